	.target	sm_80

	.elftype	@"ET_EXEC"


//--------------------- .note.nv.tkinfo           --------------------------
	.section	.note.nv.tkinfo,"",@"SHT_NOTE"
	.sectionflags	@"SHF_NOTE_NV_TKINFO"
	.tkinfo
        /*0018*/ 	.word	0x00000002
        /*0030*/ 	.string	""
        /*0030*/ 	.string	"ptxas"
        /*0030*/ 	.string	"Cuda compilation tools, release 13.0, V13.0.88"
        /*0030*/ 	.string	"Build cuda_13.0.r13.0/compiler.36424714_0"
        /*0030*/ 	.string	"-arch sm_80 -m 64 "



//--------------------- .note.nv.cuinfo           --------------------------
	.section	.note.nv.cuinfo,"",@"SHT_NOTE"
	.sectionflags	@"SHF_NOTE_NV_CUINFO"
        /*0018*/ 	.short	0x0002
        /*001a*/ 	.short	0x0050
        /*001c*/ 	.short	0x0082
	.zero		2


//--------------------- .nv.info                  --------------------------
	.section	.nv.info,"",@"SHT_CUDA_INFO"
	.align	4


	//----- nvinfo : EIATTR_REGCOUNT
	.align		4
        /*0000*/ 	.byte	0x04, 0x2f
        /*0002*/ 	.short	(.L_12 - .L_11)
	.align		4
.L_11:
        /*0004*/ 	.word	index@(_ZN7cutlass13device_kernelIN5flash19enable_sm80_to_sm89INS1_16FlashAttnFwdSm80INS1_25CollectiveMainloopFwdSm80ILi4ELi1ELb0EN4cute5tupleIJNS5_1CILi128EEENS7_ILi80EEENS7_ILi64EEEEEELi64ENS_6half_tEfNS_4arch4Sm80ELb1ELb0ELb1ELb1ELb1ELb1ELb1ELb1EEENS1_21CollectiveEpilogueFwdINS6_IJS8_SA_S9_EEENS6_IJNS7_ILi1EEESI_SI_EEESC_SE_Li128ELb1ELb1ELb1ELb0EEENS1_36VarlenDynamicPersistentTileSchedulerILi128ELi80ELi128ELi128ELb1ELb1ELb0ELb1ELb1ELb1EEEEEEEEEvNT_6ParamsE)
        /*0008*/ 	.word	0x000000ff


	//----- nvinfo : EIATTR_FRAME_SIZE
	.align		4
.L_12:
        /*000c*/ 	.byte	0x04, 0x11
        /*000e*/ 	.short	(.L_14 - .L_13)
	.align		4
.L_13:
        /*0010*/ 	.word	index@($__internal_25_$__cuda_sm70_votesync_ballot)
        /*0014*/ 	.word	0x00000000


	//----- nvinfo : EIATTR_FRAME_SIZE
	.align		4
.L_14:
        /*0018*/ 	.byte	0x04, 0x11
        /*001a*/ 	.short	(.L_16 - .L_15)
	.align		4
.L_15:
        /*001c*/ 	.word	index@($__internal_24_$__cuda_sm70_shflsync_up_p)
        /*0020*/ 	.word	0x00000000


	//----- nvinfo : EIATTR_FRAME_SIZE
	.align		4
.L_16:
        /*0024*/ 	.byte	0x04, 0x11
        /*0026*/ 	.short	(.L_18 - .L_17)
	.align		4
.L_17:
        /*0028*/ 	.word	index@($__internal_23_$__cuda_sm70_shflsync_idx_p)
        /*002c*/ 	.word	0x00000000


	//----- nvinfo : EIATTR_FRAME_SIZE
	.align		4
.L_18:
        /*0030*/ 	.byte	0x04, 0x11
        /*0032*/ 	.short	(.L_20 - .L_19)
	.align		4
.L_19:
        /*0034*/ 	.word	index@($__internal_22_$__cuda_sm70_shflsync_bfly_p)
        /*0038*/ 	.word	0x00000000


	//----- nvinfo : EIATTR_FRAME_SIZE
	.align		4
.L_20:
        /*003c*/ 	.byte	0x04, 0x11
        /*003e*/ 	.short	(.L_22 - .L_21)
	.align		4
.L_21:
        /*0040*/ 	.word	index@(_ZN7cutlass13device_kernelIN5flash19enable_sm80_to_sm89INS1_16FlashAttnFwdSm80INS1_25CollectiveMainloopFwdSm80ILi4ELi1ELb0EN4cute5tupleIJNS5_1CILi128EEENS7_ILi80EEENS7_ILi64EEEEEELi64ENS_6half_tEfNS_4arch4Sm80ELb1ELb0ELb1ELb1ELb1ELb1ELb1ELb1EEENS1_21CollectiveEpilogueFwdINS6_IJS8_SA_S9_EEENS6_IJNS7_ILi1EEESI_SI_EEESC_SE_Li128ELb1ELb1ELb1ELb0EEENS1_36VarlenDynamicPersistentTileSchedulerILi128ELi80ELi128ELi128ELb1ELb1ELb0ELb1ELb1ELb1EEEEEEEEEvNT_6ParamsE)
        /*0044*/ 	.word	0x00000100


	//----- nvinfo : EIATTR_REGCOUNT
	.align		4
.L_22:
        /*0048*/ 	.byte	0x04, 0x2f
        /*004a*/ 	.short	(.L_24 - .L_23)
	.align		4
.L_23:
        /*004c*/ 	.word	index@(_ZN7cutlass13device_kernelIN5flash19enable_sm80_to_sm89INS1_16FlashAttnFwdSm80INS1_25CollectiveMainloopFwdSm80ILi4ELi1ELb0EN4cute5tupleIJNS5_1CILi128EEENS7_ILi80EEENS7_ILi64EEEEEELi64ENS_6half_tEfNS_4arch4Sm80ELb1ELb0ELb1ELb1ELb1ELb0ELb1ELb1EEENS1_21CollectiveEpilogueFwdINS6_IJS8_SA_S9_EEENS6_IJNS7_ILi1EEESI_SI_EEESC_SE_Li128ELb1ELb1ELb1ELb0EEENS1_36VarlenDynamicPersistentTileSchedulerILi128ELi80ELi128ELi128ELb1ELb1ELb0ELb1ELb1ELb1EEEEEEEEEvNT_6ParamsE)
        /*0050*/ 	.word	0x000000ff


	//----- nvinfo : EIATTR_FRAME_SIZE
	.align		4
.L_24:
        /*0054*/ 	.byte	0x04, 0x11
        /*0056*/ 	.short	(.L_26 - .L_25)
	.align		4
.L_25:
        /*0058*/ 	.word	index@($__internal_21_$__cuda_sm70_votesync_ballot)
        /*005c*/ 	.word	0x00000000


	//----- nvinfo : EIATTR_FRAME_SIZE
	.align		4
.L_26:
        /*0060*/ 	.byte	0x04, 0x11
        /*0062*/ 	.short	(.L_28 - .L_27)
	.align		4
.L_27:
        /*0064*/ 	.word	index@($__internal_20_$__cuda_sm70_shflsync_up_p)
        /*0068*/ 	.word	0x00000000


	//----- nvinfo : EIATTR_FRAME_SIZE
	.align		4
.L_28:
        /*006c*/ 	.byte	0x04, 0x11
        /*006e*/ 	.short	(.L_30 - .L_29)
	.align		4
.L_29:
        /*0070*/ 	.word	index@($__internal_19_$__cuda_sm70_shflsync_idx_p)
        /*0074*/ 	.word	0x00000000


	//----- nvinfo : EIATTR_FRAME_SIZE
	.align		4
.L_30:
        /*0078*/ 	.byte	0x04, 0x11
        /*007a*/ 	.short	(.L_32 - .L_31)
	.align		4
.L_31:
        /*007c*/ 	.word	index@($__internal_18_$__cuda_sm70_shflsync_bfly_p)
        /*0080*/ 	.word	0x00000000


	//----- nvinfo : EIATTR_FRAME_SIZE
	.align		4
.L_32:
        /*0084*/ 	.byte	0x04, 0x11
        /*0086*/ 	.short	(.L_34 - .L_33)
	.align		4
.L_33:
        /*0088*/ 	.word	index@(_ZN7cutlass13device_kernelIN5flash19enable_sm80_to_sm89INS1_16FlashAttnFwdSm80INS1_25CollectiveMainloopFwdSm80ILi4ELi1ELb0EN4cute5tupleIJNS5_1CILi128EEENS7_ILi80EEENS7_ILi64EEEEEELi64ENS_6half_tEfNS_4arch4Sm80ELb1ELb0ELb1ELb1ELb1ELb0ELb1ELb1EEENS1_21CollectiveEpilogueFwdINS6_IJS8_SA_S9_EEENS6_IJNS7_ILi1EEESI_SI_EEESC_SE_Li128ELb1ELb1ELb1ELb0EEENS1_36VarlenDynamicPersistentTileSchedulerILi128ELi80ELi128ELi128ELb1ELb1ELb0ELb1ELb1ELb1EEEEEEEEEvNT_6ParamsE)
        /*008c*/ 	.word	0x000000d8


	//----- nvinfo : EIATTR_REGCOUNT
	.align		4
.L_34:
        /*0090*/ 	.byte	0x04, 0x2f
        /*0092*/ 	.short	(.L_36 - .L_35)
	.align		4
.L_35:
        /*0094*/ 	.word	index@(_ZN7cutlass13device_kernelIN5flash19enable_sm80_to_sm89INS1_16FlashAttnFwdSm80INS1_25CollectiveMainloopFwdSm80ILi4ELi1ELb0EN4cute5tupleIJNS5_1CILi128EEENS7_ILi112EEENS7_ILi64EEEEEELi64ENS_6half_tEfNS_4arch4Sm80ELb1ELb0ELb1ELb0ELb1ELb0ELb1ELb1EEENS1_21CollectiveEpilogueFwdINS6_IJS8_SA_S9_EEENS6_IJNS7_ILi1EEESI_SI_EEESC_SE_Li128ELb0ELb1ELb1ELb0EEENS1_30DynamicPersistentTileSchedulerILi128ELi128ELb1ELb1ELb0EEEEEEEEEvNT_6ParamsE)
        /*0098*/ 	.word	0x000000ff


	//----- nvinfo : EIATTR_FRAME_SIZE
	.align		4
.L_36:
        /*009c*/ 	.byte	0x04, 0x11
        /*009e*/ 	.short	(.L_38 - .L_37)
	.align		4
.L_37:
        /*00a0*/ 	.word	index@($__internal_17_$__cuda_sm70_shflsync_idx_p)
        /*00a4*/ 	.word	0x00000000


	//----- nvinfo : EIATTR_FRAME_SIZE
	.align		4
.L_38:
        /*00a8*/ 	.byte	0x04, 0x11
        /*00aa*/ 	.short	(.L_40 - .L_39)
	.align		4
.L_39:
        /*00ac*/ 	.word	index@($__internal_16_$__cuda_sm70_shflsync_bfly_p)
        /*00b0*/ 	.word	0x00000000


	//----- nvinfo : EIATTR_FRAME_SIZE
	.align		4
.L_40:
        /*00b4*/ 	.byte	0x04, 0x11
        /*00b6*/ 	.short	(.L_42 - .L_41)
	.align		4
.L_41:
        /*00b8*/ 	.word	index@(_ZN7cutlass13device_kernelIN5flash19enable_sm80_to_sm89INS1_16FlashAttnFwdSm80INS1_25CollectiveMainloopFwdSm80ILi4ELi1ELb0EN4cute5tupleIJNS5_1CILi128EEENS7_ILi112EEENS7_ILi64EEEEEELi64ENS_6half_tEfNS_4arch4Sm80ELb1ELb0ELb1ELb0ELb1ELb0ELb1ELb1EEENS1_21CollectiveEpilogueFwdINS6_IJS8_SA_S9_EEENS6_IJNS7_ILi1EEESI_SI_EEESC_SE_Li128ELb0ELb1ELb1ELb0EEENS1_30DynamicPersistentTileSchedulerILi128ELi128ELb1ELb1ELb0EEEEEEEEEvNT_6ParamsE)
        /*00bc*/ 	.word	0x00000068


	//----- nvinfo : EIATTR_REGCOUNT
	.align		4
.L_42:
        /*00c0*/ 	.byte	0x04, 0x2f
        /*00c2*/ 	.short	(.L_44 - .L_43)
	.align		4
.L_43:
        /*00c4*/ 	.word	index@(_ZN7cutlass13device_kernelIN5flash19enable_sm80_to_sm89INS1_16FlashAttnFwdSm80INS1_25CollectiveMainloopFwdSm80ILi4ELi1ELb0EN4cute5tupleIJNS5_1CILi128EEENS7_ILi80EEENS7_ILi64EEEEEELi64ENS_6half_tEfNS_4arch4Sm80ELb0ELb1ELb1ELb1ELb1ELb1ELb1ELb1EEENS1_21CollectiveEpilogueFwdINS6_IJS8_SA_S9_EEENS6_IJNS7_ILi1EEESI_SI_EEESC_SE_Li128ELb1ELb1ELb1ELb0EEENS1_36VarlenDynamicPersistentTileSchedulerILi128ELi80ELi128ELi128ELb1ELb1ELb0ELb1ELb0ELb1EEEEEEEEEvNT_6ParamsE)
        /*00c8*/ 	.word	0x000000ff


	//----- nvinfo : EIATTR_FRAME_SIZE
	.align		4
.L_44:
        /*00cc*/ 	.byte	0x04, 0x11
        /*00ce*/ 	.short	(.L_46 - .L_45)
	.align		4
.L_45:
        /*00d0*/ 	.word	index@($__internal_15_$__cuda_sm70_votesync_ballot)
        /*00d4*/ 	.word	0x00000000


	//----- nvinfo : EIATTR_FRAME_SIZE
	.align		4
.L_46:
        /*00d8*/ 	.byte	0x04, 0x11
        /*00da*/ 	.short	(.L_48 - .L_47)
	.align		4
.L_47:
        /*00dc*/ 	.word	index@($__internal_14_$__cuda_sm70_shflsync_up_p)
        /*00e0*/ 	.word	0x00000000


	//----- nvinfo : EIATTR_FRAME_SIZE
	.align		4
.L_48:
        /*00e4*/ 	.byte	0x04, 0x11
        /*00e6*/ 	.short	(.L_50 - .L_49)
	.align		4
.L_49:
        /*00e8*/ 	.word	index@($__internal_13_$__cuda_sm70_shflsync_idx_p)
        /*00ec*/ 	.word	0x00000000


	//----- nvinfo : EIATTR_FRAME_SIZE
	.align		4
.L_50:
        /*00f0*/ 	.byte	0x04, 0x11
        /*00f2*/ 	.short	(.L_52 - .L_51)
	.align		4
.L_51:
        /*00f4*/ 	.word	index@($__internal_12_$__cuda_sm70_shflsync_bfly_p)
        /*00f8*/ 	.word	0x00000000


	//----- nvinfo : EIATTR_FRAME_SIZE
	.align		4
.L_52:
        /*00fc*/ 	.byte	0x04, 0x11
        /*00fe*/ 	.short	(.L_54 - .L_53)
	.align		4
.L_53:
        /*0100*/ 	.word	index@(_ZN7cutlass13device_kernelIN5flash19enable_sm80_to_sm89INS1_16FlashAttnFwdSm80INS1_25CollectiveMainloopFwdSm80ILi4ELi1ELb0EN4cute5tupleIJNS5_1CILi128EEENS7_ILi80EEENS7_ILi64EEEEEELi64ENS_6half_tEfNS_4arch4Sm80ELb0ELb1ELb1ELb1ELb1ELb1ELb1ELb1EEENS1_21CollectiveEpilogueFwdINS6_IJS8_SA_S9_EEENS6_IJNS7_ILi1EEESI_SI_EEESC_SE_Li128ELb1ELb1ELb1ELb0EEENS1_36VarlenDynamicPersistentTileSchedulerILi128ELi80ELi128ELi128ELb1ELb1ELb0ELb1ELb0ELb1EEEEEEEEEvNT_6ParamsE)
        /*0104*/ 	.word	0x000000b0


	//----- nvinfo : EIATTR_REGCOUNT
	.align		4
.L_54:
        /*0108*/ 	.byte	0x04, 0x2f
        /*010a*/ 	.short	(.L_56 - .L_55)
	.align		4
.L_55:
        /*010c*/ 	.word	index@(_ZN7cutlass13device_kernelIN5flash19enable_sm80_to_sm89INS1_16FlashAttnFwdSm80INS1_25CollectiveMainloopFwdSm80ILi4ELi1ELb0EN4cute5tupleIJNS5_1CILi128EEENS7_ILi80EEENS7_ILi64EEEEEELi64ENS_6half_tEfNS_4arch4Sm80ELb0ELb1ELb1ELb1ELb1ELb0ELb1ELb1EEENS1_21CollectiveEpilogueFwdINS6_IJS8_SA_S9_EEENS6_IJNS7_ILi1EEESI_SI_EEESC_SE_Li128ELb1ELb1ELb1ELb0EEENS1_36VarlenDynamicPersistentTileSchedulerILi128ELi80ELi128ELi128ELb1ELb1ELb0ELb1ELb0ELb1EEEEEEEEEvNT_6ParamsE)
        /*0110*/ 	.word	0x000000ff


	//----- nvinfo : EIATTR_FRAME_SIZE
	.align		4
.L_56:
        /*0114*/ 	.byte	0x04, 0x11
        /*0116*/ 	.short	(.L_58 - .L_57)
	.align		4
.L_57:
        /*0118*/ 	.word	index@($__internal_11_$__cuda_sm70_votesync_ballot)
        /*011c*/ 	.word	0x00000000


	//----- nvinfo : EIATTR_FRAME_SIZE
	.align		4
.L_58:
        /*0120*/ 	.byte	0x04, 0x11
        /*0122*/ 	.short	(.L_60 - .L_59)
	.align		4
.L_59:
        /*0124*/ 	.word	index@($__internal_10_$__cuda_sm70_shflsync_up_p)
        /*0128*/ 	.word	0x00000000


	//----- nvinfo : EIATTR_FRAME_SIZE
	.align		4
.L_60:
        /*012c*/ 	.byte	0x04, 0x11
        /*012e*/ 	.short	(.L_62 - .L_61)
	.align		4
.L_61:
        /*0130*/ 	.word	index@($__internal_9_$__cuda_sm70_shflsync_idx_p)
        /*0134*/ 	.word	0x00000000


	//----- nvinfo : EIATTR_FRAME_SIZE
	.align		4
.L_62:
        /*0138*/ 	.byte	0x04, 0x11
        /*013a*/ 	.short	(.L_64 - .L_63)
	.align		4
.L_63:
        /*013c*/ 	.word	index@($__internal_8_$__cuda_sm70_shflsync_bfly_p)
        /*0140*/ 	.word	0x00000000


	//----- nvinfo : EIATTR_FRAME_SIZE
	.align		4
.L_64:
        /*0144*/ 	.byte	0x04, 0x11
        /*0146*/ 	.short	(.L_66 - .L_65)
	.align		4
.L_65:
        /*0148*/ 	.word	index@(_ZN7cutlass13device_kernelIN5flash19enable_sm80_to_sm89INS1_16FlashAttnFwdSm80INS1_25CollectiveMainloopFwdSm80ILi4ELi1ELb0EN4cute5tupleIJNS5_1CILi128EEENS7_ILi80EEENS7_ILi64EEEEEELi64ENS_6half_tEfNS_4arch4Sm80ELb0ELb1ELb1ELb1ELb1ELb0ELb1ELb1EEENS1_21CollectiveEpilogueFwdINS6_IJS8_SA_S9_EEENS6_IJNS7_ILi1EEESI_SI_EEESC_SE_Li128ELb1ELb1ELb1ELb0EEENS1_36VarlenDynamicPersistentTileSchedulerILi128ELi80ELi128ELi128ELb1ELb1ELb0ELb1ELb0ELb1EEEEEEEEEvNT_6ParamsE)
        /*014c*/ 	.word	0x000000d0


	//----- nvinfo : EIATTR_REGCOUNT
	.align		4
.L_66:
        /*0150*/ 	.byte	0x04, 0x2f
        /*0152*/ 	.short	(.L_68 - .L_67)
	.align		4
.L_67:
        /*0154*/ 	.word	index@(_ZN7cutlass13device_kernelIN5flash19enable_sm80_to_sm89INS1_16FlashAttnFwdSm80INS1_25CollectiveMainloopFwdSm80ILi4ELi1ELb0EN4cute5tupleIJNS5_1CILi128EEENS7_ILi96EEENS7_ILi64EEEEEELi64ENS_6half_tEfNS_4arch4Sm80ELb0ELb1ELb1ELb0ELb1ELb0ELb1ELb1EEENS1_21CollectiveEpilogueFwdINS6_IJS8_SA_S9_EEENS6_IJNS7_ILi1EEESI_SI_EEESC_SE_Li128ELb0ELb1ELb1ELb0EEENS1_19SingleTileSchedulerILb0ELb1ELb1ELi128EEEEEEEEEvNT_6ParamsE)
        /*0158*/ 	.word	0x000000ff


	//----- nvinfo : EIATTR_FRAME_SIZE
	.align		4
.L_68:
        /*015c*/ 	.byte	0x04, 0x11
        /*015e*/ 	.short	(.L_70 - .L_69)
	.align		4
.L_69:
        /*0160*/ 	.word	index@(_ZN7cutlass13device_kernelIN5flash19enable_sm80_to_sm89INS1_16FlashAttnFwdSm80INS1_25CollectiveMainloopFwdSm80ILi4ELi1ELb0EN4cute5tupleIJNS5_1CILi128EEENS7_ILi96EEENS7_ILi64EEEEEELi64ENS_6half_tEfNS_4arch4Sm80ELb0ELb1ELb1ELb0ELb1ELb0ELb1ELb1EEENS1_21CollectiveEpilogueFwdINS6_IJS8_SA_S9_EEENS6_IJNS7_ILi1EEESI_SI_EEESC_SE_Li128ELb0ELb1ELb1ELb0EEENS1_19SingleTileSchedulerILb0ELb1ELb1ELi128EEEEEEEEEvNT_6ParamsE)
        /*0164*/ 	.word	0x00000050


	//----- nvinfo : EIATTR_REGCOUNT
	.align		4
.L_70:
        /*0168*/ 	.byte	0x04, 0x2f
        /*016a*/ 	.short	(.L_72 - .L_71)
	.align		4
.L_71:
        /*016c*/ 	.word	index@(_ZN7cutlass13device_kernelIN5flash19enable_sm80_to_sm89INS1_16FlashAttnFwdSm80INS1_25CollectiveMainloopFwdSm80ILi4ELi1ELb0EN4cute5tupleIJNS5_1CILi128EEENS7_ILi80EEENS7_ILi64EEEEEELi64ENS_6half_tEfNS_4arch4Sm80ELb0ELb0ELb1ELb1ELb1ELb1ELb1ELb1EEENS1_21CollectiveEpilogueFwdINS6_IJS8_SA_S9_EEENS6_IJNS7_ILi1EEESI_SI_EEESC_SE_Li128ELb1ELb1ELb1ELb0EEENS1_36VarlenDynamicPersistentTileSchedulerILi128ELi80ELi128ELi128ELb1ELb1ELb0ELb0ELb1ELb1EEEEEEEEEvNT_6ParamsE)
        /*0170*/ 	.word	0x000000ff


	//----- nvinfo : EIATTR_FRAME_SIZE
	.align		4
.L_72:
        /*0174*/ 	.byte	0x04, 0x11
        /*0176*/ 	.short	(.L_74 - .L_73)
	.align		4
.L_73:
        /*0178*/ 	.word	index@($__internal_7_$__cuda_sm70_votesync_ballot)
        /*017c*/ 	.word	0x00000000


	//----- nvinfo : EIATTR_FRAME_SIZE
	.align		4
.L_74:
        /*0180*/ 	.byte	0x04, 0x11
        /*0182*/ 	.short	(.L_76 - .L_75)
	.align		4
.L_75:
        /*0184*/ 	.word	index@($__internal_6_$__cuda_sm70_shflsync_up_p)
        /*0188*/ 	.word	0x00000000


	//----- nvinfo : EIATTR_FRAME_SIZE
	.align		4
.L_76:
        /*018c*/ 	.byte	0x04, 0x11
        /*018e*/ 	.short	(.L_78 - .L_77)
	.align		4
.L_77:
        /*0190*/ 	.word	index@($__internal_5_$__cuda_sm70_shflsync_idx_p)
        /*0194*/ 	.word	0x00000000


	//----- nvinfo : EIATTR_FRAME_SIZE
	.align		4
.L_78:
        /*0198*/ 	.byte	0x04, 0x11
        /*019a*/ 	.short	(.L_80 - .L_79)
	.align		4
.L_79:
        /*019c*/ 	.word	index@($__internal_4_$__cuda_sm70_shflsync_bfly_p)
        /*01a0*/ 	.word	0x00000000


	//----- nvinfo : EIATTR_FRAME_SIZE
	.align		4
.L_80:
        /*01a4*/ 	.byte	0x04, 0x11
        /*01a6*/ 	.short	(.L_82 - .L_81)
	.align		4
.L_81:
        /*01a8*/ 	.word	index@(_ZN7cutlass13device_kernelIN5flash19enable_sm80_to_sm89INS1_16FlashAttnFwdSm80INS1_25CollectiveMainloopFwdSm80ILi4ELi1ELb0EN4cute5tupleIJNS5_1CILi128EEENS7_ILi80EEENS7_ILi64EEEEEELi64ENS_6half_tEfNS_4arch4Sm80ELb0ELb0ELb1ELb1ELb1ELb1ELb1ELb1EEENS1_21CollectiveEpilogueFwdINS6_IJS8_SA_S9_EEENS6_IJNS7_ILi1EEESI_SI_EEESC_SE_Li128ELb1ELb1ELb1ELb0EEENS1_36VarlenDynamicPersistentTileSchedulerILi128ELi80ELi128ELi128ELb1ELb1ELb0ELb0ELb1ELb1EEEEEEEEEvNT_6ParamsE)
        /*01ac*/ 	.word	0x000000f0


	//----- nvinfo : EIATTR_REGCOUNT
	.align		4
.L_82:
        /*01b0*/ 	.byte	0x04, 0x2f
        /*01b2*/ 	.short	(.L_84 - .L_83)
	.align		4
.L_83:
        /*01b4*/ 	.word	index@(_ZN7cutlass13device_kernelIN5flash19enable_sm80_to_sm89INS1_16FlashAttnFwdSm80INS1_25CollectiveMainloopFwdSm80ILi4ELi1ELb0EN4cute5tupleIJNS5_1CILi128EEENS7_ILi80EEENS7_ILi64EEEEEELi64ENS_6half_tEfNS_4arch4Sm80ELb0ELb0ELb1ELb1ELb1ELb0ELb1ELb1EEENS1_21CollectiveEpilogueFwdINS6_IJS8_SA_S9_EEENS6_IJNS7_ILi1EEESI_SI_EEESC_SE_Li128ELb1ELb1ELb1ELb0EEENS1_36VarlenDynamicPersistentTileSchedulerILi128ELi80ELi128ELi128ELb1ELb1ELb0ELb0ELb1ELb1EEEEEEEEEvNT_6ParamsE)
        /*01b8*/ 	.word	0x000000ff


	//----- nvinfo : EIATTR_FRAME_SIZE
	.align		4
.L_84:
        /*01bc*/ 	.byte	0x04, 0x11
        /*01be*/ 	.short	(.L_86 - .L_85)
	.align		4
.L_85:
        /*01c0*/ 	.word	index@($__internal_3_$__cuda_sm70_votesync_ballot)
        /*01c4*/ 	.word	0x00000000


	//----- nvinfo : EIATTR_FRAME_SIZE
	.align		4
.L_86:
        /*01c8*/ 	.byte	0x04, 0x11
        /*01ca*/ 	.short	(.L_88 - .L_87)
	.align		4
.L_87:
        /*01cc*/ 	.word	index@($__internal_2_$__cuda_sm70_shflsync_up_p)
        /*01d0*/ 	.word	0x00000000


	//----- nvinfo : EIATTR_FRAME_SIZE
	.align		4
.L_88:
        /*01d4*/ 	.byte	0x04, 0x11
        /*01d6*/ 	.short	(.L_90 - .L_89)
	.align		4
.L_89:
        /*01d8*/ 	.word	index@($__internal_1_$__cuda_sm70_shflsync_idx_p)
        /*01dc*/ 	.word	0x00000000


	//----- nvinfo : EIATTR_FRAME_SIZE
	.align		4
.L_90:
        /*01e0*/ 	.byte	0x04, 0x11
        /*01e2*/ 	.short	(.L_92 - .L_91)
	.align		4
.L_91:
        /*01e4*/ 	.word	index@($__internal_0_$__cuda_sm70_shflsync_bfly_p)
        /*01e8*/ 	.word	0x00000000


	//----- nvinfo : EIATTR_FRAME_SIZE
	.align		4
.L_92:
        /*01ec*/ 	.byte	0x04, 0x11
        /*01ee*/ 	.short	(.L_94 - .L_93)
	.align		4
.L_93:
        /*01f0*/ 	.word	index@(_ZN7cutlass13device_kernelIN5flash19enable_sm80_to_sm89INS1_16FlashAttnFwdSm80INS1_25CollectiveMainloopFwdSm80ILi4ELi1ELb0EN4cute5tupleIJNS5_1CILi128EEENS7_ILi80EEENS7_ILi64EEEEEELi64ENS_6half_tEfNS_4arch4Sm80ELb0ELb0ELb1ELb1ELb1ELb0ELb1ELb1EEENS1_21CollectiveEpilogueFwdINS6_IJS8_SA_S9_EEENS6_IJNS7_ILi1EEESI_SI_EEESC_SE_Li128ELb1ELb1ELb1ELb0EEENS1_36VarlenDynamicPersistentTileSchedulerILi128ELi80ELi128ELi128ELb1ELb1ELb0ELb0ELb1ELb1EEEEEEEEEvNT_6ParamsE)
        /*01f4*/ 	.word	0x000000d0


	//----- nvinfo : EIATTR_REGCOUNT
	.align		4
.L_94:
        /*01f8*/ 	.byte	0x04, 0x2f
        /*01fa*/ 	.short	(.L_96 - .L_95)
	.align		4
.L_95:
        /*01fc*/ 	.word	index@(_ZN7cutlass13device_kernelIN5flash19enable_sm80_to_sm89INS1_16FlashAttnFwdSm80INS1_25CollectiveMainloopFwdSm80ILi4ELi1ELb0EN4cute5tupleIJNS5_1CILi128EEENS7_ILi112EEENS7_ILi64EEEEEELi64ENS_6half_tEfNS_4arch4Sm80ELb0ELb0ELb1ELb0ELb1ELb0ELb1ELb1EEENS1_21CollectiveEpilogueFwdINS6_IJS8_SA_S9_EEENS6_IJNS7_ILi1EEESI_SI_EEESC_SE_Li128ELb0ELb1ELb1ELb0EEENS1_19SingleTileSchedulerILb0ELb1ELb1ELi128EEEEEEEEEvNT_6ParamsE)
        /*0200*/ 	.word	0x000000ff


	//----- nvinfo : EIATTR_FRAME_SIZE
	.align		4
.L_96:
        /*0204*/ 	.byte	0x04, 0x11
        /*0206*/ 	.short	(.L_98 - .L_97)
	.align		4
.L_97:
        /*0208*/ 	.word	index@(_ZN7cutlass13device_kernelIN5flash19enable_sm80_to_sm89INS1_16FlashAttnFwdSm80INS1_25CollectiveMainloopFwdSm80ILi4ELi1ELb0EN4cute5tupleIJNS5_1CILi128EEENS7_ILi112EEENS7_ILi64EEEEEELi64ENS_6half_tEfNS_4arch4Sm80ELb0ELb0ELb1ELb0ELb1ELb0ELb1ELb1EEENS1_21CollectiveEpilogueFwdINS6_IJS8_SA_S9_EEENS6_IJNS7_ILi1EEESI_SI_EEESC_SE_Li128ELb0ELb1ELb1ELb0EEENS1_19SingleTileSchedulerILb0ELb1ELb1ELi128EEEEEEEEEvNT_6ParamsE)
        /*020c*/ 	.word	0x00000048


	//----- nvinfo : EIATTR_MIN_STACK_SIZE
	.align		4
.L_98:
        /*0210*/ 	.byte	0x04, 0x12
        /*0212*/ 	.short	(.L_100 - .L_99)
	.align		4
.L_99:
        /*0214*/ 	.word	index@(_ZN7cutlass13device_kernelIN5flash19enable_sm80_to_sm89INS1_16FlashAttnFwdSm80INS1_25CollectiveMainloopFwdSm80ILi4ELi1ELb0EN4cute5tupleIJNS5_1CILi128EEENS7_ILi112EEENS7_ILi64EEEEEELi64ENS_6half_tEfNS_4arch4Sm80ELb0ELb0ELb1ELb0ELb1ELb0ELb1ELb1EEENS1_21CollectiveEpilogueFwdINS6_IJS8_SA_S9_EEENS6_IJNS7_ILi1EEESI_SI_EEESC_SE_Li128ELb0ELb1ELb1ELb0EEENS1_19SingleTileSchedulerILb0ELb1ELb1ELi128EEEEEEEEEvNT_6ParamsE)
        /*0218*/ 	.word	0x00000048


	//----- nvinfo : EIATTR_MIN_STACK_SIZE
	.align		4
.L_100:
        /*021c*/ 	.byte	0x04, 0x12
        /*021e*/ 	.short	(.L_102 - .L_101)
	.align		4
.L_101:
        /*0220*/ 	.word	index@(_ZN7cutlass13device_kernelIN5flash19enable_sm80_to_sm89INS1_16FlashAttnFwdSm80INS1_25CollectiveMainloopFwdSm80ILi4ELi1ELb0EN4cute5tupleIJNS5_1CILi128EEENS7_ILi80EEENS7_ILi64EEEEEELi64ENS_6half_tEfNS_4arch4Sm80ELb0ELb0ELb1ELb1ELb1ELb0ELb1ELb1EEENS1_21CollectiveEpilogueFwdINS6_IJS8_SA_S9_EEENS6_IJNS7_ILi1EEESI_SI_EEESC_SE_Li128ELb1ELb1ELb1ELb0EEENS1_36VarlenDynamicPersistentTileSchedulerILi128ELi80ELi128ELi128ELb1ELb1ELb0ELb0ELb1ELb1EEEEEEEEEvNT_6ParamsE)
        /*0224*/ 	.word	0x000000d0


	//----- nvinfo : EIATTR_MIN_STACK_SIZE
	.align		4
.L_102:
        /*0228*/ 	.byte	0x04, 0x12
        /*022a*/ 	.short	(.L_104 - .L_103)
	.align		4
.L_103:
        /*022c*/ 	.word	index@(_ZN7cutlass13device_kernelIN5flash19enable_sm80_to_sm89INS1_16FlashAttnFwdSm80INS1_25CollectiveMainloopFwdSm80ILi4ELi1ELb0EN4cute5tupleIJNS5_1CILi128EEENS7_ILi80EEENS7_ILi64EEEEEELi64ENS_6half_tEfNS_4arch4Sm80ELb0ELb0ELb1ELb1ELb1ELb1ELb1ELb1EEENS1_21CollectiveEpilogueFwdINS6_IJS8_SA_S9_EEENS6_IJNS7_ILi1EEESI_SI_EEESC_SE_Li128ELb1ELb1ELb1ELb0EEENS1_36VarlenDynamicPersistentTileSchedulerILi128ELi80ELi128ELi128ELb1ELb1ELb0ELb0ELb1ELb1EEEEEEEEEvNT_6ParamsE)
        /*0230*/ 	.word	0x000000f0


	//----- nvinfo : EIATTR_MIN_STACK_SIZE
	.align		4
.L_104:
        /*0234*/ 	.byte	0x04, 0x12
        /*0236*/ 	.short	(.L_106 - .L_105)
	.align		4
.L_105:
        /*0238*/ 	.word	index@(_ZN7cutlass13device_kernelIN5flash19enable_sm80_to_sm89INS1_16FlashAttnFwdSm80INS1_25CollectiveMainloopFwdSm80ILi4ELi1ELb0EN4cute5tupleIJNS5_1CILi128EEENS7_ILi96EEENS7_ILi64EEEEEELi64ENS_6half_tEfNS_4arch4Sm80ELb0ELb1ELb1ELb0ELb1ELb0ELb1ELb1EEENS1_21CollectiveEpilogueFwdINS6_IJS8_SA_S9_EEENS6_IJNS7_ILi1EEESI_SI_EEESC_SE_Li128ELb0ELb1ELb1ELb0EEENS1_19SingleTileSchedulerILb0ELb1ELb1ELi128EEEEEEEEEvNT_6ParamsE)
        /*023c*/ 	.word	0x00000050


	//----- nvinfo : EIATTR_MIN_STACK_SIZE
	.align		4
.L_106:
        /*0240*/ 	.byte	0x04, 0x12
        /*0242*/ 	.short	(.L_108 - .L_107)
	.align		4
.L_107:
        /*0244*/ 	.word	index@(_ZN7cutlass13device_kernelIN5flash19enable_sm80_to_sm89INS1_16FlashAttnFwdSm80INS1_25CollectiveMainloopFwdSm80ILi4ELi1ELb0EN4cute5tupleIJNS5_1CILi128EEENS7_ILi80EEENS7_ILi64EEEEEELi64ENS_6half_tEfNS_4arch4Sm80ELb0ELb1ELb1ELb1ELb1ELb0ELb1ELb1EEENS1_21CollectiveEpilogueFwdINS6_IJS8_SA_S9_EEENS6_IJNS7_ILi1EEESI_SI_EEESC_SE_Li128ELb1ELb1ELb1ELb0EEENS1_36VarlenDynamicPersistentTileSchedulerILi128ELi80ELi128ELi128ELb1ELb1ELb0ELb1ELb0ELb1EEEEEEEEEvNT_6ParamsE)
        /*0248*/ 	.word	0x000000d0


	//----- nvinfo : EIATTR_MIN_STACK_SIZE
	.align		4
.L_108:
        /*024c*/ 	.byte	0x04, 0x12
        /*024e*/ 	.short	(.L_110 - .L_109)
	.align		4
.L_109:
        /*0250*/ 	.word	index@(_ZN7cutlass13device_kernelIN5flash19enable_sm80_to_sm89INS1_16FlashAttnFwdSm80INS1_25CollectiveMainloopFwdSm80ILi4ELi1ELb0EN4cute5tupleIJNS5_1CILi128EEENS7_ILi80EEENS7_ILi64EEEEEELi64ENS_6half_tEfNS_4arch4Sm80ELb0ELb1ELb1ELb1ELb1ELb1ELb1ELb1EEENS1_21CollectiveEpilogueFwdINS6_IJS8_SA_S9_EEENS6_IJNS7_ILi1EEESI_SI_EEESC_SE_Li128ELb1ELb1ELb1ELb0EEENS1_36VarlenDynamicPersistentTileSchedulerILi128ELi80ELi128ELi128ELb1ELb1ELb0ELb1ELb0ELb1EEEEEEEEEvNT_6ParamsE)
        /*0254*/ 	.word	0x000000b0


	//----- nvinfo : EIATTR_MIN_STACK_SIZE
	.align		4
.L_110:
        /*0258*/ 	.byte	0x04, 0x12
        /*025a*/ 	.short	(.L_112 - .L_111)
	.align		4
.L_111:
        /*025c*/ 	.word	index@(_ZN7cutlass13device_kernelIN5flash19enable_sm80_to_sm89INS1_16FlashAttnFwdSm80INS1_25CollectiveMainloopFwdSm80ILi4ELi1ELb0EN4cute5tupleIJNS5_1CILi128EEENS7_ILi112EEENS7_ILi64EEEEEELi64ENS_6half_tEfNS_4arch4Sm80ELb1ELb0ELb1ELb0ELb1ELb0ELb1ELb1EEENS1_21CollectiveEpilogueFwdINS6_IJS8_SA_S9_EEENS6_IJNS7_ILi1EEESI_SI_EEESC_SE_Li128ELb0ELb1ELb1ELb0EEENS1_30DynamicPersistentTileSchedulerILi128ELi128ELb1ELb1ELb0EEEEEEEEEvNT_6ParamsE)
        /*0260*/ 	.word	0x00000068


	//----- nvinfo : EIATTR_MIN_STACK_SIZE
	.align		4
.L_112:
        /*0264*/ 	.byte	0x04, 0x12
        /*0266*/ 	.short	(.L_114 - .L_113)
	.align		4
.L_113:
        /*0268*/ 	.word	index@(_ZN7cutlass13device_kernelIN5flash19enable_sm80_to_sm89INS1_16FlashAttnFwdSm80INS1_25CollectiveMainloopFwdSm80ILi4ELi1ELb0EN4cute5tupleIJNS5_1CILi128EEENS7_ILi80EEENS7_ILi64EEEEEELi64ENS_6half_tEfNS_4arch4Sm80ELb1ELb0ELb1ELb1ELb1ELb0ELb1ELb1EEENS1_21CollectiveEpilogueFwdINS6_IJS8_SA_S9_EEENS6_IJNS7_ILi1EEESI_SI_EEESC_SE_Li128ELb1ELb1ELb1ELb0EEENS1_36VarlenDynamicPersistentTileSchedulerILi128ELi80ELi128ELi128ELb1ELb1ELb0ELb1ELb1ELb1EEEEEEEEEvNT_6ParamsE)
        /*026c*/ 	.word	0x000000d8


	//----- nvinfo : EIATTR_MIN_STACK_SIZE
	.align		4
.L_114:
        /*0270*/ 	.byte	0x04, 0x12
        /*0272*/ 	.short	(.L_116 - .L_115)
	.align		4
.L_115:
        /*0274*/ 	.word	index@(_ZN7cutlass13device_kernelIN5flash19enable_sm80_to_sm89INS1_16FlashAttnFwdSm80INS1_25CollectiveMainloopFwdSm80ILi4ELi1ELb0EN4cute5tupleIJNS5_1CILi128EEENS7_ILi80EEENS7_ILi64EEEEEELi64ENS_6half_tEfNS_4arch4Sm80ELb1ELb0ELb1ELb1ELb1ELb1ELb1ELb1EEENS1_21CollectiveEpilogueFwdINS6_IJS8_SA_S9_EEENS6_IJNS7_ILi1EEESI_SI_EEESC_SE_Li128ELb1ELb1ELb1ELb0EEENS1_36VarlenDynamicPersistentTileSchedulerILi128ELi80ELi128ELi128ELb1ELb1ELb0ELb1ELb1ELb1EEEEEEEEEvNT_6ParamsE)
        /*0278*/ 	.word	0x00000100
.L_116:


//--------------------- .nv.info._ZN7cutlass13device_kernelIN5flash19enable_sm80_to_sm89INS1_16FlashAttnFwdSm80INS1_25CollectiveMainloopFwdSm80ILi4ELi1ELb0EN4cute5tupleIJNS5_1CILi128EEENS7_ILi112EEENS7_ILi64EEEEEELi64ENS_6half_tEfNS_4arch4Sm80ELb0ELb0ELb1ELb0ELb1ELb0ELb1ELb1EEENS1_21CollectiveEpilogueFwdINS6_IJS8_SA_S9_EEENS6_IJNS7_ILi1EEESI_SI_EEESC_SE_Li128ELb0ELb1ELb1ELb0EEENS1_19SingleTileSchedulerILb0ELb1ELb1ELi128EEEEEEEEEvNT_6ParamsE --------------------------
	.section	.nv.info._ZN7cutlass13device_kernelIN5flash19enable_sm80_to_sm89INS1_16FlashAttnFwdSm80INS1_25CollectiveMainloopFwdSm80ILi4ELi1ELb0EN4cute5tupleIJNS5_1CILi128EEENS7_ILi112EEENS7_ILi64EEEEEELi64ENS_6half_tEfNS_4arch4Sm80ELb0ELb0ELb1ELb0ELb1ELb0ELb1ELb1EEENS1_21CollectiveEpilogueFwdINS6_IJS8_SA_S9_EEENS6_IJNS7_ILi1EEESI_SI_EEESC_SE_Li128ELb0ELb1ELb1ELb0EEENS1_19SingleTileSchedulerILb0ELb1ELb1ELi128EEEEEEEEEvNT_6ParamsE,"",@"SHT_CUDA_INFO"
	.sectionflags	@""
	.align	4


	//----- nvinfo : EIATTR_CUDA_API_VERSION
	.align		4
        /*0000*/ 	.byte	0x04, 0x37
        /*0002*/ 	.short	(.L_118 - .L_117)
.L_117:
        /*0004*/ 	.word	0x00000082


	//----- nvinfo : EIATTR_SW2861232_WAR
	.align		4
.L_118:
        /*0008*/ 	.byte	0x01, 0x35
	.zero		2


	//----- nvinfo : EIATTR_PARAM_CBANK
	.align		4
        /*000c*/ 	.byte	0x04, 0x0a
        /*000e*/ 	.short	(.L_120 - .L_119)
	.align		4
.L_119:
        /*0010*/ 	.word	index@(.nv.constant0._ZN7cutlass13device_kernelIN5flash19enable_sm80_to_sm89INS1_16FlashAttnFwdSm80INS1_25CollectiveMainloopFwdSm80ILi4ELi1ELb0EN4cute5tupleIJNS5_1CILi128EEENS7_ILi112EEENS7_ILi64EEEEEELi64ENS_6half_tEfNS_4arch4Sm80ELb0ELb0ELb1ELb0ELb1ELb0ELb1ELb1EEENS1_21CollectiveEpilogueFwdINS6_IJS8_SA_S9_EEENS6_IJNS7_ILi1EEESI_SI_EEESC_SE_Li128ELb0ELb1ELb1ELb0EEENS1_19SingleTileSchedulerILb0ELb1ELb1ELi128EEEEEEEEEvNT_6ParamsE)
        /*0014*/ 	.short	0x0160
        /*0016*/ 	.short	0x0418


	//----- nvinfo : EIATTR_CBANK_PARAM_SIZE
	.align		4
.L_120:
        /*0018*/ 	.byte	0x03, 0x19
        /*001a*/ 	.short	0x0418


	//----- nvinfo : EIATTR_KPARAM_INFO
	.align		4
        /*001c*/ 	.byte	0x04, 0x17
        /*001e*/ 	.short	(.L_122 - .L_121)
.L_121:
        /*0020*/ 	.word	0x00000000
        /*0024*/ 	.short	0x0000
        /*0026*/ 	.short	0x0000
        /*0028*/ 	.byte	0x00, 0xf0, 0x61, 0x10


	//----- nvinfo : EIATTR_MAXREG_COUNT
	.align		4
.L_122:
        /*002c*/ 	.byte	0x03, 0x1b
        /*002e*/ 	.short	0x00ff


	//----- nvinfo : EIATTR_NUM_BARRIERS
	.align		4
        /*0030*/ 	.byte	0x02, 0x4c
        /*0032*/ 	.byte	0x02
	.zero		1


	//----- nvinfo : EIATTR_ANNOTATIONS
	.align		4
        /*0034*/ 	.byte	0x04, 0x55
        /*0036*/ 	.short	(.L_124 - .L_123)


	//   ....[0]....
.L_123:
        /*0038*/ 	.word	0x00000001
        /*003c*/ 	.byte	0xe0, 0x0a, 0x00, 0x00, 0x01, 0x00, 0x00, 0x00, 0x00, 0x14, 0x00, 0x00, 0x01, 0x00, 0x00, 0x00
        /* <DEDUP_REMOVED lines=21> */
        /*019c*/ 	.byte	0xd0, 0xce, 0x00, 0x00, 0x01, 0x00, 0x00, 0x00, 0xe0, 0xce, 0x00, 0x00


	//----- nvinfo : EIATTR_MERCURY_ISA_VERSION
	.align		4
.L_124:
        /*01a8*/ 	.byte	0x03, 0x5f
        /*01aa*/ 	.short	0x0000


	//----- nvinfo : EIATTR_COOP_GROUP_MASK_REGIDS
	.align		4
        /*01ac*/ 	.byte	0x04, 0x29
        /*01ae*/ 	.short	(.L_126 - .L_125)


	//   ....[0]....
.L_125:
        /*01b0*/ 	.word	0xffffffff


	//   ....[1]....
        /*01b4*/ 	.word	0xffffffff


	//   ....[2]....
        /*01b8*/ 	.word	0xffffffff


	//   ....[3]....
        /*01bc*/ 	.word	0xffffffff


	//   ....[4]....
        /*01c0*/ 	.word	0xffffffff


	//   ....[5]....
        /*01c4*/ 	.word	0xffffffff


	//   ....[6]....
        /*01c8*/ 	.word	0xffffffff


	//   ....[7]....
        /*01cc*/ 	.word	0xffffffff


	//   ....[8]....
        /*01d0*/ 	.word	0xffffffff


	//   ....[9]....
        /*01d4*/ 	.word	0xffffffff


	//   ....[10]....
        /*01d8*/ 	.word	0xffffffff


	//   ....[11]....
        /*01dc*/ 	.word	0xffffffff


	//   ....[12]....
        /*01e0*/ 	.word	0xffffffff


	//   ....[13]....
        /*01e4*/ 	.word	0xffffffff


	//   ....[14]....
        /*01e8*/ 	.word	0xffffffff


	//   ....[15]....
        /*01ec*/ 	.word	0xffffffff


	//   ....[16]....
        /*01f0*/ 	.word	0xffffffff


	//   ....[17]....
        /*01f4*/ 	.word	0xffffffff


	//   ....[18]....
        /*01f8*/ 	.word	0xffffffff


	//   ....[19]....
        /*01fc*/ 	.word	0xffffffff


	//   ....[20]....
        /*0200*/ 	.word	0xffffffff


	//   ....[21]....
        /*0204*/ 	.word	0xffffffff


	//   ....[22]....
        /*0208*/ 	.word	0xffffffff


	//   ....[23]....
        /*020c*/ 	.word	0xffffffff


	//   ....[24]....
        /*0210*/ 	.word	0xffffffff


	//   ....[25]....
        /*0214*/ 	.word	0xffffffff


	//   ....[26]....
        /*0218*/ 	.word	0xffffffff


	//   ....[27]....
        /*021c*/ 	.word	0xffffffff


	//   ....[28]....
        /*0220*/ 	.word	0xffffffff


	//   ....[29]....
        /*0224*/ 	.word	0xffffffff


	//   ....[30]....
        /*0228*/ 	.word	0xffffffff


	//   ....[31]....
        /*022c*/ 	.word	0xffffffff


	//   ....[32]....
        /*0230*/ 	.word	0xffffffff


	//   ....[33]....
        /*0234*/ 	.word	0xffffffff


	//   ....[34]....
        /*0238*/ 	.word	0xffffffff


	//   ....[35]....
        /*023c*/ 	.word	0xffffffff


	//   ....[36]....
        /*0240*/ 	.word	0xffffffff


	//   ....[37]....
        /*0244*/ 	.word	0xffffffff


	//   ....[38]....
        /*0248*/ 	.word	0xffffffff


	//   ....[39]....
        /*024c*/ 	.word	0xffffffff


	//   ....[40]....
        /*0250*/ 	.word	0xffffffff


	//   ....[41]....
        /*0254*/ 	.word	0xffffffff


	//   ....[42]....
        /*0258*/ 	.word	0xffffffff


	//   ....[43]....
        /*025c*/ 	.word	0xffffffff


	//   ....[44]....
        /*0260*/ 	.word	0xffffffff


	//   ....[45]....
        /*0264*/ 	.word	0xffffffff


	//   ....[46]....
        /*0268*/ 	.word	0xffffffff


	//   ....[47]....
        /*026c*/ 	.word	0xffffffff


	//   ....[48]....
        /*0270*/ 	.word	0xffffffff


	//   ....[49]....
        /*0274*/ 	.word	0xffffffff


	//   ....[50]....
        /*0278*/ 	.word	0xffffffff


	//   ....[51]....
        /*027c*/ 	.word	0xffffffff


	//   ....[52]....
        /*0280*/ 	.word	0xffffffff


	//   ....[53]....
        /*0284*/ 	.word	0xffffffff


	//   ....[54]....
        /*0288*/ 	.word	0xffffffff


	//   ....[55]....
        /*028c*/ 	.word	0xffffffff


	//   ....[56]....
        /*0290*/ 	.word	0xffffffff


	//   ....[57]....
        /*0294*/ 	.word	0xffffffff


	//   ....[58]....
        /*0298*/ 	.word	0xffffffff


	//   ....[59]....
        /*029c*/ 	.word	0xffffffff


	//   ....[60]....
        /*02a0*/ 	.word	0xffffffff


	//   ....[61]....
        /*02a4*/ 	.word	0xffffffff


	//   ....[62]....
        /*02a8*/ 	.word	0xffffffff


	//   ....[63]....
        /*02ac*/ 	.word	0xffffffff


	//   ....[64]....
        /*02b0*/ 	.word	0xffffffff


	//   ....[65]....
        /*02b4*/ 	.word	0xffffffff


	//   ....[66]....
        /*02b8*/ 	.word	0xffffffff


	//   ....[67]....
        /*02bc*/ 	.word	0xffffffff


	//   ....[68]....
        /*02c0*/ 	.word	0xffffffff


	//   ....[69]....
        /*02c4*/ 	.word	0xffffffff


	//   ....[70]....
        /*02c8*/ 	.word	0xffffffff


	//   ....[71]....
        /*02cc*/ 	.word	0xffffffff


	//   ....[72]....
        /*02d0*/ 	.word	0xffffffff


	//   ....[73]....
        /*02d4*/ 	.word	0xffffffff


	//   ....[74]....
        /*02d8*/ 	.word	0xffffffff


	//   ....[75]....
        /*02dc*/ 	.word	0xffffffff


	//   ....[76]....
        /*02e0*/ 	.word	0xffffffff


	//   ....[77]....
        /*02e4*/ 	.word	0xffffffff


	//   ....[78]....
        /*02e8*/ 	.word	0xffffffff


	//   ....[79]....
        /*02ec*/ 	.word	0xffffffff


	//   ....[80]....
        /*02f0*/ 	.word	0xffffffff


	//   ....[81]....
        /*02f4*/ 	.word	0xffffffff


	//   ....[82]....
        /*02f8*/ 	.word	0xffffffff


	//   ....[83]....
        /*02fc*/ 	.word	0xffffffff


	//   ....[84]....
        /*0300*/ 	.word	0xffffffff


	//   ....[85]....
        /*0304*/ 	.word	0xffffffff


	//   ....[86]....
        /*0308*/ 	.word	0xffffffff


	//   ....[87]....
        /*030c*/ 	.word	0xffffffff


	//   ....[88]....
        /*0310*/ 	.word	0xffffffff


	//   ....[89]....
        /*0314*/ 	.word	0xffffffff


	//   ....[90]....
        /*0318*/ 	.word	0xffffffff


	//   ....[91]....
        /*031c*/ 	.word	0xffffffff


	//   ....[92]....
        /*0320*/ 	.word	0xffffffff


	//   ....[93]....
        /*0324*/ 	.word	0xffffffff


	//   ....[94]....
        /*0328*/ 	.word	0xffffffff


	//   ....[95]....
        /*032c*/ 	.word	0xffffffff


	//   ....[96]....
        /*0330*/ 	.word	0xffffffff


	//   ....[97]....
        /*0334*/ 	.word	0xffffffff


	//   ....[98]....
        /*0338*/ 	.word	0xffffffff


	//   ....[99]....
        /*033c*/ 	.word	0xffffffff


	//   ....[100]....
        /*0340*/ 	.word	0xffffffff


	//   ....[101]....
        /*0344*/ 	.word	0xffffffff


	//   ....[102]....
        /*0348*/ 	.word	0xffffffff


	//   ....[103]....
        /*034c*/ 	.word	0xffffffff


	//   ....[104]....
        /*0350*/ 	.word	0xffffffff


	//   ....[105]....
        /*0354*/ 	.word	0xffffffff


	//   ....[106]....
        /*0358*/ 	.word	0xffffffff


	//   ....[107]....
        /*035c*/ 	.word	0xffffffff


	//   ....[108]....
        /*0360*/ 	.word	0xffffffff


	//   ....[109]....
        /*0364*/ 	.word	0xffffffff


	//   ....[110]....
        /*0368*/ 	.word	0xffffffff


	//   ....[111]....
        /*036c*/ 	.word	0xffffffff


	//   ....[112]....
        /*0370*/ 	.word	0xffffffff


	//   ....[113]....
        /*0374*/ 	.word	0xffffffff


	//   ....[114]....
        /*0378*/ 	.word	0xffffffff


	//   ....[115]....
        /*037c*/ 	.word	0xffffffff


	//   ....[116]....
        /*0380*/ 	.word	0xffffffff


	//   ....[117]....
        /*0384*/ 	.word	0xffffffff


	//   ....[118]....
        /*0388*/ 	.word	0xffffffff


	//   ....[119]....
        /*038c*/ 	.word	0xffffffff


	//   ....[120]....
        /*0390*/ 	.word	0xffffffff


	//   ....[121]....
        /*0394*/ 	.word	0xffffffff


	//   ....[122]....
        /*0398*/ 	.word	0xffffffff


	//   ....[123]....
        /*039c*/ 	.word	0xffffffff


	//   ....[124]....
        /*03a0*/ 	.word	0xffffffff


	//   ....[125]....
        /*03a4*/ 	.word	0xffffffff


	//   ....[126]....
        /*03a8*/ 	.word	0xffffffff


	//----- nvinfo : EIATTR_COOP_GROUP_INSTR_OFFSETS
	.align		4
.L_126:
        /*03ac*/ 	.byte	0x04, 0x28
        /*03ae*/ 	.short	(.L_128 - .L_127)


	//   ....[0]....
.L_127:
        /*03b0*/ 	.word	0x00000060


	//   ....[1]....
        /*03b4*/ 	.word	0x00000c60


	//   ....[2]....
        /*03b8*/ 	.word	0x00000d90


	//   ....[3]....
        /*03bc*/ 	.word	0x00000e20


	//   ....[4]....
        /*03c0*/ 	.word	0x00000e50


	//   ....[5]....
        /*03c4*/ 	.word	0x00000ee0


	//   ....[6]....
        /*03c8*/ 	.word	0x00000f10


	//   ....[7]....
        /*03cc*/ 	.word	0x00000fa0


	//   ....[8]....
        /*03d0*/ 	.word	0x00000fd0


	//   ....[9]....
        /*03d4*/ 	.word	0x00001060


	//   ....[10]....
        /*03d8*/ 	.word	0x00001090


	//   ....[11]....
        /*03dc*/ 	.word	0x00001120


	//   ....[12]....
        /*03e0*/ 	.word	0x00001150


	//   ....[13]....
        /*03e4*/ 	.word	0x000011e0


	//   ....[14]....
        /*03e8*/ 	.word	0x00001210


	//   ....[15]....
        /*03ec*/ 	.word	0x00001290


	//   ....[16]....
        /*03f0*/ 	.word	0x000012d0


	//   ....[17]....
        /*03f4*/ 	.word	0x00001820


	//   ....[18]....
        /*03f8*/ 	.word	0x00001840


	//   ....[19]....
        /*03fc*/ 	.word	0x00001860


	//   ....[20]....
        /*0400*/ 	.word	0x00001880


	//   ....[21]....
        /*0404*/ 	.word	0x00001890


	//   ....[22]....
        /*0408*/ 	.word	0x000018a0


	//   ....[23]....
        /*040c*/ 	.word	0x000018b0


	//   ....[24]....
        /*0410*/ 	.word	0x000018d0


	//   ....[25]....
        /*0414*/ 	.word	0x00001970


	//   ....[26]....
        /*0418*/ 	.word	0x000019b0


	//   ....[27]....
        /*041c*/ 	.word	0x000019c0


	//   ....[28]....
        /*0420*/ 	.word	0x000019d0


	//   ....[29]....
        /*0424*/ 	.word	0x000019f0


	//   ....[30]....
        /*0428*/ 	.word	0x00001a10


	//   ....[31]....
        /*042c*/ 	.word	0x00001bd0


	//   ....[32]....
        /*0430*/ 	.word	0x00001c00


	//   ....[33]....
        /*0434*/ 	.word	0x00001c30


	//   ....[34]....
        /*0438*/ 	.word	0x00001c60


	//   ....[35]....
        /*043c*/ 	.word	0x00001c90


	//   ....[36]....
        /*0440*/ 	.word	0x00001d10


	//   ....[37]....
        /*0444*/ 	.word	0x00001d40


	//   ....[38]....
        /*0448*/ 	.word	0x00001d70


	//   ....[39]....
        /*044c*/ 	.word	0x00001da0


	//   ....[40]....
        /*0450*/ 	.word	0x00001dd0


	//   ....[41]....
        /*0454*/ 	.word	0x00001e60


	//   ....[42]....
        /*0458*/ 	.word	0x00001e90


	//   ....[43]....
        /*045c*/ 	.word	0x00001eb0


	//   ....[44]....
        /*0460*/ 	.word	0x00001f10


	//   ....[45]....
        /*0464*/ 	.word	0x00003b10


	//   ....[46]....
        /*0468*/ 	.word	0x00003b30


	//   ....[47]....
        /*046c*/ 	.word	0x00003b40


	//   ....[48]....
        /*0470*/ 	.word	0x00003b50


	//   ....[49]....
        /*0474*/ 	.word	0x00003b60


	//   ....[50]....
        /*0478*/ 	.word	0x00003b70


	//   ....[51]....
        /*047c*/ 	.word	0x00003b80


	//   ....[52]....
        /*0480*/ 	.word	0x00003ba0


	//   ....[53]....
        /*0484*/ 	.word	0x00003bb0


	//   ....[54]....
        /*0488*/ 	.word	0x00003bd0


	//   ....[55]....
        /*048c*/ 	.word	0x00003bf0


	//   ....[56]....
        /*0490*/ 	.word	0x00003c20


	//   ....[57]....
        /*0494*/ 	.word	0x00003c40


	//   ....[58]....
        /*0498*/ 	.word	0x00003c60


	//   ....[59]....
        /*049c*/ 	.word	0x00004bd0


	//   ....[60]....
        /*04a0*/ 	.word	0x00004c00


	//   ....[61]....
        /*04a4*/ 	.word	0x00004d40


	//   ....[62]....
        /*04a8*/ 	.word	0x00004d70


	//   ....[63]....
        /*04ac*/ 	.word	0x00004da0


	//   ....[64]....
        /*04b0*/ 	.word	0x00004e40


	//   ....[65]....
        /*04b4*/ 	.word	0x00004f20


	//   ....[66]....
        /*04b8*/ 	.word	0x00005080


	//   ....[67]....
        /*04bc*/ 	.word	0x000079e0


	//   ....[68]....
        /*04c0*/ 	.word	0x00007a00


	//   ....[69]....
        /*04c4*/ 	.word	0x00007a10


	//   ....[70]....
        /*04c8*/ 	.word	0x00007a20


	//   ....[71]....
        /*04cc*/ 	.word	0x00007a30


	//   ....[72]....
        /*04d0*/ 	.word	0x00007a40


	//   ....[73]....
        /*04d4*/ 	.word	0x00007a50


	//   ....[74]....
        /*04d8*/ 	.word	0x00007a70


	//   ....[75]....
        /*04dc*/ 	.word	0x00007a80


	//   ....[76]....
        /*04e0*/ 	.word	0x00007aa0


	//   ....[77]....
        /*04e4*/ 	.word	0x00007af0


	//   ....[78]....
        /*04e8*/ 	.word	0x00007b30


	//   ....[79]....
        /*04ec*/ 	.word	0x00007b50


	//   ....[80]....
        /*04f0*/ 	.word	0x00007b60


	//   ....[81]....
        /*04f4*/ 	.word	0x00007f80


	//   ....[82]....
        /*04f8*/ 	.word	0x00007fb0


	//   ....[83]....
        /*04fc*/ 	.word	0x00007fd0


	//   ....[84]....
        /*0500*/ 	.word	0x00008000


	//   ....[85]....
        /*0504*/ 	.word	0x00008030


	//   ....[86]....
        /*0508*/ 	.word	0x00008080


	//   ....[87]....
        /*050c*/ 	.word	0x000080b0


	//   ....[88]....
        /*0510*/ 	.word	0x000080d0


	//   ....[89]....
        /*0514*/ 	.word	0x00008110


	//   ....[90]....
        /*0518*/ 	.word	0x00008140


	//   ....[91]....
        /*051c*/ 	.word	0x00008170


	//   ....[92]....
        /*0520*/ 	.word	0x00008190


	//   ....[93]....
        /*0524*/ 	.word	0x000081c0


	//   ....[94]....
        /*0528*/ 	.word	0x000081e0


	//   ....[95]....
        /*052c*/ 	.word	0x00009ce0


	//   ....[96]....
        /*0530*/ 	.word	0x00009ef0


	//   ....[97]....
        /*0534*/ 	.word	0x00009f60


	//   ....[98]....
        /*0538*/ 	.word	0x00009fb0


	//   ....[99]....
        /*053c*/ 	.word	0x0000a050


	//   ....[100]....
        /*0540*/ 	.word	0x0000a100


	//   ....[101]....
        /*0544*/ 	.word	0x0000a160


	//   ....[102]....
        /*0548*/ 	.word	0x0000a490


	//   ....[103]....
        /*054c*/ 	.word	0x0000cf40


	//   ....[104]....
        /*0550*/ 	.word	0x0000cf50


	//   ....[105]....
        /*0554*/ 	.word	0x0000cf60


	//   ....[106]....
        /*0558*/ 	.word	0x0000cf70


	//   ....[107]....
        /*055c*/ 	.word	0x0000cfa0


	//   ....[108]....
        /*0560*/ 	.word	0x0000cfc0


	//   ....[109]....
        /*0564*/ 	.word	0x0000cfe0


	//   ....[110]....
        /*0568*/ 	.word	0x0000cff0


	//   ....[111]....
        /*056c*/ 	.word	0x0000dc70


	//   ....[112]....
        /*0570*/ 	.word	0x0000dca0


	//   ....[113]....
        /*0574*/ 	.word	0x0000dcd0


	//   ....[114]....
        /*0578*/ 	.word	0x0000dd00


	//   ....[115]....
        /*057c*/ 	.word	0x0000dd40


	//   ....[116]....
        /*0580*/ 	.word	0x0000dd70


	//   ....[117]....
        /*0584*/ 	.word	0x0000dd90


	//   ....[118]....
        /*0588*/ 	.word	0x0000dda0


	//   ....[119]....
        /*058c*/ 	.word	0x0000ddc0


	//   ....[120]....
        /*0590*/ 	.word	0x0000ddd0


	//   ....[121]....
        /*0594*/ 	.word	0x0000e180


	//   ....[122]....
        /*0598*/ 	.word	0x0000e1a0


	//   ....[123]....
        /*059c*/ 	.word	0x0000e4a0


	//   ....[124]....
        /*05a0*/ 	.word	0x0000e4c0


	//   ....[125]....
        /*05a4*/ 	.word	0x0000e7c0


	//   ....[126]....
        /*05a8*/ 	.word	0x0000e7d0


	//----- nvinfo : EIATTR_EXIT_INSTR_OFFSETS
	.align		4
.L_128:
        /*05ac*/ 	.byte	0x04, 0x1c
        /*05ae*/ 	.short	(.L_130 - .L_129)


	//   ....[0]....
.L_129:
        /*05b0*/ 	.word	0x000001c0


	//   ....[1]....
        /*05b4*/ 	.word	0x0000e7e0


	//   ....[2]....
        /*05b8*/ 	.word	0x0000ea80


	//   ....[3]....
        /*05bc*/ 	.word	0x0000ead0


	//   ....[4]....
        /*05c0*/ 	.word	0x0000eb00


	//   ....[5]....
        /*05c4*/ 	.word	0x0000eb60


	//   ....[6]....
        /*05c8*/ 	.word	0x0000edf0


	//----- nvinfo : EIATTR_CTAIDZ_USED
	.align		4
.L_130:
        /*05cc*/ 	.byte	0x01, 0x04
	.zero		2


	//----- nvinfo : EIATTR_MAX_THREADS
	.align		4
        /*05d0*/ 	.byte	0x04, 0x05
        /*05d2*/ 	.short	(.L_132 - .L_131)
.L_131:
        /*05d4*/ 	.word	0x00000080
        /*05d8*/ 	.word	0x00000001
        /*05dc*/ 	.word	0x00000001


	//----- nvinfo : EIATTR_CRS_STACK_SIZE
	.align		4
.L_132:
        /*05e0*/ 	.byte	0x04, 0x1e
        /*05e2*/ 	.short	(.L_134 - .L_133)
.L_133:
        /*05e4*/ 	.word	0x00000000
.L_134:


//--------------------- .nv.info._ZN7cutlass13device_kernelIN5flash19enable_sm80_to_sm89INS1_16FlashAttnFwdSm80INS1_25CollectiveMainloopFwdSm80ILi4ELi1ELb0EN4cute5tupleIJNS5_1CILi128EEENS7_ILi80EEENS7_ILi64EEEEEELi64ENS_6half_tEfNS_4arch4Sm80ELb0ELb0ELb1ELb1ELb1ELb0ELb1ELb1EEENS1_21CollectiveEpilogueFwdINS6_IJS8_SA_S9_EEENS6_IJNS7_ILi1EEESI_SI_EEESC_SE_Li128ELb1ELb1ELb1ELb0EEENS1_36VarlenDynamicPersistentTileSchedulerILi128ELi80ELi128ELi128ELb1ELb1ELb0ELb0ELb1ELb1EEEEEEEEEvNT_6ParamsE --------------------------
	.section	.nv.info._ZN7cutlass13device_kernelIN5flash19enable_sm80_to_sm89INS1_16FlashAttnFwdSm80INS1_25CollectiveMainloopFwdSm80ILi4ELi1ELb0EN4cute5tupleIJNS5_1CILi128EEENS7_ILi80EEENS7_ILi64EEEEEELi64ENS_6half_tEfNS_4arch4Sm80ELb0ELb0ELb1ELb1ELb1ELb0ELb1ELb1EEENS1_21CollectiveEpilogueFwdINS6_IJS8_SA_S9_EEENS6_IJNS7_ILi1EEESI_SI_EEESC_SE_Li128ELb1ELb1ELb1ELb0EEENS1_36VarlenDynamicPersistentTileSchedulerILi128ELi80ELi128ELi128ELb1ELb1ELb0ELb0ELb1ELb1EEEEEEEEEvNT_6ParamsE,"",@"SHT_CUDA_INFO"
	.sectionflags	@""
	.align	4


	//----- nvinfo : EIATTR_CUDA_API_VERSION
	.align		4
        /*0000*/ 	.byte	0x04, 0x37
        /*0002*/ 	.short	(.L_136 - .L_135)
.L_135:
        /*0004*/ 	.word	0x00000082


	//----- nvinfo : EIATTR_SW2861232_WAR
	.align		4
.L_136:
        /*0008*/ 	.byte	0x01, 0x35
	.zero		2


	//----- nvinfo : EIATTR_PARAM_CBANK
	.align		4
        /*000c*/ 	.byte	0x04, 0x0a
        /*000e*/ 	.short	(.L_138 - .L_137)
	.align		4
.L_137:
        /*0010*/ 	.word	index@(.nv.constant0._ZN7cutlass13device_kernelIN5flash19enable_sm80_to_sm89INS1_16FlashAttnFwdSm80INS1_25CollectiveMainloopFwdSm80ILi4ELi1ELb0EN4cute5tupleIJNS5_1CILi128EEENS7_ILi80EEENS7_ILi64EEEEEELi64ENS_6half_tEfNS_4arch4Sm80ELb0ELb0ELb1ELb1ELb1ELb0ELb1ELb1EEENS1_21CollectiveEpilogueFwdINS6_IJS8_SA_S9_EEENS6_IJNS7_ILi1EEESI_SI_EEESC_SE_Li128ELb1ELb1ELb1ELb0EEENS1_36VarlenDynamicPersistentTileSchedulerILi128ELi80ELi128ELi128ELb1ELb1ELb0ELb0ELb1ELb1EEEEEEEEEvNT_6ParamsE)
        /*0014*/ 	.short	0x0160
        /*0016*/ 	.short	0x0438


	//----- nvinfo : EIATTR_CBANK_PARAM_SIZE
	.align		4
.L_138:
        /*0018*/ 	.byte	0x03, 0x19
        /*001a*/ 	.short	0x0438


	//----- nvinfo : EIATTR_KPARAM_INFO
	.align		4
        /*001c*/ 	.byte	0x04, 0x17
        /*001e*/ 	.short	(.L_140 - .L_139)
.L_139:
        /*0020*/ 	.word	0x00000000
        /*0024*/ 	.short	0x0000
        /*0026*/ 	.short	0x0000
        /*0028*/ 	.byte	0x00, 0xf0, 0xe1, 0x10


	//----- nvinfo : EIATTR_MAXREG_COUNT
	.align		4
.L_140:
        /*002c*/ 	.byte	0x03, 0x1b
        /*002e*/ 	.short	0x00ff


	//----- nvinfo : EIATTR_NUM_BARRIERS
	.align		4
        /*0030*/ 	.byte	0x02, 0x4c
        /*0032*/ 	.byte	0x06
	.zero		1


	//----- nvinfo : EIATTR_ANNOTATIONS
	.align		4
        /*0034*/ 	.byte	0x04, 0x55
        /*0036*/ 	.short	(.L_142 - .L_141)


	//   ....[0]....
.L_141:
        /* <DEDUP_REMOVED lines=106> */


	//----- nvinfo : EIATTR_MERCURY_ISA_VERSION
	.align		4
.L_142:
        /*06c8*/ 	.byte	0x03, 0x5f
        /*06ca*/ 	.short	0x0000


	//----- nvinfo : EIATTR_INT_WARP_WIDE_INSTR_OFFSETS
	.align		4
        /*06cc*/ 	.byte	0x04, 0x31
        /*06ce*/ 	.short	(.L_144 - .L_143)


	//   ....[0]....
.L_143:
        /*06d0*/ 	.word	0x0000b440


	//   ....[1]....
        /*06d4*/ 	.word	0x0000b4c0


	//----- nvinfo : EIATTR_COOP_GROUP_MASK_REGIDS
	.align		4
.L_144:
        /*06d8*/ 	.byte	0x04, 0x29
        /*06da*/ 	.short	(.L_146 - .L_145)


	//   ....[0]....
.L_145:
        /*06dc*/ 	.word	0xffffffff


	//   ....[1]....
        /*06e0*/ 	.word	0xffffffff


	//   ....[2]....
        /*06e4*/ 	.word	0xffffffff


	//   ....[3]....
        /*06e8*/ 	.word	0xffffffff


	//   ....[4]....
        /*06ec*/ 	.word	0xffffffff


	//   ....[5]....
        /*06f0*/ 	.word	0xffffffff


	//   ....[6]....
        /*06f4*/ 	.word	0xffffffff


	//   ....[7]....
        /*06f8*/ 	.word	0xffffffff


	//   ....[8]....
        /*06fc*/ 	.word	0xffffffff


	//   ....[9]....
        /*0700*/ 	.word	0xffffffff


	//   ....[10]....
        /*0704*/ 	.word	0xffffffff


	//   ....[11]....
        /*0708*/ 	.word	0xffffffff


	//   ....[12]....
        /*070c*/ 	.word	0xffffffff


	//   ....[13]....
        /*0710*/ 	.word	0xffffffff


	//   ....[14]....
        /*0714*/ 	.word	0xffffffff


	//   ....[15]....
        /*0718*/ 	.word	0xffffffff


	//   ....[16]....
        /*071c*/ 	.word	0xffffffff


	//   ....[17]....
        /*0720*/ 	.word	0xffffffff


	//   ....[18]....
        /*0724*/ 	.word	0xffffffff


	//   ....[19]....
        /*0728*/ 	.word	0xffffffff


	//   ....[20]....
        /*072c*/ 	.word	0xffffffff


	//   ....[21]....
        /*0730*/ 	.word	0xffffffff


	//   ....[22]....
        /*0734*/ 	.word	0xffffffff


	//   ....[23]....
        /*0738*/ 	.word	0xffffffff


	//   ....[24]....
        /*073c*/ 	.word	0xffffffff


	//   ....[25]....
        /*0740*/ 	.word	0xffffffff


	//   ....[26]....
        /*0744*/ 	.word	0xffffffff


	//   ....[27]....
        /*0748*/ 	.word	0xffffffff


	//   ....[28]....
        /*074c*/ 	.word	0xffffffff


	//   ....[29]....
        /*0750*/ 	.word	0xffffffff


	//   ....[30]....
        /*0754*/ 	.word	0xffffffff


	//   ....[31]....
        /*0758*/ 	.word	0xffffffff


	//   ....[32]....
        /*075c*/ 	.word	0xffffffff


	//   ....[33]....
        /*0760*/ 	.word	0xffffffff


	//   ....[34]....
        /*0764*/ 	.word	0xffffffff


	//   ....[35]....
        /*0768*/ 	.word	0xffffffff


	//   ....[36]....
        /*076c*/ 	.word	0xffffffff


	//   ....[37]....
        /*0770*/ 	.word	0xffffffff


	//   ....[38]....
        /*0774*/ 	.word	0xffffffff


	//   ....[39]....
        /*0778*/ 	.word	0xffffffff


	//   ....[40]....
        /*077c*/ 	.word	0xffffffff


	//   ....[41]....
        /*0780*/ 	.word	0xffffffff


	//   ....[42]....
        /*0784*/ 	.word	0xffffffff


	//   ....[43]....
        /*0788*/ 	.word	0xffffffff


	//   ....[44]....
        /*078c*/ 	.word	0xffffffff


	//   ....[45]....
        /*0790*/ 	.word	0xffffffff


	//   ....[46]....
        /*0794*/ 	.word	0xffffffff


	//   ....[47]....
        /*0798*/ 	.word	0xffffffff


	//   ....[48]....
        /*079c*/ 	.word	0xffffffff


	//   ....[49]....
        /*07a0*/ 	.word	0xffffffff


	//   ....[50]....
        /*07a4*/ 	.word	0xffffffff


	//   ....[51]....
        /*07a8*/ 	.word	0xffffffff


	//   ....[52]....
        /*07ac*/ 	.word	0xffffffff


	//   ....[53]....
        /*07b0*/ 	.word	0xffffffff


	//   ....[54]....
        /*07b4*/ 	.word	0xffffffff


	//   ....[55]....
        /*07b8*/ 	.word	0xffffffff


	//   ....[56]....
        /*07bc*/ 	.word	0xffffffff


	//   ....[57]....
        /*07c0*/ 	.word	0xffffffff


	//   ....[58]....
        /*07c4*/ 	.word	0xffffffff


	//   ....[59]....
        /*07c8*/ 	.word	0xffffffff


	//   ....[60]....
        /*07cc*/ 	.word	0xffffffff


	//   ....[61]....
        /*07d0*/ 	.word	0xffffffff


	//   ....[62]....
        /*07d4*/ 	.word	0xffffffff


	//   ....[63]....
        /*07d8*/ 	.word	0xffffffff


	//   ....[64]....
        /*07dc*/ 	.word	0xffffffff


	//   ....[65]....
        /*07e0*/ 	.word	0xffffffff


	//   ....[66]....
        /*07e4*/ 	.word	0xffffffff


	//   ....[67]....
        /*07e8*/ 	.word	0xffffffff


	//   ....[68]....
        /*07ec*/ 	.word	0xffffffff


	//   ....[69]....
        /*07f0*/ 	.word	0xffffffff


	//   ....[70]....
        /*07f4*/ 	.word	0xffffffff


	//   ....[71]....
        /*07f8*/ 	.word	0xffffffff


	//   ....[72]....
        /*07fc*/ 	.word	0xffffffff


	//   ....[73]....
        /*0800*/ 	.word	0xffffffff


	//   ....[74]....
        /*0804*/ 	.word	0xffffffff


	//   ....[75]....
        /*0808*/ 	.word	0xffffffff


	//   ....[76]....
        /*080c*/ 	.word	0xffffffff


	//   ....[77]....
        /*0810*/ 	.word	0xffffffff


	//   ....[78]....
        /*0814*/ 	.word	0xffffffff


	//   ....[79]....
        /*0818*/ 	.word	0xffffffff


	//   ....[80]....
        /*081c*/ 	.word	0xffffffff


	//   ....[81]....
        /*0820*/ 	.word	0xffffffff


	//   ....[82]....
        /*0824*/ 	.word	0xffffffff


	//   ....[83]....
        /*0828*/ 	.word	0xffffffff


	//   ....[84]....
        /*082c*/ 	.word	0xffffffff


	//   ....[85]....
        /*0830*/ 	.word	0xffffffff


	//   ....[86]....
        /*0834*/ 	.word	0xffffffff


	//   ....[87]....
        /*0838*/ 	.word	0xffffffff


	//   ....[88]....
        /*083c*/ 	.word	0xffffffff


	//   ....[89]....
        /*0840*/ 	.word	0xffffffff


	//   ....[90]....
        /*0844*/ 	.word	0xffffffff


	//   ....[91]....
        /*0848*/ 	.word	0xffffffff


	//   ....[92]....
        /*084c*/ 	.word	0xffffffff


	//   ....[93]....
        /*0850*/ 	.word	0xffffffff


	//   ....[94]....
        /*0854*/ 	.word	0xffffffff


	//   ....[95]....
        /*0858*/ 	.word	0xffffffff


	//   ....[96]....
        /*085c*/ 	.word	0xffffffff


	//   ....[97]....
        /*0860*/ 	.word	0xffffffff


	//   ....[98]....
        /*0864*/ 	.word	0xffffffff


	//   ....[99]....
        /*0868*/ 	.word	0xffffffff


	//   ....[100]....
        /*086c*/ 	.word	0xffffffff


	//   ....[101]....
        /*0870*/ 	.word	0xffffffff


	//   ....[102]....
        /*0874*/ 	.word	0xffffffff


	//   ....[103]....
        /*0878*/ 	.word	0xffffffff


	//   ....[104]....
        /*087c*/ 	.word	0xffffffff


	//   ....[105]....
        /*0880*/ 	.word	0xffffffff


	//   ....[106]....
        /*0884*/ 	.word	0xffffffff


	//   ....[107]....
        /*0888*/ 	.word	0xffffffff


	//   ....[108]....
        /*088c*/ 	.word	0xffffffff


	//   ....[109]....
        /*0890*/ 	.word	0xffffffff


	//   ....[110]....
        /*0894*/ 	.word	0xffffffff


	//   ....[111]....
        /*0898*/ 	.word	0xffffffff


	//   ....[112]....
        /*089c*/ 	.word	0xffffffff


	//   ....[113]....
        /*08a0*/ 	.word	0xffffffff


	//   ....[114]....
        /*08a4*/ 	.word	0xffffffff


	//   ....[115]....
        /*08a8*/ 	.word	0xffffffff


	//   ....[116]....
        /*08ac*/ 	.word	0xffffffff


	//   ....[117]....
        /*08b0*/ 	.word	0xffffffff


	//   ....[118]....
        /*08b4*/ 	.word	0xffffffff


	//   ....[119]....
        /*08b8*/ 	.word	0xffffffff


	//   ....[120]....
        /*08bc*/ 	.word	0xffffffff


	//   ....[121]....
        /*08c0*/ 	.word	0xffffffff


	//   ....[122]....
        /*08c4*/ 	.word	0xffffffff


	//   ....[123]....
        /*08c8*/ 	.word	0xffffffff


	//   ....[124]....
        /*08cc*/ 	.word	0xffffffff


	//   ....[125]....
        /*08d0*/ 	.word	0xffffffff


	//   ....[126]....
        /*08d4*/ 	.word	0xffffffff


	//   ....[127]....
        /*08d8*/ 	.word	0xffffffff


	//   ....[128]....
        /*08dc*/ 	.word	0xffffffff


	//   ....[129]....
        /*08e0*/ 	.word	0xffffffff


	//   ....[130]....
        /*08e4*/ 	.word	0xffffffff


	//   ....[131]....
        /*08e8*/ 	.word	0xffffffff


	//   ....[132]....
        /*08ec*/ 	.word	0xffffffff


	//   ....[133]....
        /*08f0*/ 	.word	0xffffffff


	//   ....[134]....
        /*08f4*/ 	.word	0xffffffff


	//   ....[135]....
        /*08f8*/ 	.word	0xffffffff


	//   ....[136]....
        /*08fc*/ 	.word	0xffffffff


	//   ....[137]....
        /*0900*/ 	.word	0xffffffff


	//   ....[138]....
        /*0904*/ 	.word	0xffffffff


	//   ....[139]....
        /*0908*/ 	.word	0xffffffff


	//   ....[140]....
        /*090c*/ 	.word	0xffffffff


	//   ....[141]....
        /*0910*/ 	.word	0xffffffff


	//   ....[142]....
        /*0914*/ 	.word	0xffffffff


	//   ....[143]....
        /*0918*/ 	.word	0xffffffff


	//   ....[144]....
        /*091c*/ 	.word	0xffffffff


	//   ....[145]....
        /*0920*/ 	.word	0xffffffff


	//   ....[146]....
        /*0924*/ 	.word	0xffffffff


	//   ....[147]....
        /*0928*/ 	.word	0xffffffff


	//   ....[148]....
        /*092c*/ 	.word	0xffffffff


	//   ....[149]....
        /*0930*/ 	.word	0xffffffff


	//   ....[150]....
        /*0934*/ 	.word	0xffffffff


	//   ....[151]....
        /*0938*/ 	.word	0xffffffff


	//   ....[152]....
        /*093c*/ 	.word	0xffffffff


	//   ....[153]....
        /*0940*/ 	.word	0xffffffff


	//   ....[154]....
        /*0944*/ 	.word	0xffffffff


	//   ....[155]....
        /*0948*/ 	.word	0xffffffff


	//   ....[156]....
        /*094c*/ 	.word	0xffffffff


	//   ....[157]....
        /*0950*/ 	.word	0xffffffff


	//   ....[158]....
        /*0954*/ 	.word	0xffffffff


	//   ....[159]....
        /*0958*/ 	.word	0xffffffff


	//   ....[160]....
        /*095c*/ 	.word	0xffffffff


	//   ....[161]....
        /*0960*/ 	.word	0xffffffff


	//   ....[162]....
        /*0964*/ 	.word	0xffffffff


	//   ....[163]....
        /*0968*/ 	.word	0xffffffff


	//   ....[164]....
        /*096c*/ 	.word	0xffffffff


	//   ....[165]....
        /*0970*/ 	.word	0xffffffff


	//   ....[166]....
        /*0974*/ 	.word	0xffffffff


	//   ....[167]....
        /*0978*/ 	.word	0xffffffff


	//   ....[168]....
        /*097c*/ 	.word	0xffffffff


	//   ....[169]....
        /*0980*/ 	.word	0xffffffff


	//   ....[170]....
        /*0984*/ 	.word	0xffffffff


	//   ....[171]....
        /*0988*/ 	.word	0xffffffff


	//   ....[172]....
        /*098c*/ 	.word	0xffffffff


	//   ....[173]....
        /*0990*/ 	.word	0xffffffff


	//   ....[174]....
        /*0994*/ 	.word	0xffffffff


	//   ....[175]....
        /*0998*/ 	.word	0xffffffff


	//   ....[176]....
        /*099c*/ 	.word	0xffffffff


	//   ....[177]....
        /*09a0*/ 	.word	0xffffffff


	//   ....[178]....
        /*09a4*/ 	.word	0xffffffff


	//   ....[179]....
        /*09a8*/ 	.word	0xffffffff


	//   ....[180]....
        /*09ac*/ 	.word	0xffffffff


	//   ....[181]....
        /*09b0*/ 	.word	0xffffffff


	//   ....[182]....
        /*09b4*/ 	.word	0xffffffff


	//   ....[183]....
        /*09b8*/ 	.word	0xffffffff


	//   ....[184]....
        /*09bc*/ 	.word	0xffffffff


	//   ....[185]....
        /*09c0*/ 	.word	0xffffffff


	//   ....[186]....
        /*09c4*/ 	.word	0xffffffff


	//   ....[187]....
        /*09c8*/ 	.word	0xffffffff


	//   ....[188]....
        /*09cc*/ 	.word	0xffffffff


	//   ....[189]....
        /*09d0*/ 	.word	0xffffffff


	//   ....[190]....
        /*09d4*/ 	.word	0xffffffff


	//   ....[191]....
        /*09d8*/ 	.word	0xffffffff


	//   ....[192]....
        /*09dc*/ 	.word	0xffffffff


	//   ....[193]....
        /*09e0*/ 	.word	0xffffffff


	//   ....[194]....
        /*09e4*/ 	.word	0xffffffff


	//   ....[195]....
        /*09e8*/ 	.word	0xffffffff


	//   ....[196]....
        /*09ec*/ 	.word	0xffffffff


	//   ....[197]....
        /*09f0*/ 	.word	0xffffffff


	//   ....[198]....
        /*09f4*/ 	.word	0xffffffff


	//   ....[199]....
        /*09f8*/ 	.word	0xffffffff


	//   ....[200]....
        /*09fc*/ 	.word	0xffffffff


	//   ....[201]....
        /*0a00*/ 	.word	0xffffffff


	//   ....[202]....
        /*0a04*/ 	.word	0xffffffff


	//   ....[203]....
        /*0a08*/ 	.word	0xffffffff


	//   ....[204]....
        /*0a0c*/ 	.word	0xffffffff


	//   ....[205]....
        /*0a10*/ 	.word	0xffffffff


	//   ....[206]....
        /*0a14*/ 	.word	0xffffffff


	//   ....[207]....
        /*0a18*/ 	.word	0xffffffff


	//   ....[208]....
        /*0a1c*/ 	.word	0xffffffff


	//   ....[209]....
        /*0a20*/ 	.word	0xffffffff


	//   ....[210]....
        /*0a24*/ 	.word	0xffffffff


	//   ....[211]....
        /*0a28*/ 	.word	0xffffffff


	//   ....[212]....
        /*0a2c*/ 	.word	0xffffffff


	//   ....[213]....
        /*0a30*/ 	.word	0xffffffff


	//   ....[214]....
        /*0a34*/ 	.word	0xffffffff


	//   ....[215]....
        /*0a38*/ 	.word	0xffffffff


	//   ....[216]....
        /*0a3c*/ 	.word	0xffffffff


	//   ....[217]....
        /*0a40*/ 	.word	0xffffffff


	//   ....[218]....
        /*0a44*/ 	.word	0xffffffff


	//   ....[219]....
        /*0a48*/ 	.word	0xffffffff


	//   ....[220]....
        /*0a4c*/ 	.word	0xffffffff


	//   ....[221]....
        /*0a50*/ 	.word	0xffffffff


	//   ....[222]....
        /*0a54*/ 	.word	0xffffffff


	//   ....[223]....
        /*0a58*/ 	.word	0xffffffff


	//   ....[224]....
        /*0a5c*/ 	.word	0xffffffff


	//   ....[225]....
        /*0a60*/ 	.word	0xffffffff


	//   ....[226]....
        /*0a64*/ 	.word	0xffffffff


	//   ....[227]....
        /*0a68*/ 	.word	0xffffffff


	//   ....[228]....
        /*0a6c*/ 	.word	0xffffffff


	//   ....[229]....
        /*0a70*/ 	.word	0xffffffff


	//   ....[230]....
        /*0a74*/ 	.word	0xffffffff


	//   ....[231]....
        /*0a78*/ 	.word	0xffffffff


	//   ....[232]....
        /*0a7c*/ 	.word	0xffffffff


	//   ....[233]....
        /*0a80*/ 	.word	0xffffffff


	//   ....[234]....
        /*0a84*/ 	.word	0xffffffff


	//   ....[235]....
        /*0a88*/ 	.word	0xffffffff


	//   ....[236]....
        /*0a8c*/ 	.word	0xffffffff


	//   ....[237]....
        /*0a90*/ 	.word	0xffffffff


	//   ....[238]....
        /*0a94*/ 	.word	0xffffffff


	//   ....[239]....
        /*0a98*/ 	.word	0xffffffff


	//   ....[240]....
        /*0a9c*/ 	.word	0xffffffff


	//   ....[241]....
        /*0aa0*/ 	.word	0xffffffff


	//   ....[242]....
        /*0aa4*/ 	.word	0xffffffff


	//   ....[243]....
        /*0aa8*/ 	.word	0xffffffff


	//   ....[244]....
        /*0aac*/ 	.word	0xffffffff


	//   ....[245]....
        /*0ab0*/ 	.word	0xffffffff


	//   ....[246]....
        /*0ab4*/ 	.word	0xffffffff


	//   ....[247]....
        /*0ab8*/ 	.word	0xffffffff


	//   ....[248]....
        /*0abc*/ 	.word	0xffffffff


	//   ....[249]....
        /*0ac0*/ 	.word	0xffffffff


	//   ....[250]....
        /*0ac4*/ 	.word	0xffffffff


	//   ....[251]....
        /*0ac8*/ 	.word	0xffffffff


	//   ....[252]....
        /*0acc*/ 	.word	0xffffffff


	//   ....[253]....
        /*0ad0*/ 	.word	0xffffffff


	//   ....[254]....
        /*0ad4*/ 	.word	0xffffffff


	//   ....[255]....
        /*0ad8*/ 	.word	0xffffffff


	//   ....[0]....
        /*0adc*/ 	.word	0xffffffff


	//   ....[1]....
        /*0ae0*/ 	.word	0xffffffff


	//   ....[2]....
        /*0ae4*/ 	.word	0xffffffff


	//   ....[3]....
        /*0ae8*/ 	.word	0xffffffff


	//   ....[4]....
        /*0aec*/ 	.word	0xffffffff


	//   ....[5]....
        /*0af0*/ 	.word	0xffffffff


	//   ....[6]....
        /*0af4*/ 	.word	0xffffffff


	//   ....[7]....
        /*0af8*/ 	.word	0xffffffff


	//   ....[8]....
        /*0afc*/ 	.word	0xffffffff


	//   ....[9]....
        /*0b00*/ 	.word	0xffffffff


	//   ....[10]....
        /*0b04*/ 	.word	0xffffffff


	//   ....[11]....
        /*0b08*/ 	.word	0xffffffff


	//   ....[12]....
        /*0b0c*/ 	.word	0xffffffff


	//   ....[13]....
        /*0b10*/ 	.word	0xffffffff


	//   ....[14]....
        /*0b14*/ 	.word	0xffffffff


	//   ....[15]....
        /*0b18*/ 	.word	0xffffffff


	//   ....[16]....
        /*0b1c*/ 	.word	0xffffffff


	//   ....[17]....
        /*0b20*/ 	.word	0xffffffff


	//   ....[18]....
        /*0b24*/ 	.word	0xffffffff


	//   ....[19]....
        /*0b28*/ 	.word	0xffffffff


	//   ....[20]....
        /*0b2c*/ 	.word	0xffffffff


	//   ....[21]....
        /*0b30*/ 	.word	0xffffffff


	//   ....[22]....
        /*0b34*/ 	.word	0xffffffff


	//   ....[23]....
        /*0b38*/ 	.word	0xffffffff


	//   ....[24]....
        /*0b3c*/ 	.word	0xffffffff


	//   ....[25]....
        /*0b40*/ 	.word	0xffffffff


	//   ....[26]....
        /*0b44*/ 	.word	0xffffffff


	//   ....[27]....
        /*0b48*/ 	.word	0xffffffff


	//   ....[28]....
        /*0b4c*/ 	.word	0xffffffff


	//   ....[29]....
        /*0b50*/ 	.word	0xffffffff


	//   ....[30]....
        /*0b54*/ 	.word	0xffffffff


	//   ....[31]....
        /*0b58*/ 	.word	0xffffffff


	//   ....[32]....
        /*0b5c*/ 	.word	0xffffffff


	//   ....[33]....
        /*0b60*/ 	.word	0xffffffff


	//   ....[34]....
        /*0b64*/ 	.word	0xffffffff


	//   ....[35]....
        /*0b68*/ 	.word	0xffffffff


	//   ....[36]....
        /*0b6c*/ 	.word	0xffffffff


	//   ....[37]....
        /*0b70*/ 	.word	0xffffffff


	//   ....[38]....
        /*0b74*/ 	.word	0xffffffff


	//   ....[39]....
        /*0b78*/ 	.word	0xffffffff


	//   ....[40]....
        /*0b7c*/ 	.word	0xffffffff


	//   ....[41]....
        /*0b80*/ 	.word	0xffffffff


	//   ....[42]....
        /*0b84*/ 	.word	0xffffffff


	//   ....[43]....
        /*0b88*/ 	.word	0xffffffff


	//   ....[44]....
        /*0b8c*/ 	.word	0xffffffff


	//   ....[45]....
        /*0b90*/ 	.word	0xffffffff


	//----- nvinfo : EIATTR_COOP_GROUP_INSTR_OFFSETS
	.align		4
.L_146:
        /*0b94*/ 	.byte	0x04, 0x28
        /*0b96*/ 	.short	(.L_148 - .L_147)


	//   ....[0]....
.L_147:
        /*0b98*/ 	.word	0x00000050


	//   ....[1]....
        /*0b9c*/ 	.word	0x00000200


	//   ....[2]....
        /*0ba0*/ 	.word	0x00000230


	//   ....[3]....
        /*0ba4*/ 	.word	0x00000260


	//   ....[4]....
        /*0ba8*/ 	.word	0x00000290


	//   ....[5]....
        /*0bac*/ 	.word	0x000002c0


	//   ....[6]....
        /*0bb0*/ 	.word	0x000002f0


	//   ....[7]....
        /*0bb4*/ 	.word	0x00000460


	//   ....[8]....
        /*0bb8*/ 	.word	0x000004a0


	//   ....[9]....
        /*0bbc*/ 	.word	0x000004d0


	//   ....[10]....
        /*0bc0*/ 	.word	0x00000500


	//   ....[11]....
        /*0bc4*/ 	.word	0x00000530


	//   ....[12]....
        /*0bc8*/ 	.word	0x00000560


	//   ....[13]....
        /*0bcc*/ 	.word	0x000005f0


	//   ....[14]....
        /*0bd0*/ 	.word	0x00000620


	//   ....[15]....
        /*0bd4*/ 	.word	0x00000640


	//   ....[16]....
        /*0bd8*/ 	.word	0x000006a0


	//   ....[17]....
        /*0bdc*/ 	.word	0x000021b0


	//   ....[18]....
        /*0be0*/ 	.word	0x000021d0


	//   ....[19]....
        /*0be4*/ 	.word	0x00002310


	//   ....[20]....
        /*0be8*/ 	.word	0x00002320


	//   ....[21]....
        /*0bec*/ 	.word	0x00002400


	//   ....[22]....
        /*0bf0*/ 	.word	0x00002420


	//   ....[23]....
        /*0bf4*/ 	.word	0x00002500


	//   ....[24]....
        /*0bf8*/ 	.word	0x00002510


	//   ....[25]....
        /*0bfc*/ 	.word	0x000025f0


	//   ....[26]....
        /*0c00*/ 	.word	0x00002610


	//   ....[27]....
        /*0c04*/ 	.word	0x000026f0


	//   ....[28]....
        /*0c08*/ 	.word	0x00002700


	//   ....[29]....
        /*0c0c*/ 	.word	0x000027e0


	//   ....[30]....
        /*0c10*/ 	.word	0x00002800


	//   ....[31]....
        /*0c14*/ 	.word	0x000028e0


	//   ....[32]....
        /*0c18*/ 	.word	0x000028f0


	//   ....[33]....
        /*0c1c*/ 	.word	0x00002db0


	//   ....[34]....
        /*0c20*/ 	.word	0x00002dc0


	//   ....[35]....
        /*0c24*/ 	.word	0x00002dd0


	//   ....[36]....
        /*0c28*/ 	.word	0x00002de0


	//   ....[37]....
        /*0c2c*/ 	.word	0x00002df0


	//   ....[38]....
        /*0c30*/ 	.word	0x00002e00


	//   ....[39]....
        /*0c34*/ 	.word	0x00002e10


	//   ....[40]....
        /*0c38*/ 	.word	0x00002e30


	//   ....[41]....
        /*0c3c*/ 	.word	0x00002e50


	//   ....[42]....
        /*0c40*/ 	.word	0x00002e80


	//   ....[43]....
        /*0c44*/ 	.word	0x00003080


	//   ....[44]....
        /*0c48*/ 	.word	0x000030b0


	//   ....[45]....
        /*0c4c*/ 	.word	0x000030e0


	//   ....[46]....
        /*0c50*/ 	.word	0x00003120


	//   ....[47]....
        /*0c54*/ 	.word	0x00003140


	//   ....[48]....
        /*0c58*/ 	.word	0x00003160


	//   ....[49]....
        /*0c5c*/ 	.word	0x00003180


	//   ....[50]....
        /*0c60*/ 	.word	0x00003190


	//   ....[51]....
        /*0c64*/ 	.word	0x000031b0


	//   ....[52]....
        /*0c68*/ 	.word	0x000031c0


	//   ....[53]....
        /*0c6c*/ 	.word	0x000045f0


	//   ....[54]....
        /*0c70*/ 	.word	0x00004610


	//   ....[55]....
        /*0c74*/ 	.word	0x00004630


	//   ....[56]....
        /*0c78*/ 	.word	0x00004640


	//   ....[57]....
        /*0c7c*/ 	.word	0x00004650


	//   ....[58]....
        /*0c80*/ 	.word	0x00004660


	//   ....[59]....
        /*0c84*/ 	.word	0x00004670


	//   ....[60]....
        /*0c88*/ 	.word	0x00004680


	//   ....[61]....
        /*0c8c*/ 	.word	0x000046b0


	//   ....[62]....
        /*0c90*/ 	.word	0x000046e0


	//   ....[63]....
        /*0c94*/ 	.word	0x00005360


	//   ....[64]....
        /*0c98*/ 	.word	0x00005390


	//   ....[65]....
        /*0c9c*/ 	.word	0x000053a0


	//   ....[66]....
        /*0ca0*/ 	.word	0x000053b0


	//   ....[67]....
        /*0ca4*/ 	.word	0x000053c0


	//   ....[68]....
        /*0ca8*/ 	.word	0x000053f0


	//   ....[69]....
        /*0cac*/ 	.word	0x00005410


	//   ....[70]....
        /*0cb0*/ 	.word	0x00005430


	//   ....[71]....
        /*0cb4*/ 	.word	0x00007060


	//   ....[72]....
        /*0cb8*/ 	.word	0x00007080


	//   ....[73]....
        /*0cbc*/ 	.word	0x000070d0


	//   ....[74]....
        /*0cc0*/ 	.word	0x00007100


	//   ....[75]....
        /*0cc4*/ 	.word	0x00007130


	//   ....[76]....
        /*0cc8*/ 	.word	0x00007150


	//   ....[77]....
        /*0ccc*/ 	.word	0x00007170


	//   ....[78]....
        /*0cd0*/ 	.word	0x00007190


	//   ....[79]....
        /*0cd4*/ 	.word	0x000071b0


	//   ....[80]....
        /*0cd8*/ 	.word	0x000071d0


	//   ....[81]....
        /*0cdc*/ 	.word	0x00008530


	//   ....[82]....
        /*0ce0*/ 	.word	0x00008550


	//   ....[83]....
        /*0ce4*/ 	.word	0x00008580


	//   ....[84]....
        /*0ce8*/ 	.word	0x000085a0


	//   ....[85]....
        /*0cec*/ 	.word	0x000085b0


	//   ....[86]....
        /*0cf0*/ 	.word	0x000085c0


	//   ....[87]....
        /*0cf4*/ 	.word	0x000085d0


	//   ....[88]....
        /*0cf8*/ 	.word	0x000085e0


	//   ....[89]....
        /*0cfc*/ 	.word	0x000085f0


	//   ....[90]....
        /*0d00*/ 	.word	0x00008600


	//   ....[91]....
        /*0d04*/ 	.word	0x00008c90


	//   ....[92]....
        /*0d08*/ 	.word	0x00008ca0


	//   ....[93]....
        /*0d0c*/ 	.word	0x00008cb0


	//   ....[94]....
        /*0d10*/ 	.word	0x00008cc0


	//   ....[95]....
        /*0d14*/ 	.word	0x00008d00


	//   ....[96]....
        /*0d18*/ 	.word	0x00008d20


	//   ....[97]....
        /*0d1c*/ 	.word	0x00008d30


	//   ....[98]....
        /*0d20*/ 	.word	0x00008d40


	//   ....[99]....
        /*0d24*/ 	.word	0x0000ac90


	//   ....[100]....
        /*0d28*/ 	.word	0x0000aca0


	//   ....[101]....
        /*0d2c*/ 	.word	0x0000acb0


	//   ....[102]....
        /*0d30*/ 	.word	0x0000acc0


	//   ....[103]....
        /*0d34*/ 	.word	0x0000acf0


	//   ....[104]....
        /*0d38*/ 	.word	0x0000ad10


	//   ....[105]....
        /*0d3c*/ 	.word	0x0000ad30


	//   ....[106]....
        /*0d40*/ 	.word	0x0000ad40


	//   ....[107]....
        /*0d44*/ 	.word	0x0000bf60


	//   ....[108]....
        /*0d48*/ 	.word	0x0000bf70


	//   ....[109]....
        /*0d4c*/ 	.word	0x0000bf80


	//   ....[110]....
        /*0d50*/ 	.word	0x0000bf90


	//   ....[111]....
        /*0d54*/ 	.word	0x0000bfa0


	//   ....[112]....
        /*0d58*/ 	.word	0x0000bfb0


	//   ....[113]....
        /*0d5c*/ 	.word	0x0000bfc0


	//   ....[114]....
        /*0d60*/ 	.word	0x0000bfd0


	//   ....[115]....
        /*0d64*/ 	.word	0x0000c3d0


	//   ....[116]....
        /*0d68*/ 	.word	0x0000c3f0


	//   ....[117]....
        /*0d6c*/ 	.word	0x0000c4c0


	//   ....[118]....
        /*0d70*/ 	.word	0x0000c4d0


	//   ....[119]....
        /*0d74*/ 	.word	0x0000c550


	//   ....[120]....
        /*0d78*/ 	.word	0x0000c570


	//   ....[121]....
        /*0d7c*/ 	.word	0x0000c5f0


	//   ....[122]....
        /*0d80*/ 	.word	0x0000c600


	//   ....[123]....
        /*0d84*/ 	.word	0x0000c680


	//   ....[124]....
        /*0d88*/ 	.word	0x0000c6a0


	//   ....[125]....
        /*0d8c*/ 	.word	0x0000c720


	//   ....[126]....
        /*0d90*/ 	.word	0x0000c730


	//   ....[127]....
        /*0d94*/ 	.word	0x0000c7b0


	//   ....[128]....
        /*0d98*/ 	.word	0x0000c7d0


	//   ....[129]....
        /*0d9c*/ 	.word	0x0000c850


	//   ....[130]....
        /*0da0*/ 	.word	0x0000c860


	//   ....[131]....
        /*0da4*/ 	.word	0x0000cb00


	//   ....[132]....
        /*0da8*/ 	.word	0x0000cb20


	//   ....[133]....
        /*0dac*/ 	.word	0x0000ce70


	//   ....[134]....
        /*0db0*/ 	.word	0x0000ce80


	//   ....[135]....
        /*0db4*/ 	.word	0x0000d1d0


	//   ....[136]....
        /*0db8*/ 	.word	0x0000d1f0


	//   ....[137]....
        /*0dbc*/ 	.word	0x0000d540


	//   ....[138]....
        /*0dc0*/ 	.word	0x0000d550


	//   ....[139]....
        /*0dc4*/ 	.word	0x0000e050


	//   ....[140]....
        /*0dc8*/ 	.word	0x0000e070


	//   ....[141]....
        /*0dcc*/ 	.word	0x0000e150


	//   ....[142]....
        /*0dd0*/ 	.word	0x0000e160


	//   ....[143]....
        /*0dd4*/ 	.word	0x0000e1e0


	//   ....[144]....
        /*0dd8*/ 	.word	0x0000e200


	//   ....[145]....
        /*0ddc*/ 	.word	0x0000e280


	//   ....[146]....
        /*0de0*/ 	.word	0x0000e290


	//   ....[147]....
        /*0de4*/ 	.word	0x0000e310


	//   ....[148]....
        /*0de8*/ 	.word	0x0000e330


	//   ....[149]....
        /*0dec*/ 	.word	0x0000e3b0


	//   ....[150]....
        /*0df0*/ 	.word	0x0000e3c0


	//   ....[151]....
        /*0df4*/ 	.word	0x0000e440


	//   ....[152]....
        /*0df8*/ 	.word	0x0000e460


	//   ....[153]....
        /*0dfc*/ 	.word	0x0000e4e0


	//   ....[154]....
        /*0e00*/ 	.word	0x0000e4f0


	//   ....[155]....
        /*0e04*/ 	.word	0x0000e650


	//   ....[156]....
        /*0e08*/ 	.word	0x0000e670


	//   ....[157]....
        /*0e0c*/ 	.word	0x0000e7a0


	//   ....[158]....
        /*0e10*/ 	.word	0x0000e7e0


	//   ....[159]....
        /*0e14*/ 	.word	0x0000e810


	//   ....[160]....
        /*0e18*/ 	.word	0x0000e840


	//   ....[161]....
        /*0e1c*/ 	.word	0x0000e870


	//   ....[162]....
        /*0e20*/ 	.word	0x0000e8a0


	//   ....[163]....
        /*0e24*/ 	.word	0x0000ea00


	//   ....[164]....
        /*0e28*/ 	.word	0x0000ea40


	//   ....[165]....
        /*0e2c*/ 	.word	0x0000ea70


	//   ....[166]....
        /*0e30*/ 	.word	0x0000eaa0


	//   ....[167]....
        /*0e34*/ 	.word	0x0000ead0


	//   ....[168]....
        /*0e38*/ 	.word	0x0000eb00


	//   ....[169]....
        /*0e3c*/ 	.word	0x0000eb90


	//   ....[170]....
        /*0e40*/ 	.word	0x0000ebc0


	//   ....[171]....
        /*0e44*/ 	.word	0x0000ebd0


	//   ....[172]....
        /*0e48*/ 	.word	0x0000ec30


	//   ....[173]....
        /*0e4c*/ 	.word	0x0000f210


	//   ....[174]....
        /*0e50*/ 	.word	0x0000f270


	//   ....[175]....
        /*0e54*/ 	.word	0x0000f2c0


	//   ....[176]....
        /*0e58*/ 	.word	0x0000f310


	//   ....[177]....
        /*0e5c*/ 	.word	0x0000f360


	//   ....[178]....
        /*0e60*/ 	.word	0x0000f3d0


	//   ....[179]....
        /*0e64*/ 	.word	0x0000f420


	//   ....[180]....
        /*0e68*/ 	.word	0x0000f480


	//   ....[181]....
        /*0e6c*/ 	.word	0x0000f4f0


	//   ....[182]....
        /*0e70*/ 	.word	0x0000f550


	//   ....[183]....
        /*0e74*/ 	.word	0x0000f5c0


	//   ....[184]....
        /*0e78*/ 	.word	0x0000f630


	//   ....[185]....
        /*0e7c*/ 	.word	0x0000f6a0


	//   ....[186]....
        /*0e80*/ 	.word	0x0000f700


	//   ....[187]....
        /*0e84*/ 	.word	0x0000f770


	//   ....[188]....
        /*0e88*/ 	.word	0x0000f7e0


	//   ....[189]....
        /*0e8c*/ 	.word	0x0000f850


	//   ....[190]....
        /*0e90*/ 	.word	0x0000f8b0


	//   ....[191]....
        /*0e94*/ 	.word	0x0000f920


	//   ....[192]....
        /*0e98*/ 	.word	0x0000f990


	//   ....[193]....
        /*0e9c*/ 	.word	0x0000fa00


	//   ....[194]....
        /*0ea0*/ 	.word	0x0000fa60


	//   ....[195]....
        /*0ea4*/ 	.word	0x0000fad0


	//   ....[196]....
        /*0ea8*/ 	.word	0x0000fb40


	//   ....[197]....
        /*0eac*/ 	.word	0x0000fbb0


	//   ....[198]....
        /*0eb0*/ 	.word	0x0000fc10


	//   ....[199]....
        /*0eb4*/ 	.word	0x0000fc80


	//   ....[200]....
        /*0eb8*/ 	.word	0x0000fcf0


	//   ....[201]....
        /*0ebc*/ 	.word	0x0000fdc0


	//   ....[202]....
        /*0ec0*/ 	.word	0x0000fe20


	//   ....[203]....
        /*0ec4*/ 	.word	0x0000ff00


	//   ....[204]....
        /*0ec8*/ 	.word	0x0000ff60


	//   ....[205]....
        /*0ecc*/ 	.word	0x00010040


	//   ....[206]....
        /*0ed0*/ 	.word	0x000100a0


	//   ....[207]....
        /*0ed4*/ 	.word	0x00010180


	//   ....[208]....
        /*0ed8*/ 	.word	0x000101e0


	//   ....[209]....
        /*0edc*/ 	.word	0x00010230


	//   ....[210]....
        /*0ee0*/ 	.word	0x00010280


	//   ....[211]....
        /*0ee4*/ 	.word	0x000102d0


	//   ....[212]....
        /*0ee8*/ 	.word	0x00010320


	//   ....[213]....
        /*0eec*/ 	.word	0x00010370


	//   ....[214]....
        /*0ef0*/ 	.word	0x000103c0


	//   ....[215]....
        /*0ef4*/ 	.word	0x00010410


	//   ....[216]....
        /*0ef8*/ 	.word	0x00010460


	//   ....[217]....
        /*0efc*/ 	.word	0x000104c0


	//   ....[218]....
        /*0f00*/ 	.word	0x00010520


	//   ....[219]....
        /*0f04*/ 	.word	0x00010590


	//   ....[220]....
        /*0f08*/ 	.word	0x00010670


	//   ....[221]....
        /*0f0c*/ 	.word	0x000106d0


	//   ....[222]....
        /*0f10*/ 	.word	0x000107b0


	//   ....[223]....
        /*0f14*/ 	.word	0x00010810


	//   ....[224]....
        /*0f18*/ 	.word	0x000108f0


	//   ....[225]....
        /*0f1c*/ 	.word	0x00010950


	//   ....[226]....
        /*0f20*/ 	.word	0x00010a30


	//   ....[227]....
        /*0f24*/ 	.word	0x00010a90


	//   ....[228]....
        /*0f28*/ 	.word	0x00010ae0


	//   ....[229]....
        /*0f2c*/ 	.word	0x00010b20


	//   ....[230]....
        /*0f30*/ 	.word	0x00010b70


	//   ....[231]....
        /*0f34*/ 	.word	0x00010bb0


	//   ....[232]....
        /*0f38*/ 	.word	0x00010c00


	//   ....[233]....
        /*0f3c*/ 	.word	0x00010c40


	//   ....[234]....
        /*0f40*/ 	.word	0x00010c90


	//   ....[235]....
        /*0f44*/ 	.word	0x00010cd0


	//   ....[236]....
        /*0f48*/ 	.word	0x00010d30


	//   ....[237]....
        /*0f4c*/ 	.word	0x00010d90


	//   ....[238]....
        /*0f50*/ 	.word	0x00010de0


	//   ....[239]....
        /*0f54*/ 	.word	0x00010e40


	//   ....[240]....
        /*0f58*/ 	.word	0x00010e90


	//   ....[241]....
        /*0f5c*/ 	.word	0x00010ef0


	//   ....[242]....
        /*0f60*/ 	.word	0x00010f40


	//   ....[243]....
        /*0f64*/ 	.word	0x00010f90


	//   ....[244]....
        /*0f68*/ 	.word	0x00010ff0


	//   ....[245]....
        /*0f6c*/ 	.word	0x00011060


	//   ....[246]....
        /*0f70*/ 	.word	0x000110d0


	//   ....[247]....
        /*0f74*/ 	.word	0x00011130


	//   ....[248]....
        /*0f78*/ 	.word	0x000111a0


	//   ....[249]....
        /*0f7c*/ 	.word	0x00011210


	//   ....[250]....
        /*0f80*/ 	.word	0x00011280


	//   ....[251]....
        /*0f84*/ 	.word	0x000112e0


	//   ....[252]....
        /*0f88*/ 	.word	0x00011350


	//   ....[253]....
        /*0f8c*/ 	.word	0x000113c0


	//   ....[254]....
        /*0f90*/ 	.word	0x00011430


	//   ....[255]....
        /*0f94*/ 	.word	0x00011490


	//   ....[0]....
        /*0f98*/ 	.word	0x00011500


	//   ....[1]....
        /*0f9c*/ 	.word	0x00011570


	//   ....[2]....
        /*0fa0*/ 	.word	0x000115e0


	//   ....[3]....
        /*0fa4*/ 	.word	0x00011640


	//   ....[4]....
        /*0fa8*/ 	.word	0x000116b0


	//   ....[5]....
        /*0fac*/ 	.word	0x00011720


	//   ....[6]....
        /*0fb0*/ 	.word	0x00011790


	//   ....[7]....
        /*0fb4*/ 	.word	0x000117f0


	//   ....[8]....
        /*0fb8*/ 	.word	0x00011860


	//   ....[9]....
        /*0fbc*/ 	.word	0x000118d0


	//   ....[10]....
        /*0fc0*/ 	.word	0x00011940


	//   ....[11]....
        /*0fc4*/ 	.word	0x000119a0


	//   ....[12]....
        /*0fc8*/ 	.word	0x00011a10


	//   ....[13]....
        /*0fcc*/ 	.word	0x00011a80


	//   ....[14]....
        /*0fd0*/ 	.word	0x00011af0


	//   ....[15]....
        /*0fd4*/ 	.word	0x00011b50


	//   ....[16]....
        /*0fd8*/ 	.word	0x00011bc0


	//   ....[17]....
        /*0fdc*/ 	.word	0x00011c30


	//   ....[18]....
        /*0fe0*/ 	.word	0x00011ca0


	//   ....[19]....
        /*0fe4*/ 	.word	0x00011d00


	//   ....[20]....
        /*0fe8*/ 	.word	0x00011d70


	//   ....[21]....
        /*0fec*/ 	.word	0x00011de0


	//   ....[22]....
        /*0ff0*/ 	.word	0x00011e50


	//   ....[23]....
        /*0ff4*/ 	.word	0x00011eb0


	//   ....[24]....
        /*0ff8*/ 	.word	0x00011f20


	//   ....[25]....
        /*0ffc*/ 	.word	0x00011f90


	//   ....[26]....
        /*1000*/ 	.word	0x00012000


	//   ....[27]....
        /*1004*/ 	.word	0x00012060


	//   ....[28]....
        /*1008*/ 	.word	0x000120d0


	//   ....[29]....
        /*100c*/ 	.word	0x00012140


	//   ....[30]....
        /*1010*/ 	.word	0x00012190


	//   ....[31]....
        /*1014*/ 	.word	0x000121d0


	//   ....[32]....
        /*1018*/ 	.word	0x00012220


	//   ....[33]....
        /*101c*/ 	.word	0x00012270


	//   ....[34]....
        /*1020*/ 	.word	0x000122c0


	//   ....[35]....
        /*1024*/ 	.word	0x00012330


	//   ....[36]....
        /*1028*/ 	.word	0x00012380


	//   ....[37]....
        /*102c*/ 	.word	0x000123d0


	//   ....[38]....
        /*1030*/ 	.word	0x00012420


	//   ....[39]....
        /*1034*/ 	.word	0x00012470


	//   ....[40]....
        /*1038*/ 	.word	0x000124c0


	//   ....[41]....
        /*103c*/ 	.word	0x00012530


	//   ....[42]....
        /*1040*/ 	.word	0x00012580


	//   ....[43]....
        /*1044*/ 	.word	0x000125e0


	//   ....[44]....
        /*1048*/ 	.word	0x00012640


	//   ....[45]....
        /*104c*/ 	.word	0x000126b0


	//----- nvinfo : EIATTR_EXIT_INSTR_OFFSETS
	.align		4
.L_148:
        /*1050*/ 	.byte	0x04, 0x1c
        /*1052*/ 	.short	(.L_150 - .L_149)


	//   ....[0]....
.L_149:
        /*1054*/ 	.word	0x00000c10


	//   ....[1]....
        /*1058*/ 	.word	0x0000f1d0


	//----- nvinfo : EIATTR_MAX_THREADS
	.align		4
.L_150:
        /*105c*/ 	.byte	0x04, 0x05
        /*105e*/ 	.short	(.L_152 - .L_151)
.L_151:
        /*1060*/ 	.word	0x00000080
        /*1064*/ 	.word	0x00000001
        /*1068*/ 	.word	0x00000001


	//----- nvinfo : EIATTR_CRS_STACK_SIZE
	.align		4
.L_152:
        /*106c*/ 	.byte	0x04, 0x1e
        /*106e*/ 	.short	(.L_154 - .L_153)
.L_153:
        /*1070*/ 	.word	0x00000000
.L_154:


//--------------------- .nv.info._ZN7cutlass13device_kernelIN5flash19enable_sm80_to_sm89INS1_16FlashAttnFwdSm80INS1_25CollectiveMainloopFwdSm80ILi4ELi1ELb0EN4cute5tupleIJNS5_1CILi128EEENS7_ILi80EEENS7_ILi64EEEEEELi64ENS_6half_tEfNS_4arch4Sm80ELb0ELb0ELb1ELb1ELb1ELb1ELb1ELb1EEENS1_21CollectiveEpilogueFwdINS6_IJS8_SA_S9_EEENS6_IJNS7_ILi1EEESI_SI_EEESC_SE_Li128ELb1ELb1ELb1ELb0EEENS1_36VarlenDynamicPersistentTileSchedulerILi128ELi80ELi128ELi128ELb1ELb1ELb0ELb0ELb1ELb1EEEEEEEEEvNT_6ParamsE --------------------------
	.section	.nv.info._ZN7cutlass13device_kernelIN5flash19enable_sm80_to_sm89INS1_16FlashAttnFwdSm80INS1_25CollectiveMainloopFwdSm80ILi4ELi1ELb0EN4cute5tupleIJNS5_1CILi128EEENS7_ILi80EEENS7_ILi64EEEEEELi64ENS_6half_tEfNS_4arch4Sm80ELb0ELb0ELb1ELb1ELb1ELb1ELb1ELb1EEENS1_21CollectiveEpilogueFwdINS6_IJS8_SA_S9_EEENS6_IJNS7_ILi1EEESI_SI_EEESC_SE_Li128ELb1ELb1ELb1ELb0EEENS1_36VarlenDynamicPersistentTileSchedulerILi128ELi80ELi128ELi128ELb1ELb1ELb0ELb0ELb1ELb1EEEEEEEEEvNT_6ParamsE,"",@"SHT_CUDA_INFO"
	.sectionflags	@""
	.align	4


	//----- nvinfo : EIATTR_CUDA_API_VERSION
	.align		4
        /*0000*/ 	.byte	0x04, 0x37
        /*0002*/ 	.short	(.L_156 - .L_155)
.L_155:
        /*0004*/ 	.word	0x00000082


	//----- nvinfo : EIATTR_SW2861232_WAR
	.align		4
.L_156:
        /*0008*/ 	.byte	0x01, 0x35
	.zero		2


	//----- nvinfo : EIATTR_PARAM_CBANK
	.align		4
        /*000c*/ 	.byte	0x04, 0x0a
        /*000e*/ 	.short	(.L_158 - .L_157)
	.align		4
.L_157:
        /*0010*/ 	.word	index@(.nv.constant0._ZN7cutlass13device_kernelIN5flash19enable_sm80_to_sm89INS1_16FlashAttnFwdSm80INS1_25CollectiveMainloopFwdSm80ILi4ELi1ELb0EN4cute5tupleIJNS5_1CILi128EEENS7_ILi80EEENS7_ILi64EEEEEELi64ENS_6half_tEfNS_4arch4Sm80ELb0ELb0ELb1ELb1ELb1ELb1ELb1ELb1EEENS1_21CollectiveEpilogueFwdINS6_IJS8_SA_S9_EEENS6_IJNS7_ILi1EEESI_SI_EEESC_SE_Li128ELb1ELb1ELb1ELb0EEENS1_36VarlenDynamicPersistentTileSchedulerILi128ELi80ELi128ELi128ELb1ELb1ELb0ELb0ELb1ELb1EEEEEEEEEvNT_6ParamsE)
        /*0014*/ 	.short	0x0160
        /*0016*/ 	.short	0x0438


	//----- nvinfo : EIATTR_CBANK_PARAM_SIZE
	.align		4
.L_158:
        /*0018*/ 	.byte	0x03, 0x19
        /*001a*/ 	.short	0x0438


	//----- nvinfo : EIATTR_KPARAM_INFO
	.align		4
        /*001c*/ 	.byte	0x04, 0x17
        /*001e*/ 	.short	(.L_160 - .L_159)
.L_159:
        /*0020*/ 	.word	0x00000000
        /*0024*/ 	.short	0x0000
        /*0026*/ 	.short	0x0000
        /*0028*/ 	.byte	0x00, 0xf0, 0xe1, 0x10


	//----- nvinfo : EIATTR_MAXREG_COUNT
	.align		4
.L_160:
        /*002c*/ 	.byte	0x03, 0x1b
        /*002e*/ 	.short	0x00ff


	//----- nvinfo : EIATTR_NUM_BARRIERS
	.align		4
        /*0030*/ 	.byte	0x02, 0x4c
        /*0032*/ 	.byte	0x06
	.zero		1


	//----- nvinfo : EIATTR_ANNOTATIONS
	.align		4
        /*0034*/ 	.byte	0x04, 0x55
        /*0036*/ 	.short	(.L_162 - .L_161)


	//   ....[0]....
.L_161:
        /* <DEDUP_REMOVED lines=110> */
        /*070c*/ 	.byte	0x70, 0x85, 0x01, 0x00


	//----- nvinfo : EIATTR_MERCURY_ISA_VERSION
	.align		4
.L_162:
        /*0710*/ 	.byte	0x03, 0x5f
        /*0712*/ 	.short	0x0000


	//----- nvinfo : EIATTR_INT_WARP_WIDE_INSTR_OFFSETS
	.align		4
        /*0714*/ 	.byte	0x04, 0x31
        /*0716*/ 	.short	(.L_164 - .L_163)


	//   ....[0]....
.L_163:
        /*0718*/ 	.word	0x00014930


	//   ....[1]....
        /*071c*/ 	.word	0x000149b0


	//----- nvinfo : EIATTR_COOP_GROUP_MASK_REGIDS
	.align		4
.L_164:
        /*0720*/ 	.byte	0x04, 0x29
        /*0722*/ 	.short	(.L_166 - .L_165)


	//   ....[0]....
.L_165:
        /*0724*/ 	.word	0xffffffff


	//   ....[1]....
        /*0728*/ 	.word	0xffffffff


	//   ....[2]....
        /*072c*/ 	.word	0xffffffff


	//   ....[3]....
        /*0730*/ 	.word	0xffffffff


	//   ....[4]....
        /*0734*/ 	.word	0xffffffff


	//   ....[5]....
        /*0738*/ 	.word	0xffffffff


	//   ....[6]....
        /*073c*/ 	.word	0xffffffff


	//   ....[7]....
        /*0740*/ 	.word	0xffffffff


	//   ....[8]....
        /*0744*/ 	.word	0xffffffff


	//   ....[9]....
        /*0748*/ 	.word	0xffffffff


	//   ....[10]....
        /*074c*/ 	.word	0xffffffff


	//   ....[11]....
        /*0750*/ 	.word	0xffffffff


	//   ....[12]....
        /*0754*/ 	.word	0xffffffff


	//   ....[13]....
        /*0758*/ 	.word	0xffffffff


	//   ....[14]....
        /*075c*/ 	.word	0xffffffff


	//   ....[15]....
        /*0760*/ 	.word	0xffffffff


	//   ....[16]....
        /*0764*/ 	.word	0xffffffff


	//   ....[17]....
        /*0768*/ 	.word	0xffffffff


	//   ....[18]....
        /*076c*/ 	.word	0xffffffff


	//   ....[19]....
        /*0770*/ 	.word	0xffffffff


	//   ....[20]....
        /*0774*/ 	.word	0xffffffff


	//   ....[21]....
        /*0778*/ 	.word	0xffffffff


	//   ....[22]....
        /*077c*/ 	.word	0xffffffff


	//   ....[23]....
        /*0780*/ 	.word	0xffffffff


	//   ....[24]....
        /*0784*/ 	.word	0xffffffff


	//   ....[25]....
        /*0788*/ 	.word	0xffffffff


	//   ....[26]....
        /*078c*/ 	.word	0xffffffff


	//   ....[27]....
        /*0790*/ 	.word	0xffffffff


	//   ....[28]....
        /*0794*/ 	.word	0xffffffff


	//   ....[29]....
        /*0798*/ 	.word	0xffffffff


	//   ....[30]....
        /*079c*/ 	.word	0xffffffff


	//   ....[31]....
        /*07a0*/ 	.word	0xffffffff


	//   ....[32]....
        /*07a4*/ 	.word	0xffffffff


	//   ....[33]....
        /*07a8*/ 	.word	0xffffffff


	//   ....[34]....
        /*07ac*/ 	.word	0xffffffff


	//   ....[35]....
        /*07b0*/ 	.word	0xffffffff


	//   ....[36]....
        /*07b4*/ 	.word	0xffffffff


	//   ....[37]....
        /*07b8*/ 	.word	0xffffffff


	//   ....[38]....
        /*07bc*/ 	.word	0xffffffff


	//   ....[39]....
        /*07c0*/ 	.word	0xffffffff


	//   ....[40]....
        /*07c4*/ 	.word	0xffffffff


	//   ....[41]....
        /*07c8*/ 	.word	0xffffffff


	//   ....[42]....
        /*07cc*/ 	.word	0xffffffff


	//   ....[43]....
        /*07d0*/ 	.word	0xffffffff


	//   ....[44]....
        /*07d4*/ 	.word	0xffffffff


	//   ....[45]....
        /*07d8*/ 	.word	0xffffffff


	//   ....[46]....
        /*07dc*/ 	.word	0xffffffff


	//   ....[47]....
        /*07e0*/ 	.word	0xffffffff


	//   ....[48]....
        /*07e4*/ 	.word	0xffffffff


	//   ....[49]....
        /*07e8*/ 	.word	0xffffffff


	//   ....[50]....
        /*07ec*/ 	.word	0xffffffff


	//   ....[51]....
        /*07f0*/ 	.word	0xffffffff


	//   ....[52]....
        /*07f4*/ 	.word	0xffffffff


	//   ....[53]....
        /*07f8*/ 	.word	0xffffffff


	//   ....[54]....
        /*07fc*/ 	.word	0xffffffff


	//   ....[55]....
        /*0800*/ 	.word	0xffffffff


	//   ....[56]....
        /*0804*/ 	.word	0xffffffff


	//   ....[57]....
        /*0808*/ 	.word	0xffffffff


	//   ....[58]....
        /*080c*/ 	.word	0xffffffff


	//   ....[59]....
        /*0810*/ 	.word	0xffffffff


	//   ....[60]....
        /*0814*/ 	.word	0xffffffff


	//   ....[61]....
        /*0818*/ 	.word	0xffffffff


	//   ....[62]....
        /*081c*/ 	.word	0xffffffff


	//   ....[63]....
        /*0820*/ 	.word	0xffffffff


	//   ....[64]....
        /*0824*/ 	.word	0xffffffff


	//   ....[65]....
        /*0828*/ 	.word	0xffffffff


	//   ....[66]....
        /*082c*/ 	.word	0xffffffff


	//   ....[67]....
        /*0830*/ 	.word	0xffffffff


	//   ....[68]....
        /*0834*/ 	.word	0xffffffff


	//   ....[69]....
        /*0838*/ 	.word	0xffffffff


	//   ....[70]....
        /*083c*/ 	.word	0xffffffff


	//   ....[71]....
        /*0840*/ 	.word	0xffffffff


	//   ....[72]....
        /*0844*/ 	.word	0xffffffff


	//   ....[73]....
        /*0848*/ 	.word	0xffffffff


	//   ....[74]....
        /*084c*/ 	.word	0xffffffff


	//   ....[75]....
        /*0850*/ 	.word	0xffffffff


	//   ....[76]....
        /*0854*/ 	.word	0xffffffff


	//   ....[77]....
        /*0858*/ 	.word	0xffffffff


	//   ....[78]....
        /*085c*/ 	.word	0xffffffff


	//   ....[79]....
        /*0860*/ 	.word	0xffffffff


	//   ....[80]....
        /*0864*/ 	.word	0xffffffff


	//   ....[81]....
        /*0868*/ 	.word	0xffffffff


	//   ....[82]....
        /*086c*/ 	.word	0xffffffff


	//   ....[83]....
        /*0870*/ 	.word	0xffffffff


	//   ....[84]....
        /*0874*/ 	.word	0xffffffff


	//   ....[85]....
        /*0878*/ 	.word	0xffffffff


	//   ....[86]....
        /*087c*/ 	.word	0xffffffff


	//   ....[87]....
        /*0880*/ 	.word	0xffffffff


	//   ....[88]....
        /*0884*/ 	.word	0xffffffff


	//   ....[89]....
        /*0888*/ 	.word	0xffffffff


	//   ....[90]....
        /*088c*/ 	.word	0xffffffff


	//   ....[91]....
        /*0890*/ 	.word	0xffffffff


	//   ....[92]....
        /*0894*/ 	.word	0xffffffff


	//   ....[93]....
        /*0898*/ 	.word	0xffffffff


	//   ....[94]....
        /*089c*/ 	.word	0xffffffff


	//   ....[95]....
        /*08a0*/ 	.word	0xffffffff


	//   ....[96]....
        /*08a4*/ 	.word	0xffffffff


	//   ....[97]....
        /*08a8*/ 	.word	0xffffffff


	//   ....[98]....
        /*08ac*/ 	.word	0xffffffff


	//   ....[99]....
        /*08b0*/ 	.word	0xffffffff


	//   ....[100]....
        /*08b4*/ 	.word	0xffffffff


	//   ....[101]....
        /*08b8*/ 	.word	0xffffffff


	//   ....[102]....
        /*08bc*/ 	.word	0xffffffff


	//   ....[103]....
        /*08c0*/ 	.word	0xffffffff


	//   ....[104]....
        /*08c4*/ 	.word	0xffffffff


	//   ....[105]....
        /*08c8*/ 	.word	0xffffffff


	//   ....[106]....
        /*08cc*/ 	.word	0xffffffff


	//   ....[107]....
        /*08d0*/ 	.word	0xffffffff


	//   ....[108]....
        /*08d4*/ 	.word	0xffffffff


	//   ....[109]....
        /*08d8*/ 	.word	0xffffffff


	//   ....[110]....
        /*08dc*/ 	.word	0xffffffff


	//   ....[111]....
        /*08e0*/ 	.word	0xffffffff


	//   ....[112]....
        /*08e4*/ 	.word	0xffffffff


	//   ....[113]....
        /*08e8*/ 	.word	0xffffffff


	//   ....[114]....
        /*08ec*/ 	.word	0xffffffff


	//   ....[115]....
        /*08f0*/ 	.word	0xffffffff


	//   ....[116]....
        /*08f4*/ 	.word	0xffffffff


	//   ....[117]....
        /*08f8*/ 	.word	0xffffffff


	//   ....[118]....
        /*08fc*/ 	.word	0xffffffff


	//   ....[119]....
        /*0900*/ 	.word	0xffffffff


	//   ....[120]....
        /*0904*/ 	.word	0xffffffff


	//   ....[121]....
        /*0908*/ 	.word	0xffffffff


	//   ....[122]....
        /*090c*/ 	.word	0xffffffff


	//   ....[123]....
        /*0910*/ 	.word	0xffffffff


	//   ....[124]....
        /*0914*/ 	.word	0xffffffff


	//   ....[125]....
        /*0918*/ 	.word	0xffffffff


	//   ....[126]....
        /*091c*/ 	.word	0xffffffff


	//   ....[127]....
        /*0920*/ 	.word	0xffffffff


	//   ....[128]....
        /*0924*/ 	.word	0xffffffff


	//   ....[129]....
        /*0928*/ 	.word	0xffffffff


	//   ....[130]....
        /*092c*/ 	.word	0xffffffff


	//   ....[131]....
        /*0930*/ 	.word	0xffffffff


	//   ....[132]....
        /*0934*/ 	.word	0xffffffff


	//   ....[133]....
        /*0938*/ 	.word	0xffffffff


	//   ....[134]....
        /*093c*/ 	.word	0xffffffff


	//   ....[135]....
        /*0940*/ 	.word	0xffffffff


	//   ....[136]....
        /*0944*/ 	.word	0xffffffff


	//   ....[137]....
        /*0948*/ 	.word	0xffffffff


	//   ....[138]....
        /*094c*/ 	.word	0xffffffff


	//   ....[139]....
        /*0950*/ 	.word	0xffffffff


	//   ....[140]....
        /*0954*/ 	.word	0xffffffff


	//   ....[141]....
        /*0958*/ 	.word	0xffffffff


	//   ....[142]....
        /*095c*/ 	.word	0xffffffff


	//   ....[143]....
        /*0960*/ 	.word	0xffffffff


	//   ....[144]....
        /*0964*/ 	.word	0xffffffff


	//   ....[145]....
        /*0968*/ 	.word	0xffffffff


	//   ....[146]....
        /*096c*/ 	.word	0xffffffff


	//   ....[147]....
        /*0970*/ 	.word	0xffffffff


	//   ....[148]....
        /*0974*/ 	.word	0xffffffff


	//   ....[149]....
        /*0978*/ 	.word	0xffffffff


	//   ....[150]....
        /*097c*/ 	.word	0xffffffff


	//   ....[151]....
        /*0980*/ 	.word	0xffffffff


	//   ....[152]....
        /*0984*/ 	.word	0xffffffff


	//   ....[153]....
        /*0988*/ 	.word	0xffffffff


	//   ....[154]....
        /*098c*/ 	.word	0xffffffff


	//   ....[155]....
        /*0990*/ 	.word	0xffffffff


	//   ....[156]....
        /*0994*/ 	.word	0xffffffff


	//   ....[157]....
        /*0998*/ 	.word	0xffffffff


	//   ....[158]....
        /*099c*/ 	.word	0xffffffff


	//   ....[159]....
        /*09a0*/ 	.word	0xffffffff


	//   ....[160]....
        /*09a4*/ 	.word	0xffffffff


	//   ....[161]....
        /*09a8*/ 	.word	0xffffffff


	//   ....[162]....
        /*09ac*/ 	.word	0xffffffff


	//   ....[163]....
        /*09b0*/ 	.word	0xffffffff


	//   ....[164]....
        /*09b4*/ 	.word	0xffffffff


	//   ....[165]....
        /*09b8*/ 	.word	0xffffffff


	//   ....[166]....
        /*09bc*/ 	.word	0xffffffff


	//   ....[167]....
        /*09c0*/ 	.word	0xffffffff


	//   ....[168]....
        /*09c4*/ 	.word	0xffffffff


	//   ....[169]....
        /*09c8*/ 	.word	0xffffffff


	//   ....[170]....
        /*09cc*/ 	.word	0xffffffff


	//   ....[171]....
        /*09d0*/ 	.word	0xffffffff


	//   ....[172]....
        /*09d4*/ 	.word	0xffffffff


	//   ....[173]....
        /*09d8*/ 	.word	0xffffffff


	//   ....[174]....
        /*09dc*/ 	.word	0xffffffff


	//   ....[175]....
        /*09e0*/ 	.word	0xffffffff


	//   ....[176]....
        /*09e4*/ 	.word	0xffffffff


	//   ....[177]....
        /*09e8*/ 	.word	0xffffffff


	//   ....[178]....
        /*09ec*/ 	.word	0xffffffff


	//   ....[179]....
        /*09f0*/ 	.word	0xffffffff


	//   ....[180]....
        /*09f4*/ 	.word	0xffffffff


	//   ....[181]....
        /*09f8*/ 	.word	0xffffffff


	//   ....[182]....
        /*09fc*/ 	.word	0xffffffff


	//   ....[183]....
        /*0a00*/ 	.word	0xffffffff


	//   ....[184]....
        /*0a04*/ 	.word	0xffffffff


	//   ....[185]....
        /*0a08*/ 	.word	0xffffffff


	//   ....[186]....
        /*0a0c*/ 	.word	0xffffffff


	//   ....[187]....
        /*0a10*/ 	.word	0xffffffff


	//   ....[188]....
        /*0a14*/ 	.word	0xffffffff


	//   ....[189]....
        /*0a18*/ 	.word	0xffffffff


	//   ....[190]....
        /*0a1c*/ 	.word	0xffffffff


	//   ....[191]....
        /*0a20*/ 	.word	0xffffffff


	//   ....[192]....
        /*0a24*/ 	.word	0xffffffff


	//   ....[193]....
        /*0a28*/ 	.word	0xffffffff


	//   ....[194]....
        /*0a2c*/ 	.word	0xffffffff


	//   ....[195]....
        /*0a30*/ 	.word	0xffffffff


	//   ....[196]....
        /*0a34*/ 	.word	0xffffffff


	//   ....[197]....
        /*0a38*/ 	.word	0xffffffff


	//   ....[198]....
        /*0a3c*/ 	.word	0xffffffff


	//   ....[199]....
        /*0a40*/ 	.word	0xffffffff


	//   ....[200]....
        /*0a44*/ 	.word	0xffffffff


	//   ....[201]....
        /*0a48*/ 	.word	0xffffffff


	//   ....[202]....
        /*0a4c*/ 	.word	0xffffffff


	//   ....[203]....
        /*0a50*/ 	.word	0xffffffff


	//   ....[204]....
        /*0a54*/ 	.word	0xffffffff


	//   ....[205]....
        /*0a58*/ 	.word	0xffffffff


	//   ....[206]....
        /*0a5c*/ 	.word	0xffffffff


	//   ....[207]....
        /*0a60*/ 	.word	0xffffffff


	//   ....[208]....
        /*0a64*/ 	.word	0xffffffff


	//   ....[209]....
        /*0a68*/ 	.word	0xffffffff


	//   ....[210]....
        /*0a6c*/ 	.word	0xffffffff


	//   ....[211]....
        /*0a70*/ 	.word	0xffffffff


	//   ....[212]....
        /*0a74*/ 	.word	0xffffffff


	//   ....[213]....
        /*0a78*/ 	.word	0xffffffff


	//   ....[214]....
        /*0a7c*/ 	.word	0xffffffff


	//   ....[215]....
        /*0a80*/ 	.word	0xffffffff


	//   ....[216]....
        /*0a84*/ 	.word	0xffffffff


	//   ....[217]....
        /*0a88*/ 	.word	0xffffffff


	//   ....[218]....
        /*0a8c*/ 	.word	0xffffffff


	//   ....[219]....
        /*0a90*/ 	.word	0xffffffff


	//   ....[220]....
        /*0a94*/ 	.word	0xffffffff


	//   ....[221]....
        /*0a98*/ 	.word	0xffffffff


	//   ....[222]....
        /*0a9c*/ 	.word	0xffffffff


	//   ....[223]....
        /*0aa0*/ 	.word	0xffffffff


	//   ....[224]....
        /*0aa4*/ 	.word	0xffffffff


	//   ....[225]....
        /*0aa8*/ 	.word	0xffffffff


	//   ....[226]....
        /*0aac*/ 	.word	0xffffffff


	//   ....[227]....
        /*0ab0*/ 	.word	0xffffffff


	//   ....[228]....
        /*0ab4*/ 	.word	0xffffffff


	//   ....[229]....
        /*0ab8*/ 	.word	0xffffffff


	//   ....[230]....
        /*0abc*/ 	.word	0xffffffff


	//   ....[231]....
        /*0ac0*/ 	.word	0xffffffff


	//   ....[232]....
        /*0ac4*/ 	.word	0xffffffff


	//   ....[233]....
        /*0ac8*/ 	.word	0xffffffff


	//   ....[234]....
        /*0acc*/ 	.word	0xffffffff


	//   ....[235]....
        /*0ad0*/ 	.word	0xffffffff


	//   ....[236]....
        /*0ad4*/ 	.word	0xffffffff


	//   ....[237]....
        /*0ad8*/ 	.word	0xffffffff


	//   ....[238]....
        /*0adc*/ 	.word	0xffffffff


	//   ....[239]....
        /*0ae0*/ 	.word	0xffffffff


	//   ....[240]....
        /*0ae4*/ 	.word	0xffffffff


	//   ....[241]....
        /*0ae8*/ 	.word	0xffffffff


	//   ....[242]....
        /*0aec*/ 	.word	0xffffffff


	//   ....[243]....
        /*0af0*/ 	.word	0xffffffff


	//   ....[244]....
        /*0af4*/ 	.word	0xffffffff


	//   ....[245]....
        /*0af8*/ 	.word	0xffffffff


	//   ....[246]....
        /*0afc*/ 	.word	0xffffffff


	//   ....[247]....
        /*0b00*/ 	.word	0xffffffff


	//   ....[248]....
        /*0b04*/ 	.word	0xffffffff


	//   ....[249]....
        /*0b08*/ 	.word	0xffffffff


	//   ....[250]....
        /*0b0c*/ 	.word	0xffffffff


	//   ....[251]....
        /*0b10*/ 	.word	0xffffffff


	//   ....[252]....
        /*0b14*/ 	.word	0xffffffff


	//   ....[253]....
        /*0b18*/ 	.word	0xffffffff


	//   ....[254]....
        /*0b1c*/ 	.word	0xffffffff


	//   ....[255]....
        /*0b20*/ 	.word	0xffffffff


	//   ....[0]....
        /*0b24*/ 	.word	0xffffffff


	//   ....[1]....
        /*0b28*/ 	.word	0xffffffff


	//   ....[2]....
        /*0b2c*/ 	.word	0xffffffff


	//   ....[3]....
        /*0b30*/ 	.word	0xffffffff


	//   ....[4]....
        /*0b34*/ 	.word	0xffffffff


	//   ....[5]....
        /*0b38*/ 	.word	0xffffffff


	//   ....[6]....
        /*0b3c*/ 	.word	0xffffffff


	//   ....[7]....
        /*0b40*/ 	.word	0xffffffff


	//   ....[8]....
        /*0b44*/ 	.word	0xffffffff


	//   ....[9]....
        /*0b48*/ 	.word	0xffffffff


	//   ....[10]....
        /*0b4c*/ 	.word	0xffffffff


	//   ....[11]....
        /*0b50*/ 	.word	0xffffffff


	//   ....[12]....
        /*0b54*/ 	.word	0xffffffff


	//   ....[13]....
        /*0b58*/ 	.word	0xffffffff


	//   ....[14]....
        /*0b5c*/ 	.word	0xffffffff


	//   ....[15]....
        /*0b60*/ 	.word	0xffffffff


	//   ....[16]....
        /*0b64*/ 	.word	0xffffffff


	//   ....[17]....
        /*0b68*/ 	.word	0xffffffff


	//   ....[18]....
        /*0b6c*/ 	.word	0xffffffff


	//   ....[19]....
        /*0b70*/ 	.word	0xffffffff


	//   ....[20]....
        /*0b74*/ 	.word	0xffffffff


	//   ....[21]....
        /*0b78*/ 	.word	0xffffffff


	//   ....[22]....
        /*0b7c*/ 	.word	0xffffffff


	//   ....[23]....
        /*0b80*/ 	.word	0xffffffff


	//   ....[24]....
        /*0b84*/ 	.word	0xffffffff


	//   ....[25]....
        /*0b88*/ 	.word	0xffffffff


	//   ....[26]....
        /*0b8c*/ 	.word	0xffffffff


	//   ....[27]....
        /*0b90*/ 	.word	0xffffffff


	//   ....[28]....
        /*0b94*/ 	.word	0xffffffff


	//   ....[29]....
        /*0b98*/ 	.word	0xffffffff


	//   ....[30]....
        /*0b9c*/ 	.word	0xffffffff


	//   ....[31]....
        /*0ba0*/ 	.word	0xffffffff


	//   ....[32]....
        /*0ba4*/ 	.word	0xffffffff


	//   ....[33]....
        /*0ba8*/ 	.word	0xffffffff


	//   ....[34]....
        /*0bac*/ 	.word	0xffffffff


	//   ....[35]....
        /*0bb0*/ 	.word	0xffffffff


	//   ....[36]....
        /*0bb4*/ 	.word	0xffffffff


	//   ....[37]....
        /*0bb8*/ 	.word	0xffffffff


	//   ....[38]....
        /*0bbc*/ 	.word	0xffffffff


	//   ....[39]....
        /*0bc0*/ 	.word	0xffffffff


	//   ....[40]....
        /*0bc4*/ 	.word	0xffffffff


	//   ....[41]....
        /*0bc8*/ 	.word	0xffffffff


	//   ....[42]....
        /*0bcc*/ 	.word	0xffffffff


	//   ....[43]....
        /*0bd0*/ 	.word	0xffffffff


	//   ....[44]....
        /*0bd4*/ 	.word	0xffffffff


	//   ....[45]....
        /*0bd8*/ 	.word	0xffffffff


	//   ....[46]....
        /*0bdc*/ 	.word	0xffffffff


	//   ....[47]....
        /*0be0*/ 	.word	0xffffffff


	//   ....[48]....
        /*0be4*/ 	.word	0xffffffff


	//   ....[49]....
        /*0be8*/ 	.word	0xffffffff


	//   ....[50]....
        /*0bec*/ 	.word	0xffffffff


	//   ....[51]....
        /*0bf0*/ 	.word	0xffffffff


	//   ....[52]....
        /*0bf4*/ 	.word	0xffffffff


	//   ....[53]....
        /*0bf8*/ 	.word	0xffffffff


	//   ....[54]....
        /*0bfc*/ 	.word	0xffffffff


	//   ....[55]....
        /*0c00*/ 	.word	0xffffffff


	//   ....[56]....
        /*0c04*/ 	.word	0xffffffff


	//   ....[57]....
        /*0c08*/ 	.word	0xffffffff


	//   ....[58]....
        /*0c0c*/ 	.word	0xffffffff


	//   ....[59]....
        /*0c10*/ 	.word	0xffffffff


	//   ....[60]....
        /*0c14*/ 	.word	0xffffffff


	//   ....[61]....
        /*0c18*/ 	.word	0xffffffff


	//   ....[62]....
        /*0c1c*/ 	.word	0xffffffff


	//   ....[63]....
        /*0c20*/ 	.word	0xffffffff


	//   ....[64]....
        /*0c24*/ 	.word	0xffffffff


	//   ....[65]....
        /*0c28*/ 	.word	0xffffffff


	//   ....[66]....
        /*0c2c*/ 	.word	0xffffffff


	//   ....[67]....
        /*0c30*/ 	.word	0xffffffff


	//   ....[68]....
        /*0c34*/ 	.word	0xffffffff


	//   ....[69]....
        /*0c38*/ 	.word	0xffffffff


	//   ....[70]....
        /*0c3c*/ 	.word	0xffffffff


	//   ....[71]....
        /*0c40*/ 	.word	0xffffffff


	//   ....[72]....
        /*0c44*/ 	.word	0xffffffff


	//   ....[73]....
        /*0c48*/ 	.word	0xffffffff


	//   ....[74]....
        /*0c4c*/ 	.word	0xffffffff


	//   ....[75]....
        /*0c50*/ 	.word	0xffffffff


	//   ....[76]....
        /*0c54*/ 	.word	0xffffffff


	//   ....[77]....
        /*0c58*/ 	.word	0xffffffff


	//----- nvinfo : EIATTR_COOP_GROUP_INSTR_OFFSETS
	.align		4
.L_166:
        /*0c5c*/ 	.byte	0x04, 0x28
        /*0c5e*/ 	.short	(.L_168 - .L_167)


	//   ....[0]....
.L_167:
        /*0c60*/ 	.word	0x00000050


	//   ....[1]....
        /*0c64*/ 	.word	0x00000200


	//   ....[2]....
        /*0c68*/ 	.word	0x00000230


	//   ....[3]....
        /*0c6c*/ 	.word	0x00000260


	//   ....[4]....
        /*0c70*/ 	.word	0x00000290


	//   ....[5]....
        /*0c74*/ 	.word	0x000002c0


	//   ....[6]....
        /*0c78*/ 	.word	0x000002f0


	//   ....[7]....
        /*0c7c*/ 	.word	0x00000460


	//   ....[8]....
        /*0c80*/ 	.word	0x000004a0


	//   ....[9]....
        /*0c84*/ 	.word	0x000004d0


	//   ....[10]....
        /*0c88*/ 	.word	0x00000500


	//   ....[11]....
        /*0c8c*/ 	.word	0x00000530


	//   ....[12]....
        /*0c90*/ 	.word	0x00000560


	//   ....[13]....
        /*0c94*/ 	.word	0x000005f0


	//   ....[14]....
        /*0c98*/ 	.word	0x00000620


	//   ....[15]....
        /*0c9c*/ 	.word	0x00000640


	//   ....[16]....
        /*0ca0*/ 	.word	0x000006a0


	//   ....[17]....
        /*0ca4*/ 	.word	0x00003970


	//   ....[18]....
        /*0ca8*/ 	.word	0x000039c0


	//   ....[19]....
        /*0cac*/ 	.word	0x000041c0


	//   ....[20]....
        /*0cb0*/ 	.word	0x000041e0


	//   ....[21]....
        /*0cb4*/ 	.word	0x00004950


	//   ....[22]....
        /*0cb8*/ 	.word	0x00004960


	//   ....[23]....
        /*0cbc*/ 	.word	0x000051e0


	//   ....[24]....
        /*0cc0*/ 	.word	0x00005220


	//   ....[25]....
        /*0cc4*/ 	.word	0x00005e20


	//   ....[26]....
        /*0cc8*/ 	.word	0x00005e50


	//   ....[27]....
        /*0ccc*/ 	.word	0x00006610


	//   ....[28]....
        /*0cd0*/ 	.word	0x00006630


	//   ....[29]....
        /*0cd4*/ 	.word	0x00006e10


	//   ....[30]....
        /*0cd8*/ 	.word	0x00006e40


	//   ....[31]....
        /*0cdc*/ 	.word	0x00006f70


	//   ....[32]....
        /*0ce0*/ 	.word	0x00006fa0


	//   ....[33]....
        /*0ce4*/ 	.word	0x00007090


	//   ....[34]....
        /*0ce8*/ 	.word	0x000070b0


	//   ....[35]....
        /*0cec*/ 	.word	0x00007690


	//   ....[36]....
        /*0cf0*/ 	.word	0x000076d0


	//   ....[37]....
        /*0cf4*/ 	.word	0x00007800


	//   ....[38]....
        /*0cf8*/ 	.word	0x00007830


	//   ....[39]....
        /*0cfc*/ 	.word	0x00007920


	//   ....[40]....
        /*0d00*/ 	.word	0x00007950


	//   ....[41]....
        /*0d04*/ 	.word	0x00008450


	//   ....[42]....
        /*0d08*/ 	.word	0x00008470


	//   ....[43]....
        /*0d0c*/ 	.word	0x00008540


	//   ....[44]....
        /*0d10*/ 	.word	0x00008550


	//   ....[45]....
        /*0d14*/ 	.word	0x00008620


	//   ....[46]....
        /*0d18*/ 	.word	0x00008640


	//   ....[47]....
        /*0d1c*/ 	.word	0x00008710


	//   ....[48]....
        /*0d20*/ 	.word	0x00008720


	//   ....[49]....
        /*0d24*/ 	.word	0x000087f0


	//   ....[50]....
        /*0d28*/ 	.word	0x00008810


	//   ....[51]....
        /*0d2c*/ 	.word	0x000088e0


	//   ....[52]....
        /*0d30*/ 	.word	0x000088f0


	//   ....[53]....
        /*0d34*/ 	.word	0x000089c0


	//   ....[54]....
        /*0d38*/ 	.word	0x000089e0


	//   ....[55]....
        /*0d3c*/ 	.word	0x00008ab0


	//   ....[56]....
        /*0d40*/ 	.word	0x00008ac0


	//   ....[57]....
        /*0d44*/ 	.word	0x00008ee0


	//   ....[58]....
        /*0d48*/ 	.word	0x00008f00


	//   ....[59]....
        /*0d4c*/ 	.word	0x00008f10


	//   ....[60]....
        /*0d50*/ 	.word	0x00008f20


	//   ....[61]....
        /*0d54*/ 	.word	0x00008f30


	//   ....[62]....
        /*0d58*/ 	.word	0x00008f40


	//   ....[63]....
        /*0d5c*/ 	.word	0x00008f50


	//   ....[64]....
        /*0d60*/ 	.word	0x00008f70


	//   ....[65]....
        /*0d64*/ 	.word	0x00008f90


	//   ....[66]....
        /*0d68*/ 	.word	0x00009070


	//   ....[67]....
        /*0d6c*/ 	.word	0x00009290


	//   ....[68]....
        /*0d70*/ 	.word	0x000092d0


	//   ....[69]....
        /*0d74*/ 	.word	0x000092e0


	//   ....[70]....
        /*0d78*/ 	.word	0x000092f0


	//   ....[71]....
        /*0d7c*/ 	.word	0x0000abb0


	//   ....[72]....
        /*0d80*/ 	.word	0x0000abf0


	//   ....[73]....
        /*0d84*/ 	.word	0x0000ac10


	//   ....[74]....
        /*0d88*/ 	.word	0x0000ac20


	//   ....[75]....
        /*0d8c*/ 	.word	0x0000c830


	//   ....[76]....
        /*0d90*/ 	.word	0x0000c840


	//   ....[77]....
        /*0d94*/ 	.word	0x0000c850


	//   ....[78]....
        /*0d98*/ 	.word	0x0000c860


	//   ....[79]....
        /*0d9c*/ 	.word	0x0000c870


	//   ....[80]....
        /*0da0*/ 	.word	0x0000c880


	//   ....[81]....
        /*0da4*/ 	.word	0x0000c890


	//   ....[82]....
        /*0da8*/ 	.word	0x0000c8b0


	//   ....[83]....
        /*0dac*/ 	.word	0x0000c8d0


	//   ....[84]....
        /*0db0*/ 	.word	0x0000c8f0


	//   ....[85]....
        /*0db4*/ 	.word	0x0000dda0


	//   ....[86]....
        /*0db8*/ 	.word	0x0000ddc0


	//   ....[87]....
        /*0dbc*/ 	.word	0x0000dde0


	//   ....[88]....
        /*0dc0*/ 	.word	0x0000ddf0


	//   ....[89]....
        /*0dc4*/ 	.word	0x0000de00


	//   ....[90]....
        /*0dc8*/ 	.word	0x0000de10


	//   ....[91]....
        /*0dcc*/ 	.word	0x0000de20


	//   ....[92]....
        /*0dd0*/ 	.word	0x0000de30


	//   ....[93]....
        /*0dd4*/ 	.word	0x0000de60


	//   ....[94]....
        /*0dd8*/ 	.word	0x0000de90


	//   ....[95]....
        /*0ddc*/ 	.word	0x0000eb10


	//   ....[96]....
        /*0de0*/ 	.word	0x0000eb20


	//   ....[97]....
        /*0de4*/ 	.word	0x0000eb30


	//   ....[98]....
        /*0de8*/ 	.word	0x0000eb40


	//   ....[99]....
        /*0dec*/ 	.word	0x0000eb70


	//   ....[100]....
        /*0df0*/ 	.word	0x0000eb90


	//   ....[101]....
        /*0df4*/ 	.word	0x0000ebb0


	//   ....[102]....
        /*0df8*/ 	.word	0x0000ebc0


	//   ....[103]....
        /*0dfc*/ 	.word	0x00010730


	//   ....[104]....
        /*0e00*/ 	.word	0x00010750


	//   ....[105]....
        /*0e04*/ 	.word	0x000107a0


	//   ....[106]....
        /*0e08*/ 	.word	0x000107c0


	//   ....[107]....
        /*0e0c*/ 	.word	0x000107e0


	//   ....[108]....
        /*0e10*/ 	.word	0x00010800


	//   ....[109]....
        /*0e14*/ 	.word	0x00010820


	//   ....[110]....
        /*0e18*/ 	.word	0x00010840


	//   ....[111]....
        /*0e1c*/ 	.word	0x00010860


	//   ....[112]....
        /*0e20*/ 	.word	0x000109a0


	//   ....[113]....
        /*0e24*/ 	.word	0x00011ba0


	//   ....[114]....
        /*0e28*/ 	.word	0x00011bc0


	//   ....[115]....
        /*0e2c*/ 	.word	0x00011c10


	//   ....[116]....
        /*0e30*/ 	.word	0x00011c30


	//   ....[117]....
        /*0e34*/ 	.word	0x00011c60


	//   ....[118]....
        /*0e38*/ 	.word	0x00011c80


	//   ....[119]....
        /*0e3c*/ 	.word	0x00011cb0


	//   ....[120]....
        /*0e40*/ 	.word	0x00011cd0


	//   ....[121]....
        /*0e44*/ 	.word	0x00011cf0


	//   ....[122]....
        /*0e48*/ 	.word	0x00011d00


	//   ....[123]....
        /*0e4c*/ 	.word	0x00012300


	//   ....[124]....
        /*0e50*/ 	.word	0x00012320


	//   ....[125]....
        /*0e54*/ 	.word	0x00012340


	//   ....[126]....
        /*0e58*/ 	.word	0x00012360


	//   ....[127]....
        /*0e5c*/ 	.word	0x00012380


	//   ....[128]....
        /*0e60*/ 	.word	0x000123a0


	//   ....[129]....
        /*0e64*/ 	.word	0x000123c0


	//   ....[130]....
        /*0e68*/ 	.word	0x000123e0


	//   ....[131]....
        /*0e6c*/ 	.word	0x00014170


	//   ....[132]....
        /*0e70*/ 	.word	0x000141a0


	//   ....[133]....
        /*0e74*/ 	.word	0x000141b0


	//   ....[134]....
        /*0e78*/ 	.word	0x000141c0


	//   ....[135]....
        /*0e7c*/ 	.word	0x000141d0


	//   ....[136]....
        /*0e80*/ 	.word	0x00014200


	//   ....[137]....
        /*0e84*/ 	.word	0x00014220


	//   ....[138]....
        /*0e88*/ 	.word	0x00014240


	//   ....[139]....
        /*0e8c*/ 	.word	0x00015450


	//   ....[140]....
        /*0e90*/ 	.word	0x00015470


	//   ....[141]....
        /*0e94*/ 	.word	0x00015480


	//   ....[142]....
        /*0e98*/ 	.word	0x00015490


	//   ....[143]....
        /*0e9c*/ 	.word	0x000154a0


	//   ....[144]....
        /*0ea0*/ 	.word	0x000154b0


	//   ....[145]....
        /*0ea4*/ 	.word	0x000154d0


	//   ....[146]....
        /*0ea8*/ 	.word	0x00015540


	//   ....[147]....
        /*0eac*/ 	.word	0x00015920


	//   ....[148]....
        /*0eb0*/ 	.word	0x00015940


	//   ....[149]....
        /*0eb4*/ 	.word	0x000159a0


	//   ....[150]....
        /*0eb8*/ 	.word	0x000159b0


	//   ....[151]....
        /*0ebc*/ 	.word	0x00015a20


	//   ....[152]....
        /*0ec0*/ 	.word	0x00015a40


	//   ....[153]....
        /*0ec4*/ 	.word	0x00015ab0


	//   ....[154]....
        /*0ec8*/ 	.word	0x00015ac0


	//   ....[155]....
        /*0ecc*/ 	.word	0x00015b30


	//   ....[156]....
        /*0ed0*/ 	.word	0x00015b50


	//   ....[157]....
        /*0ed4*/ 	.word	0x00015bc0


	//   ....[158]....
        /*0ed8*/ 	.word	0x00015bd0


	//   ....[159]....
        /*0edc*/ 	.word	0x00015c40


	//   ....[160]....
        /*0ee0*/ 	.word	0x00015c60


	//   ....[161]....
        /*0ee4*/ 	.word	0x00015cd0


	//   ....[162]....
        /*0ee8*/ 	.word	0x00015ce0


	//   ....[163]....
        /*0eec*/ 	.word	0x00015f60


	//   ....[164]....
        /*0ef0*/ 	.word	0x00015f80


	//   ....[165]....
        /*0ef4*/ 	.word	0x000162d0


	//   ....[166]....
        /*0ef8*/ 	.word	0x000162e0


	//   ....[167]....
        /*0efc*/ 	.word	0x00016630


	//   ....[168]....
        /*0f00*/ 	.word	0x00016650


	//   ....[169]....
        /*0f04*/ 	.word	0x000169c0


	//   ....[170]....
        /*0f08*/ 	.word	0x000169d0


	//   ....[171]....
        /*0f0c*/ 	.word	0x00017500


	//   ....[172]....
        /*0f10*/ 	.word	0x00017520


	//   ....[173]....
        /*0f14*/ 	.word	0x00017590


	//   ....[174]....
        /*0f18*/ 	.word	0x000175a0


	//   ....[175]....
        /*0f1c*/ 	.word	0x00017610


	//   ....[176]....
        /*0f20*/ 	.word	0x00017630


	//   ....[177]....
        /*0f24*/ 	.word	0x000176a0


	//   ....[178]....
        /*0f28*/ 	.word	0x000176b0


	//   ....[179]....
        /*0f2c*/ 	.word	0x00017720


	//   ....[180]....
        /*0f30*/ 	.word	0x00017740


	//   ....[181]....
        /*0f34*/ 	.word	0x000177b0


	//   ....[182]....
        /*0f38*/ 	.word	0x000177c0


	//   ....[183]....
        /*0f3c*/ 	.word	0x00017830


	//   ....[184]....
        /*0f40*/ 	.word	0x00017850


	//   ....[185]....
        /*0f44*/ 	.word	0x000178c0


	//   ....[186]....
        /*0f48*/ 	.word	0x000178d0


	//   ....[187]....
        /*0f4c*/ 	.word	0x00017a20


	//   ....[188]....
        /*0f50*/ 	.word	0x00017a40


	//   ....[189]....
        /*0f54*/ 	.word	0x00017b70


	//   ....[190]....
        /*0f58*/ 	.word	0x00017bb0


	//   ....[191]....
        /*0f5c*/ 	.word	0x00017be0


	//   ....[192]....
        /*0f60*/ 	.word	0x00017c10


	//   ....[193]....
        /*0f64*/ 	.word	0x00017c40


	//   ....[194]....
        /*0f68*/ 	.word	0x00017c70


	//   ....[195]....
        /*0f6c*/ 	.word	0x00017dd0


	//   ....[196]....
        /*0f70*/ 	.word	0x00017e10


	//   ....[197]....
        /*0f74*/ 	.word	0x00017e40


	//   ....[198]....
        /*0f78*/ 	.word	0x00017e70


	//   ....[199]....
        /*0f7c*/ 	.word	0x00017ea0


	//   ....[200]....
        /*0f80*/ 	.word	0x00017ed0


	//   ....[201]....
        /*0f84*/ 	.word	0x00017f60


	//   ....[202]....
        /*0f88*/ 	.word	0x00017f90


	//   ....[203]....
        /*0f8c*/ 	.word	0x00017fa0


	//   ....[204]....
        /*0f90*/ 	.word	0x00018000


	//   ....[205]....
        /*0f94*/ 	.word	0x000185f0


	//   ....[206]....
        /*0f98*/ 	.word	0x00018650


	//   ....[207]....
        /*0f9c*/ 	.word	0x000186a0


	//   ....[208]....
        /*0fa0*/ 	.word	0x000186f0


	//   ....[209]....
        /*0fa4*/ 	.word	0x00018740


	//   ....[210]....
        /*0fa8*/ 	.word	0x000187b0


	//   ....[211]....
        /*0fac*/ 	.word	0x00018800


	//   ....[212]....
        /*0fb0*/ 	.word	0x00018860


	//   ....[213]....
        /*0fb4*/ 	.word	0x000188d0


	//   ....[214]....
        /*0fb8*/ 	.word	0x00018930


	//   ....[215]....
        /*0fbc*/ 	.word	0x000189a0


	//   ....[216]....
        /*0fc0*/ 	.word	0x00018a10


	//   ....[217]....
        /*0fc4*/ 	.word	0x00018a80


	//   ....[218]....
        /*0fc8*/ 	.word	0x00018ae0


	//   ....[219]....
        /*0fcc*/ 	.word	0x00018b50


	//   ....[220]....
        /*0fd0*/ 	.word	0x00018bc0


	//   ....[221]....
        /*0fd4*/ 	.word	0x00018c30


	//   ....[222]....
        /*0fd8*/ 	.word	0x00018c90


	//   ....[223]....
        /*0fdc*/ 	.word	0x00018d00


	//   ....[224]....
        /*0fe0*/ 	.word	0x00018d70


	//   ....[225]....
        /*0fe4*/ 	.word	0x00018de0


	//   ....[226]....
        /*0fe8*/ 	.word	0x00018e40


	//   ....[227]....
        /*0fec*/ 	.word	0x00018eb0


	//   ....[228]....
        /*0ff0*/ 	.word	0x00018f20


	//   ....[229]....
        /*0ff4*/ 	.word	0x00018f90


	//   ....[230]....
        /*0ff8*/ 	.word	0x00018ff0


	//   ....[231]....
        /*0ffc*/ 	.word	0x00019060


	//   ....[232]....
        /*1000*/ 	.word	0x000190d0


	//   ....[233]....
        /*1004*/ 	.word	0x000191a0


	//   ....[234]....
        /*1008*/ 	.word	0x00019200


	//   ....[235]....
        /*100c*/ 	.word	0x000192e0


	//   ....[236]....
        /*1010*/ 	.word	0x00019340


	//   ....[237]....
        /*1014*/ 	.word	0x00019420


	//   ....[238]....
        /*1018*/ 	.word	0x00019480


	//   ....[239]....
        /*101c*/ 	.word	0x00019560


	//   ....[240]....
        /*1020*/ 	.word	0x000195c0


	//   ....[241]....
        /*1024*/ 	.word	0x00019610


	//   ....[242]....
        /*1028*/ 	.word	0x00019650


	//   ....[243]....
        /*102c*/ 	.word	0x000196a0


	//   ....[244]....
        /*1030*/ 	.word	0x000196f0


	//   ....[245]....
        /*1034*/ 	.word	0x00019740


	//   ....[246]....
        /*1038*/ 	.word	0x00019790


	//   ....[247]....
        /*103c*/ 	.word	0x000197e0


	//   ....[248]....
        /*1040*/ 	.word	0x00019830


	//   ....[249]....
        /*1044*/ 	.word	0x00019890


	//   ....[250]....
        /*1048*/ 	.word	0x000198f0


	//   ....[251]....
        /*104c*/ 	.word	0x00019960


	//   ....[252]....
        /*1050*/ 	.word	0x00019a40


	//   ....[253]....
        /*1054*/ 	.word	0x00019aa0


	//   ....[254]....
        /*1058*/ 	.word	0x00019b80


	//   ....[255]....
        /*105c*/ 	.word	0x00019be0


	//   ....[0]....
        /*1060*/ 	.word	0x00019cc0


	//   ....[1]....
        /*1064*/ 	.word	0x00019d20


	//   ....[2]....
        /*1068*/ 	.word	0x00019e00


	//   ....[3]....
        /*106c*/ 	.word	0x00019e60


	//   ....[4]....
        /*1070*/ 	.word	0x00019eb0


	//   ....[5]....
        /*1074*/ 	.word	0x00019ef0


	//   ....[6]....
        /*1078*/ 	.word	0x00019f40


	//   ....[7]....
        /*107c*/ 	.word	0x00019f80


	//   ....[8]....
        /*1080*/ 	.word	0x00019fd0


	//   ....[9]....
        /*1084*/ 	.word	0x0001a010


	//   ....[10]....
        /*1088*/ 	.word	0x0001a060


	//   ....[11]....
        /*108c*/ 	.word	0x0001a0a0


	//   ....[12]....
        /*1090*/ 	.word	0x0001a0f0


	//   ....[13]....
        /*1094*/ 	.word	0x0001a140


	//   ....[14]....
        /*1098*/ 	.word	0x0001a190


	//   ....[15]....
        /*109c*/ 	.word	0x0001a1e0


	//   ....[16]....
        /*10a0*/ 	.word	0x0001a230


	//   ....[17]....
        /*10a4*/ 	.word	0x0001a280


	//   ....[18]....
        /*10a8*/ 	.word	0x0001a2d0


	//   ....[19]....
        /*10ac*/ 	.word	0x0001a310


	//   ....[20]....
        /*10b0*/ 	.word	0x0001a380


	//   ....[21]....
        /*10b4*/ 	.word	0x0001a3f0


	//   ....[22]....
        /*10b8*/ 	.word	0x0001a460


	//   ....[23]....
        /*10bc*/ 	.word	0x0001a4c0


	//   ....[24]....
        /*10c0*/ 	.word	0x0001a530


	//   ....[25]....
        /*10c4*/ 	.word	0x0001a5a0


	//   ....[26]....
        /*10c8*/ 	.word	0x0001a610


	//   ....[27]....
        /*10cc*/ 	.word	0x0001a670


	//   ....[28]....
        /*10d0*/ 	.word	0x0001a6e0


	//   ....[29]....
        /*10d4*/ 	.word	0x0001a750


	//   ....[30]....
        /*10d8*/ 	.word	0x0001a7c0


	//   ....[31]....
        /*10dc*/ 	.word	0x0001a820


	//   ....[32]....
        /*10e0*/ 	.word	0x0001a890


	//   ....[33]....
        /*10e4*/ 	.word	0x0001a900


	//   ....[34]....
        /*10e8*/ 	.word	0x0001a970


	//   ....[35]....
        /*10ec*/ 	.word	0x0001a9d0


	//   ....[36]....
        /*10f0*/ 	.word	0x0001aa40


	//   ....[37]....
        /*10f4*/ 	.word	0x0001aab0


	//   ....[38]....
        /*10f8*/ 	.word	0x0001ab20


	//   ....[39]....
        /*10fc*/ 	.word	0x0001ab80


	//   ....[40]....
        /*1100*/ 	.word	0x0001abf0


	//   ....[41]....
        /*1104*/ 	.word	0x0001ac60


	//   ....[42]....
        /*1108*/ 	.word	0x0001acd0


	//   ....[43]....
        /*110c*/ 	.word	0x0001ad30


	//   ....[44]....
        /*1110*/ 	.word	0x0001ada0


	//   ....[45]....
        /*1114*/ 	.word	0x0001ae10


	//   ....[46]....
        /*1118*/ 	.word	0x0001ae80


	//   ....[47]....
        /*111c*/ 	.word	0x0001aee0


	//   ....[48]....
        /*1120*/ 	.word	0x0001af50


	//   ....[49]....
        /*1124*/ 	.word	0x0001afc0


	//   ....[50]....
        /*1128*/ 	.word	0x0001b030


	//   ....[51]....
        /*112c*/ 	.word	0x0001b090


	//   ....[52]....
        /*1130*/ 	.word	0x0001b100


	//   ....[53]....
        /*1134*/ 	.word	0x0001b170


	//   ....[54]....
        /*1138*/ 	.word	0x0001b1e0


	//   ....[55]....
        /*113c*/ 	.word	0x0001b240


	//   ....[56]....
        /*1140*/ 	.word	0x0001b2b0


	//   ....[57]....
        /*1144*/ 	.word	0x0001b320


	//   ....[58]....
        /*1148*/ 	.word	0x0001b390


	//   ....[59]....
        /*114c*/ 	.word	0x0001b3f0


	//   ....[60]....
        /*1150*/ 	.word	0x0001b460


	//   ....[61]....
        /*1154*/ 	.word	0x0001b4d0


	//   ....[62]....
        /*1158*/ 	.word	0x0001b520


	//   ....[63]....
        /*115c*/ 	.word	0x0001b560


	//   ....[64]....
        /*1160*/ 	.word	0x0001b5b0


	//   ....[65]....
        /*1164*/ 	.word	0x0001b600


	//   ....[66]....
        /*1168*/ 	.word	0x0001b650


	//   ....[67]....
        /*116c*/ 	.word	0x0001b6c0


	//   ....[68]....
        /*1170*/ 	.word	0x0001b710


	//   ....[69]....
        /*1174*/ 	.word	0x0001b760


	//   ....[70]....
        /*1178*/ 	.word	0x0001b7b0


	//   ....[71]....
        /*117c*/ 	.word	0x0001b800


	//   ....[72]....
        /*1180*/ 	.word	0x0001b850


	//   ....[73]....
        /*1184*/ 	.word	0x0001b8c0


	//   ....[74]....
        /*1188*/ 	.word	0x0001b910


	//   ....[75]....
        /*118c*/ 	.word	0x0001b970


	//   ....[76]....
        /*1190*/ 	.word	0x0001b9d0


	//   ....[77]....
        /*1194*/ 	.word	0x0001ba40


	//----- nvinfo : EIATTR_EXIT_INSTR_OFFSETS
	.align		4
.L_168:
        /*1198*/ 	.byte	0x04, 0x1c
        /*119a*/ 	.short	(.L_170 - .L_169)


	//   ....[0]....
.L_169:
        /*119c*/ 	.word	0x00000c10


	//   ....[1]....
        /*11a0*/ 	.word	0x000185b0


	//----- nvinfo : EIATTR_MAX_THREADS
	.align		4
.L_170:
        /*11a4*/ 	.byte	0x04, 0x05
        /*11a6*/ 	.short	(.L_172 - .L_171)
.L_171:
        /*11a8*/ 	.word	0x00000080
        /*11ac*/ 	.word	0x00000001
        /*11b0*/ 	.word	0x00000001


	//----- nvinfo : EIATTR_CRS_STACK_SIZE
	.align		4
.L_172:
        /*11b4*/ 	.byte	0x04, 0x1e
        /*11b6*/ 	.short	(.L_174 - .L_173)
.L_173:
        /*11b8*/ 	.word	0x00000000
.L_174:


//--------------------- .nv.info._ZN7cutlass13device_kernelIN5flash19enable_sm80_to_sm89INS1_16FlashAttnFwdSm80INS1_25CollectiveMainloopFwdSm80ILi4ELi1ELb0EN4cute5tupleIJNS5_1CILi128EEENS7_ILi96EEENS7_ILi64EEEEEELi64ENS_6half_tEfNS_4arch4Sm80ELb0ELb1ELb1ELb0ELb1ELb0ELb1ELb1EEENS1_21CollectiveEpilogueFwdINS6_IJS8_SA_S9_EEENS6_IJNS7_ILi1EEESI_SI_EEESC_SE_Li128ELb0ELb1ELb1ELb0EEENS1_19SingleTileSchedulerILb0ELb1ELb1ELi128EEEEEEEEEvNT_6ParamsE --------------------------
	.section	.nv.info._ZN7cutlass13device_kernelIN5flash19enable_sm80_to_sm89INS1_16FlashAttnFwdSm80INS1_25CollectiveMainloopFwdSm80ILi4ELi1ELb0EN4cute5tupleIJNS5_1CILi128EEENS7_ILi96EEENS7_ILi64EEEEEELi64ENS_6half_tEfNS_4arch4Sm80ELb0ELb1ELb1ELb0ELb1ELb0ELb1ELb1EEENS1_21CollectiveEpilogueFwdINS6_IJS8_SA_S9_EEENS6_IJNS7_ILi1EEESI_SI_EEESC_SE_Li128ELb0ELb1ELb1ELb0EEENS1_19SingleTileSchedulerILb0ELb1ELb1ELi128EEEEEEEEEvNT_6ParamsE,"",@"SHT_CUDA_INFO"
	.sectionflags	@""
	.align	4


	//----- nvinfo : EIATTR_CUDA_API_VERSION
	.align		4
        /*0000*/ 	.byte	0x04, 0x37
        /*0002*/ 	.short	(.L_176 - .L_175)
.L_175:
        /*0004*/ 	.word	0x00000082


	//----- nvinfo : EIATTR_SW2861232_WAR
	.align		4
.L_176:
        /*0008*/ 	.byte	0x01, 0x35
	.zero		2


	//----- nvinfo : EIATTR_PARAM_CBANK
	.align		4
        /*000c*/ 	.byte	0x04, 0x0a
        /*000e*/ 	.short	(.L_178 - .L_177)
	.align		4
.L_177:
        /*0010*/ 	.word	index@(.nv.constant0._ZN7cutlass13device_kernelIN5flash19enable_sm80_to_sm89INS1_16FlashAttnFwdSm80INS1_25CollectiveMainloopFwdSm80ILi4ELi1ELb0EN4cute5tupleIJNS5_1CILi128EEENS7_ILi96EEENS7_ILi64EEEEEELi64ENS_6half_tEfNS_4arch4Sm80ELb0ELb1ELb1ELb0ELb1ELb0ELb1ELb1EEENS1_21CollectiveEpilogueFwdINS6_IJS8_SA_S9_EEENS6_IJNS7_ILi1EEESI_SI_EEESC_SE_Li128ELb0ELb1ELb1ELb0EEENS1_19SingleTileSchedulerILb0ELb1ELb1ELi128EEEEEEEEEvNT_6ParamsE)
        /*0014*/ 	.short	0x0160
        /*0016*/ 	.short	0x0418


	//----- nvinfo : EIATTR_CBANK_PARAM_SIZE
	.align		4
.L_178:
        /*0018*/ 	.byte	0x03, 0x19
        /*001a*/ 	.short	0x0418


	//----- nvinfo : EIATTR_KPARAM_INFO
	.align		4
        /*001c*/ 	.byte	0x04, 0x17
        /*001e*/ 	.short	(.L_180 - .L_179)
.L_179:
        /*0020*/ 	.word	0x00000000
        /*0024*/ 	.short	0x0000
        /*0026*/ 	.short	0x0000
        /*0028*/ 	.byte	0x00, 0xf0, 0x61, 0x10


	//----- nvinfo : EIATTR_MAXREG_COUNT
	.align		4
.L_180:
        /*002c*/ 	.byte	0x03, 0x1b
        /*002e*/ 	.short	0x00ff


	//----- nvinfo : EIATTR_NUM_BARRIERS
	.align		4
        /*0030*/ 	.byte	0x02, 0x4c
        /*0032*/ 	.byte	0x02
	.zero		1


	//----- nvinfo : EIATTR_ANNOTATIONS
	.align		4
        /*0034*/ 	.byte	0x04, 0x55
        /*0036*/ 	.short	(.L_182 - .L_181)


	//   ....[0]....
.L_181:
        /* <DEDUP_REMOVED lines=43> */


	//----- nvinfo : EIATTR_MERCURY_ISA_VERSION
	.align		4
.L_182:
        /*02d0*/ 	.byte	0x03, 0x5f
        /*02d2*/ 	.short	0x0000


	//----- nvinfo : EIATTR_COOP_GROUP_MASK_REGIDS
	.align		4
        /*02d4*/ 	.byte	0x04, 0x29
        /*02d6*/ 	.short	(.L_184 - .L_183)


	//   ....[0]....
.L_183:
        /*02d8*/ 	.word	0xffffffff


	//   ....[1]....
        /*02dc*/ 	.word	0xffffffff


	//   ....[2]....
        /*02e0*/ 	.word	0xffffffff


	//   ....[3]....
        /*02e4*/ 	.word	0xffffffff


	//   ....[4]....
        /*02e8*/ 	.word	0xffffffff


	//   ....[5]....
        /*02ec*/ 	.word	0xffffffff


	//   ....[6]....
        /*02f0*/ 	.word	0xffffffff


	//   ....[7]....
        /*02f4*/ 	.word	0xffffffff


	//   ....[8]....
        /*02f8*/ 	.word	0xffffffff


	//   ....[9]....
        /*02fc*/ 	.word	0xffffffff


	//   ....[10]....
        /*0300*/ 	.word	0xffffffff


	//   ....[11]....
        /*0304*/ 	.word	0xffffffff


	//   ....[12]....
        /*0308*/ 	.word	0xffffffff


	//   ....[13]....
        /*030c*/ 	.word	0xffffffff


	//   ....[14]....
        /*0310*/ 	.word	0xffffffff


	//   ....[15]....
        /*0314*/ 	.word	0xffffffff


	//   ....[16]....
        /*0318*/ 	.word	0xffffffff


	//   ....[17]....
        /*031c*/ 	.word	0xffffffff


	//   ....[18]....
        /*0320*/ 	.word	0xffffffff


	//   ....[19]....
        /*0324*/ 	.word	0xffffffff


	//   ....[20]....
        /*0328*/ 	.word	0xffffffff


	//   ....[21]....
        /*032c*/ 	.word	0xffffffff


	//   ....[22]....
        /*0330*/ 	.word	0xffffffff


	//   ....[23]....
        /*0334*/ 	.word	0xffffffff


	//   ....[24]....
        /*0338*/ 	.word	0xffffffff


	//   ....[25]....
        /*033c*/ 	.word	0xffffffff


	//   ....[26]....
        /*0340*/ 	.word	0xffffffff


	//   ....[27]....
        /*0344*/ 	.word	0xffffffff


	//   ....[28]....
        /*0348*/ 	.word	0xffffffff


	//   ....[29]....
        /*034c*/ 	.word	0xffffffff


	//   ....[30]....
        /*0350*/ 	.word	0xffffffff


	//   ....[31]....
        /*0354*/ 	.word	0xffffffff


	//   ....[32]....
        /*0358*/ 	.word	0xffffffff


	//   ....[33]....
        /*035c*/ 	.word	0xffffffff


	//   ....[34]....
        /*0360*/ 	.word	0xffffffff


	//   ....[35]....
        /*0364*/ 	.word	0xffffffff


	//   ....[36]....
        /*0368*/ 	.word	0xffffffff


	//   ....[37]....
        /*036c*/ 	.word	0xffffffff


	//   ....[38]....
        /*0370*/ 	.word	0xffffffff


	//   ....[39]....
        /*0374*/ 	.word	0xffffffff


	//   ....[40]....
        /*0378*/ 	.word	0xffffffff


	//   ....[41]....
        /*037c*/ 	.word	0xffffffff


	//   ....[42]....
        /*0380*/ 	.word	0xffffffff


	//   ....[43]....
        /*0384*/ 	.word	0xffffffff


	//   ....[44]....
        /*0388*/ 	.word	0xffffffff


	//   ....[45]....
        /*038c*/ 	.word	0xffffffff


	//   ....[46]....
        /*0390*/ 	.word	0xffffffff


	//   ....[47]....
        /*0394*/ 	.word	0xffffffff


	//   ....[48]....
        /*0398*/ 	.word	0xffffffff


	//   ....[49]....
        /*039c*/ 	.word	0xffffffff


	//   ....[50]....
        /*03a0*/ 	.word	0xffffffff


	//   ....[51]....
        /*03a4*/ 	.word	0xffffffff


	//   ....[52]....
        /*03a8*/ 	.word	0xffffffff


	//   ....[53]....
        /*03ac*/ 	.word	0xffffffff


	//   ....[54]....
        /*03b0*/ 	.word	0xffffffff


	//   ....[55]....
        /*03b4*/ 	.word	0xffffffff


	//   ....[56]....
        /*03b8*/ 	.word	0xffffffff


	//   ....[57]....
        /*03bc*/ 	.word	0xffffffff


	//   ....[58]....
        /*03c0*/ 	.word	0xffffffff


	//   ....[59]....
        /*03c4*/ 	.word	0xffffffff


	//   ....[60]....
        /*03c8*/ 	.word	0xffffffff


	//   ....[61]....
        /*03cc*/ 	.word	0xffffffff


	//   ....[62]....
        /*03d0*/ 	.word	0xffffffff


	//   ....[63]....
        /*03d4*/ 	.word	0xffffffff


	//   ....[64]....
        /*03d8*/ 	.word	0xffffffff


	//   ....[65]....
        /*03dc*/ 	.word	0xffffffff


	//   ....[66]....
        /*03e0*/ 	.word	0xffffffff


	//   ....[67]....
        /*03e4*/ 	.word	0xffffffff


	//   ....[68]....
        /*03e8*/ 	.word	0xffffffff


	//   ....[69]....
        /*03ec*/ 	.word	0xffffffff


	//   ....[70]....
        /*03f0*/ 	.word	0xffffffff


	//   ....[71]....
        /*03f4*/ 	.word	0xffffffff


	//   ....[72]....
        /*03f8*/ 	.word	0xffffffff


	//   ....[73]....
        /*03fc*/ 	.word	0xffffffff


	//   ....[74]....
        /*0400*/ 	.word	0xffffffff


	//   ....[75]....
        /*0404*/ 	.word	0xffffffff


	//   ....[76]....
        /*0408*/ 	.word	0xffffffff


	//   ....[77]....
        /*040c*/ 	.word	0xffffffff


	//   ....[78]....
        /*0410*/ 	.word	0xffffffff


	//   ....[79]....
        /*0414*/ 	.word	0xffffffff


	//   ....[80]....
        /*0418*/ 	.word	0xffffffff


	//   ....[81]....
        /*041c*/ 	.word	0xffffffff


	//   ....[82]....
        /*0420*/ 	.word	0xffffffff


	//   ....[83]....
        /*0424*/ 	.word	0xffffffff


	//   ....[84]....
        /*0428*/ 	.word	0xffffffff


	//   ....[85]....
        /*042c*/ 	.word	0xffffffff


	//   ....[86]....
        /*0430*/ 	.word	0xffffffff


	//   ....[87]....
        /*0434*/ 	.word	0xffffffff


	//   ....[88]....
        /*0438*/ 	.word	0xffffffff


	//   ....[89]....
        /*043c*/ 	.word	0xffffffff


	//   ....[90]....
        /*0440*/ 	.word	0xffffffff


	//   ....[91]....
        /*0444*/ 	.word	0xffffffff


	//   ....[92]....
        /*0448*/ 	.word	0xffffffff


	//   ....[93]....
        /*044c*/ 	.word	0xffffffff


	//   ....[94]....
        /*0450*/ 	.word	0xffffffff


	//   ....[95]....
        /*0454*/ 	.word	0xffffffff


	//   ....[96]....
        /*0458*/ 	.word	0xffffffff


	//   ....[97]....
        /*045c*/ 	.word	0xffffffff


	//   ....[98]....
        /*0460*/ 	.word	0xffffffff


	//   ....[99]....
        /*0464*/ 	.word	0xffffffff


	//   ....[100]....
        /*0468*/ 	.word	0xffffffff


	//   ....[101]....
        /*046c*/ 	.word	0xffffffff


	//   ....[102]....
        /*0470*/ 	.word	0xffffffff


	//   ....[103]....
        /*0474*/ 	.word	0xffffffff


	//   ....[104]....
        /*0478*/ 	.word	0xffffffff


	//   ....[105]....
        /*047c*/ 	.word	0xffffffff


	//   ....[106]....
        /*0480*/ 	.word	0xffffffff


	//   ....[107]....
        /*0484*/ 	.word	0xffffffff


	//   ....[108]....
        /*0488*/ 	.word	0xffffffff


	//   ....[109]....
        /*048c*/ 	.word	0xffffffff


	//   ....[110]....
        /*0490*/ 	.word	0xffffffff


	//   ....[111]....
        /*0494*/ 	.word	0xffffffff


	//   ....[112]....
        /*0498*/ 	.word	0xffffffff


	//   ....[113]....
        /*049c*/ 	.word	0xffffffff


	//   ....[114]....
        /*04a0*/ 	.word	0xffffffff


	//   ....[115]....
        /*04a4*/ 	.word	0xffffffff


	//   ....[116]....
        /*04a8*/ 	.word	0xffffffff


	//   ....[117]....
        /*04ac*/ 	.word	0xffffffff


	//   ....[118]....
        /*04b0*/ 	.word	0xffffffff


	//   ....[119]....
        /*04b4*/ 	.word	0xffffffff


	//   ....[120]....
        /*04b8*/ 	.word	0xffffffff


	//   ....[121]....
        /*04bc*/ 	.word	0xffffffff


	//   ....[122]....
        /*04c0*/ 	.word	0xffffffff


	//   ....[123]....
        /*04c4*/ 	.word	0xffffffff


	//   ....[124]....
        /*04c8*/ 	.word	0xffffffff


	//   ....[125]....
        /*04cc*/ 	.word	0xffffffff


	//   ....[126]....
        /*04d0*/ 	.word	0xffffffff


	//   ....[127]....
        /*04d4*/ 	.word	0xffffffff


	//   ....[128]....
        /*04d8*/ 	.word	0xffffffff


	//   ....[129]....
        /*04dc*/ 	.word	0xffffffff


	//   ....[130]....
        /*04e0*/ 	.word	0xffffffff


	//   ....[131]....
        /*04e4*/ 	.word	0xffffffff


	//   ....[132]....
        /*04e8*/ 	.word	0xffffffff


	//   ....[133]....
        /*04ec*/ 	.word	0xffffffff


	//   ....[134]....
        /*04f0*/ 	.word	0xffffffff


	//   ....[135]....
        /*04f4*/ 	.word	0xffffffff


	//   ....[136]....
        /*04f8*/ 	.word	0xffffffff


	//   ....[137]....
        /*04fc*/ 	.word	0xffffffff


	//   ....[138]....
        /*0500*/ 	.word	0xffffffff


	//   ....[139]....
        /*0504*/ 	.word	0xffffffff


	//   ....[140]....
        /*0508*/ 	.word	0xffffffff


	//   ....[141]....
        /*050c*/ 	.word	0xffffffff


	//   ....[142]....
        /*0510*/ 	.word	0xffffffff


	//   ....[143]....
        /*0514*/ 	.word	0xffffffff


	//   ....[144]....
        /*0518*/ 	.word	0xffffffff


	//   ....[145]....
        /*051c*/ 	.word	0xffffffff


	//   ....[146]....
        /*0520*/ 	.word	0xffffffff


	//   ....[147]....
        /*0524*/ 	.word	0xffffffff


	//   ....[148]....
        /*0528*/ 	.word	0xffffffff


	//   ....[149]....
        /*052c*/ 	.word	0xffffffff


	//   ....[150]....
        /*0530*/ 	.word	0xffffffff


	//   ....[151]....
        /*0534*/ 	.word	0xffffffff


	//   ....[152]....
        /*0538*/ 	.word	0xffffffff


	//   ....[153]....
        /*053c*/ 	.word	0xffffffff


	//   ....[154]....
        /*0540*/ 	.word	0xffffffff


	//   ....[155]....
        /*0544*/ 	.word	0xffffffff


	//   ....[156]....
        /*0548*/ 	.word	0xffffffff


	//   ....[157]....
        /*054c*/ 	.word	0xffffffff


	//   ....[158]....
        /*0550*/ 	.word	0xffffffff


	//   ....[159]....
        /*0554*/ 	.word	0xffffffff


	//   ....[160]....
        /*0558*/ 	.word	0xffffffff


	//   ....[161]....
        /*055c*/ 	.word	0xffffffff


	//   ....[162]....
        /*0560*/ 	.word	0xffffffff


	//   ....[163]....
        /*0564*/ 	.word	0xffffffff


	//   ....[164]....
        /*0568*/ 	.word	0xffffffff


	//   ....[165]....
        /*056c*/ 	.word	0xffffffff


	//   ....[166]....
        /*0570*/ 	.word	0xffffffff


	//   ....[167]....
        /*0574*/ 	.word	0xffffffff


	//   ....[168]....
        /*0578*/ 	.word	0xffffffff


	//   ....[169]....
        /*057c*/ 	.word	0xffffffff


	//   ....[170]....
        /*0580*/ 	.word	0xffffffff


	//   ....[171]....
        /*0584*/ 	.word	0xffffffff


	//   ....[172]....
        /*0588*/ 	.word	0xffffffff


	//   ....[173]....
        /*058c*/ 	.word	0xffffffff


	//   ....[174]....
        /*0590*/ 	.word	0xffffffff


	//   ....[175]....
        /*0594*/ 	.word	0xffffffff


	//   ....[176]....
        /*0598*/ 	.word	0xffffffff


	//   ....[177]....
        /*059c*/ 	.word	0xffffffff


	//   ....[178]....
        /*05a0*/ 	.word	0xffffffff


	//   ....[179]....
        /*05a4*/ 	.word	0xffffffff


	//   ....[180]....
        /*05a8*/ 	.word	0xffffffff


	//   ....[181]....
        /*05ac*/ 	.word	0xffffffff


	//   ....[182]....
        /*05b0*/ 	.word	0xffffffff


	//   ....[183]....
        /*05b4*/ 	.word	0xffffffff


	//   ....[184]....
        /*05b8*/ 	.word	0xffffffff


	//   ....[185]....
        /*05bc*/ 	.word	0xffffffff


	//   ....[186]....
        /*05c0*/ 	.word	0xffffffff


	//   ....[187]....
        /*05c4*/ 	.word	0xffffffff


	//   ....[188]....
        /*05c8*/ 	.word	0xffffffff


	//   ....[189]....
        /*05cc*/ 	.word	0xffffffff


	//   ....[190]....
        /*05d0*/ 	.word	0xffffffff


	//   ....[191]....
        /*05d4*/ 	.word	0xffffffff


	//   ....[192]....
        /*05d8*/ 	.word	0xffffffff


	//----- nvinfo : EIATTR_COOP_GROUP_INSTR_OFFSETS
	.align		4
.L_184:
        /*05dc*/ 	.byte	0x04, 0x28
        /*05de*/ 	.short	(.L_186 - .L_185)


	//   ....[0]....
.L_185:
        /*05e0*/ 	.word	0x00000060


	//   ....[1]....
        /*05e4*/ 	.word	0x00001110


	//   ....[2]....
        /*05e8*/ 	.word	0x00001150


	//   ....[3]....
        /*05ec*/ 	.word	0x00001320


	//   ....[4]....
        /*05f0*/ 	.word	0x00001350


	//   ....[5]....
        /*05f4*/ 	.word	0x000013e0


	//   ....[6]....
        /*05f8*/ 	.word	0x00001410


	//   ....[7]....
        /*05fc*/ 	.word	0x000014a0


	//   ....[8]....
        /*0600*/ 	.word	0x000014d0


	//   ....[9]....
        /*0604*/ 	.word	0x00001560


	//   ....[10]....
        /*0608*/ 	.word	0x00001590


	//   ....[11]....
        /*060c*/ 	.word	0x00001620


	//   ....[12]....
        /*0610*/ 	.word	0x00001650


	//   ....[13]....
        /*0614*/ 	.word	0x000016e0


	//   ....[14]....
        /*0618*/ 	.word	0x00001710


	//   ....[15]....
        /*061c*/ 	.word	0x00001790


	//   ....[16]....
        /*0620*/ 	.word	0x000017d0


	//   ....[17]....
        /*0624*/ 	.word	0x00001c40


	//   ....[18]....
        /*0628*/ 	.word	0x00001c60


	//   ....[19]....
        /*062c*/ 	.word	0x00001c70


	//   ....[20]....
        /*0630*/ 	.word	0x00001c80


	//   ....[21]....
        /*0634*/ 	.word	0x00001c90


	//   ....[22]....
        /*0638*/ 	.word	0x00001ca0


	//   ....[23]....
        /*063c*/ 	.word	0x00001cb0


	//   ....[24]....
        /*0640*/ 	.word	0x00001cd0


	//   ....[25]....
        /*0644*/ 	.word	0x00001d00


	//   ....[26]....
        /*0648*/ 	.word	0x00001d10


	//   ....[27]....
        /*064c*/ 	.word	0x00001d20


	//   ....[28]....
        /*0650*/ 	.word	0x00001d30


	//   ....[29]....
        /*0654*/ 	.word	0x00002200


	//   ....[30]....
        /*0658*/ 	.word	0x00002210


	//   ....[31]....
        /*065c*/ 	.word	0x00002220


	//   ....[32]....
        /*0660*/ 	.word	0x00002230


	//   ....[33]....
        /*0664*/ 	.word	0x00002240


	//   ....[34]....
        /*0668*/ 	.word	0x00002260


	//   ....[35]....
        /*066c*/ 	.word	0x000022a0


	//   ....[36]....
        /*0670*/ 	.word	0x000022b0


	//   ....[37]....
        /*0674*/ 	.word	0x000023a0


	//   ....[38]....
        /*0678*/ 	.word	0x000023b0


	//   ....[39]....
        /*067c*/ 	.word	0x00002410


	//   ....[40]....
        /*0680*/ 	.word	0x00002430


	//   ....[41]....
        /*0684*/ 	.word	0x00002e90


	//   ....[42]....
        /*0688*/ 	.word	0x00002ea0


	//   ....[43]....
        /*068c*/ 	.word	0x00002eb0


	//   ....[44]....
        /*0690*/ 	.word	0x00002ec0


	//   ....[45]....
        /*0694*/ 	.word	0x00002ed0


	//   ....[46]....
        /*0698*/ 	.word	0x00002ee0


	//   ....[47]....
        /*069c*/ 	.word	0x00002ef0


	//   ....[48]....
        /*06a0*/ 	.word	0x00002f00


	//   ....[49]....
        /*06a4*/ 	.word	0x00002f20


	//   ....[50]....
        /*06a8*/ 	.word	0x00002f50


	//   ....[51]....
        /*06ac*/ 	.word	0x00002f70


	//   ....[52]....
        /*06b0*/ 	.word	0x00002f90


	//   ....[53]....
        /*06b4*/ 	.word	0x00003500


	//   ....[54]....
        /*06b8*/ 	.word	0x000037b0


	//   ....[55]....
        /*06bc*/ 	.word	0x000043a0


	//   ....[56]....
        /*06c0*/ 	.word	0x00004e10


	//   ....[57]....
        /*06c4*/ 	.word	0x00005c50


	//   ....[58]....
        /*06c8*/ 	.word	0x00005d80


	//   ....[59]....
        /*06cc*/ 	.word	0x000061a0


	//   ....[60]....
        /*06d0*/ 	.word	0x00006240


	//   ....[61]....
        /*06d4*/ 	.word	0x00006810


	//   ....[62]....
        /*06d8*/ 	.word	0x00006870


	//   ....[63]....
        /*06dc*/ 	.word	0x000068e0


	//   ....[64]....
        /*06e0*/ 	.word	0x00006920


	//   ....[65]....
        /*06e4*/ 	.word	0x00009160


	//   ....[66]....
        /*06e8*/ 	.word	0x00009170


	//   ....[67]....
        /*06ec*/ 	.word	0x00009180


	//   ....[68]....
        /*06f0*/ 	.word	0x00009190


	//   ....[69]....
        /*06f4*/ 	.word	0x000091a0


	//   ....[70]....
        /*06f8*/ 	.word	0x000091b0


	//   ....[71]....
        /*06fc*/ 	.word	0x000091c0


	//   ....[72]....
        /*0700*/ 	.word	0x000091d0


	//   ....[73]....
        /*0704*/ 	.word	0x000091e0


	//   ....[74]....
        /*0708*/ 	.word	0x000091f0


	//   ....[75]....
        /*070c*/ 	.word	0x00009200


	//   ....[76]....
        /*0710*/ 	.word	0x00009210


	//   ....[77]....
        /*0714*/ 	.word	0x0000a8a0


	//   ....[78]....
        /*0718*/ 	.word	0x0000a8b0


	//   ....[79]....
        /*071c*/ 	.word	0x0000a8c0


	//   ....[80]....
        /*0720*/ 	.word	0x0000a8d0


	//   ....[81]....
        /*0724*/ 	.word	0x0000a8e0


	//   ....[82]....
        /*0728*/ 	.word	0x0000a8f0


	//   ....[83]....
        /*072c*/ 	.word	0x0000a900


	//   ....[84]....
        /*0730*/ 	.word	0x0000a920


	//   ....[85]....
        /*0734*/ 	.word	0x0000a940


	//   ....[86]....
        /*0738*/ 	.word	0x0000a980


	//   ....[87]....
        /*073c*/ 	.word	0x0000a9a0


	//   ....[88]....
        /*0740*/ 	.word	0x0000a9c0


	//   ....[89]....
        /*0744*/ 	.word	0x0000ab30


	//   ....[90]....
        /*0748*/ 	.word	0x0000ad70


	//   ....[91]....
        /*074c*/ 	.word	0x0000b6b0


	//   ....[92]....
        /*0750*/ 	.word	0x0000be70


	//   ....[93]....
        /*0754*/ 	.word	0x0000c890


	//   ....[94]....
        /*0758*/ 	.word	0x0000c8b0


	//   ....[95]....
        /*075c*/ 	.word	0x0000ce70


	//   ....[96]....
        /*0760*/ 	.word	0x0000d050


	//   ....[97]....
        /*0764*/ 	.word	0x0000d210


	//   ....[98]....
        /*0768*/ 	.word	0x0000d410


	//   ....[99]....
        /*076c*/ 	.word	0x0000d530


	//   ....[100]....
        /*0770*/ 	.word	0x0000d610


	//   ....[101]....
        /*0774*/ 	.word	0x0000fe90


	//   ....[102]....
        /*0778*/ 	.word	0x0000fea0


	//   ....[103]....
        /*077c*/ 	.word	0x0000feb0


	//   ....[104]....
        /*0780*/ 	.word	0x0000fec0


	//   ....[105]....
        /*0784*/ 	.word	0x0000fed0


	//   ....[106]....
        /*0788*/ 	.word	0x0000fee0


	//   ....[107]....
        /*078c*/ 	.word	0x0000fef0


	//   ....[108]....
        /*0790*/ 	.word	0x0000ff00


	//   ....[109]....
        /*0794*/ 	.word	0x0000ff10


	//   ....[110]....
        /*0798*/ 	.word	0x0000ff20


	//   ....[111]....
        /*079c*/ 	.word	0x0000ff30


	//   ....[112]....
        /*07a0*/ 	.word	0x0000ff40


	//   ....[113]....
        /*07a4*/ 	.word	0x000115c0


	//   ....[114]....
        /*07a8*/ 	.word	0x000115d0


	//   ....[115]....
        /*07ac*/ 	.word	0x000115e0


	//   ....[116]....
        /*07b0*/ 	.word	0x000115f0


	//   ....[117]....
        /*07b4*/ 	.word	0x00011600


	//   ....[118]....
        /*07b8*/ 	.word	0x00011610


	//   ....[119]....
        /*07bc*/ 	.word	0x00011620


	//   ....[120]....
        /*07c0*/ 	.word	0x00011630


	//   ....[121]....
        /*07c4*/ 	.word	0x00011650


	//   ....[122]....
        /*07c8*/ 	.word	0x00011680


	//   ....[123]....
        /*07cc*/ 	.word	0x000116c0


	//   ....[124]....
        /*07d0*/ 	.word	0x000116e0


	//   ....[125]....
        /*07d4*/ 	.word	0x00011bd0


	//   ....[126]....
        /*07d8*/ 	.word	0x00011d30


	//   ....[127]....
        /*07dc*/ 	.word	0x00011d70


	//   ....[128]....
        /*07e0*/ 	.word	0x00011df0


	//   ....[129]....
        /*07e4*/ 	.word	0x00011e20


	//   ....[130]....
        /*07e8*/ 	.word	0x00011e50


	//   ....[131]....
        /*07ec*/ 	.word	0x00011f70


	//   ....[132]....
        /*07f0*/ 	.word	0x00012270


	//   ....[133]....
        /*07f4*/ 	.word	0x00014ac0


	//   ....[134]....
        /*07f8*/ 	.word	0x00014af0


	//   ....[135]....
        /*07fc*/ 	.word	0x00014b10


	//   ....[136]....
        /*0800*/ 	.word	0x00014b50


	//   ....[137]....
        /*0804*/ 	.word	0x00014b70


	//   ....[138]....
        /*0808*/ 	.word	0x00014b90


	//   ....[139]....
        /*080c*/ 	.word	0x00014bb0


	//   ....[140]....
        /*0810*/ 	.word	0x00014bd0


	//   ....[141]....
        /*0814*/ 	.word	0x00014bf0


	//   ....[142]....
        /*0818*/ 	.word	0x00014c10


	//   ....[143]....
        /*081c*/ 	.word	0x00014c30


	//   ....[144]....
        /*0820*/ 	.word	0x00014c50


	//   ....[145]....
        /*0824*/ 	.word	0x00016060


	//   ....[146]....
        /*0828*/ 	.word	0x00016070


	//   ....[147]....
        /*082c*/ 	.word	0x00016080


	//   ....[148]....
        /*0830*/ 	.word	0x00016090


	//   ....[149]....
        /*0834*/ 	.word	0x000160a0


	//   ....[150]....
        /*0838*/ 	.word	0x000160b0


	//   ....[151]....
        /*083c*/ 	.word	0x000160c0


	//   ....[152]....
        /*0840*/ 	.word	0x000160e0


	//   ....[153]....
        /*0844*/ 	.word	0x00016100


	//   ....[154]....
        /*0848*/ 	.word	0x00016140


	//   ....[155]....
        /*084c*/ 	.word	0x00016160


	//   ....[156]....
        /*0850*/ 	.word	0x00016180


	//   ....[157]....
        /*0854*/ 	.word	0x000162f0


	//   ....[158]....
        /*0858*/ 	.word	0x00016c40


	//   ....[159]....
        /*085c*/ 	.word	0x00016e40


	//   ....[160]....
        /*0860*/ 	.word	0x000175f0


	//   ....[161]....
        /*0864*/ 	.word	0x00018060


	//   ....[162]....
        /*0868*/ 	.word	0x00018440


	//   ....[163]....
        /*086c*/ 	.word	0x00018490


	//   ....[164]....
        /*0870*/ 	.word	0x00018580


	//   ....[165]....
        /*0874*/ 	.word	0x00018a60


	//   ....[166]....
        /*0878*/ 	.word	0x00018ac0


	//   ....[167]....
        /*087c*/ 	.word	0x00018d00


	//   ....[168]....
        /*0880*/ 	.word	0x00018db0


	//   ....[169]....
        /*0884*/ 	.word	0x0001b2d0


	//   ....[170]....
        /*0888*/ 	.word	0x0001b2e0


	//   ....[171]....
        /*088c*/ 	.word	0x0001b2f0


	//   ....[172]....
        /*0890*/ 	.word	0x0001b300


	//   ....[173]....
        /*0894*/ 	.word	0x0001b330


	//   ....[174]....
        /*0898*/ 	.word	0x0001b350


	//   ....[175]....
        /*089c*/ 	.word	0x0001b370


	//   ....[176]....
        /*08a0*/ 	.word	0x0001b380


	//   ....[177]....
        /*08a4*/ 	.word	0x0001c000


	//   ....[178]....
        /*08a8*/ 	.word	0x0001c030


	//   ....[179]....
        /*08ac*/ 	.word	0x0001c060


	//   ....[180]....
        /*08b0*/ 	.word	0x0001c090


	//   ....[181]....
        /*08b4*/ 	.word	0x0001c0d0


	//   ....[182]....
        /*08b8*/ 	.word	0x0001c100


	//   ....[183]....
        /*08bc*/ 	.word	0x0001c120


	//   ....[184]....
        /*08c0*/ 	.word	0x0001c130


	//   ....[185]....
        /*08c4*/ 	.word	0x0001c150


	//   ....[186]....
        /*08c8*/ 	.word	0x0001c160


	//   ....[187]....
        /*08cc*/ 	.word	0x0001c510


	//   ....[188]....
        /*08d0*/ 	.word	0x0001c530


	//   ....[189]....
        /*08d4*/ 	.word	0x0001c830


	//   ....[190]....
        /*08d8*/ 	.word	0x0001c850


	//   ....[191]....
        /*08dc*/ 	.word	0x0001cb50


	//   ....[192]....
        /*08e0*/ 	.word	0x0001cb60


	//----- nvinfo : EIATTR_EXIT_INSTR_OFFSETS
	.align		4
.L_186:
        /*08e4*/ 	.byte	0x04, 0x1c
        /*08e6*/ 	.short	(.L_188 - .L_187)


	//   ....[0]....
.L_187:
        /*08e8*/ 	.word	0x000001c0


	//   ....[1]....
        /*08ec*/ 	.word	0x0001cb70


	//   ....[2]....
        /*08f0*/ 	.word	0x0001ce10


	//   ....[3]....
        /*08f4*/ 	.word	0x0001ce60


	//   ....[4]....
        /*08f8*/ 	.word	0x0001ce90


	//   ....[5]....
        /*08fc*/ 	.word	0x0001cef0


	//   ....[6]....
        /*0900*/ 	.word	0x0001d180


	//----- nvinfo : EIATTR_CTAIDZ_USED
	.align		4
.L_188:
        /*0904*/ 	.byte	0x01, 0x04
	.zero		2


	//----- nvinfo : EIATTR_MAX_THREADS
	.align		4
        /*0908*/ 	.byte	0x04, 0x05
        /*090a*/ 	.short	(.L_190 - .L_189)
.L_189:
        /*090c*/ 	.word	0x00000080
        /*0910*/ 	.word	0x00000001
        /*0914*/ 	.word	0x00000001


	//----- nvinfo : EIATTR_CRS_STACK_SIZE
	.align		4
.L_190:
        /*0918*/ 	.byte	0x04, 0x1e
        /*091a*/ 	.short	(.L_192 - .L_191)
.L_191:
        /*091c*/ 	.word	0x00000000
.L_192:


//--------------------- .nv.info._ZN7cutlass13device_kernelIN5flash19enable_sm80_to_sm89INS1_16FlashAttnFwdSm80INS1_25CollectiveMainloopFwdSm80ILi4ELi1ELb0EN4cute5tupleIJNS5_1CILi128EEENS7_ILi80EEENS7_ILi64EEEEEELi64ENS_6half_tEfNS_4arch4Sm80ELb0ELb1ELb1ELb1ELb1ELb0ELb1ELb1EEENS1_21CollectiveEpilogueFwdINS6_IJS8_SA_S9_EEENS6_IJNS7_ILi1EEESI_SI_EEESC_SE_Li128ELb1ELb1ELb1ELb0EEENS1_36VarlenDynamicPersistentTileSchedulerILi128ELi80ELi128ELi128ELb1ELb1ELb0ELb1ELb0ELb1EEEEEEEEEvNT_6ParamsE --------------------------
	.section	.nv.info._ZN7cutlass13device_kernelIN5flash19enable_sm80_to_sm89INS1_16FlashAttnFwdSm80INS1_25CollectiveMainloopFwdSm80ILi4ELi1ELb0EN4cute5tupleIJNS5_1CILi128EEENS7_ILi80EEENS7_ILi64EEEEEELi64ENS_6half_tEfNS_4arch4Sm80ELb0ELb1ELb1ELb1ELb1ELb0ELb1ELb1EEENS1_21CollectiveEpilogueFwdINS6_IJS8_SA_S9_EEENS6_IJNS7_ILi1EEESI_SI_EEESC_SE_Li128ELb1ELb1ELb1ELb0EEENS1_36VarlenDynamicPersistentTileSchedulerILi128ELi80ELi128ELi128ELb1ELb1ELb0ELb1ELb0ELb1EEEEEEEEEvNT_6ParamsE,"",@"SHT_CUDA_INFO"
	.sectionflags	@""
	.align	4


	//----- nvinfo : EIATTR_CUDA_API_VERSION
	.align		4
        /*0000*/ 	.byte	0x04, 0x37
        /*0002*/ 	.short	(.L_194 - .L_193)
.L_193:
        /*0004*/ 	.word	0x00000082


	//----- nvinfo : EIATTR_SW2861232_WAR
	.align		4
.L_194:
        /*0008*/ 	.byte	0x01, 0x35
	.zero		2


	//----- nvinfo : EIATTR_PARAM_CBANK
	.align		4
        /*000c*/ 	.byte	0x04, 0x0a
        /*000e*/ 	.short	(.L_196 - .L_195)
	.align		4
.L_195:
        /*0010*/ 	.word	index@(.nv.constant0._ZN7cutlass13device_kernelIN5flash19enable_sm80_to_sm89INS1_16FlashAttnFwdSm80INS1_25CollectiveMainloopFwdSm80ILi4ELi1ELb0EN4cute5tupleIJNS5_1CILi128EEENS7_ILi80EEENS7_ILi64EEEEEELi64ENS_6half_tEfNS_4arch4Sm80ELb0ELb1ELb1ELb1ELb1ELb0ELb1ELb1EEENS1_21CollectiveEpilogueFwdINS6_IJS8_SA_S9_EEENS6_IJNS7_ILi1EEESI_SI_EEESC_SE_Li128ELb1ELb1ELb1ELb0EEENS1_36VarlenDynamicPersistentTileSchedulerILi128ELi80ELi128ELi128ELb1ELb1ELb0ELb1ELb0ELb1EEEEEEEEEvNT_6ParamsE)
        /*0014*/ 	.short	0x0160
        /*0016*/ 	.short	0x0438


	//----- nvinfo : EIATTR_CBANK_PARAM_SIZE
	.align		4
.L_196:
        /*0018*/ 	.byte	0x03, 0x19
        /*001a*/ 	.short	0x0438


	//----- nvinfo : EIATTR_KPARAM_INFO
	.align		4
        /*001c*/ 	.byte	0x04, 0x17
        /*001e*/ 	.short	(.L_198 - .L_197)
.L_197:
        /*0020*/ 	.word	0x00000000
        /*0024*/ 	.short	0x0000
        /*0026*/ 	.short	0x0000
        /*0028*/ 	.byte	0x00, 0xf0, 0xe1, 0x10


	//----- nvinfo : EIATTR_MAXREG_COUNT
	.align		4
.L_198:
        /*002c*/ 	.byte	0x03, 0x1b
        /*002e*/ 	.short	0x00ff


	//----- nvinfo : EIATTR_NUM_BARRIERS
	.align		4
        /*0030*/ 	.byte	0x02, 0x4c
        /*0032*/ 	.byte	0x06
	.zero		1


	//----- nvinfo : EIATTR_ANNOTATIONS
	.align		4
        /*0034*/ 	.byte	0x04, 0x55
        /*0036*/ 	.short	(.L_200 - .L_199)


	//   ....[0]....
.L_199:
        /* <DEDUP_REMOVED lines=138> */


	//----- nvinfo : EIATTR_MERCURY_ISA_VERSION
	.align		4
.L_200:
        /*08c8*/ 	.byte	0x03, 0x5f
        /*08ca*/ 	.short	0x0000


	//----- nvinfo : EIATTR_INT_WARP_WIDE_INSTR_OFFSETS
	.align		4
        /*08cc*/ 	.byte	0x04, 0x31
        /*08ce*/ 	.short	(.L_202 - .L_201)


	//   ....[0]....
.L_201:
        /*08d0*/ 	.word	0x00018ba0


	//   ....[1]....
        /*08d4*/ 	.word	0x00018c20


	//----- nvinfo : EIATTR_COOP_GROUP_MASK_REGIDS
	.align		4
.L_202:
        /*08d8*/ 	.byte	0x04, 0x29
        /*08da*/ 	.short	(.L_204 - .L_203)


	//   ....[0]....
.L_203:
        /*08dc*/ 	.word	0xffffffff


	//   ....[1]....
        /*08e0*/ 	.word	0xffffffff


	//   ....[2]....
        /*08e4*/ 	.word	0xffffffff


	//   ....[3]....
        /*08e8*/ 	.word	0xffffffff


	//   ....[4]....
        /*08ec*/ 	.word	0xffffffff


	//   ....[5]....
        /*08f0*/ 	.word	0xffffffff


	//   ....[6]....
        /*08f4*/ 	.word	0xffffffff


	//   ....[7]....
        /*08f8*/ 	.word	0xffffffff


	//   ....[8]....
        /*08fc*/ 	.word	0xffffffff


	//   ....[9]....
        /*0900*/ 	.word	0xffffffff


	//   ....[10]....
        /*0904*/ 	.word	0xffffffff


	//   ....[11]....
        /*0908*/ 	.word	0xffffffff


	//   ....[12]....
        /*090c*/ 	.word	0xffffffff


	//   ....[13]....
        /*0910*/ 	.word	0xffffffff


	//   ....[14]....
        /*0914*/ 	.word	0xffffffff


	//   ....[15]....
        /*0918*/ 	.word	0xffffffff


	//   ....[16]....
        /*091c*/ 	.word	0xffffffff


	//   ....[17]....
        /*0920*/ 	.word	0xffffffff


	//   ....[18]....
        /*0924*/ 	.word	0xffffffff


	//   ....[19]....
        /*0928*/ 	.word	0xffffffff


	//   ....[20]....
        /*092c*/ 	.word	0xffffffff


	//   ....[21]....
        /*0930*/ 	.word	0xffffffff


	//   ....[22]....
        /*0934*/ 	.word	0xffffffff


	//   ....[23]....
        /*0938*/ 	.word	0xffffffff


	//   ....[24]....
        /*093c*/ 	.word	0xffffffff


	//   ....[25]....
        /*0940*/ 	.word	0xffffffff


	//   ....[26]....
        /*0944*/ 	.word	0xffffffff


	//   ....[27]....
        /*0948*/ 	.word	0xffffffff


	//   ....[28]....
        /*094c*/ 	.word	0xffffffff


	//   ....[29]....
        /*0950*/ 	.word	0xffffffff


	//   ....[30]....
        /*0954*/ 	.word	0xffffffff


	//   ....[31]....
        /*0958*/ 	.word	0xffffffff


	//   ....[32]....
        /*095c*/ 	.word	0xffffffff


	//   ....[33]....
        /*0960*/ 	.word	0xffffffff


	//   ....[34]....
        /*0964*/ 	.word	0xffffffff


	//   ....[35]....
        /*0968*/ 	.word	0xffffffff


	//   ....[36]....
        /*096c*/ 	.word	0xffffffff


	//   ....[37]....
        /*0970*/ 	.word	0xffffffff


	//   ....[38]....
        /*0974*/ 	.word	0xffffffff


	//   ....[39]....
        /*0978*/ 	.word	0xffffffff


	//   ....[40]....
        /*097c*/ 	.word	0xffffffff


	//   ....[41]....
        /*0980*/ 	.word	0xffffffff


	//   ....[42]....
        /*0984*/ 	.word	0xffffffff


	//   ....[43]....
        /*0988*/ 	.word	0xffffffff


	//   ....[44]....
        /*098c*/ 	.word	0xffffffff


	//   ....[45]....
        /*0990*/ 	.word	0xffffffff


	//   ....[46]....
        /*0994*/ 	.word	0xffffffff


	//   ....[47]....
        /*0998*/ 	.word	0xffffffff


	//   ....[48]....
        /*099c*/ 	.word	0xffffffff


	//   ....[49]....
        /*09a0*/ 	.word	0xffffffff


	//   ....[50]....
        /*09a4*/ 	.word	0xffffffff


	//   ....[51]....
        /*09a8*/ 	.word	0xffffffff


	//   ....[52]....
        /*09ac*/ 	.word	0xffffffff


	//   ....[53]....
        /*09b0*/ 	.word	0xffffffff


	//   ....[54]....
        /*09b4*/ 	.word	0xffffffff


	//   ....[55]....
        /*09b8*/ 	.word	0xffffffff


	//   ....[56]....
        /*09bc*/ 	.word	0xffffffff


	//   ....[57]....
        /*09c0*/ 	.word	0xffffffff


	//   ....[58]....
        /*09c4*/ 	.word	0xffffffff


	//   ....[59]....
        /*09c8*/ 	.word	0xffffffff


	//   ....[60]....
        /*09cc*/ 	.word	0xffffffff


	//   ....[61]....
        /*09d0*/ 	.word	0xffffffff


	//   ....[62]....
        /*09d4*/ 	.word	0xffffffff


	//   ....[63]....
        /*09d8*/ 	.word	0xffffffff


	//   ....[64]....
        /*09dc*/ 	.word	0xffffffff


	//   ....[65]....
        /*09e0*/ 	.word	0xffffffff


	//   ....[66]....
        /*09e4*/ 	.word	0xffffffff


	//   ....[67]....
        /*09e8*/ 	.word	0xffffffff


	//   ....[68]....
        /*09ec*/ 	.word	0xffffffff


	//   ....[69]....
        /*09f0*/ 	.word	0xffffffff


	//   ....[70]....
        /*09f4*/ 	.word	0xffffffff


	//   ....[71]....
        /*09f8*/ 	.word	0xffffffff


	//   ....[72]....
        /*09fc*/ 	.word	0xffffffff


	//   ....[73]....
        /*0a00*/ 	.word	0xffffffff


	//   ....[74]....
        /*0a04*/ 	.word	0xffffffff


	//   ....[75]....
        /*0a08*/ 	.word	0xffffffff


	//   ....[76]....
        /*0a0c*/ 	.word	0xffffffff


	//   ....[77]....
        /*0a10*/ 	.word	0xffffffff


	//   ....[78]....
        /*0a14*/ 	.word	0xffffffff


	//   ....[79]....
        /*0a18*/ 	.word	0xffffffff


	//   ....[80]....
        /*0a1c*/ 	.word	0xffffffff


	//   ....[81]....
        /*0a20*/ 	.word	0xffffffff


	//   ....[82]....
        /*0a24*/ 	.word	0xffffffff


	//   ....[83]....
        /*0a28*/ 	.word	0xffffffff


	//   ....[84]....
        /*0a2c*/ 	.word	0xffffffff


	//   ....[85]....
        /*0a30*/ 	.word	0xffffffff


	//   ....[86]....
        /*0a34*/ 	.word	0xffffffff


	//   ....[87]....
        /*0a38*/ 	.word	0xffffffff


	//   ....[88]....
        /*0a3c*/ 	.word	0xffffffff


	//   ....[89]....
        /*0a40*/ 	.word	0xffffffff


	//   ....[90]....
        /*0a44*/ 	.word	0xffffffff


	//   ....[91]....
        /*0a48*/ 	.word	0xffffffff


	//   ....[92]....
        /*0a4c*/ 	.word	0xffffffff


	//   ....[93]....
        /*0a50*/ 	.word	0xffffffff


	//   ....[94]....
        /*0a54*/ 	.word	0xffffffff


	//   ....[95]....
        /*0a58*/ 	.word	0xffffffff


	//   ....[96]....
        /*0a5c*/ 	.word	0xffffffff


	//   ....[97]....
        /*0a60*/ 	.word	0xffffffff


	//   ....[98]....
        /*0a64*/ 	.word	0xffffffff


	//   ....[99]....
        /*0a68*/ 	.word	0xffffffff


	//   ....[100]....
        /*0a6c*/ 	.word	0xffffffff


	//   ....[101]....
        /*0a70*/ 	.word	0xffffffff


	//   ....[102]....
        /*0a74*/ 	.word	0xffffffff


	//   ....[103]....
        /*0a78*/ 	.word	0xffffffff


	//   ....[104]....
        /*0a7c*/ 	.word	0xffffffff


	//   ....[105]....
        /*0a80*/ 	.word	0xffffffff


	//   ....[106]....
        /*0a84*/ 	.word	0xffffffff


	//   ....[107]....
        /*0a88*/ 	.word	0xffffffff


	//   ....[108]....
        /*0a8c*/ 	.word	0xffffffff


	//   ....[109]....
        /*0a90*/ 	.word	0xffffffff


	//   ....[110]....
        /*0a94*/ 	.word	0xffffffff


	//   ....[111]....
        /*0a98*/ 	.word	0xffffffff


	//   ....[112]....
        /*0a9c*/ 	.word	0xffffffff


	//   ....[113]....
        /*0aa0*/ 	.word	0xffffffff


	//   ....[114]....
        /*0aa4*/ 	.word	0xffffffff


	//   ....[115]....
        /*0aa8*/ 	.word	0xffffffff


	//   ....[116]....
        /*0aac*/ 	.word	0xffffffff


	//   ....[117]....
        /*0ab0*/ 	.word	0xffffffff


	//   ....[118]....
        /*0ab4*/ 	.word	0xffffffff


	//   ....[119]....
        /*0ab8*/ 	.word	0xffffffff


	//   ....[120]....
        /*0abc*/ 	.word	0xffffffff


	//   ....[121]....
        /*0ac0*/ 	.word	0xffffffff


	//   ....[122]....
        /*0ac4*/ 	.word	0xffffffff


	//   ....[123]....
        /*0ac8*/ 	.word	0xffffffff


	//   ....[124]....
        /*0acc*/ 	.word	0xffffffff


	//   ....[125]....
        /*0ad0*/ 	.word	0xffffffff


	//   ....[126]....
        /*0ad4*/ 	.word	0xffffffff


	//   ....[127]....
        /*0ad8*/ 	.word	0xffffffff


	//   ....[128]....
        /*0adc*/ 	.word	0xffffffff


	//   ....[129]....
        /*0ae0*/ 	.word	0xffffffff


	//   ....[130]....
        /*0ae4*/ 	.word	0xffffffff


	//   ....[131]....
        /*0ae8*/ 	.word	0xffffffff


	//   ....[132]....
        /*0aec*/ 	.word	0xffffffff


	//   ....[133]....
        /*0af0*/ 	.word	0xffffffff


	//   ....[134]....
        /*0af4*/ 	.word	0xffffffff


	//   ....[135]....
        /*0af8*/ 	.word	0xffffffff


	//   ....[136]....
        /*0afc*/ 	.word	0xffffffff


	//   ....[137]....
        /*0b00*/ 	.word	0xffffffff


	//   ....[138]....
        /*0b04*/ 	.word	0xffffffff


	//   ....[139]....
        /*0b08*/ 	.word	0xffffffff


	//   ....[140]....
        /*0b0c*/ 	.word	0xffffffff


	//   ....[141]....
        /*0b10*/ 	.word	0xffffffff


	//   ....[142]....
        /*0b14*/ 	.word	0xffffffff


	//   ....[143]....
        /*0b18*/ 	.word	0xffffffff


	//   ....[144]....
        /*0b1c*/ 	.word	0xffffffff


	//   ....[145]....
        /*0b20*/ 	.word	0xffffffff


	//   ....[146]....
        /*0b24*/ 	.word	0xffffffff


	//   ....[147]....
        /*0b28*/ 	.word	0xffffffff


	//   ....[148]....
        /*0b2c*/ 	.word	0xffffffff


	//   ....[149]....
        /*0b30*/ 	.word	0xffffffff


	//   ....[150]....
        /*0b34*/ 	.word	0xffffffff


	//   ....[151]....
        /*0b38*/ 	.word	0xffffffff


	//   ....[152]....
        /*0b3c*/ 	.word	0xffffffff


	//   ....[153]....
        /*0b40*/ 	.word	0xffffffff


	//   ....[154]....
        /*0b44*/ 	.word	0xffffffff


	//   ....[155]....
        /*0b48*/ 	.word	0xffffffff


	//   ....[156]....
        /*0b4c*/ 	.word	0xffffffff


	//   ....[157]....
        /*0b50*/ 	.word	0xffffffff


	//   ....[158]....
        /*0b54*/ 	.word	0xffffffff


	//   ....[159]....
        /*0b58*/ 	.word	0xffffffff


	//   ....[160]....
        /*0b5c*/ 	.word	0xffffffff


	//   ....[161]....
        /*0b60*/ 	.word	0xffffffff


	//   ....[162]....
        /*0b64*/ 	.word	0xffffffff


	//   ....[163]....
        /*0b68*/ 	.word	0xffffffff


	//   ....[164]....
        /*0b6c*/ 	.word	0xffffffff


	//   ....[165]....
        /*0b70*/ 	.word	0xffffffff


	//   ....[166]....
        /*0b74*/ 	.word	0xffffffff


	//   ....[167]....
        /*0b78*/ 	.word	0xffffffff


	//   ....[168]....
        /*0b7c*/ 	.word	0xffffffff


	//   ....[169]....
        /*0b80*/ 	.word	0xffffffff


	//   ....[170]....
        /*0b84*/ 	.word	0xffffffff


	//   ....[171]....
        /*0b88*/ 	.word	0xffffffff


	//   ....[172]....
        /*0b8c*/ 	.word	0xffffffff


	//   ....[173]....
        /*0b90*/ 	.word	0xffffffff


	//   ....[174]....
        /*0b94*/ 	.word	0xffffffff


	//   ....[175]....
        /*0b98*/ 	.word	0xffffffff


	//   ....[176]....
        /*0b9c*/ 	.word	0xffffffff


	//   ....[177]....
        /*0ba0*/ 	.word	0xffffffff


	//   ....[178]....
        /*0ba4*/ 	.word	0xffffffff


	//   ....[179]....
        /*0ba8*/ 	.word	0xffffffff


	//   ....[180]....
        /*0bac*/ 	.word	0xffffffff


	//   ....[181]....
        /*0bb0*/ 	.word	0xffffffff


	//   ....[182]....
        /*0bb4*/ 	.word	0xffffffff


	//   ....[183]....
        /*0bb8*/ 	.word	0xffffffff


	//   ....[184]....
        /*0bbc*/ 	.word	0xffffffff


	//   ....[185]....
        /*0bc0*/ 	.word	0xffffffff


	//   ....[186]....
        /*0bc4*/ 	.word	0xffffffff


	//   ....[187]....
        /*0bc8*/ 	.word	0xffffffff


	//   ....[188]....
        /*0bcc*/ 	.word	0xffffffff


	//   ....[189]....
        /*0bd0*/ 	.word	0xffffffff


	//   ....[190]....
        /*0bd4*/ 	.word	0xffffffff


	//   ....[191]....
        /*0bd8*/ 	.word	0xffffffff


	//   ....[192]....
        /*0bdc*/ 	.word	0xffffffff


	//   ....[193]....
        /*0be0*/ 	.word	0xffffffff


	//   ....[194]....
        /*0be4*/ 	.word	0xffffffff


	//   ....[195]....
        /*0be8*/ 	.word	0xffffffff


	//   ....[196]....
        /*0bec*/ 	.word	0xffffffff


	//   ....[197]....
        /*0bf0*/ 	.word	0xffffffff


	//   ....[198]....
        /*0bf4*/ 	.word	0xffffffff


	//   ....[199]....
        /*0bf8*/ 	.word	0xffffffff


	//   ....[200]....
        /*0bfc*/ 	.word	0xffffffff


	//   ....[201]....
        /*0c00*/ 	.word	0xffffffff


	//   ....[202]....
        /*0c04*/ 	.word	0xffffffff


	//   ....[203]....
        /*0c08*/ 	.word	0xffffffff


	//   ....[204]....
        /*0c0c*/ 	.word	0xffffffff


	//   ....[205]....
        /*0c10*/ 	.word	0xffffffff


	//   ....[206]....
        /*0c14*/ 	.word	0xffffffff


	//   ....[207]....
        /*0c18*/ 	.word	0xffffffff


	//   ....[208]....
        /*0c1c*/ 	.word	0xffffffff


	//   ....[209]....
        /*0c20*/ 	.word	0xffffffff


	//   ....[210]....
        /*0c24*/ 	.word	0xffffffff


	//   ....[211]....
        /*0c28*/ 	.word	0xffffffff


	//   ....[212]....
        /*0c2c*/ 	.word	0xffffffff


	//   ....[213]....
        /*0c30*/ 	.word	0xffffffff


	//   ....[214]....
        /*0c34*/ 	.word	0xffffffff


	//   ....[215]....
        /*0c38*/ 	.word	0xffffffff


	//   ....[216]....
        /*0c3c*/ 	.word	0xffffffff


	//   ....[217]....
        /*0c40*/ 	.word	0xffffffff


	//   ....[218]....
        /*0c44*/ 	.word	0xffffffff


	//   ....[219]....
        /*0c48*/ 	.word	0xffffffff


	//   ....[220]....
        /*0c4c*/ 	.word	0xffffffff


	//   ....[221]....
        /*0c50*/ 	.word	0xffffffff


	//   ....[222]....
        /*0c54*/ 	.word	0xffffffff


	//   ....[223]....
        /*0c58*/ 	.word	0xffffffff


	//   ....[224]....
        /*0c5c*/ 	.word	0xffffffff


	//   ....[225]....
        /*0c60*/ 	.word	0xffffffff


	//   ....[226]....
        /*0c64*/ 	.word	0xffffffff


	//   ....[227]....
        /*0c68*/ 	.word	0xffffffff


	//   ....[228]....
        /*0c6c*/ 	.word	0xffffffff


	//   ....[229]....
        /*0c70*/ 	.word	0xffffffff


	//   ....[230]....
        /*0c74*/ 	.word	0xffffffff


	//   ....[231]....
        /*0c78*/ 	.word	0xffffffff


	//   ....[232]....
        /*0c7c*/ 	.word	0xffffffff


	//   ....[233]....
        /*0c80*/ 	.word	0xffffffff


	//   ....[234]....
        /*0c84*/ 	.word	0xffffffff


	//   ....[235]....
        /*0c88*/ 	.word	0xffffffff


	//   ....[236]....
        /*0c8c*/ 	.word	0xffffffff


	//   ....[237]....
        /*0c90*/ 	.word	0xffffffff


	//   ....[238]....
        /*0c94*/ 	.word	0xffffffff


	//   ....[239]....
        /*0c98*/ 	.word	0xffffffff


	//   ....[240]....
        /*0c9c*/ 	.word	0xffffffff


	//   ....[241]....
        /*0ca0*/ 	.word	0xffffffff


	//   ....[242]....
        /*0ca4*/ 	.word	0xffffffff


	//   ....[243]....
        /*0ca8*/ 	.word	0xffffffff


	//   ....[244]....
        /*0cac*/ 	.word	0xffffffff


	//   ....[245]....
        /*0cb0*/ 	.word	0xffffffff


	//   ....[246]....
        /*0cb4*/ 	.word	0xffffffff


	//   ....[247]....
        /*0cb8*/ 	.word	0xffffffff


	//   ....[248]....
        /*0cbc*/ 	.word	0xffffffff


	//   ....[249]....
        /*0cc0*/ 	.word	0xffffffff


	//   ....[250]....
        /*0cc4*/ 	.word	0xffffffff


	//   ....[251]....
        /*0cc8*/ 	.word	0xffffffff


	//   ....[252]....
        /*0ccc*/ 	.word	0xffffffff


	//   ....[253]....
        /*0cd0*/ 	.word	0xffffffff


	//   ....[254]....
        /*0cd4*/ 	.word	0xffffffff


	//   ....[255]....
        /*0cd8*/ 	.word	0xffffffff


	//   ....[0]....
        /*0cdc*/ 	.word	0xffffffff


	//   ....[1]....
        /*0ce0*/ 	.word	0xffffffff


	//   ....[2]....
        /*0ce4*/ 	.word	0xffffffff


	//   ....[3]....
        /*0ce8*/ 	.word	0xffffffff


	//   ....[4]....
        /*0cec*/ 	.word	0xffffffff


	//   ....[5]....
        /*0cf0*/ 	.word	0xffffffff


	//   ....[6]....
        /*0cf4*/ 	.word	0xffffffff


	//   ....[7]....
        /*0cf8*/ 	.word	0xffffffff


	//   ....[8]....
        /*0cfc*/ 	.word	0xffffffff


	//   ....[9]....
        /*0d00*/ 	.word	0xffffffff


	//   ....[10]....
        /*0d04*/ 	.word	0xffffffff


	//   ....[11]....
        /*0d08*/ 	.word	0xffffffff


	//   ....[12]....
        /*0d0c*/ 	.word	0xffffffff


	//   ....[13]....
        /*0d10*/ 	.word	0xffffffff


	//   ....[14]....
        /*0d14*/ 	.word	0xffffffff


	//   ....[15]....
        /*0d18*/ 	.word	0xffffffff


	//   ....[16]....
        /*0d1c*/ 	.word	0xffffffff


	//   ....[17]....
        /*0d20*/ 	.word	0xffffffff


	//   ....[18]....
        /*0d24*/ 	.word	0xffffffff


	//   ....[19]....
        /*0d28*/ 	.word	0xffffffff


	//   ....[20]....
        /*0d2c*/ 	.word	0xffffffff


	//   ....[21]....
        /*0d30*/ 	.word	0xffffffff


	//   ....[22]....
        /*0d34*/ 	.word	0xffffffff


	//   ....[23]....
        /*0d38*/ 	.word	0xffffffff


	//   ....[24]....
        /*0d3c*/ 	.word	0xffffffff


	//   ....[25]....
        /*0d40*/ 	.word	0xffffffff


	//   ....[26]....
        /*0d44*/ 	.word	0xffffffff


	//   ....[27]....
        /*0d48*/ 	.word	0xffffffff


	//   ....[28]....
        /*0d4c*/ 	.word	0xffffffff


	//   ....[29]....
        /*0d50*/ 	.word	0xffffffff


	//   ....[30]....
        /*0d54*/ 	.word	0xffffffff


	//   ....[31]....
        /*0d58*/ 	.word	0xffffffff


	//   ....[32]....
        /*0d5c*/ 	.word	0xffffffff


	//   ....[33]....
        /*0d60*/ 	.word	0xffffffff


	//   ....[34]....
        /*0d64*/ 	.word	0xffffffff


	//   ....[35]....
        /*0d68*/ 	.word	0xffffffff


	//   ....[36]....
        /*0d6c*/ 	.word	0xffffffff


	//   ....[37]....
        /*0d70*/ 	.word	0xffffffff


	//   ....[38]....
        /*0d74*/ 	.word	0xffffffff


	//   ....[39]....
        /*0d78*/ 	.word	0xffffffff


	//   ....[40]....
        /*0d7c*/ 	.word	0xffffffff


	//   ....[41]....
        /*0d80*/ 	.word	0xffffffff


	//   ....[42]....
        /*0d84*/ 	.word	0xffffffff


	//   ....[43]....
        /*0d88*/ 	.word	0xffffffff


	//   ....[44]....
        /*0d8c*/ 	.word	0xffffffff


	//   ....[45]....
        /*0d90*/ 	.word	0xffffffff


	//   ....[46]....
        /*0d94*/ 	.word	0xffffffff


	//   ....[47]....
        /*0d98*/ 	.word	0xffffffff


	//   ....[48]....
        /*0d9c*/ 	.word	0xffffffff


	//   ....[49]....
        /*0da0*/ 	.word	0xffffffff


	//   ....[50]....
        /*0da4*/ 	.word	0xffffffff


	//   ....[51]....
        /*0da8*/ 	.word	0xffffffff


	//   ....[52]....
        /*0dac*/ 	.word	0xffffffff


	//   ....[53]....
        /*0db0*/ 	.word	0xffffffff


	//   ....[54]....
        /*0db4*/ 	.word	0xffffffff


	//   ....[55]....
        /*0db8*/ 	.word	0xffffffff


	//   ....[56]....
        /*0dbc*/ 	.word	0xffffffff


	//   ....[57]....
        /*0dc0*/ 	.word	0xffffffff


	//   ....[58]....
        /*0dc4*/ 	.word	0xffffffff


	//   ....[59]....
        /*0dc8*/ 	.word	0xffffffff


	//   ....[60]....
        /*0dcc*/ 	.word	0xffffffff


	//   ....[61]....
        /*0dd0*/ 	.word	0xffffffff


	//   ....[62]....
        /*0dd4*/ 	.word	0xffffffff


	//   ....[63]....
        /*0dd8*/ 	.word	0xffffffff


	//   ....[64]....
        /*0ddc*/ 	.word	0xffffffff


	//   ....[65]....
        /*0de0*/ 	.word	0xffffffff


	//   ....[66]....
        /*0de4*/ 	.word	0xffffffff


	//   ....[67]....
        /*0de8*/ 	.word	0xffffffff


	//   ....[68]....
        /*0dec*/ 	.word	0xffffffff


	//   ....[69]....
        /*0df0*/ 	.word	0xffffffff


	//   ....[70]....
        /*0df4*/ 	.word	0xffffffff


	//   ....[71]....
        /*0df8*/ 	.word	0xffffffff


	//   ....[72]....
        /*0dfc*/ 	.word	0xffffffff


	//   ....[73]....
        /*0e00*/ 	.word	0xffffffff


	//   ....[74]....
        /*0e04*/ 	.word	0xffffffff


	//   ....[75]....
        /*0e08*/ 	.word	0xffffffff


	//   ....[76]....
        /*0e0c*/ 	.word	0xffffffff


	//   ....[77]....
        /*0e10*/ 	.word	0xffffffff


	//   ....[78]....
        /*0e14*/ 	.word	0xffffffff


	//   ....[79]....
        /*0e18*/ 	.word	0xffffffff


	//   ....[80]....
        /*0e1c*/ 	.word	0xffffffff


	//   ....[81]....
        /*0e20*/ 	.word	0xffffffff


	//   ....[82]....
        /*0e24*/ 	.word	0xffffffff


	//   ....[83]....
        /*0e28*/ 	.word	0xffffffff


	//   ....[84]....
        /*0e2c*/ 	.word	0xffffffff


	//   ....[85]....
        /*0e30*/ 	.word	0xffffffff


	//   ....[86]....
        /*0e34*/ 	.word	0xffffffff


	//   ....[87]....
        /*0e38*/ 	.word	0xffffffff


	//   ....[88]....
        /*0e3c*/ 	.word	0xffffffff


	//   ....[89]....
        /*0e40*/ 	.word	0xffffffff


	//   ....[90]....
        /*0e44*/ 	.word	0xffffffff


	//   ....[91]....
        /*0e48*/ 	.word	0xffffffff


	//   ....[92]....
        /*0e4c*/ 	.word	0xffffffff


	//   ....[93]....
        /*0e50*/ 	.word	0xffffffff


	//   ....[94]....
        /*0e54*/ 	.word	0xffffffff


	//   ....[95]....
        /*0e58*/ 	.word	0xffffffff


	//   ....[96]....
        /*0e5c*/ 	.word	0xffffffff


	//   ....[97]....
        /*0e60*/ 	.word	0xffffffff


	//   ....[98]....
        /*0e64*/ 	.word	0xffffffff


	//   ....[99]....
        /*0e68*/ 	.word	0xffffffff


	//   ....[100]....
        /*0e6c*/ 	.word	0xffffffff


	//   ....[101]....
        /*0e70*/ 	.word	0xffffffff


	//   ....[102]....
        /*0e74*/ 	.word	0xffffffff


	//   ....[103]....
        /*0e78*/ 	.word	0xffffffff


	//   ....[104]....
        /*0e7c*/ 	.word	0xffffffff


	//   ....[105]....
        /*0e80*/ 	.word	0xffffffff


	//   ....[106]....
        /*0e84*/ 	.word	0xffffffff


	//   ....[107]....
        /*0e88*/ 	.word	0xffffffff


	//   ....[108]....
        /*0e8c*/ 	.word	0xffffffff


	//   ....[109]....
        /*0e90*/ 	.word	0xffffffff


	//   ....[110]....
        /*0e94*/ 	.word	0xffffffff


	//   ....[111]....
        /*0e98*/ 	.word	0xffffffff


	//   ....[112]....
        /*0e9c*/ 	.word	0xffffffff


	//   ....[113]....
        /*0ea0*/ 	.word	0xffffffff


	//   ....[114]....
        /*0ea4*/ 	.word	0xffffffff


	//   ....[115]....
        /*0ea8*/ 	.word	0xffffffff


	//   ....[116]....
        /*0eac*/ 	.word	0xffffffff


	//   ....[117]....
        /*0eb0*/ 	.word	0xffffffff


	//   ....[118]....
        /*0eb4*/ 	.word	0xffffffff


	//   ....[119]....
        /*0eb8*/ 	.word	0xffffffff


	//   ....[120]....
        /*0ebc*/ 	.word	0xffffffff


	//   ....[121]....
        /*0ec0*/ 	.word	0xffffffff


	//   ....[122]....
        /*0ec4*/ 	.word	0xffffffff


	//   ....[123]....
        /*0ec8*/ 	.word	0xffffffff


	//   ....[124]....
        /*0ecc*/ 	.word	0xffffffff


	//   ....[125]....
        /*0ed0*/ 	.word	0xffffffff


	//   ....[126]....
        /*0ed4*/ 	.word	0xffffffff


	//   ....[127]....
        /*0ed8*/ 	.word	0xffffffff


	//   ....[128]....
        /*0edc*/ 	.word	0xffffffff


	//   ....[129]....
        /*0ee0*/ 	.word	0xffffffff


	//   ....[130]....
        /*0ee4*/ 	.word	0xffffffff


	//   ....[131]....
        /*0ee8*/ 	.word	0xffffffff


	//   ....[132]....
        /*0eec*/ 	.word	0xffffffff


	//   ....[133]....
        /*0ef0*/ 	.word	0xffffffff


	//   ....[134]....
        /*0ef4*/ 	.word	0xffffffff


	//   ....[135]....
        /*0ef8*/ 	.word	0xffffffff


	//   ....[136]....
        /*0efc*/ 	.word	0xffffffff


	//   ....[137]....
        /*0f00*/ 	.word	0xffffffff


	//   ....[138]....
        /*0f04*/ 	.word	0xffffffff


	//   ....[139]....
        /*0f08*/ 	.word	0xffffffff


	//   ....[140]....
        /*0f0c*/ 	.word	0xffffffff


	//   ....[141]....
        /*0f10*/ 	.word	0xffffffff


	//   ....[142]....
        /*0f14*/ 	.word	0xffffffff


	//   ....[143]....
        /*0f18*/ 	.word	0xffffffff


	//   ....[144]....
        /*0f1c*/ 	.word	0xffffffff


	//   ....[145]....
        /*0f20*/ 	.word	0xffffffff


	//   ....[146]....
        /*0f24*/ 	.word	0xffffffff


	//   ....[147]....
        /*0f28*/ 	.word	0xffffffff


	//   ....[148]....
        /*0f2c*/ 	.word	0xffffffff


	//   ....[149]....
        /*0f30*/ 	.word	0xffffffff


	//   ....[150]....
        /*0f34*/ 	.word	0xffffffff


	//   ....[151]....
        /*0f38*/ 	.word	0xffffffff


	//   ....[152]....
        /*0f3c*/ 	.word	0xffffffff


	//   ....[153]....
        /*0f40*/ 	.word	0xffffffff


	//   ....[154]....
        /*0f44*/ 	.word	0xffffffff


	//   ....[155]....
        /*0f48*/ 	.word	0xffffffff


	//   ....[156]....
        /*0f4c*/ 	.word	0xffffffff


	//   ....[157]....
        /*0f50*/ 	.word	0xffffffff


	//   ....[158]....
        /*0f54*/ 	.word	0xffffffff


	//   ....[159]....
        /*0f58*/ 	.word	0xffffffff


	//   ....[160]....
        /*0f5c*/ 	.word	0xffffffff


	//   ....[161]....
        /*0f60*/ 	.word	0xffffffff


	//   ....[162]....
        /*0f64*/ 	.word	0xffffffff


	//   ....[163]....
        /*0f68*/ 	.word	0xffffffff


	//   ....[164]....
        /*0f6c*/ 	.word	0xffffffff


	//   ....[165]....
        /*0f70*/ 	.word	0xffffffff


	//   ....[166]....
        /*0f74*/ 	.word	0xffffffff


	//   ....[167]....
        /*0f78*/ 	.word	0xffffffff


	//   ....[168]....
        /*0f7c*/ 	.word	0xffffffff


	//   ....[169]....
        /*0f80*/ 	.word	0xffffffff


	//   ....[170]....
        /*0f84*/ 	.word	0xffffffff


	//   ....[171]....
        /*0f88*/ 	.word	0xffffffff


	//   ....[172]....
        /*0f8c*/ 	.word	0xffffffff


	//   ....[173]....
        /*0f90*/ 	.word	0xffffffff


	//   ....[174]....
        /*0f94*/ 	.word	0xffffffff


	//   ....[175]....
        /*0f98*/ 	.word	0xffffffff


	//   ....[176]....
        /*0f9c*/ 	.word	0xffffffff


	//   ....[177]....
        /*0fa0*/ 	.word	0xffffffff


	//   ....[178]....
        /*0fa4*/ 	.word	0xffffffff


	//   ....[179]....
        /*0fa8*/ 	.word	0xffffffff


	//   ....[180]....
        /*0fac*/ 	.word	0xffffffff


	//   ....[181]....
        /*0fb0*/ 	.word	0xffffffff


	//----- nvinfo : EIATTR_COOP_GROUP_INSTR_OFFSETS
	.align		4
.L_204:
        /*0fb4*/ 	.byte	0x04, 0x28
        /*0fb6*/ 	.short	(.L_206 - .L_205)


	//   ....[0]....
.L_205:
        /*0fb8*/ 	.word	0x00000050


	//   ....[1]....
        /*0fbc*/ 	.word	0x00000200


	//   ....[2]....
        /*0fc0*/ 	.word	0x00000230


	//   ....[3]....
        /*0fc4*/ 	.word	0x00000260


	//   ....[4]....
        /*0fc8*/ 	.word	0x00000290


	//   ....[5]....
        /*0fcc*/ 	.word	0x000002c0


	//   ....[6]....
        /*0fd0*/ 	.word	0x000002f0


	//   ....[7]....
        /*0fd4*/ 	.word	0x00000450


	//   ....[8]....
        /*0fd8*/ 	.word	0x00000490


	//   ....[9]....
        /*0fdc*/ 	.word	0x000004c0


	//   ....[10]....
        /*0fe0*/ 	.word	0x000004f0


	//   ....[11]....
        /*0fe4*/ 	.word	0x00000520


	//   ....[12]....
        /*0fe8*/ 	.word	0x00000550


	//   ....[13]....
        /*0fec*/ 	.word	0x000005e0


	//   ....[14]....
        /*0ff0*/ 	.word	0x00000630


	//   ....[15]....
        /*0ff4*/ 	.word	0x00000650


	//   ....[16]....
        /*0ff8*/ 	.word	0x000006b0


	//   ....[17]....
        /*0ffc*/ 	.word	0x00002a40


	//   ....[18]....
        /*1000*/ 	.word	0x00002a60


	//   ....[19]....
        /*1004*/ 	.word	0x00002ba0


	//   ....[20]....
        /*1008*/ 	.word	0x00002bb0


	//   ....[21]....
        /*100c*/ 	.word	0x00002c90


	//   ....[22]....
        /*1010*/ 	.word	0x00002cb0


	//   ....[23]....
        /*1014*/ 	.word	0x00002d90


	//   ....[24]....
        /*1018*/ 	.word	0x00002da0


	//   ....[25]....
        /*101c*/ 	.word	0x00002e80


	//   ....[26]....
        /*1020*/ 	.word	0x00002ea0


	//   ....[27]....
        /*1024*/ 	.word	0x00002f80


	//   ....[28]....
        /*1028*/ 	.word	0x00002f90


	//   ....[29]....
        /*102c*/ 	.word	0x00003070


	//   ....[30]....
        /*1030*/ 	.word	0x00003090


	//   ....[31]....
        /*1034*/ 	.word	0x00003170


	//   ....[32]....
        /*1038*/ 	.word	0x00003180


	//   ....[33]....
        /*103c*/ 	.word	0x000035e0


	//   ....[34]....
        /*1040*/ 	.word	0x000035f0


	//   ....[35]....
        /*1044*/ 	.word	0x00003610


	//   ....[36]....
        /*1048*/ 	.word	0x00003620


	//   ....[37]....
        /*104c*/ 	.word	0x00003630


	//   ....[38]....
        /*1050*/ 	.word	0x00003640


	//   ....[39]....
        /*1054*/ 	.word	0x00003680


	//   ....[40]....
        /*1058*/ 	.word	0x000036a0


	//   ....[41]....
        /*105c*/ 	.word	0x000036d0


	//   ....[42]....
        /*1060*/ 	.word	0x00003720


	//   ....[43]....
        /*1064*/ 	.word	0x000038b0


	//   ....[44]....
        /*1068*/ 	.word	0x000038c0


	//   ....[45]....
        /*106c*/ 	.word	0x000038d0


	//   ....[46]....
        /*1070*/ 	.word	0x000038e0


	//   ....[47]....
        /*1074*/ 	.word	0x000038f0


	//   ....[48]....
        /*1078*/ 	.word	0x00003900


	//   ....[49]....
        /*107c*/ 	.word	0x00003920


	//   ....[50]....
        /*1080*/ 	.word	0x00003930


	//   ....[51]....
        /*1084*/ 	.word	0x00003940


	//   ....[52]....
        /*1088*/ 	.word	0x00003990


	//   ....[53]....
        /*108c*/ 	.word	0x00004e20


	//   ....[54]....
        /*1090*/ 	.word	0x00004e40


	//   ....[55]....
        /*1094*/ 	.word	0x00004e50


	//   ....[56]....
        /*1098*/ 	.word	0x00004e60


	//   ....[57]....
        /*109c*/ 	.word	0x00004e70


	//   ....[58]....
        /*10a0*/ 	.word	0x00004e80


	//   ....[59]....
        /*10a4*/ 	.word	0x00004e90


	//   ....[60]....
        /*10a8*/ 	.word	0x00004ea0


	//   ....[61]....
        /*10ac*/ 	.word	0x00004ed0


	//   ....[62]....
        /*10b0*/ 	.word	0x00004f00


	//   ....[63]....
        /*10b4*/ 	.word	0x00005130


	//   ....[64]....
        /*10b8*/ 	.word	0x000059d0


	//   ....[65]....
        /*10bc*/ 	.word	0x00006040


	//   ....[66]....
        /*10c0*/ 	.word	0x000066b0


	//   ....[67]....
        /*10c4*/ 	.word	0x000071e0


	//   ....[68]....
        /*10c8*/ 	.word	0x00007210


	//   ....[69]....
        /*10cc*/ 	.word	0x00007220


	//   ....[70]....
        /*10d0*/ 	.word	0x00007230


	//   ....[71]....
        /*10d4*/ 	.word	0x00007240


	//   ....[72]....
        /*10d8*/ 	.word	0x00007270


	//   ....[73]....
        /*10dc*/ 	.word	0x00007290


	//   ....[74]....
        /*10e0*/ 	.word	0x000072b0


	//   ....[75]....
        /*10e4*/ 	.word	0x000090b0


	//   ....[76]....
        /*10e8*/ 	.word	0x000090d0


	//   ....[77]....
        /*10ec*/ 	.word	0x000090e0


	//   ....[78]....
        /*10f0*/ 	.word	0x000090f0


	//   ....[79]....
        /*10f4*/ 	.word	0x00009100


	//   ....[80]....
        /*10f8*/ 	.word	0x00009110


	//   ....[81]....
        /*10fc*/ 	.word	0x00009120


	//   ....[82]....
        /*1100*/ 	.word	0x00009130


	//   ....[83]....
        /*1104*/ 	.word	0x00009140


	//   ....[84]....
        /*1108*/ 	.word	0x00009150


	//   ....[85]....
        /*110c*/ 	.word	0x0000a560


	//   ....[86]....
        /*1110*/ 	.word	0x0000a580


	//   ....[87]....
        /*1114*/ 	.word	0x0000a590


	//   ....[88]....
        /*1118*/ 	.word	0x0000a5a0


	//   ....[89]....
        /*111c*/ 	.word	0x0000a5b0


	//   ....[90]....
        /*1120*/ 	.word	0x0000a5c0


	//   ....[91]....
        /*1124*/ 	.word	0x0000a5d0


	//   ....[92]....
        /*1128*/ 	.word	0x0000a5e0


	//   ....[93]....
        /*112c*/ 	.word	0x0000a5f0


	//   ....[94]....
        /*1130*/ 	.word	0x0000a600


	//   ....[95]....
        /*1134*/ 	.word	0x0000a830


	//   ....[96]....
        /*1138*/ 	.word	0x0000b0f0


	//   ....[97]....
        /*113c*/ 	.word	0x0000b770


	//   ....[98]....
        /*1140*/ 	.word	0x0000bdf0


	//   ....[99]....
        /*1144*/ 	.word	0x0000c970


	//   ....[100]....
        /*1148*/ 	.word	0x0000c9a0


	//   ....[101]....
        /*114c*/ 	.word	0x0000c9b0


	//   ....[102]....
        /*1150*/ 	.word	0x0000c9c0


	//   ....[103]....
        /*1154*/ 	.word	0x0000ca00


	//   ....[104]....
        /*1158*/ 	.word	0x0000ca10


	//   ....[105]....
        /*115c*/ 	.word	0x0000ca20


	//   ....[106]....
        /*1160*/ 	.word	0x0000ca30


	//   ....[107]....
        /*1164*/ 	.word	0x0000ee20


	//   ....[108]....
        /*1168*/ 	.word	0x0000ee40


	//   ....[109]....
        /*116c*/ 	.word	0x0000ee50


	//   ....[110]....
        /*1170*/ 	.word	0x0000ee60


	//   ....[111]....
        /*1174*/ 	.word	0x0000ee70


	//   ....[112]....
        /*1178*/ 	.word	0x0000ee80


	//   ....[113]....
        /*117c*/ 	.word	0x0000ee90


	//   ....[114]....
        /*1180*/ 	.word	0x0000eea0


	//   ....[115]....
        /*1184*/ 	.word	0x0000eeb0


	//   ....[116]....
        /*1188*/ 	.word	0x0000eec0


	//   ....[117]....
        /*118c*/ 	.word	0x000102d0


	//   ....[118]....
        /*1190*/ 	.word	0x000102f0


	//   ....[119]....
        /*1194*/ 	.word	0x00010300


	//   ....[120]....
        /*1198*/ 	.word	0x00010310


	//   ....[121]....
        /*119c*/ 	.word	0x00010320


	//   ....[122]....
        /*11a0*/ 	.word	0x00010330


	//   ....[123]....
        /*11a4*/ 	.word	0x00010340


	//   ....[124]....
        /*11a8*/ 	.word	0x00010350


	//   ....[125]....
        /*11ac*/ 	.word	0x00010360


	//   ....[126]....
        /*11b0*/ 	.word	0x00010370


	//   ....[127]....
        /*11b4*/ 	.word	0x000109d0


	//   ....[128]....
        /*11b8*/ 	.word	0x00010a00


	//   ....[129]....
        /*11bc*/ 	.word	0x00010a10


	//   ....[130]....
        /*11c0*/ 	.word	0x00010a20


	//   ....[131]....
        /*11c4*/ 	.word	0x00010a60


	//   ....[132]....
        /*11c8*/ 	.word	0x00010a70


	//   ....[133]....
        /*11cc*/ 	.word	0x00010a80


	//   ....[134]....
        /*11d0*/ 	.word	0x00010a90


	//   ....[135]....
        /*11d4*/ 	.word	0x00012b60


	//   ....[136]....
        /*11d8*/ 	.word	0x00012b80


	//   ....[137]....
        /*11dc*/ 	.word	0x00012bb0


	//   ....[138]....
        /*11e0*/ 	.word	0x00012bd0


	//   ....[139]....
        /*11e4*/ 	.word	0x00012bf0


	//   ....[140]....
        /*11e8*/ 	.word	0x00012c10


	//   ....[141]....
        /*11ec*/ 	.word	0x00012c30


	//   ....[142]....
        /*11f0*/ 	.word	0x00012c50


	//   ....[143]....
        /*11f4*/ 	.word	0x00012c70


	//   ....[144]....
        /*11f8*/ 	.word	0x00012c90


	//   ....[145]....
        /*11fc*/ 	.word	0x00013fb0


	//   ....[146]....
        /*1200*/ 	.word	0x00013fd0


	//   ....[147]....
        /*1204*/ 	.word	0x00013fe0


	//   ....[148]....
        /*1208*/ 	.word	0x00013ff0


	//   ....[149]....
        /*120c*/ 	.word	0x00014000


	//   ....[150]....
        /*1210*/ 	.word	0x00014010


	//   ....[151]....
        /*1214*/ 	.word	0x00014020


	//   ....[152]....
        /*1218*/ 	.word	0x00014030


	//   ....[153]....
        /*121c*/ 	.word	0x00014040


	//   ....[154]....
        /*1220*/ 	.word	0x00014050


	//   ....[155]....
        /*1224*/ 	.word	0x000142a0


	//   ....[156]....
        /*1228*/ 	.word	0x00014b50


	//   ....[157]....
        /*122c*/ 	.word	0x000151d0


	//   ....[158]....
        /*1230*/ 	.word	0x00015850


	//   ....[159]....
        /*1234*/ 	.word	0x000163d0


	//   ....[160]....
        /*1238*/ 	.word	0x00016400


	//   ....[161]....
        /*123c*/ 	.word	0x00016410


	//   ....[162]....
        /*1240*/ 	.word	0x00016420


	//   ....[163]....
        /*1244*/ 	.word	0x00016460


	//   ....[164]....
        /*1248*/ 	.word	0x00016470


	//   ....[165]....
        /*124c*/ 	.word	0x00016480


	//   ....[166]....
        /*1250*/ 	.word	0x00016490


	//   ....[167]....
        /*1254*/ 	.word	0x000183a0


	//   ....[168]....
        /*1258*/ 	.word	0x00018410


	//   ....[169]....
        /*125c*/ 	.word	0x00018420


	//   ....[170]....
        /*1260*/ 	.word	0x00018430


	//   ....[171]....
        /*1264*/ 	.word	0x00018460


	//   ....[172]....
        /*1268*/ 	.word	0x00018480


	//   ....[173]....
        /*126c*/ 	.word	0x00018490


	//   ....[174]....
        /*1270*/ 	.word	0x000184a0


	//   ....[175]....
        /*1274*/ 	.word	0x000196a0


	//   ....[176]....
        /*1278*/ 	.word	0x000196c0


	//   ....[177]....
        /*127c*/ 	.word	0x000196d0


	//   ....[178]....
        /*1280*/ 	.word	0x000196e0


	//   ....[179]....
        /*1284*/ 	.word	0x000196f0


	//   ....[180]....
        /*1288*/ 	.word	0x00019700


	//   ....[181]....
        /*128c*/ 	.word	0x00019720


	//   ....[182]....
        /*1290*/ 	.word	0x00019730


	//   ....[183]....
        /*1294*/ 	.word	0x00019b00


	//   ....[184]....
        /*1298*/ 	.word	0x00019b20


	//   ....[185]....
        /*129c*/ 	.word	0x00019bf0


	//   ....[186]....
        /*12a0*/ 	.word	0x00019c00


	//   ....[187]....
        /*12a4*/ 	.word	0x00019c80


	//   ....[188]....
        /*12a8*/ 	.word	0x00019ca0


	//   ....[189]....
        /*12ac*/ 	.word	0x00019d20


	//   ....[190]....
        /*12b0*/ 	.word	0x00019d30


	//   ....[191]....
        /*12b4*/ 	.word	0x00019db0


	//   ....[192]....
        /*12b8*/ 	.word	0x00019dd0


	//   ....[193]....
        /*12bc*/ 	.word	0x00019e50


	//   ....[194]....
        /*12c0*/ 	.word	0x00019e60


	//   ....[195]....
        /*12c4*/ 	.word	0x00019ee0


	//   ....[196]....
        /*12c8*/ 	.word	0x00019f00


	//   ....[197]....
        /*12cc*/ 	.word	0x00019f80


	//   ....[198]....
        /*12d0*/ 	.word	0x00019f90


	//   ....[199]....
        /*12d4*/ 	.word	0x0001a220


	//   ....[200]....
        /*12d8*/ 	.word	0x0001a240


	//   ....[201]....
        /*12dc*/ 	.word	0x0001a590


	//   ....[202]....
        /*12e0*/ 	.word	0x0001a5a0


	//   ....[203]....
        /*12e4*/ 	.word	0x0001a8f0


	//   ....[204]....
        /*12e8*/ 	.word	0x0001a910


	//   ....[205]....
        /*12ec*/ 	.word	0x0001ac70


	//   ....[206]....
        /*12f0*/ 	.word	0x0001ac80


	//   ....[207]....
        /*12f4*/ 	.word	0x0001b730


	//   ....[208]....
        /*12f8*/ 	.word	0x0001b750


	//   ....[209]....
        /*12fc*/ 	.word	0x0001b830


	//   ....[210]....
        /*1300*/ 	.word	0x0001b840


	//   ....[211]....
        /*1304*/ 	.word	0x0001b8c0


	//   ....[212]....
        /*1308*/ 	.word	0x0001b8e0


	//   ....[213]....
        /*130c*/ 	.word	0x0001b960


	//   ....[214]....
        /*1310*/ 	.word	0x0001b970


	//   ....[215]....
        /*1314*/ 	.word	0x0001b9f0


	//   ....[216]....
        /*1318*/ 	.word	0x0001ba10


	//   ....[217]....
        /*131c*/ 	.word	0x0001ba90


	//   ....[218]....
        /*1320*/ 	.word	0x0001baa0


	//   ....[219]....
        /*1324*/ 	.word	0x0001bb20


	//   ....[220]....
        /*1328*/ 	.word	0x0001bb40


	//   ....[221]....
        /*132c*/ 	.word	0x0001bbc0


	//   ....[222]....
        /*1330*/ 	.word	0x0001bbd0


	//   ....[223]....
        /*1334*/ 	.word	0x0001bd30


	//   ....[224]....
        /*1338*/ 	.word	0x0001bd50


	//   ....[225]....
        /*133c*/ 	.word	0x0001be80


	//   ....[226]....
        /*1340*/ 	.word	0x0001bec0


	//   ....[227]....
        /*1344*/ 	.word	0x0001bef0


	//   ....[228]....
        /*1348*/ 	.word	0x0001bf20


	//   ....[229]....
        /*134c*/ 	.word	0x0001bf50


	//   ....[230]....
        /*1350*/ 	.word	0x0001bf80


	//   ....[231]....
        /*1354*/ 	.word	0x0001c0e0


	//   ....[232]....
        /*1358*/ 	.word	0x0001c120


	//   ....[233]....
        /*135c*/ 	.word	0x0001c150


	//   ....[234]....
        /*1360*/ 	.word	0x0001c180


	//   ....[235]....
        /*1364*/ 	.word	0x0001c1b0


	//   ....[236]....
        /*1368*/ 	.word	0x0001c1e0


	//   ....[237]....
        /*136c*/ 	.word	0x0001c270


	//   ....[238]....
        /*1370*/ 	.word	0x0001c2d0


	//   ....[239]....
        /*1374*/ 	.word	0x0001c2e0


	//   ....[240]....
        /*1378*/ 	.word	0x0001c340


	//   ....[241]....
        /*137c*/ 	.word	0x0001cda0


	//   ....[242]....
        /*1380*/ 	.word	0x0001ce00


	//   ....[243]....
        /*1384*/ 	.word	0x0001ce50


	//   ....[244]....
        /*1388*/ 	.word	0x0001cea0


	//   ....[245]....
        /*138c*/ 	.word	0x0001cef0


	//   ....[246]....
        /*1390*/ 	.word	0x0001cf60


	//   ....[247]....
        /*1394*/ 	.word	0x0001cfb0


	//   ....[248]....
        /*1398*/ 	.word	0x0001d020


	//   ....[249]....
        /*139c*/ 	.word	0x0001d090


	//   ....[250]....
        /*13a0*/ 	.word	0x0001d100


	//   ....[251]....
        /*13a4*/ 	.word	0x0001d170


	//   ....[252]....
        /*13a8*/ 	.word	0x0001d1e0


	//   ....[253]....
        /*13ac*/ 	.word	0x0001d250


	//   ....[254]....
        /*13b0*/ 	.word	0x0001d2b0


	//   ....[255]....
        /*13b4*/ 	.word	0x0001d320


	//   ....[0]....
        /*13b8*/ 	.word	0x0001d390


	//   ....[1]....
        /*13bc*/ 	.word	0x0001d400


	//   ....[2]....
        /*13c0*/ 	.word	0x0001d460


	//   ....[3]....
        /*13c4*/ 	.word	0x0001d4d0


	//   ....[4]....
        /*13c8*/ 	.word	0x0001d540


	//   ....[5]....
        /*13cc*/ 	.word	0x0001d5b0


	//   ....[6]....
        /*13d0*/ 	.word	0x0001d610


	//   ....[7]....
        /*13d4*/ 	.word	0x0001d680


	//   ....[8]....
        /*13d8*/ 	.word	0x0001d6f0


	//   ....[9]....
        /*13dc*/ 	.word	0x0001d760


	//   ....[10]....
        /*13e0*/ 	.word	0x0001d7c0


	//   ....[11]....
        /*13e4*/ 	.word	0x0001d830


	//   ....[12]....
        /*13e8*/ 	.word	0x0001d8a0


	//   ....[13]....
        /*13ec*/ 	.word	0x0001d950


	//   ....[14]....
        /*13f0*/ 	.word	0x0001d9b0


	//   ....[15]....
        /*13f4*/ 	.word	0x0001da60


	//   ....[16]....
        /*13f8*/ 	.word	0x0001dac0


	//   ....[17]....
        /*13fc*/ 	.word	0x0001db70


	//   ....[18]....
        /*1400*/ 	.word	0x0001dbd0


	//   ....[19]....
        /*1404*/ 	.word	0x0001dc80


	//   ....[20]....
        /*1408*/ 	.word	0x0001dce0


	//   ....[21]....
        /*140c*/ 	.word	0x0001dd50


	//   ....[22]....
        /*1410*/ 	.word	0x0001ddc0


	//   ....[23]....
        /*1414*/ 	.word	0x0001de30


	//   ....[24]....
        /*1418*/ 	.word	0x0001dea0


	//   ....[25]....
        /*141c*/ 	.word	0x0001df00


	//   ....[26]....
        /*1420*/ 	.word	0x0001df50


	//   ....[27]....
        /*1424*/ 	.word	0x0001dfa0


	//   ....[28]....
        /*1428*/ 	.word	0x0001dff0


	//   ....[29]....
        /*142c*/ 	.word	0x0001e040


	//   ....[30]....
        /*1430*/ 	.word	0x0001e090


	//   ....[31]....
        /*1434*/ 	.word	0x0001e0e0


	//   ....[32]....
        /*1438*/ 	.word	0x0001e130


	//   ....[33]....
        /*143c*/ 	.word	0x0001e190


	//   ....[34]....
        /*1440*/ 	.word	0x0001e200


	//   ....[35]....
        /*1444*/ 	.word	0x0001e2b0


	//   ....[36]....
        /*1448*/ 	.word	0x0001e310


	//   ....[37]....
        /*144c*/ 	.word	0x0001e3c0


	//   ....[38]....
        /*1450*/ 	.word	0x0001e420


	//   ....[39]....
        /*1454*/ 	.word	0x0001e4d0


	//   ....[40]....
        /*1458*/ 	.word	0x0001e530


	//   ....[41]....
        /*145c*/ 	.word	0x0001e5e0


	//   ....[42]....
        /*1460*/ 	.word	0x0001e640


	//   ....[43]....
        /*1464*/ 	.word	0x0001e6b0


	//   ....[44]....
        /*1468*/ 	.word	0x0001e720


	//   ....[45]....
        /*146c*/ 	.word	0x0001e7d0


	//   ....[46]....
        /*1470*/ 	.word	0x0001e830


	//   ....[47]....
        /*1474*/ 	.word	0x0001e8e0


	//   ....[48]....
        /*1478*/ 	.word	0x0001e940


	//   ....[49]....
        /*147c*/ 	.word	0x0001e9f0


	//   ....[50]....
        /*1480*/ 	.word	0x0001ea50


	//   ....[51]....
        /*1484*/ 	.word	0x0001eb00


	//   ....[52]....
        /*1488*/ 	.word	0x0001eb60


	//   ....[53]....
        /*148c*/ 	.word	0x0001ebd0


	//   ....[54]....
        /*1490*/ 	.word	0x0001ec40


	//   ....[55]....
        /*1494*/ 	.word	0x0001ecb0


	//   ....[56]....
        /*1498*/ 	.word	0x0001ed20


	//   ....[57]....
        /*149c*/ 	.word	0x0001ed70


	//   ....[58]....
        /*14a0*/ 	.word	0x0001edd0


	//   ....[59]....
        /*14a4*/ 	.word	0x0001ee20


	//   ....[60]....
        /*14a8*/ 	.word	0x0001ee60


	//   ....[61]....
        /*14ac*/ 	.word	0x0001eeb0


	//   ....[62]....
        /*14b0*/ 	.word	0x0001eef0


	//   ....[63]....
        /*14b4*/ 	.word	0x0001ef40


	//   ....[64]....
        /*14b8*/ 	.word	0x0001ef80


	//   ....[65]....
        /*14bc*/ 	.word	0x0001eff0


	//   ....[66]....
        /*14c0*/ 	.word	0x0001f060


	//   ....[67]....
        /*14c4*/ 	.word	0x0001f110


	//   ....[68]....
        /*14c8*/ 	.word	0x0001f170


	//   ....[69]....
        /*14cc*/ 	.word	0x0001f220


	//   ....[70]....
        /*14d0*/ 	.word	0x0001f280


	//   ....[71]....
        /*14d4*/ 	.word	0x0001f330


	//   ....[72]....
        /*14d8*/ 	.word	0x0001f390


	//   ....[73]....
        /*14dc*/ 	.word	0x0001f440


	//   ....[74]....
        /*14e0*/ 	.word	0x0001f4a0


	//   ....[75]....
        /*14e4*/ 	.word	0x0001f510


	//   ....[76]....
        /*14e8*/ 	.word	0x0001f580


	//   ....[77]....
        /*14ec*/ 	.word	0x0001f630


	//   ....[78]....
        /*14f0*/ 	.word	0x0001f690


	//   ....[79]....
        /*14f4*/ 	.word	0x0001f740


	//   ....[80]....
        /*14f8*/ 	.word	0x0001f7a0


	//   ....[81]....
        /*14fc*/ 	.word	0x0001f850


	//   ....[82]....
        /*1500*/ 	.word	0x0001f8b0


	//   ....[83]....
        /*1504*/ 	.word	0x0001f960


	//   ....[84]....
        /*1508*/ 	.word	0x0001f9c0


	//   ....[85]....
        /*150c*/ 	.word	0x0001fa10


	//   ....[86]....
        /*1510*/ 	.word	0x0001fa70


	//   ....[87]....
        /*1514*/ 	.word	0x0001fac0


	//   ....[88]....
        /*1518*/ 	.word	0x0001fb00


	//   ....[89]....
        /*151c*/ 	.word	0x0001fb50


	//   ....[90]....
        /*1520*/ 	.word	0x0001fb90


	//   ....[91]....
        /*1524*/ 	.word	0x0001fbe0


	//   ....[92]....
        /*1528*/ 	.word	0x0001fc20


	//   ....[93]....
        /*152c*/ 	.word	0x0001fc80


	//   ....[94]....
        /*1530*/ 	.word	0x0001fce0


	//   ....[95]....
        /*1534*/ 	.word	0x0001fd50


	//   ....[96]....
        /*1538*/ 	.word	0x0001fe00


	//   ....[97]....
        /*153c*/ 	.word	0x0001fe60


	//   ....[98]....
        /*1540*/ 	.word	0x0001ff10


	//   ....[99]....
        /*1544*/ 	.word	0x0001ff70


	//   ....[100]....
        /*1548*/ 	.word	0x00020020


	//   ....[101]....
        /*154c*/ 	.word	0x00020080


	//   ....[102]....
        /*1550*/ 	.word	0x00020130


	//   ....[103]....
        /*1554*/ 	.word	0x00020190


	//   ....[104]....
        /*1558*/ 	.word	0x00020200


	//   ....[105]....
        /*155c*/ 	.word	0x00020270


	//   ....[106]....
        /*1560*/ 	.word	0x000202e0


	//   ....[107]....
        /*1564*/ 	.word	0x00020350


	//   ....[108]....
        /*1568*/ 	.word	0x000203a0


	//   ....[109]....
        /*156c*/ 	.word	0x00020400


	//   ....[110]....
        /*1570*/ 	.word	0x00020450


	//   ....[111]....
        /*1574*/ 	.word	0x00020490


	//   ....[112]....
        /*1578*/ 	.word	0x000204e0


	//   ....[113]....
        /*157c*/ 	.word	0x00020520


	//   ....[114]....
        /*1580*/ 	.word	0x00020570


	//   ....[115]....
        /*1584*/ 	.word	0x000205b0


	//   ....[116]....
        /*1588*/ 	.word	0x00020610


	//   ....[117]....
        /*158c*/ 	.word	0x00020670


	//   ....[118]....
        /*1590*/ 	.word	0x000206c0


	//   ....[119]....
        /*1594*/ 	.word	0x00020720


	//   ....[120]....
        /*1598*/ 	.word	0x00020770


	//   ....[121]....
        /*159c*/ 	.word	0x000207d0


	//   ....[122]....
        /*15a0*/ 	.word	0x00020820


	//   ....[123]....
        /*15a4*/ 	.word	0x00020870


	//   ....[124]....
        /*15a8*/ 	.word	0x000208d0


	//   ....[125]....
        /*15ac*/ 	.word	0x00020940


	//   ....[126]....
        /*15b0*/ 	.word	0x000209b0


	//   ....[127]....
        /*15b4*/ 	.word	0x00020a10


	//   ....[128]....
        /*15b8*/ 	.word	0x00020a80


	//   ....[129]....
        /*15bc*/ 	.word	0x00020af0


	//   ....[130]....
        /*15c0*/ 	.word	0x00020b60


	//   ....[131]....
        /*15c4*/ 	.word	0x00020bc0


	//   ....[132]....
        /*15c8*/ 	.word	0x00020c30


	//   ....[133]....
        /*15cc*/ 	.word	0x00020ca0


	//   ....[134]....
        /*15d0*/ 	.word	0x00020d10


	//   ....[135]....
        /*15d4*/ 	.word	0x00020d70


	//   ....[136]....
        /*15d8*/ 	.word	0x00020de0


	//   ....[137]....
        /*15dc*/ 	.word	0x00020e50


	//   ....[138]....
        /*15e0*/ 	.word	0x00020ec0


	//   ....[139]....
        /*15e4*/ 	.word	0x00020f20


	//   ....[140]....
        /*15e8*/ 	.word	0x00020f90


	//   ....[141]....
        /*15ec*/ 	.word	0x00021000


	//   ....[142]....
        /*15f0*/ 	.word	0x00021070


	//   ....[143]....
        /*15f4*/ 	.word	0x000210d0


	//   ....[144]....
        /*15f8*/ 	.word	0x00021140


	//   ....[145]....
        /*15fc*/ 	.word	0x000211b0


	//   ....[146]....
        /*1600*/ 	.word	0x00021220


	//   ....[147]....
        /*1604*/ 	.word	0x00021280


	//   ....[148]....
        /*1608*/ 	.word	0x000212f0


	//   ....[149]....
        /*160c*/ 	.word	0x00021360


	//   ....[150]....
        /*1610*/ 	.word	0x000213d0


	//   ....[151]....
        /*1614*/ 	.word	0x00021430


	//   ....[152]....
        /*1618*/ 	.word	0x000214a0


	//   ....[153]....
        /*161c*/ 	.word	0x00021510


	//   ....[154]....
        /*1620*/ 	.word	0x00021580


	//   ....[155]....
        /*1624*/ 	.word	0x000215e0


	//   ....[156]....
        /*1628*/ 	.word	0x00021650


	//   ....[157]....
        /*162c*/ 	.word	0x000216c0


	//   ....[158]....
        /*1630*/ 	.word	0x00021730


	//   ....[159]....
        /*1634*/ 	.word	0x00021790


	//   ....[160]....
        /*1638*/ 	.word	0x00021800


	//   ....[161]....
        /*163c*/ 	.word	0x00021870


	//   ....[162]....
        /*1640*/ 	.word	0x000218e0


	//   ....[163]....
        /*1644*/ 	.word	0x00021940


	//   ....[164]....
        /*1648*/ 	.word	0x000219b0


	//   ....[165]....
        /*164c*/ 	.word	0x00021a20


	//   ....[166]....
        /*1650*/ 	.word	0x00021a70


	//   ....[167]....
        /*1654*/ 	.word	0x00021ab0


	//   ....[168]....
        /*1658*/ 	.word	0x00021b00


	//   ....[169]....
        /*165c*/ 	.word	0x00021b50


	//   ....[170]....
        /*1660*/ 	.word	0x00021ba0


	//   ....[171]....
        /*1664*/ 	.word	0x00021c10


	//   ....[172]....
        /*1668*/ 	.word	0x00021c60


	//   ....[173]....
        /*166c*/ 	.word	0x00021cb0


	//   ....[174]....
        /*1670*/ 	.word	0x00021d00


	//   ....[175]....
        /*1674*/ 	.word	0x00021d50


	//   ....[176]....
        /*1678*/ 	.word	0x00021da0


	//   ....[177]....
        /*167c*/ 	.word	0x00021e10


	//   ....[178]....
        /*1680*/ 	.word	0x00021e60


	//   ....[179]....
        /*1684*/ 	.word	0x00021ed0


	//   ....[180]....
        /*1688*/ 	.word	0x00021f30


	//   ....[181]....
        /*168c*/ 	.word	0x00021fa0


	//----- nvinfo : EIATTR_EXIT_INSTR_OFFSETS
	.align		4
.L_206:
        /*1690*/ 	.byte	0x04, 0x1c
        /*1692*/ 	.short	(.L_208 - .L_207)


	//   ....[0]....
.L_207:
        /*1694*/ 	.word	0x000010d0


	//   ....[1]....
        /*1698*/ 	.word	0x0001cd60


	//----- nvinfo : EIATTR_MAX_THREADS
	.align		4
.L_208:
        /*169c*/ 	.byte	0x04, 0x05
        /*169e*/ 	.short	(.L_210 - .L_209)
.L_209:
        /*16a0*/ 	.word	0x00000080
        /*16a4*/ 	.word	0x00000001
        /*16a8*/ 	.word	0x00000001


	//----- nvinfo : EIATTR_CRS_STACK_SIZE
	.align		4
.L_210:
        /*16ac*/ 	.byte	0x04, 0x1e
        /*16ae*/ 	.short	(.L_212 - .L_211)
.L_211:
        /*16b0*/ 	.word	0x00000000
.L_212:


//--------------------- .nv.info._ZN7cutlass13device_kernelIN5flash19enable_sm80_to_sm89INS1_16FlashAttnFwdSm80INS1_25CollectiveMainloopFwdSm80ILi4ELi1ELb0EN4cute5tupleIJNS5_1CILi128EEENS7_ILi80EEENS7_ILi64EEEEEELi64ENS_6half_tEfNS_4arch4Sm80ELb0ELb1ELb1ELb1ELb1ELb1ELb1ELb1EEENS1_21CollectiveEpilogueFwdINS6_IJS8_SA_S9_EEENS6_IJNS7_ILi1EEESI_SI_EEESC_SE_Li128ELb1ELb1ELb1ELb0EEENS1_36VarlenDynamicPersistentTileSchedulerILi128ELi80ELi128ELi128ELb1ELb1ELb0ELb1ELb0ELb1EEEEEEEEEvNT_6ParamsE --------------------------
	.section	.nv.info._ZN7cutlass13device_kernelIN5flash19enable_sm80_to_sm89INS1_16FlashAttnFwdSm80INS1_25CollectiveMainloopFwdSm80ILi4ELi1ELb0EN4cute5tupleIJNS5_1CILi128EEENS7_ILi80EEENS7_ILi64EEEEEELi64ENS_6half_tEfNS_4arch4Sm80ELb0ELb1ELb1ELb1ELb1ELb1ELb1ELb1EEENS1_21CollectiveEpilogueFwdINS6_IJS8_SA_S9_EEENS6_IJNS7_ILi1EEESI_SI_EEESC_SE_Li128ELb1ELb1ELb1ELb0EEENS1_36VarlenDynamicPersistentTileSchedulerILi128ELi80ELi128ELi128ELb1ELb1ELb0ELb1ELb0ELb1EEEEEEEEEvNT_6ParamsE,"",@"SHT_CUDA_INFO"
	.sectionflags	@""
	.align	4


	//----- nvinfo : EIATTR_CUDA_API_VERSION
	.align		4
        /*0000*/ 	.byte	0x04, 0x37
        /*0002*/ 	.short	(.L_214 - .L_213)
.L_213:
        /*0004*/ 	.word	0x00000082


	//----- nvinfo : EIATTR_SW2861232_WAR
	.align		4
.L_214:
        /*0008*/ 	.byte	0x01, 0x35
	.zero		2


	//----- nvinfo : EIATTR_PARAM_CBANK
	.align		4
        /*000c*/ 	.byte	0x04, 0x0a
        /*000e*/ 	.short	(.L_216 - .L_215)
	.align		4
.L_215:
        /*0010*/ 	.word	index@(.nv.constant0._ZN7cutlass13device_kernelIN5flash19enable_sm80_to_sm89INS1_16FlashAttnFwdSm80INS1_25CollectiveMainloopFwdSm80ILi4ELi1ELb0EN4cute5tupleIJNS5_1CILi128EEENS7_ILi80EEENS7_ILi64EEEEEELi64ENS_6half_tEfNS_4arch4Sm80ELb0ELb1ELb1ELb1ELb1ELb1ELb1ELb1EEENS1_21CollectiveEpilogueFwdINS6_IJS8_SA_S9_EEENS6_IJNS7_ILi1EEESI_SI_EEESC_SE_Li128ELb1ELb1ELb1ELb0EEENS1_36VarlenDynamicPersistentTileSchedulerILi128ELi80ELi128ELi128ELb1ELb1ELb0ELb1ELb0ELb1EEEEEEEEEvNT_6ParamsE)
        /*0014*/ 	.short	0x0160
        /*0016*/ 	.short	0x0438


	//----- nvinfo : EIATTR_CBANK_PARAM_SIZE
	.align		4
.L_216:
        /*0018*/ 	.byte	0x03, 0x19
        /*001a*/ 	.short	0x0438


	//----- nvinfo : EIATTR_KPARAM_INFO
	.align		4
        /*001c*/ 	.byte	0x04, 0x17
        /*001e*/ 	.short	(.L_218 - .L_217)
.L_217:
        /*0020*/ 	.word	0x00000000
        /*0024*/ 	.short	0x0000
        /*0026*/ 	.short	0x0000
        /*0028*/ 	.byte	0x00, 0xf0, 0xe1, 0x10


	//----- nvinfo : EIATTR_MAXREG_COUNT
	.align		4
.L_218:
        /*002c*/ 	.byte	0x03, 0x1b
        /*002e*/ 	.short	0x00ff


	//----- nvinfo : EIATTR_NUM_BARRIERS
	.align		4
        /*0030*/ 	.byte	0x02, 0x4c
        /*0032*/ 	.byte	0x06
	.zero		1


	//----- nvinfo : EIATTR_ANNOTATIONS
	.align		4
        /*0034*/ 	.byte	0x04, 0x55
        /*0036*/ 	.short	(.L_220 - .L_219)


	//   ....[0]....
.L_219:
        /* <DEDUP_REMOVED lines=92> */


	//----- nvinfo : EIATTR_MERCURY_ISA_VERSION
	.align		4
.L_220:
        /*05e0*/ 	.byte	0x03, 0x5f
        /*05e2*/ 	.short	0x0000


	//----- nvinfo : EIATTR_INT_WARP_WIDE_INSTR_OFFSETS
	.align		4
        /*05e4*/ 	.byte	0x04, 0x31
        /*05e6*/ 	.short	(.L_222 - .L_221)


	//   ....[0]....
.L_221:
        /*05e8*/ 	.word	0x00023ad0


	//   ....[1]....
        /*05ec*/ 	.word	0x00023b50


	//----- nvinfo : EIATTR_COOP_GROUP_MASK_REGIDS
	.align		4
.L_222:
        /*05f0*/ 	.byte	0x04, 0x29
        /*05f2*/ 	.short	(.L_224 - .L_223)


	//   ....[0]....
.L_223:
        /*05f4*/ 	.word	0xffffffff


	//   ....[1]....
        /*05f8*/ 	.word	0xffffffff


	//   ....[2]....
        /*05fc*/ 	.word	0xffffffff


	//   ....[3]....
        /*0600*/ 	.word	0xffffffff


	//   ....[4]....
        /*0604*/ 	.word	0xffffffff


	//   ....[5]....
        /*0608*/ 	.word	0xffffffff


	//   ....[6]....
        /*060c*/ 	.word	0xffffffff


	//   ....[7]....
        /*0610*/ 	.word	0xffffffff


	//   ....[8]....
        /*0614*/ 	.word	0xffffffff


	//   ....[9]....
        /*0618*/ 	.word	0xffffffff


	//   ....[10]....
        /*061c*/ 	.word	0xffffffff


	//   ....[11]....
        /*0620*/ 	.word	0xffffffff


	//   ....[12]....
        /*0624*/ 	.word	0xffffffff


	//   ....[13]....
        /*0628*/ 	.word	0xffffffff


	//   ....[14]....
        /*062c*/ 	.word	0xffffffff


	//   ....[15]....
        /*0630*/ 	.word	0xffffffff


	//   ....[16]....
        /*0634*/ 	.word	0xffffffff


	//   ....[17]....
        /*0638*/ 	.word	0xffffffff


	//   ....[18]....
        /*063c*/ 	.word	0xffffffff


	//   ....[19]....
        /*0640*/ 	.word	0xffffffff


	//   ....[20]....
        /*0644*/ 	.word	0xffffffff


	//   ....[21]....
        /*0648*/ 	.word	0xffffffff


	//   ....[22]....
        /*064c*/ 	.word	0xffffffff


	//   ....[23]....
        /*0650*/ 	.word	0xffffffff


	//   ....[24]....
        /*0654*/ 	.word	0xffffffff


	//   ....[25]....
        /*0658*/ 	.word	0xffffffff


	//   ....[26]....
        /*065c*/ 	.word	0xffffffff


	//   ....[27]....
        /*0660*/ 	.word	0xffffffff


	//   ....[28]....
        /*0664*/ 	.word	0xffffffff


	//   ....[29]....
        /*0668*/ 	.word	0xffffffff


	//   ....[30]....
        /*066c*/ 	.word	0xffffffff


	//   ....[31]....
        /*0670*/ 	.word	0xffffffff


	//   ....[32]....
        /*0674*/ 	.word	0xffffffff


	//   ....[33]....
        /*0678*/ 	.word	0xffffffff


	//   ....[34]....
        /*067c*/ 	.word	0xffffffff


	//   ....[35]....
        /*0680*/ 	.word	0xffffffff


	//   ....[36]....
        /*0684*/ 	.word	0xffffffff


	//   ....[37]....
        /*0688*/ 	.word	0xffffffff


	//   ....[38]....
        /*068c*/ 	.word	0xffffffff


	//   ....[39]....
        /*0690*/ 	.word	0xffffffff


	//   ....[40]....
        /*0694*/ 	.word	0xffffffff


	//   ....[41]....
        /*0698*/ 	.word	0xffffffff


	//   ....[42]....
        /*069c*/ 	.word	0xffffffff


	//   ....[43]....
        /*06a0*/ 	.word	0xffffffff


	//   ....[44]....
        /*06a4*/ 	.word	0xffffffff


	//   ....[45]....
        /*06a8*/ 	.word	0xffffffff


	//   ....[46]....
        /*06ac*/ 	.word	0xffffffff


	//   ....[47]....
        /*06b0*/ 	.word	0xffffffff


	//   ....[48]....
        /*06b4*/ 	.word	0xffffffff


	//   ....[49]....
        /*06b8*/ 	.word	0xffffffff


	//   ....[50]....
        /*06bc*/ 	.word	0xffffffff


	//   ....[51]....
        /*06c0*/ 	.word	0xffffffff


	//   ....[52]....
        /*06c4*/ 	.word	0xffffffff


	//   ....[53]....
        /*06c8*/ 	.word	0xffffffff


	//   ....[54]....
        /*06cc*/ 	.word	0xffffffff


	//   ....[55]....
        /*06d0*/ 	.word	0xffffffff


	//   ....[56]....
        /*06d4*/ 	.word	0xffffffff


	//   ....[57]....
        /*06d8*/ 	.word	0xffffffff


	//   ....[58]....
        /*06dc*/ 	.word	0xffffffff


	//   ....[59]....
        /*06e0*/ 	.word	0xffffffff


	//   ....[60]....
        /*06e4*/ 	.word	0xffffffff


	//   ....[61]....
        /*06e8*/ 	.word	0xffffffff


	//   ....[62]....
        /*06ec*/ 	.word	0xffffffff


	//   ....[63]....
        /*06f0*/ 	.word	0xffffffff


	//   ....[64]....
        /*06f4*/ 	.word	0xffffffff


	//   ....[65]....
        /*06f8*/ 	.word	0xffffffff


	//   ....[66]....
        /*06fc*/ 	.word	0xffffffff


	//   ....[67]....
        /*0700*/ 	.word	0xffffffff


	//   ....[68]....
        /*0704*/ 	.word	0xffffffff


	//   ....[69]....
        /*0708*/ 	.word	0xffffffff


	//   ....[70]....
        /*070c*/ 	.word	0xffffffff


	//   ....[71]....
        /*0710*/ 	.word	0xffffffff


	//   ....[72]....
        /*0714*/ 	.word	0xffffffff


	//   ....[73]....
        /*0718*/ 	.word	0xffffffff


	//   ....[74]....
        /*071c*/ 	.word	0xffffffff


	//   ....[75]....
        /*0720*/ 	.word	0xffffffff


	//   ....[76]....
        /*0724*/ 	.word	0xffffffff


	//   ....[77]....
        /*0728*/ 	.word	0xffffffff


	//   ....[78]....
        /*072c*/ 	.word	0xffffffff


	//   ....[79]....
        /*0730*/ 	.word	0xffffffff


	//   ....[80]....
        /*0734*/ 	.word	0xffffffff


	//   ....[81]....
        /*0738*/ 	.word	0xffffffff


	//   ....[82]....
        /*073c*/ 	.word	0xffffffff


	//   ....[83]....
        /*0740*/ 	.word	0xffffffff


	//   ....[84]....
        /*0744*/ 	.word	0xffffffff


	//   ....[85]....
        /*0748*/ 	.word	0xffffffff


	//   ....[86]....
        /*074c*/ 	.word	0xffffffff


	//   ....[87]....
        /*0750*/ 	.word	0xffffffff


	//   ....[88]....
        /*0754*/ 	.word	0xffffffff


	//   ....[89]....
        /*0758*/ 	.word	0xffffffff


	//   ....[90]....
        /*075c*/ 	.word	0xffffffff


	//   ....[91]....
        /*0760*/ 	.word	0xffffffff


	//   ....[92]....
        /*0764*/ 	.word	0xffffffff


	//   ....[93]....
        /*0768*/ 	.word	0xffffffff


	//   ....[94]....
        /*076c*/ 	.word	0xffffffff


	//   ....[95]....
        /*0770*/ 	.word	0xffffffff


	//   ....[96]....
        /*0774*/ 	.word	0xffffffff


	//   ....[97]....
        /*0778*/ 	.word	0xffffffff


	//   ....[98]....
        /*077c*/ 	.word	0xffffffff


	//   ....[99]....
        /*0780*/ 	.word	0xffffffff


	//   ....[100]....
        /*0784*/ 	.word	0xffffffff


	//   ....[101]....
        /*0788*/ 	.word	0xffffffff


	//   ....[102]....
        /*078c*/ 	.word	0xffffffff


	//   ....[103]....
        /*0790*/ 	.word	0xffffffff


	//   ....[104]....
        /*0794*/ 	.word	0xffffffff


	//   ....[105]....
        /*0798*/ 	.word	0xffffffff


	//   ....[106]....
        /*079c*/ 	.word	0xffffffff


	//   ....[107]....
        /*07a0*/ 	.word	0xffffffff


	//   ....[108]....
        /*07a4*/ 	.word	0xffffffff


	//   ....[109]....
        /*07a8*/ 	.word	0xffffffff


	//   ....[110]....
        /*07ac*/ 	.word	0xffffffff


	//   ....[111]....
        /*07b0*/ 	.word	0xffffffff


	//   ....[112]....
        /*07b4*/ 	.word	0xffffffff


	//   ....[113]....
        /*07b8*/ 	.word	0xffffffff


	//   ....[114]....
        /*07bc*/ 	.word	0xffffffff


	//   ....[115]....
        /*07c0*/ 	.word	0xffffffff


	//   ....[116]....
        /*07c4*/ 	.word	0xffffffff


	//   ....[117]....
        /*07c8*/ 	.word	0xffffffff


	//   ....[118]....
        /*07cc*/ 	.word	0xffffffff


	//   ....[119]....
        /*07d0*/ 	.word	0xffffffff


	//   ....[120]....
        /*07d4*/ 	.word	0xffffffff


	//   ....[121]....
        /*07d8*/ 	.word	0xffffffff


	//   ....[122]....
        /*07dc*/ 	.word	0xffffffff


	//   ....[123]....
        /*07e0*/ 	.word	0xffffffff


	//   ....[124]....
        /*07e4*/ 	.word	0xffffffff


	//   ....[125]....
        /*07e8*/ 	.word	0xffffffff


	//   ....[126]....
        /*07ec*/ 	.word	0xffffffff


	//   ....[127]....
        /*07f0*/ 	.word	0xffffffff


	//   ....[128]....
        /*07f4*/ 	.word	0xffffffff


	//   ....[129]....
        /*07f8*/ 	.word	0xffffffff


	//   ....[130]....
        /*07fc*/ 	.word	0xffffffff


	//   ....[131]....
        /*0800*/ 	.word	0xffffffff


	//   ....[132]....
        /*0804*/ 	.word	0xffffffff


	//   ....[133]....
        /*0808*/ 	.word	0xffffffff


	//   ....[134]....
        /*080c*/ 	.word	0xffffffff


	//   ....[135]....
        /*0810*/ 	.word	0xffffffff


	//   ....[136]....
        /*0814*/ 	.word	0xffffffff


	//   ....[137]....
        /*0818*/ 	.word	0xffffffff


	//   ....[138]....
        /*081c*/ 	.word	0xffffffff


	//   ....[139]....
        /*0820*/ 	.word	0xffffffff


	//   ....[140]....
        /*0824*/ 	.word	0xffffffff


	//   ....[141]....
        /*0828*/ 	.word	0xffffffff


	//   ....[142]....
        /*082c*/ 	.word	0xffffffff


	//   ....[143]....
        /*0830*/ 	.word	0xffffffff


	//   ....[144]....
        /*0834*/ 	.word	0xffffffff


	//   ....[145]....
        /*0838*/ 	.word	0xffffffff


	//   ....[146]....
        /*083c*/ 	.word	0xffffffff


	//   ....[147]....
        /*0840*/ 	.word	0xffffffff


	//   ....[148]....
        /*0844*/ 	.word	0xffffffff


	//   ....[149]....
        /*0848*/ 	.word	0xffffffff


	//   ....[150]....
        /*084c*/ 	.word	0xffffffff


	//   ....[151]....
        /*0850*/ 	.word	0xffffffff


	//   ....[152]....
        /*0854*/ 	.word	0xffffffff


	//   ....[153]....
        /*0858*/ 	.word	0xffffffff


	//   ....[154]....
        /*085c*/ 	.word	0xffffffff


	//   ....[155]....
        /*0860*/ 	.word	0xffffffff


	//   ....[156]....
        /*0864*/ 	.word	0xffffffff


	//   ....[157]....
        /*0868*/ 	.word	0xffffffff


	//   ....[158]....
        /*086c*/ 	.word	0xffffffff


	//   ....[159]....
        /*0870*/ 	.word	0xffffffff


	//   ....[160]....
        /*0874*/ 	.word	0xffffffff


	//   ....[161]....
        /*0878*/ 	.word	0xffffffff


	//   ....[162]....
        /*087c*/ 	.word	0xffffffff


	//   ....[163]....
        /*0880*/ 	.word	0xffffffff


	//   ....[164]....
        /*0884*/ 	.word	0xffffffff


	//   ....[165]....
        /*0888*/ 	.word	0xffffffff


	//   ....[166]....
        /*088c*/ 	.word	0xffffffff


	//   ....[167]....
        /*0890*/ 	.word	0xffffffff


	//   ....[168]....
        /*0894*/ 	.word	0xffffffff


	//   ....[169]....
        /*0898*/ 	.word	0xffffffff


	//   ....[170]....
        /*089c*/ 	.word	0xffffffff


	//   ....[171]....
        /*08a0*/ 	.word	0xffffffff


	//   ....[172]....
        /*08a4*/ 	.word	0xffffffff


	//   ....[173]....
        /*08a8*/ 	.word	0xffffffff


	//   ....[174]....
        /*08ac*/ 	.word	0xffffffff


	//   ....[175]....
        /*08b0*/ 	.word	0xffffffff


	//   ....[176]....
        /*08b4*/ 	.word	0xffffffff


	//   ....[177]....
        /*08b8*/ 	.word	0xffffffff


	//   ....[178]....
        /*08bc*/ 	.word	0xffffffff


	//   ....[179]....
        /*08c0*/ 	.word	0xffffffff


	//   ....[180]....
        /*08c4*/ 	.word	0xffffffff


	//   ....[181]....
        /*08c8*/ 	.word	0xffffffff


	//   ....[182]....
        /*08cc*/ 	.word	0xffffffff


	//   ....[183]....
        /*08d0*/ 	.word	0xffffffff


	//   ....[184]....
        /*08d4*/ 	.word	0xffffffff


	//   ....[185]....
        /*08d8*/ 	.word	0xffffffff


	//   ....[186]....
        /*08dc*/ 	.word	0xffffffff


	//   ....[187]....
        /*08e0*/ 	.word	0xffffffff


	//   ....[188]....
        /*08e4*/ 	.word	0xffffffff


	//   ....[189]....
        /*08e8*/ 	.word	0xffffffff


	//   ....[190]....
        /*08ec*/ 	.word	0xffffffff


	//   ....[191]....
        /*08f0*/ 	.word	0xffffffff


	//   ....[192]....
        /*08f4*/ 	.word	0xffffffff


	//   ....[193]....
        /*08f8*/ 	.word	0xffffffff


	//   ....[194]....
        /*08fc*/ 	.word	0xffffffff


	//   ....[195]....
        /*0900*/ 	.word	0xffffffff


	//   ....[196]....
        /*0904*/ 	.word	0xffffffff


	//   ....[197]....
        /*0908*/ 	.word	0xffffffff


	//   ....[198]....
        /*090c*/ 	.word	0xffffffff


	//   ....[199]....
        /*0910*/ 	.word	0xffffffff


	//   ....[200]....
        /*0914*/ 	.word	0xffffffff


	//   ....[201]....
        /*0918*/ 	.word	0xffffffff


	//   ....[202]....
        /*091c*/ 	.word	0xffffffff


	//   ....[203]....
        /*0920*/ 	.word	0xffffffff


	//   ....[204]....
        /*0924*/ 	.word	0xffffffff


	//   ....[205]....
        /*0928*/ 	.word	0xffffffff


	//   ....[206]....
        /*092c*/ 	.word	0xffffffff


	//   ....[207]....
        /*0930*/ 	.word	0xffffffff


	//   ....[208]....
        /*0934*/ 	.word	0xffffffff


	//   ....[209]....
        /*0938*/ 	.word	0xffffffff


	//   ....[210]....
        /*093c*/ 	.word	0xffffffff


	//   ....[211]....
        /*0940*/ 	.word	0xffffffff


	//   ....[212]....
        /*0944*/ 	.word	0xffffffff


	//   ....[213]....
        /*0948*/ 	.word	0xffffffff


	//   ....[214]....
        /*094c*/ 	.word	0xffffffff


	//   ....[215]....
        /*0950*/ 	.word	0xffffffff


	//   ....[216]....
        /*0954*/ 	.word	0xffffffff


	//   ....[217]....
        /*0958*/ 	.word	0xffffffff


	//   ....[218]....
        /*095c*/ 	.word	0xffffffff


	//   ....[219]....
        /*0960*/ 	.word	0xffffffff


	//   ....[220]....
        /*0964*/ 	.word	0xffffffff


	//   ....[221]....
        /*0968*/ 	.word	0xffffffff


	//   ....[222]....
        /*096c*/ 	.word	0xffffffff


	//   ....[223]....
        /*0970*/ 	.word	0xffffffff


	//   ....[224]....
        /*0974*/ 	.word	0xffffffff


	//   ....[225]....
        /*0978*/ 	.word	0xffffffff


	//   ....[226]....
        /*097c*/ 	.word	0xffffffff


	//   ....[227]....
        /*0980*/ 	.word	0xffffffff


	//   ....[228]....
        /*0984*/ 	.word	0xffffffff


	//   ....[229]....
        /*0988*/ 	.word	0xffffffff


	//   ....[230]....
        /*098c*/ 	.word	0xffffffff


	//   ....[231]....
        /*0990*/ 	.word	0xffffffff


	//   ....[232]....
        /*0994*/ 	.word	0xffffffff


	//   ....[233]....
        /*0998*/ 	.word	0xffffffff


	//   ....[234]....
        /*099c*/ 	.word	0xffffffff


	//   ....[235]....
        /*09a0*/ 	.word	0xffffffff


	//   ....[236]....
        /*09a4*/ 	.word	0xffffffff


	//   ....[237]....
        /*09a8*/ 	.word	0xffffffff


	//   ....[238]....
        /*09ac*/ 	.word	0xffffffff


	//   ....[239]....
        /*09b0*/ 	.word	0xffffffff


	//   ....[240]....
        /*09b4*/ 	.word	0xffffffff


	//   ....[241]....
        /*09b8*/ 	.word	0xffffffff


	//   ....[242]....
        /*09bc*/ 	.word	0xffffffff


	//   ....[243]....
        /*09c0*/ 	.word	0xffffffff


	//   ....[244]....
        /*09c4*/ 	.word	0xffffffff


	//   ....[245]....
        /*09c8*/ 	.word	0xffffffff


	//   ....[246]....
        /*09cc*/ 	.word	0xffffffff


	//   ....[247]....
        /*09d0*/ 	.word	0xffffffff


	//   ....[248]....
        /*09d4*/ 	.word	0xffffffff


	//   ....[249]....
        /*09d8*/ 	.word	0xffffffff


	//   ....[250]....
        /*09dc*/ 	.word	0xffffffff


	//   ....[251]....
        /*09e0*/ 	.word	0xffffffff


	//   ....[252]....
        /*09e4*/ 	.word	0xffffffff


	//   ....[253]....
        /*09e8*/ 	.word	0xffffffff


	//   ....[254]....
        /*09ec*/ 	.word	0xffffffff


	//   ....[255]....
        /*09f0*/ 	.word	0xffffffff


	//   ....[0]....
        /*09f4*/ 	.word	0xffffffff


	//   ....[1]....
        /*09f8*/ 	.word	0xffffffff


	//   ....[2]....
        /*09fc*/ 	.word	0xffffffff


	//   ....[3]....
        /*0a00*/ 	.word	0xffffffff


	//   ....[4]....
        /*0a04*/ 	.word	0xffffffff


	//   ....[5]....
        /*0a08*/ 	.word	0xffffffff


	//   ....[6]....
        /*0a0c*/ 	.word	0xffffffff


	//   ....[7]....
        /*0a10*/ 	.word	0xffffffff


	//   ....[8]....
        /*0a14*/ 	.word	0xffffffff


	//   ....[9]....
        /*0a18*/ 	.word	0xffffffff


	//   ....[10]....
        /*0a1c*/ 	.word	0xffffffff


	//   ....[11]....
        /*0a20*/ 	.word	0xffffffff


	//   ....[12]....
        /*0a24*/ 	.word	0xffffffff


	//   ....[13]....
        /*0a28*/ 	.word	0xffffffff


	//   ....[14]....
        /*0a2c*/ 	.word	0xffffffff


	//   ....[15]....
        /*0a30*/ 	.word	0xffffffff


	//   ....[16]....
        /*0a34*/ 	.word	0xffffffff


	//   ....[17]....
        /*0a38*/ 	.word	0xffffffff


	//   ....[18]....
        /*0a3c*/ 	.word	0xffffffff


	//   ....[19]....
        /*0a40*/ 	.word	0xffffffff


	//   ....[20]....
        /*0a44*/ 	.word	0xffffffff


	//   ....[21]....
        /*0a48*/ 	.word	0xffffffff


	//   ....[22]....
        /*0a4c*/ 	.word	0xffffffff


	//   ....[23]....
        /*0a50*/ 	.word	0xffffffff


	//   ....[24]....
        /*0a54*/ 	.word	0xffffffff


	//   ....[25]....
        /*0a58*/ 	.word	0xffffffff


	//   ....[26]....
        /*0a5c*/ 	.word	0xffffffff


	//   ....[27]....
        /*0a60*/ 	.word	0xffffffff


	//   ....[28]....
        /*0a64*/ 	.word	0xffffffff


	//   ....[29]....
        /*0a68*/ 	.word	0xffffffff


	//   ....[30]....
        /*0a6c*/ 	.word	0xffffffff


	//   ....[31]....
        /*0a70*/ 	.word	0xffffffff


	//   ....[32]....
        /*0a74*/ 	.word	0xffffffff


	//   ....[33]....
        /*0a78*/ 	.word	0xffffffff


	//   ....[34]....
        /*0a7c*/ 	.word	0xffffffff


	//   ....[35]....
        /*0a80*/ 	.word	0xffffffff


	//   ....[36]....
        /*0a84*/ 	.word	0xffffffff


	//   ....[37]....
        /*0a88*/ 	.word	0xffffffff


	//   ....[38]....
        /*0a8c*/ 	.word	0xffffffff


	//   ....[39]....
        /*0a90*/ 	.word	0xffffffff


	//   ....[40]....
        /*0a94*/ 	.word	0xffffffff


	//   ....[41]....
        /*0a98*/ 	.word	0xffffffff


	//   ....[42]....
        /*0a9c*/ 	.word	0xffffffff


	//   ....[43]....
        /*0aa0*/ 	.word	0xffffffff


	//   ....[44]....
        /*0aa4*/ 	.word	0xffffffff


	//   ....[45]....
        /*0aa8*/ 	.word	0xffffffff


	//   ....[46]....
        /*0aac*/ 	.word	0xffffffff


	//   ....[47]....
        /*0ab0*/ 	.word	0xffffffff


	//   ....[48]....
        /*0ab4*/ 	.word	0xffffffff


	//   ....[49]....
        /*0ab8*/ 	.word	0xffffffff


	//   ....[50]....
        /*0abc*/ 	.word	0xffffffff


	//   ....[51]....
        /*0ac0*/ 	.word	0xffffffff


	//   ....[52]....
        /*0ac4*/ 	.word	0xffffffff


	//   ....[53]....
        /*0ac8*/ 	.word	0xffffffff


	//   ....[54]....
        /*0acc*/ 	.word	0xffffffff


	//   ....[55]....
        /*0ad0*/ 	.word	0xffffffff


	//   ....[56]....
        /*0ad4*/ 	.word	0xffffffff


	//   ....[57]....
        /*0ad8*/ 	.word	0xffffffff


	//   ....[58]....
        /*0adc*/ 	.word	0xffffffff


	//   ....[59]....
        /*0ae0*/ 	.word	0xffffffff


	//   ....[60]....
        /*0ae4*/ 	.word	0xffffffff


	//   ....[61]....
        /*0ae8*/ 	.word	0xffffffff


	//   ....[62]....
        /*0aec*/ 	.word	0xffffffff


	//   ....[63]....
        /*0af0*/ 	.word	0xffffffff


	//   ....[64]....
        /*0af4*/ 	.word	0xffffffff


	//   ....[65]....
        /*0af8*/ 	.word	0xffffffff


	//   ....[66]....
        /*0afc*/ 	.word	0xffffffff


	//   ....[67]....
        /*0b00*/ 	.word	0xffffffff


	//   ....[68]....
        /*0b04*/ 	.word	0xffffffff


	//   ....[69]....
        /*0b08*/ 	.word	0xffffffff


	//   ....[70]....
        /*0b0c*/ 	.word	0xffffffff


	//   ....[71]....
        /*0b10*/ 	.word	0xffffffff


	//   ....[72]....
        /*0b14*/ 	.word	0xffffffff


	//   ....[73]....
        /*0b18*/ 	.word	0xffffffff


	//   ....[74]....
        /*0b1c*/ 	.word	0xffffffff


	//   ....[75]....
        /*0b20*/ 	.word	0xffffffff


	//   ....[76]....
        /*0b24*/ 	.word	0xffffffff


	//   ....[77]....
        /*0b28*/ 	.word	0xffffffff


	//   ....[78]....
        /*0b2c*/ 	.word	0xffffffff


	//   ....[79]....
        /*0b30*/ 	.word	0xffffffff


	//   ....[80]....
        /*0b34*/ 	.word	0xffffffff


	//   ....[81]....
        /*0b38*/ 	.word	0xffffffff


	//   ....[82]....
        /*0b3c*/ 	.word	0xffffffff


	//   ....[83]....
        /*0b40*/ 	.word	0xffffffff


	//   ....[84]....
        /*0b44*/ 	.word	0xffffffff


	//   ....[85]....
        /*0b48*/ 	.word	0xffffffff


	//   ....[86]....
        /*0b4c*/ 	.word	0xffffffff


	//   ....[87]....
        /*0b50*/ 	.word	0xffffffff


	//   ....[88]....
        /*0b54*/ 	.word	0xffffffff


	//   ....[89]....
        /*0b58*/ 	.word	0xffffffff


	//   ....[90]....
        /*0b5c*/ 	.word	0xffffffff


	//   ....[91]....
        /*0b60*/ 	.word	0xffffffff


	//   ....[92]....
        /*0b64*/ 	.word	0xffffffff


	//   ....[93]....
        /*0b68*/ 	.word	0xffffffff


	//   ....[94]....
        /*0b6c*/ 	.word	0xffffffff


	//   ....[95]....
        /*0b70*/ 	.word	0xffffffff


	//   ....[96]....
        /*0b74*/ 	.word	0xffffffff


	//   ....[97]....
        /*0b78*/ 	.word	0xffffffff


	//   ....[98]....
        /*0b7c*/ 	.word	0xffffffff


	//   ....[99]....
        /*0b80*/ 	.word	0xffffffff


	//   ....[100]....
        /*0b84*/ 	.word	0xffffffff


	//   ....[101]....
        /*0b88*/ 	.word	0xffffffff


	//   ....[102]....
        /*0b8c*/ 	.word	0xffffffff


	//   ....[103]....
        /*0b90*/ 	.word	0xffffffff


	//   ....[104]....
        /*0b94*/ 	.word	0xffffffff


	//   ....[105]....
        /*0b98*/ 	.word	0xffffffff


	//   ....[106]....
        /*0b9c*/ 	.word	0xffffffff


	//   ....[107]....
        /*0ba0*/ 	.word	0xffffffff


	//   ....[108]....
        /*0ba4*/ 	.word	0xffffffff


	//   ....[109]....
        /*0ba8*/ 	.word	0xffffffff


	//   ....[110]....
        /*0bac*/ 	.word	0xffffffff


	//   ....[111]....
        /*0bb0*/ 	.word	0xffffffff


	//   ....[112]....
        /*0bb4*/ 	.word	0xffffffff


	//   ....[113]....
        /*0bb8*/ 	.word	0xffffffff


	//   ....[114]....
        /*0bbc*/ 	.word	0xffffffff


	//   ....[115]....
        /*0bc0*/ 	.word	0xffffffff


	//   ....[116]....
        /*0bc4*/ 	.word	0xffffffff


	//   ....[117]....
        /*0bc8*/ 	.word	0xffffffff


	//   ....[118]....
        /*0bcc*/ 	.word	0xffffffff


	//   ....[119]....
        /*0bd0*/ 	.word	0xffffffff


	//   ....[120]....
        /*0bd4*/ 	.word	0xffffffff


	//   ....[121]....
        /*0bd8*/ 	.word	0xffffffff


	//   ....[122]....
        /*0bdc*/ 	.word	0xffffffff


	//   ....[123]....
        /*0be0*/ 	.word	0xffffffff


	//   ....[124]....
        /*0be4*/ 	.word	0xffffffff


	//   ....[125]....
        /*0be8*/ 	.word	0xffffffff


	//   ....[126]....
        /*0bec*/ 	.word	0xffffffff


	//   ....[127]....
        /*0bf0*/ 	.word	0xffffffff


	//   ....[128]....
        /*0bf4*/ 	.word	0xffffffff


	//   ....[129]....
        /*0bf8*/ 	.word	0xffffffff


	//   ....[130]....
        /*0bfc*/ 	.word	0xffffffff


	//   ....[131]....
        /*0c00*/ 	.word	0xffffffff


	//   ....[132]....
        /*0c04*/ 	.word	0xffffffff


	//   ....[133]....
        /*0c08*/ 	.word	0xffffffff


	//   ....[134]....
        /*0c0c*/ 	.word	0xffffffff


	//   ....[135]....
        /*0c10*/ 	.word	0xffffffff


	//   ....[136]....
        /*0c14*/ 	.word	0xffffffff


	//   ....[137]....
        /*0c18*/ 	.word	0xffffffff


	//   ....[138]....
        /*0c1c*/ 	.word	0xffffffff


	//   ....[139]....
        /*0c20*/ 	.word	0xffffffff


	//   ....[140]....
        /*0c24*/ 	.word	0xffffffff


	//   ....[141]....
        /*0c28*/ 	.word	0xffffffff


	//   ....[142]....
        /*0c2c*/ 	.word	0xffffffff


	//   ....[143]....
        /*0c30*/ 	.word	0xffffffff


	//   ....[144]....
        /*0c34*/ 	.word	0xffffffff


	//   ....[145]....
        /*0c38*/ 	.word	0xffffffff


	//   ....[146]....
        /*0c3c*/ 	.word	0xffffffff


	//   ....[147]....
        /*0c40*/ 	.word	0xffffffff


	//   ....[148]....
        /*0c44*/ 	.word	0xffffffff


	//   ....[149]....
        /*0c48*/ 	.word	0xffffffff


	//   ....[150]....
        /*0c4c*/ 	.word	0xffffffff


	//   ....[151]....
        /*0c50*/ 	.word	0xffffffff


	//   ....[152]....
        /*0c54*/ 	.word	0xffffffff


	//   ....[153]....
        /*0c58*/ 	.word	0xffffffff


	//   ....[154]....
        /*0c5c*/ 	.word	0xffffffff


	//   ....[155]....
        /*0c60*/ 	.word	0xffffffff


	//   ....[156]....
        /*0c64*/ 	.word	0xffffffff


	//   ....[157]....
        /*0c68*/ 	.word	0xffffffff


	//   ....[158]....
        /*0c6c*/ 	.word	0xffffffff


	//   ....[159]....
        /*0c70*/ 	.word	0xffffffff


	//   ....[160]....
        /*0c74*/ 	.word	0xffffffff


	//   ....[161]....
        /*0c78*/ 	.word	0xffffffff


	//   ....[162]....
        /*0c7c*/ 	.word	0xffffffff


	//   ....[163]....
        /*0c80*/ 	.word	0xffffffff


	//   ....[164]....
        /*0c84*/ 	.word	0xffffffff


	//   ....[165]....
        /*0c88*/ 	.word	0xffffffff


	//   ....[166]....
        /*0c8c*/ 	.word	0xffffffff


	//   ....[167]....
        /*0c90*/ 	.word	0xffffffff


	//   ....[168]....
        /*0c94*/ 	.word	0xffffffff


	//   ....[169]....
        /*0c98*/ 	.word	0xffffffff


	//   ....[170]....
        /*0c9c*/ 	.word	0xffffffff


	//   ....[171]....
        /*0ca0*/ 	.word	0xffffffff


	//   ....[172]....
        /*0ca4*/ 	.word	0xffffffff


	//   ....[173]....
        /*0ca8*/ 	.word	0xffffffff


	//   ....[174]....
        /*0cac*/ 	.word	0xffffffff


	//   ....[175]....
        /*0cb0*/ 	.word	0xffffffff


	//   ....[176]....
        /*0cb4*/ 	.word	0xffffffff


	//   ....[177]....
        /*0cb8*/ 	.word	0xffffffff


	//   ....[178]....
        /*0cbc*/ 	.word	0xffffffff


	//   ....[179]....
        /*0cc0*/ 	.word	0xffffffff


	//   ....[180]....
        /*0cc4*/ 	.word	0xffffffff


	//   ....[181]....
        /*0cc8*/ 	.word	0xffffffff


	//   ....[182]....
        /*0ccc*/ 	.word	0xffffffff


	//   ....[183]....
        /*0cd0*/ 	.word	0xffffffff


	//   ....[184]....
        /*0cd4*/ 	.word	0xffffffff


	//   ....[185]....
        /*0cd8*/ 	.word	0xffffffff


	//   ....[186]....
        /*0cdc*/ 	.word	0xffffffff


	//   ....[187]....
        /*0ce0*/ 	.word	0xffffffff


	//   ....[188]....
        /*0ce4*/ 	.word	0xffffffff


	//   ....[189]....
        /*0ce8*/ 	.word	0xffffffff


	//   ....[190]....
        /*0cec*/ 	.word	0xffffffff


	//   ....[191]....
        /*0cf0*/ 	.word	0xffffffff


	//   ....[192]....
        /*0cf4*/ 	.word	0xffffffff


	//   ....[193]....
        /*0cf8*/ 	.word	0xffffffff


	//   ....[194]....
        /*0cfc*/ 	.word	0xffffffff


	//   ....[195]....
        /*0d00*/ 	.word	0xffffffff


	//   ....[196]....
        /*0d04*/ 	.word	0xffffffff


	//   ....[197]....
        /*0d08*/ 	.word	0xffffffff


	//   ....[198]....
        /*0d0c*/ 	.word	0xffffffff


	//   ....[199]....
        /*0d10*/ 	.word	0xffffffff


	//   ....[200]....
        /*0d14*/ 	.word	0xffffffff


	//   ....[201]....
        /*0d18*/ 	.word	0xffffffff


	//   ....[202]....
        /*0d1c*/ 	.word	0xffffffff


	//   ....[203]....
        /*0d20*/ 	.word	0xffffffff


	//   ....[204]....
        /*0d24*/ 	.word	0xffffffff


	//   ....[205]....
        /*0d28*/ 	.word	0xffffffff


	//   ....[206]....
        /*0d2c*/ 	.word	0xffffffff


	//   ....[207]....
        /*0d30*/ 	.word	0xffffffff


	//   ....[208]....
        /*0d34*/ 	.word	0xffffffff


	//   ....[209]....
        /*0d38*/ 	.word	0xffffffff


	//   ....[210]....
        /*0d3c*/ 	.word	0xffffffff


	//   ....[211]....
        /*0d40*/ 	.word	0xffffffff


	//   ....[212]....
        /*0d44*/ 	.word	0xffffffff


	//   ....[213]....
        /*0d48*/ 	.word	0xffffffff


	//   ....[214]....
        /*0d4c*/ 	.word	0xffffffff


	//   ....[215]....
        /*0d50*/ 	.word	0xffffffff


	//   ....[216]....
        /*0d54*/ 	.word	0xffffffff


	//   ....[217]....
        /*0d58*/ 	.word	0xffffffff


	//   ....[218]....
        /*0d5c*/ 	.word	0xffffffff


	//   ....[219]....
        /*0d60*/ 	.word	0xffffffff


	//   ....[220]....
        /*0d64*/ 	.word	0xffffffff


	//   ....[221]....
        /*0d68*/ 	.word	0xffffffff


	//   ....[222]....
        /*0d6c*/ 	.word	0xffffffff


	//   ....[223]....
        /*0d70*/ 	.word	0xffffffff


	//   ....[224]....
        /*0d74*/ 	.word	0xffffffff


	//   ....[225]....
        /*0d78*/ 	.word	0xffffffff


	//   ....[226]....
        /*0d7c*/ 	.word	0xffffffff


	//   ....[227]....
        /*0d80*/ 	.word	0xffffffff


	//   ....[228]....
        /*0d84*/ 	.word	0xffffffff


	//   ....[229]....
        /*0d88*/ 	.word	0xffffffff


	//   ....[230]....
        /*0d8c*/ 	.word	0xffffffff


	//   ....[231]....
        /*0d90*/ 	.word	0xffffffff


	//   ....[232]....
        /*0d94*/ 	.word	0xffffffff


	//   ....[233]....
        /*0d98*/ 	.word	0xffffffff


	//   ....[234]....
        /*0d9c*/ 	.word	0xffffffff


	//   ....[235]....
        /*0da0*/ 	.word	0xffffffff


	//   ....[236]....
        /*0da4*/ 	.word	0xffffffff


	//   ....[237]....
        /*0da8*/ 	.word	0xffffffff


	//----- nvinfo : EIATTR_COOP_GROUP_INSTR_OFFSETS
	.align		4
.L_224:
        /*0dac*/ 	.byte	0x04, 0x28
        /*0dae*/ 	.short	(.L_226 - .L_225)


	//   ....[0]....
.L_225:
        /*0db0*/ 	.word	0x00000050


	//   ....[1]....
        /*0db4*/ 	.word	0x00000200


	//   ....[2]....
        /*0db8*/ 	.word	0x00000230


	//   ....[3]....
        /*0dbc*/ 	.word	0x00000260


	//   ....[4]....
        /*0dc0*/ 	.word	0x00000290


	//   ....[5]....
        /*0dc4*/ 	.word	0x000002c0


	//   ....[6]....
        /*0dc8*/ 	.word	0x000002f0


	//   ....[7]....
        /*0dcc*/ 	.word	0x00000450


	//   ....[8]....
        /*0dd0*/ 	.word	0x00000490


	//   ....[9]....
        /*0dd4*/ 	.word	0x000004c0


	//   ....[10]....
        /*0dd8*/ 	.word	0x000004f0


	//   ....[11]....
        /*0ddc*/ 	.word	0x00000520


	//   ....[12]....
        /*0de0*/ 	.word	0x00000550


	//   ....[13]....
        /*0de4*/ 	.word	0x000005e0


	//   ....[14]....
        /*0de8*/ 	.word	0x00000630


	//   ....[15]....
        /*0dec*/ 	.word	0x00000650


	//   ....[16]....
        /*0df0*/ 	.word	0x000006b0


	//   ....[17]....
        /*0df4*/ 	.word	0x000040a0


	//   ....[18]....
        /*0df8*/ 	.word	0x000040f0


	//   ....[19]....
        /*0dfc*/ 	.word	0x000048f0


	//   ....[20]....
        /*0e00*/ 	.word	0x00004910


	//   ....[21]....
        /*0e04*/ 	.word	0x00005080


	//   ....[22]....
        /*0e08*/ 	.word	0x00005090


	//   ....[23]....
        /*0e0c*/ 	.word	0x00005910


	//   ....[24]....
        /*0e10*/ 	.word	0x00005950


	//   ....[25]....
        /*0e14*/ 	.word	0x00006550


	//   ....[26]....
        /*0e18*/ 	.word	0x00006580


	//   ....[27]....
        /*0e1c*/ 	.word	0x00006d40


	//   ....[28]....
        /*0e20*/ 	.word	0x00006d60


	//   ....[29]....
        /*0e24*/ 	.word	0x00007540


	//   ....[30]....
        /*0e28*/ 	.word	0x00007570


	//   ....[31]....
        /*0e2c*/ 	.word	0x000076a0


	//   ....[32]....
        /*0e30*/ 	.word	0x000076d0


	//   ....[33]....
        /*0e34*/ 	.word	0x000077c0


	//   ....[34]....
        /*0e38*/ 	.word	0x000077e0


	//   ....[35]....
        /*0e3c*/ 	.word	0x00007d90


	//   ....[36]....
        /*0e40*/ 	.word	0x00007dc0


	//   ....[37]....
        /*0e44*/ 	.word	0x00007f20


	//   ....[38]....
        /*0e48*/ 	.word	0x00007f50


	//   ....[39]....
        /*0e4c*/ 	.word	0x00008040


	//   ....[40]....
        /*0e50*/ 	.word	0x00008070


	//   ....[41]....
        /*0e54*/ 	.word	0x00008f40


	//   ....[42]....
        /*0e58*/ 	.word	0x00008f60


	//   ....[43]....
        /*0e5c*/ 	.word	0x00009030


	//   ....[44]....
        /*0e60*/ 	.word	0x00009040


	//   ....[45]....
        /*0e64*/ 	.word	0x00009110


	//   ....[46]....
        /*0e68*/ 	.word	0x00009130


	//   ....[47]....
        /*0e6c*/ 	.word	0x00009200


	//   ....[48]....
        /*0e70*/ 	.word	0x00009210


	//   ....[49]....
        /*0e74*/ 	.word	0x000092e0


	//   ....[50]....
        /*0e78*/ 	.word	0x00009300


	//   ....[51]....
        /*0e7c*/ 	.word	0x000093d0


	//   ....[52]....
        /*0e80*/ 	.word	0x000093e0


	//   ....[53]....
        /*0e84*/ 	.word	0x000094b0


	//   ....[54]....
        /*0e88*/ 	.word	0x000094d0


	//   ....[55]....
        /*0e8c*/ 	.word	0x000095a0


	//   ....[56]....
        /*0e90*/ 	.word	0x000095b0


	//   ....[57]....
        /*0e94*/ 	.word	0x00009a30


	//   ....[58]....
        /*0e98*/ 	.word	0x00009a40


	//   ....[59]....
        /*0e9c*/ 	.word	0x00009a60


	//   ....[60]....
        /*0ea0*/ 	.word	0x00009a70


	//   ....[61]....
        /*0ea4*/ 	.word	0x00009a80


	//   ....[62]....
        /*0ea8*/ 	.word	0x00009a90


	//   ....[63]....
        /*0eac*/ 	.word	0x00009ab0


	//   ....[64]....
        /*0eb0*/ 	.word	0x00009b00


	//   ....[65]....
        /*0eb4*/ 	.word	0x00009b40


	//   ....[66]....
        /*0eb8*/ 	.word	0x00009b70


	//   ....[67]....
        /*0ebc*/ 	.word	0x00009ea0


	//   ....[68]....
        /*0ec0*/ 	.word	0x00009ec0


	//   ....[69]....
        /*0ec4*/ 	.word	0x00009ee0


	//   ....[70]....
        /*0ec8*/ 	.word	0x00009f00


	//   ....[71]....
        /*0ecc*/ 	.word	0x0000a0e0


	//   ....[72]....
        /*0ed0*/ 	.word	0x0000a1a0


	//   ....[73]....
        /*0ed4*/ 	.word	0x0000a1e0


	//   ....[74]....
        /*0ed8*/ 	.word	0x0000a220


	//   ....[75]....
        /*0edc*/ 	.word	0x0000a400


	//   ....[76]....
        /*0ee0*/ 	.word	0x0000a4c0


	//   ....[77]....
        /*0ee4*/ 	.word	0x0000a500


	//   ....[78]....
        /*0ee8*/ 	.word	0x0000a540


	//   ....[79]....
        /*0eec*/ 	.word	0x0000a730


	//   ....[80]....
        /*0ef0*/ 	.word	0x0000a780


	//   ....[81]....
        /*0ef4*/ 	.word	0x0000a800


	//   ....[82]....
        /*0ef8*/ 	.word	0x0000a840


	//   ....[83]....
        /*0efc*/ 	.word	0x0000c450


	//   ....[84]....
        /*0f00*/ 	.word	0x0000c4b0


	//   ....[85]....
        /*0f04*/ 	.word	0x0000c4e0


	//   ....[86]....
        /*0f08*/ 	.word	0x0000c520


	//   ....[87]....
        /*0f0c*/ 	.word	0x0000c5c0


	//   ....[88]....
        /*0f10*/ 	.word	0x0000c5e0


	//   ....[89]....
        /*0f14*/ 	.word	0x0000c600


	//   ....[90]....
        /*0f18*/ 	.word	0x0000c620


	//   ....[91]....
        /*0f1c*/ 	.word	0x0000c810


	//   ....[92]....
        /*0f20*/ 	.word	0x0000c850


	//   ....[93]....
        /*0f24*/ 	.word	0x0000c870


	//   ....[94]....
        /*0f28*/ 	.word	0x0000c8c0


	//   ....[95]....
        /*0f2c*/ 	.word	0x0000ca30


	//   ....[96]....
        /*0f30*/ 	.word	0x0000ca60


	//   ....[97]....
        /*0f34*/ 	.word	0x0000ca70


	//   ....[98]....
        /*0f38*/ 	.word	0x0000ca80


	//   ....[99]....
        /*0f3c*/ 	.word	0x0000e8d0


	//   ....[100]....
        /*0f40*/ 	.word	0x0000e8e0


	//   ....[101]....
        /*0f44*/ 	.word	0x0000e8f0


	//   ....[102]....
        /*0f48*/ 	.word	0x0000e900


	//   ....[103]....
        /*0f4c*/ 	.word	0x0000e910


	//   ....[104]....
        /*0f50*/ 	.word	0x0000e920


	//   ....[105]....
        /*0f54*/ 	.word	0x0000e930


	//   ....[106]....
        /*0f58*/ 	.word	0x0000e940


	//   ....[107]....
        /*0f5c*/ 	.word	0x0000e950


	//   ....[108]....
        /*0f60*/ 	.word	0x0000e9b0


	//   ....[109]....
        /*0f64*/ 	.word	0x0000fde0


	//   ....[110]....
        /*0f68*/ 	.word	0x0000fe00


	//   ....[111]....
        /*0f6c*/ 	.word	0x0000fe10


	//   ....[112]....
        /*0f70*/ 	.word	0x0000fe20


	//   ....[113]....
        /*0f74*/ 	.word	0x0000fe30


	//   ....[114]....
        /*0f78*/ 	.word	0x0000fe40


	//   ....[115]....
        /*0f7c*/ 	.word	0x0000fe50


	//   ....[116]....
        /*0f80*/ 	.word	0x0000fe60


	//   ....[117]....
        /*0f84*/ 	.word	0x0000fe90


	//   ....[118]....
        /*0f88*/ 	.word	0x0000fec0


	//   ....[119]....
        /*0f8c*/ 	.word	0x000100e0


	//   ....[120]....
        /*0f90*/ 	.word	0x00010980


	//   ....[121]....
        /*0f94*/ 	.word	0x00010ff0


	//   ....[122]....
        /*0f98*/ 	.word	0x00011660


	//   ....[123]....
        /*0f9c*/ 	.word	0x00012190


	//   ....[124]....
        /*0fa0*/ 	.word	0x000121c0


	//   ....[125]....
        /*0fa4*/ 	.word	0x000121d0


	//   ....[126]....
        /*0fa8*/ 	.word	0x000121e0


	//   ....[127]....
        /*0fac*/ 	.word	0x000121f0


	//   ....[128]....
        /*0fb0*/ 	.word	0x00012220


	//   ....[129]....
        /*0fb4*/ 	.word	0x00012240


	//   ....[130]....
        /*0fb8*/ 	.word	0x00012260


	//   ....[131]....
        /*0fbc*/ 	.word	0x00014010


	//   ....[132]....
        /*0fc0*/ 	.word	0x00014030


	//   ....[133]....
        /*0fc4*/ 	.word	0x00014040


	//   ....[134]....
        /*0fc8*/ 	.word	0x00014050


	//   ....[135]....
        /*0fcc*/ 	.word	0x00014060


	//   ....[136]....
        /*0fd0*/ 	.word	0x00014070


	//   ....[137]....
        /*0fd4*/ 	.word	0x000140b0


	//   ....[138]....
        /*0fd8*/ 	.word	0x000140e0


	//   ....[139]....
        /*0fdc*/ 	.word	0x00014110


	//   ....[140]....
        /*0fe0*/ 	.word	0x00014140


	//   ....[141]....
        /*0fe4*/ 	.word	0x000154b0


	//   ....[142]....
        /*0fe8*/ 	.word	0x000154d0


	//   ....[143]....
        /*0fec*/ 	.word	0x00015530


	//   ....[144]....
        /*0ff0*/ 	.word	0x00015540


	//   ....[145]....
        /*0ff4*/ 	.word	0x00015580


	//   ....[146]....
        /*0ff8*/ 	.word	0x00015590


	//   ....[147]....
        /*0ffc*/ 	.word	0x000155d0


	//   ....[148]....
        /*1000*/ 	.word	0x000155e0


	//   ....[149]....
        /*1004*/ 	.word	0x000155f0


	//   ....[150]....
        /*1008*/ 	.word	0x00015600


	//   ....[151]....
        /*100c*/ 	.word	0x00015790


	//   ....[152]....
        /*1010*/ 	.word	0x00016080


	//   ....[153]....
        /*1014*/ 	.word	0x00016730


	//   ....[154]....
        /*1018*/ 	.word	0x00016de0


	//   ....[155]....
        /*101c*/ 	.word	0x00017990


	//   ....[156]....
        /*1020*/ 	.word	0x000179c0


	//   ....[157]....
        /*1024*/ 	.word	0x000179e0


	//   ....[158]....
        /*1028*/ 	.word	0x00017a00


	//   ....[159]....
        /*102c*/ 	.word	0x00017a20


	//   ....[160]....
        /*1030*/ 	.word	0x00017a40


	//   ....[161]....
        /*1034*/ 	.word	0x00017a60


	//   ....[162]....
        /*1038*/ 	.word	0x00017a80


	//   ....[163]....
        /*103c*/ 	.word	0x00019dc0


	//   ....[164]....
        /*1040*/ 	.word	0x00019de0


	//   ....[165]....
        /*1044*/ 	.word	0x00019df0


	//   ....[166]....
        /*1048*/ 	.word	0x00019e00


	//   ....[167]....
        /*104c*/ 	.word	0x00019e10


	//   ....[168]....
        /*1050*/ 	.word	0x00019e20


	//   ....[169]....
        /*1054*/ 	.word	0x00019e60


	//   ....[170]....
        /*1058*/ 	.word	0x00019e90


	//   ....[171]....
        /*105c*/ 	.word	0x00019ec0


	//   ....[172]....
        /*1060*/ 	.word	0x00019ef0


	//   ....[173]....
        /*1064*/ 	.word	0x0001b260


	//   ....[174]....
        /*1068*/ 	.word	0x0001b280


	//   ....[175]....
        /*106c*/ 	.word	0x0001b2e0


	//   ....[176]....
        /*1070*/ 	.word	0x0001b2f0


	//   ....[177]....
        /*1074*/ 	.word	0x0001b330


	//   ....[178]....
        /*1078*/ 	.word	0x0001b340


	//   ....[179]....
        /*107c*/ 	.word	0x0001b380


	//   ....[180]....
        /*1080*/ 	.word	0x0001b390


	//   ....[181]....
        /*1084*/ 	.word	0x0001b3a0


	//   ....[182]....
        /*1088*/ 	.word	0x0001b3b0


	//   ....[183]....
        /*108c*/ 	.word	0x0001b980


	//   ....[184]....
        /*1090*/ 	.word	0x0001b9b0


	//   ....[185]....
        /*1094*/ 	.word	0x0001b9d0


	//   ....[186]....
        /*1098*/ 	.word	0x0001b9f0


	//   ....[187]....
        /*109c*/ 	.word	0x0001ba10


	//   ....[188]....
        /*10a0*/ 	.word	0x0001ba30


	//   ....[189]....
        /*10a4*/ 	.word	0x0001ba50


	//   ....[190]....
        /*10a8*/ 	.word	0x0001ba70


	//   ....[191]....
        /*10ac*/ 	.word	0x0001da80


	//   ....[192]....
        /*10b0*/ 	.word	0x0001daa0


	//   ....[193]....
        /*10b4*/ 	.word	0x0001dad0


	//   ....[194]....
        /*10b8*/ 	.word	0x0001daf0


	//   ....[195]....
        /*10bc*/ 	.word	0x0001db10


	//   ....[196]....
        /*10c0*/ 	.word	0x0001db30


	//   ....[197]....
        /*10c4*/ 	.word	0x0001db50


	//   ....[198]....
        /*10c8*/ 	.word	0x0001db70


	//   ....[199]....
        /*10cc*/ 	.word	0x0001db90


	//   ....[200]....
        /*10d0*/ 	.word	0x0001dbb0


	//   ....[201]....
        /*10d4*/ 	.word	0x0001eec0


	//   ....[202]....
        /*10d8*/ 	.word	0x0001eee0


	//   ....[203]....
        /*10dc*/ 	.word	0x0001ef40


	//   ....[204]....
        /*10e0*/ 	.word	0x0001ef50


	//   ....[205]....
        /*10e4*/ 	.word	0x0001ef90


	//   ....[206]....
        /*10e8*/ 	.word	0x0001efa0


	//   ....[207]....
        /*10ec*/ 	.word	0x0001efe0


	//   ....[208]....
        /*10f0*/ 	.word	0x0001eff0


	//   ....[209]....
        /*10f4*/ 	.word	0x0001f000


	//   ....[210]....
        /*10f8*/ 	.word	0x0001f010


	//   ....[211]....
        /*10fc*/ 	.word	0x0001f1c0


	//   ....[212]....
        /*1100*/ 	.word	0x0001fab0


	//   ....[213]....
        /*1104*/ 	.word	0x00020160


	//   ....[214]....
        /*1108*/ 	.word	0x00020810


	//   ....[215]....
        /*110c*/ 	.word	0x000213c0


	//   ....[216]....
        /*1110*/ 	.word	0x000213f0


	//   ....[217]....
        /*1114*/ 	.word	0x00021410


	//   ....[218]....
        /*1118*/ 	.word	0x00021430


	//   ....[219]....
        /*111c*/ 	.word	0x00021450


	//   ....[220]....
        /*1120*/ 	.word	0x00021470


	//   ....[221]....
        /*1124*/ 	.word	0x00021490


	//   ....[222]....
        /*1128*/ 	.word	0x000214b0


	//   ....[223]....
        /*112c*/ 	.word	0x00023310


	//   ....[224]....
        /*1130*/ 	.word	0x00023340


	//   ....[225]....
        /*1134*/ 	.word	0x00023350


	//   ....[226]....
        /*1138*/ 	.word	0x00023360


	//   ....[227]....
        /*113c*/ 	.word	0x00023370


	//   ....[228]....
        /*1140*/ 	.word	0x000233a0


	//   ....[229]....
        /*1144*/ 	.word	0x000233c0


	//   ....[230]....
        /*1148*/ 	.word	0x000233e0


	//   ....[231]....
        /*114c*/ 	.word	0x000245d0


	//   ....[232]....
        /*1150*/ 	.word	0x000245f0


	//   ....[233]....
        /*1154*/ 	.word	0x00024600


	//   ....[234]....
        /*1158*/ 	.word	0x00024610


	//   ....[235]....
        /*115c*/ 	.word	0x00024620


	//   ....[236]....
        /*1160*/ 	.word	0x00024630


	//   ....[237]....
        /*1164*/ 	.word	0x00024650


	//   ....[238]....
        /*1168*/ 	.word	0x00024660


	//   ....[239]....
        /*116c*/ 	.word	0x00024a80


	//   ....[240]....
        /*1170*/ 	.word	0x00024aa0


	//   ....[241]....
        /*1174*/ 	.word	0x00024b00


	//   ....[242]....
        /*1178*/ 	.word	0x00024b10


	//   ....[243]....
        /*117c*/ 	.word	0x00024b80


	//   ....[244]....
        /*1180*/ 	.word	0x00024ba0


	//   ....[245]....
        /*1184*/ 	.word	0x00024c10


	//   ....[246]....
        /*1188*/ 	.word	0x00024c20


	//   ....[247]....
        /*118c*/ 	.word	0x00024c90


	//   ....[248]....
        /*1190*/ 	.word	0x00024cb0


	//   ....[249]....
        /*1194*/ 	.word	0x00024d20


	//   ....[250]....
        /*1198*/ 	.word	0x00024d30


	//   ....[251]....
        /*119c*/ 	.word	0x00024da0


	//   ....[252]....
        /*11a0*/ 	.word	0x00024dc0


	//   ....[253]....
        /*11a4*/ 	.word	0x00024e30


	//   ....[254]....
        /*11a8*/ 	.word	0x00024e40


	//   ....[255]....
        /*11ac*/ 	.word	0x000250c0


	//   ....[0]....
        /*11b0*/ 	.word	0x000250e0


	//   ....[1]....
        /*11b4*/ 	.word	0x00025490


	//   ....[2]....
        /*11b8*/ 	.word	0x000254a0


	//   ....[3]....
        /*11bc*/ 	.word	0x00025850


	//   ....[4]....
        /*11c0*/ 	.word	0x00025870


	//   ....[5]....
        /*11c4*/ 	.word	0x00025c30


	//   ....[6]....
        /*11c8*/ 	.word	0x00025c40


	//   ....[7]....
        /*11cc*/ 	.word	0x000267b0


	//   ....[8]....
        /*11d0*/ 	.word	0x000267d0


	//   ....[9]....
        /*11d4*/ 	.word	0x00026840


	//   ....[10]....
        /*11d8*/ 	.word	0x00026850


	//   ....[11]....
        /*11dc*/ 	.word	0x000268c0


	//   ....[12]....
        /*11e0*/ 	.word	0x000268e0


	//   ....[13]....
        /*11e4*/ 	.word	0x00026950


	//   ....[14]....
        /*11e8*/ 	.word	0x00026960


	//   ....[15]....
        /*11ec*/ 	.word	0x000269d0


	//   ....[16]....
        /*11f0*/ 	.word	0x000269f0


	//   ....[17]....
        /*11f4*/ 	.word	0x00026a60


	//   ....[18]....
        /*11f8*/ 	.word	0x00026a70


	//   ....[19]....
        /*11fc*/ 	.word	0x00026ae0


	//   ....[20]....
        /*1200*/ 	.word	0x00026b00


	//   ....[21]....
        /*1204*/ 	.word	0x00026b70


	//   ....[22]....
        /*1208*/ 	.word	0x00026b80


	//   ....[23]....
        /*120c*/ 	.word	0x00026cd0


	//   ....[24]....
        /*1210*/ 	.word	0x00026cf0


	//   ....[25]....
        /*1214*/ 	.word	0x00026e20


	//   ....[26]....
        /*1218*/ 	.word	0x00026e60


	//   ....[27]....
        /*121c*/ 	.word	0x00026e90


	//   ....[28]....
        /*1220*/ 	.word	0x00026ec0


	//   ....[29]....
        /*1224*/ 	.word	0x00026ef0


	//   ....[30]....
        /*1228*/ 	.word	0x00026f20


	//   ....[31]....
        /*122c*/ 	.word	0x00027080


	//   ....[32]....
        /*1230*/ 	.word	0x000270c0


	//   ....[33]....
        /*1234*/ 	.word	0x000270f0


	//   ....[34]....
        /*1238*/ 	.word	0x00027120


	//   ....[35]....
        /*123c*/ 	.word	0x00027150


	//   ....[36]....
        /*1240*/ 	.word	0x00027180


	//   ....[37]....
        /*1244*/ 	.word	0x00027210


	//   ....[38]....
        /*1248*/ 	.word	0x00027270


	//   ....[39]....
        /*124c*/ 	.word	0x00027280


	//   ....[40]....
        /*1250*/ 	.word	0x000272e0


	//   ....[41]....
        /*1254*/ 	.word	0x00027d40


	//   ....[42]....
        /*1258*/ 	.word	0x00027da0


	//   ....[43]....
        /*125c*/ 	.word	0x00027df0


	//   ....[44]....
        /*1260*/ 	.word	0x00027e40


	//   ....[45]....
        /*1264*/ 	.word	0x00027e90


	//   ....[46]....
        /*1268*/ 	.word	0x00027f00


	//   ....[47]....
        /*126c*/ 	.word	0x00027f50


	//   ....[48]....
        /*1270*/ 	.word	0x00027fc0


	//   ....[49]....
        /*1274*/ 	.word	0x00028030


	//   ....[50]....
        /*1278*/ 	.word	0x000280a0


	//   ....[51]....
        /*127c*/ 	.word	0x00028110


	//   ....[52]....
        /*1280*/ 	.word	0x00028180


	//   ....[53]....
        /*1284*/ 	.word	0x000281f0


	//   ....[54]....
        /*1288*/ 	.word	0x00028250


	//   ....[55]....
        /*128c*/ 	.word	0x000282c0


	//   ....[56]....
        /*1290*/ 	.word	0x00028330


	//   ....[57]....
        /*1294*/ 	.word	0x000283a0


	//   ....[58]....
        /*1298*/ 	.word	0x00028400


	//   ....[59]....
        /*129c*/ 	.word	0x00028470


	//   ....[60]....
        /*12a0*/ 	.word	0x000284e0


	//   ....[61]....
        /*12a4*/ 	.word	0x00028550


	//   ....[62]....
        /*12a8*/ 	.word	0x000285b0


	//   ....[63]....
        /*12ac*/ 	.word	0x00028620


	//   ....[64]....
        /*12b0*/ 	.word	0x00028690


	//   ....[65]....
        /*12b4*/ 	.word	0x00028700


	//   ....[66]....
        /*12b8*/ 	.word	0x00028760


	//   ....[67]....
        /*12bc*/ 	.word	0x000287d0


	//   ....[68]....
        /*12c0*/ 	.word	0x00028840


	//   ....[69]....
        /*12c4*/ 	.word	0x000288f0


	//   ....[70]....
        /*12c8*/ 	.word	0x00028950


	//   ....[71]....
        /*12cc*/ 	.word	0x00028a00


	//   ....[72]....
        /*12d0*/ 	.word	0x00028a60


	//   ....[73]....
        /*12d4*/ 	.word	0x00028b10


	//   ....[74]....
        /*12d8*/ 	.word	0x00028b70


	//   ....[75]....
        /*12dc*/ 	.word	0x00028c20


	//   ....[76]....
        /*12e0*/ 	.word	0x00028c80


	//   ....[77]....
        /*12e4*/ 	.word	0x00028cf0


	//   ....[78]....
        /*12e8*/ 	.word	0x00028d60


	//   ....[79]....
        /*12ec*/ 	.word	0x00028dd0


	//   ....[80]....
        /*12f0*/ 	.word	0x00028e40


	//   ....[81]....
        /*12f4*/ 	.word	0x00028e90


	//   ....[82]....
        /*12f8*/ 	.word	0x00028ed0


	//   ....[83]....
        /*12fc*/ 	.word	0x00028f20


	//   ....[84]....
        /*1300*/ 	.word	0x00028f70


	//   ....[85]....
        /*1304*/ 	.word	0x00028fc0


	//   ....[86]....
        /*1308*/ 	.word	0x00029010


	//   ....[87]....
        /*130c*/ 	.word	0x00029060


	//   ....[88]....
        /*1310*/ 	.word	0x000290b0


	//   ....[89]....
        /*1314*/ 	.word	0x00029120


	//   ....[90]....
        /*1318*/ 	.word	0x00029190


	//   ....[91]....
        /*131c*/ 	.word	0x00029240


	//   ....[92]....
        /*1320*/ 	.word	0x000292a0


	//   ....[93]....
        /*1324*/ 	.word	0x00029350


	//   ....[94]....
        /*1328*/ 	.word	0x000293b0


	//   ....[95]....
        /*132c*/ 	.word	0x00029460


	//   ....[96]....
        /*1330*/ 	.word	0x000294c0


	//   ....[97]....
        /*1334*/ 	.word	0x00029570


	//   ....[98]....
        /*1338*/ 	.word	0x000295d0


	//   ....[99]....
        /*133c*/ 	.word	0x00029640


	//   ....[100]....
        /*1340*/ 	.word	0x000296b0


	//   ....[101]....
        /*1344*/ 	.word	0x00029760


	//   ....[102]....
        /*1348*/ 	.word	0x000297c0


	//   ....[103]....
        /*134c*/ 	.word	0x00029870


	//   ....[104]....
        /*1350*/ 	.word	0x000298d0


	//   ....[105]....
        /*1354*/ 	.word	0x00029980


	//   ....[106]....
        /*1358*/ 	.word	0x000299e0


	//   ....[107]....
        /*135c*/ 	.word	0x00029a90


	//   ....[108]....
        /*1360*/ 	.word	0x00029af0


	//   ....[109]....
        /*1364*/ 	.word	0x00029b60


	//   ....[110]....
        /*1368*/ 	.word	0x00029bd0


	//   ....[111]....
        /*136c*/ 	.word	0x00029c40


	//   ....[112]....
        /*1370*/ 	.word	0x00029cb0


	//   ....[113]....
        /*1374*/ 	.word	0x00029d00


	//   ....[114]....
        /*1378*/ 	.word	0x00029d40


	//   ....[115]....
        /*137c*/ 	.word	0x00029d90


	//   ....[116]....
        /*1380*/ 	.word	0x00029dd0


	//   ....[117]....
        /*1384*/ 	.word	0x00029e20


	//   ....[118]....
        /*1388*/ 	.word	0x00029e60


	//   ....[119]....
        /*138c*/ 	.word	0x00029eb0


	//   ....[120]....
        /*1390*/ 	.word	0x00029ef0


	//   ....[121]....
        /*1394*/ 	.word	0x00029f50


	//   ....[122]....
        /*1398*/ 	.word	0x00029fc0


	//   ....[123]....
        /*139c*/ 	.word	0x0002a070


	//   ....[124]....
        /*13a0*/ 	.word	0x0002a0d0


	//   ....[125]....
        /*13a4*/ 	.word	0x0002a180


	//   ....[126]....
        /*13a8*/ 	.word	0x0002a1e0


	//   ....[127]....
        /*13ac*/ 	.word	0x0002a290


	//   ....[128]....
        /*13b0*/ 	.word	0x0002a2f0


	//   ....[129]....
        /*13b4*/ 	.word	0x0002a3a0


	//   ....[130]....
        /*13b8*/ 	.word	0x0002a400


	//   ....[131]....
        /*13bc*/ 	.word	0x0002a470


	//   ....[132]....
        /*13c0*/ 	.word	0x0002a4e0


	//   ....[133]....
        /*13c4*/ 	.word	0x0002a590


	//   ....[134]....
        /*13c8*/ 	.word	0x0002a5f0


	//   ....[135]....
        /*13cc*/ 	.word	0x0002a6a0


	//   ....[136]....
        /*13d0*/ 	.word	0x0002a700


	//   ....[137]....
        /*13d4*/ 	.word	0x0002a7b0


	//   ....[138]....
        /*13d8*/ 	.word	0x0002a810


	//   ....[139]....
        /*13dc*/ 	.word	0x0002a8c0


	//   ....[140]....
        /*13e0*/ 	.word	0x0002a920


	//   ....[141]....
        /*13e4*/ 	.word	0x0002a970


	//   ....[142]....
        /*13e8*/ 	.word	0x0002a9b0


	//   ....[143]....
        /*13ec*/ 	.word	0x0002aa00


	//   ....[144]....
        /*13f0*/ 	.word	0x0002aa40


	//   ....[145]....
        /*13f4*/ 	.word	0x0002aa90


	//   ....[146]....
        /*13f8*/ 	.word	0x0002aad0


	//   ....[147]....
        /*13fc*/ 	.word	0x0002ab20


	//   ....[148]....
        /*1400*/ 	.word	0x0002ab60


	//   ....[149]....
        /*1404*/ 	.word	0x0002abb0


	//   ....[150]....
        /*1408*/ 	.word	0x0002ac20


	//   ....[151]....
        /*140c*/ 	.word	0x0002ac90


	//   ....[152]....
        /*1410*/ 	.word	0x0002ad40


	//   ....[153]....
        /*1414*/ 	.word	0x0002ada0


	//   ....[154]....
        /*1418*/ 	.word	0x0002ae50


	//   ....[155]....
        /*141c*/ 	.word	0x0002aeb0


	//   ....[156]....
        /*1420*/ 	.word	0x0002af60


	//   ....[157]....
        /*1424*/ 	.word	0x0002afc0


	//   ....[158]....
        /*1428*/ 	.word	0x0002b070


	//   ....[159]....
        /*142c*/ 	.word	0x0002b0d0


	//   ....[160]....
        /*1430*/ 	.word	0x0002b140


	//   ....[161]....
        /*1434*/ 	.word	0x0002b1b0


	//   ....[162]....
        /*1438*/ 	.word	0x0002b220


	//   ....[163]....
        /*143c*/ 	.word	0x0002b290


	//   ....[164]....
        /*1440*/ 	.word	0x0002b2e0


	//   ....[165]....
        /*1444*/ 	.word	0x0002b320


	//   ....[166]....
        /*1448*/ 	.word	0x0002b370


	//   ....[167]....
        /*144c*/ 	.word	0x0002b3b0


	//   ....[168]....
        /*1450*/ 	.word	0x0002b400


	//   ....[169]....
        /*1454*/ 	.word	0x0002b440


	//   ....[170]....
        /*1458*/ 	.word	0x0002b490


	//   ....[171]....
        /*145c*/ 	.word	0x0002b4d0


	//   ....[172]....
        /*1460*/ 	.word	0x0002b520


	//   ....[173]....
        /*1464*/ 	.word	0x0002b570


	//   ....[174]....
        /*1468*/ 	.word	0x0002b5c0


	//   ....[175]....
        /*146c*/ 	.word	0x0002b610


	//   ....[176]....
        /*1470*/ 	.word	0x0002b660


	//   ....[177]....
        /*1474*/ 	.word	0x0002b6b0


	//   ....[178]....
        /*1478*/ 	.word	0x0002b700


	//   ....[179]....
        /*147c*/ 	.word	0x0002b740


	//   ....[180]....
        /*1480*/ 	.word	0x0002b7b0


	//   ....[181]....
        /*1484*/ 	.word	0x0002b820


	//   ....[182]....
        /*1488*/ 	.word	0x0002b890


	//   ....[183]....
        /*148c*/ 	.word	0x0002b8f0


	//   ....[184]....
        /*1490*/ 	.word	0x0002b960


	//   ....[185]....
        /*1494*/ 	.word	0x0002b9d0


	//   ....[186]....
        /*1498*/ 	.word	0x0002ba40


	//   ....[187]....
        /*149c*/ 	.word	0x0002baa0


	//   ....[188]....
        /*14a0*/ 	.word	0x0002bb10


	//   ....[189]....
        /*14a4*/ 	.word	0x0002bb80


	//   ....[190]....
        /*14a8*/ 	.word	0x0002bbf0


	//   ....[191]....
        /*14ac*/ 	.word	0x0002bc50


	//   ....[192]....
        /*14b0*/ 	.word	0x0002bcc0


	//   ....[193]....
        /*14b4*/ 	.word	0x0002bd30


	//   ....[194]....
        /*14b8*/ 	.word	0x0002bda0


	//   ....[195]....
        /*14bc*/ 	.word	0x0002be00


	//   ....[196]....
        /*14c0*/ 	.word	0x0002be70


	//   ....[197]....
        /*14c4*/ 	.word	0x0002bee0


	//   ....[198]....
        /*14c8*/ 	.word	0x0002bf50


	//   ....[199]....
        /*14cc*/ 	.word	0x0002bfb0


	//   ....[200]....
        /*14d0*/ 	.word	0x0002c020


	//   ....[201]....
        /*14d4*/ 	.word	0x0002c090


	//   ....[202]....
        /*14d8*/ 	.word	0x0002c100


	//   ....[203]....
        /*14dc*/ 	.word	0x0002c160


	//   ....[204]....
        /*14e0*/ 	.word	0x0002c1d0


	//   ....[205]....
        /*14e4*/ 	.word	0x0002c240


	//   ....[206]....
        /*14e8*/ 	.word	0x0002c2b0


	//   ....[207]....
        /*14ec*/ 	.word	0x0002c310


	//   ....[208]....
        /*14f0*/ 	.word	0x0002c380


	//   ....[209]....
        /*14f4*/ 	.word	0x0002c3f0


	//   ....[210]....
        /*14f8*/ 	.word	0x0002c460


	//   ....[211]....
        /*14fc*/ 	.word	0x0002c4c0


	//   ....[212]....
        /*1500*/ 	.word	0x0002c530


	//   ....[213]....
        /*1504*/ 	.word	0x0002c5a0


	//   ....[214]....
        /*1508*/ 	.word	0x0002c610


	//   ....[215]....
        /*150c*/ 	.word	0x0002c670


	//   ....[216]....
        /*1510*/ 	.word	0x0002c6e0


	//   ....[217]....
        /*1514*/ 	.word	0x0002c750


	//   ....[218]....
        /*1518*/ 	.word	0x0002c7c0


	//   ....[219]....
        /*151c*/ 	.word	0x0002c820


	//   ....[220]....
        /*1520*/ 	.word	0x0002c890


	//   ....[221]....
        /*1524*/ 	.word	0x0002c900


	//   ....[222]....
        /*1528*/ 	.word	0x0002c950


	//   ....[223]....
        /*152c*/ 	.word	0x0002c990


	//   ....[224]....
        /*1530*/ 	.word	0x0002c9e0


	//   ....[225]....
        /*1534*/ 	.word	0x0002ca30


	//   ....[226]....
        /*1538*/ 	.word	0x0002ca80


	//   ....[227]....
        /*153c*/ 	.word	0x0002caf0


	//   ....[228]....
        /*1540*/ 	.word	0x0002cb40


	//   ....[229]....
        /*1544*/ 	.word	0x0002cb90


	//   ....[230]....
        /*1548*/ 	.word	0x0002cbe0


	//   ....[231]....
        /*154c*/ 	.word	0x0002cc30


	//   ....[232]....
        /*1550*/ 	.word	0x0002cc80


	//   ....[233]....
        /*1554*/ 	.word	0x0002ccf0


	//   ....[234]....
        /*1558*/ 	.word	0x0002cd40


	//   ....[235]....
        /*155c*/ 	.word	0x0002cdb0


	//   ....[236]....
        /*1560*/ 	.word	0x0002ce10


	//   ....[237]....
        /*1564*/ 	.word	0x0002ce80


	//----- nvinfo : EIATTR_EXIT_INSTR_OFFSETS
	.align		4
.L_226:
        /*1568*/ 	.byte	0x04, 0x1c
        /*156a*/ 	.short	(.L_228 - .L_227)


	//   ....[0]....
.L_227:
        /*156c*/ 	.word	0x000010d0


	//   ....[1]....
        /*1570*/ 	.word	0x00027d00


	//----- nvinfo : EIATTR_MAX_THREADS
	.align		4
.L_228:
        /*1574*/ 	.byte	0x04, 0x05
        /*1576*/ 	.short	(.L_230 - .L_229)
.L_229:
        /*1578*/ 	.word	0x00000080
        /*157c*/ 	.word	0x00000001
        /*1580*/ 	.word	0x00000001


	//----- nvinfo : EIATTR_CRS_STACK_SIZE
	.align		4
.L_230:
        /*1584*/ 	.byte	0x04, 0x1e
        /*1586*/ 	.short	(.L_232 - .L_231)
.L_231:
        /*1588*/ 	.word	0x00000000
.L_232:


//--------------------- .nv.info._ZN7cutlass13device_kernelIN5flash19enable_sm80_to_sm89INS1_16FlashAttnFwdSm80INS1_25CollectiveMainloopFwdSm80ILi4ELi1ELb0EN4cute5tupleIJNS5_1CILi128EEENS7_ILi112EEENS7_ILi64EEEEEELi64ENS_6half_tEfNS_4arch4Sm80ELb1ELb0ELb1ELb0ELb1ELb0ELb1ELb1EEENS1_21CollectiveEpilogueFwdINS6_IJS8_SA_S9_EEENS6_IJNS7_ILi1EEESI_SI_EEESC_SE_Li128ELb0ELb1ELb1ELb0EEENS1_30DynamicPersistentTileSchedulerILi128ELi128ELb1ELb1ELb0EEEEEEEEEvNT_6ParamsE --------------------------
	.section	.nv.info._ZN7cutlass13device_kernelIN5flash19enable_sm80_to_sm89INS1_16FlashAttnFwdSm80INS1_25CollectiveMainloopFwdSm80ILi4ELi1ELb0EN4cute5tupleIJNS5_1CILi128EEENS7_ILi112EEENS7_ILi64EEEEEELi64ENS_6half_tEfNS_4arch4Sm80ELb1ELb0ELb1ELb0ELb1ELb0ELb1ELb1EEENS1_21CollectiveEpilogueFwdINS6_IJS8_SA_S9_EEENS6_IJNS7_ILi1EEESI_SI_EEESC_SE_Li128ELb0ELb1ELb1ELb0EEENS1_30DynamicPersistentTileSchedulerILi128ELi128ELb1ELb1ELb0EEEEEEEEEvNT_6ParamsE,"",@"SHT_CUDA_INFO"
	.sectionflags	@""
	.align	4


	//----- nvinfo : EIATTR_CUDA_API_VERSION
	.align		4
        /*0000*/ 	.byte	0x04, 0x37
        /*0002*/ 	.short	(.L_234 - .L_233)
.L_233:
        /*0004*/ 	.word	0x00000082


	//----- nvinfo : EIATTR_SW2861232_WAR
	.align		4
.L_234:
        /*0008*/ 	.byte	0x01, 0x35
	.zero		2


	//----- nvinfo : EIATTR_PARAM_CBANK
	.align		4
        /*000c*/ 	.byte	0x04, 0x0a
        /*000e*/ 	.short	(.L_236 - .L_235)
	.align		4
.L_235:
        /*0010*/ 	.word	index@(.nv.constant0._ZN7cutlass13device_kernelIN5flash19enable_sm80_to_sm89INS1_16FlashAttnFwdSm80INS1_25CollectiveMainloopFwdSm80ILi4ELi1ELb0EN4cute5tupleIJNS5_1CILi128EEENS7_ILi112EEENS7_ILi64EEEEEELi64ENS_6half_tEfNS_4arch4Sm80ELb1ELb0ELb1ELb0ELb1ELb0ELb1ELb1EEENS1_21CollectiveEpilogueFwdINS6_IJS8_SA_S9_EEENS6_IJNS7_ILi1EEESI_SI_EEESC_SE_Li128ELb0ELb1ELb1ELb0EEENS1_30DynamicPersistentTileSchedulerILi128ELi128ELb1ELb1ELb0EEEEEEEEEvNT_6ParamsE)
        /*0014*/ 	.short	0x0160
        /*0016*/ 	.short	0x0428


	//----- nvinfo : EIATTR_CBANK_PARAM_SIZE
	.align		4
.L_236:
        /*0018*/ 	.byte	0x03, 0x19
        /*001a*/ 	.short	0x0428


	//----- nvinfo : EIATTR_KPARAM_INFO
	.align		4
        /*001c*/ 	.byte	0x04, 0x17
        /*001e*/ 	.short	(.L_238 - .L_237)
.L_237:
        /*0020*/ 	.word	0x00000000
        /*0024*/ 	.short	0x0000
        /*0026*/ 	.short	0x0000
        /*0028*/ 	.byte	0x00, 0xf0, 0xa1, 0x10


	//----- nvinfo : EIATTR_MAXREG_COUNT
	.align		4
.L_238:
        /*002c*/ 	.byte	0x03, 0x1b
        /*002e*/ 	.short	0x00ff


	//----- nvinfo : EIATTR_NUM_BARRIERS
	.align		4
        /*0030*/ 	.byte	0x02, 0x4c
        /*0032*/ 	.byte	0x06
	.zero		1


	//----- nvinfo : EIATTR_ANNOTATIONS
	.align		4
        /*0034*/ 	.byte	0x04, 0x55
        /*0036*/ 	.short	(.L_240 - .L_239)


	//   ....[0]....
.L_239:
        /* <DEDUP_REMOVED lines=58> */


	//----- nvinfo : EIATTR_MERCURY_ISA_VERSION
	.align		4
.L_240:
        /*03c0*/ 	.byte	0x03, 0x5f
        /*03c2*/ 	.short	0x0000


	//----- nvinfo : EIATTR_INT_WARP_WIDE_INSTR_OFFSETS
	.align		4
        /*03c4*/ 	.byte	0x04, 0x31
        /*03c6*/ 	.short	(.L_242 - .L_241)


	//   ....[0]....
.L_241:
        /*03c8*/ 	.word	0x000137d0


	//   ....[1]....
        /*03cc*/ 	.word	0x00013870


	//----- nvinfo : EIATTR_COOP_GROUP_MASK_REGIDS
	.align		4
.L_242:
        /*03d0*/ 	.byte	0x04, 0x29
        /*03d2*/ 	.short	(.L_244 - .L_243)


	//   ....[0]....
.L_243:
        /*03d4*/ 	.word	0xffffffff


	//   ....[1]....
        /*03d8*/ 	.word	0xffffffff


	//   ....[2]....
        /*03dc*/ 	.word	0xffffffff


	//   ....[3]....
        /*03e0*/ 	.word	0xffffffff


	//   ....[4]....
        /*03e4*/ 	.word	0xffffffff


	//   ....[5]....
        /*03e8*/ 	.word	0xffffffff


	//   ....[6]....
        /*03ec*/ 	.word	0xffffffff


	//   ....[7]....
        /*03f0*/ 	.word	0xffffffff


	//   ....[8]....
        /*03f4*/ 	.word	0xffffffff


	//   ....[9]....
        /*03f8*/ 	.word	0xffffffff


	//   ....[10]....
        /*03fc*/ 	.word	0xffffffff


	//   ....[11]....
        /*0400*/ 	.word	0xffffffff


	//   ....[12]....
        /*0404*/ 	.word	0xffffffff


	//   ....[13]....
        /*0408*/ 	.word	0xffffffff


	//   ....[14]....
        /*040c*/ 	.word	0xffffffff


	//   ....[15]....
        /*0410*/ 	.word	0xffffffff


	//   ....[16]....
        /*0414*/ 	.word	0xffffffff


	//   ....[17]....
        /*0418*/ 	.word	0xffffffff


	//   ....[18]....
        /*041c*/ 	.word	0xffffffff


	//   ....[19]....
        /*0420*/ 	.word	0xffffffff


	//   ....[20]....
        /*0424*/ 	.word	0xffffffff


	//   ....[21]....
        /*0428*/ 	.word	0xffffffff


	//   ....[22]....
        /*042c*/ 	.word	0xffffffff


	//   ....[23]....
        /*0430*/ 	.word	0xffffffff


	//   ....[24]....
        /*0434*/ 	.word	0xffffffff


	//   ....[25]....
        /*0438*/ 	.word	0xffffffff


	//   ....[26]....
        /*043c*/ 	.word	0xffffffff


	//   ....[27]....
        /*0440*/ 	.word	0xffffffff


	//   ....[28]....
        /*0444*/ 	.word	0xffffffff


	//   ....[29]....
        /*0448*/ 	.word	0xffffffff


	//   ....[30]....
        /*044c*/ 	.word	0xffffffff


	//   ....[31]....
        /*0450*/ 	.word	0xffffffff


	//   ....[32]....
        /*0454*/ 	.word	0xffffffff


	//   ....[33]....
        /*0458*/ 	.word	0xffffffff


	//   ....[34]....
        /*045c*/ 	.word	0xffffffff


	//   ....[35]....
        /*0460*/ 	.word	0xffffffff


	//   ....[36]....
        /*0464*/ 	.word	0xffffffff


	//   ....[37]....
        /*0468*/ 	.word	0xffffffff


	//   ....[38]....
        /*046c*/ 	.word	0xffffffff


	//   ....[39]....
        /*0470*/ 	.word	0xffffffff


	//   ....[40]....
        /*0474*/ 	.word	0xffffffff


	//   ....[41]....
        /*0478*/ 	.word	0xffffffff


	//   ....[42]....
        /*047c*/ 	.word	0xffffffff


	//   ....[43]....
        /*0480*/ 	.word	0xffffffff


	//   ....[44]....
        /*0484*/ 	.word	0xffffffff


	//   ....[45]....
        /*0488*/ 	.word	0xffffffff


	//   ....[46]....
        /*048c*/ 	.word	0xffffffff


	//   ....[47]....
        /*0490*/ 	.word	0xffffffff


	//   ....[48]....
        /*0494*/ 	.word	0xffffffff


	//   ....[49]....
        /*0498*/ 	.word	0xffffffff


	//   ....[50]....
        /*049c*/ 	.word	0xffffffff


	//   ....[51]....
        /*04a0*/ 	.word	0xffffffff


	//   ....[52]....
        /*04a4*/ 	.word	0xffffffff


	//   ....[53]....
        /*04a8*/ 	.word	0xffffffff


	//   ....[54]....
        /*04ac*/ 	.word	0xffffffff


	//   ....[55]....
        /*04b0*/ 	.word	0xffffffff


	//   ....[56]....
        /*04b4*/ 	.word	0xffffffff


	//   ....[57]....
        /*04b8*/ 	.word	0xffffffff


	//   ....[58]....
        /*04bc*/ 	.word	0xffffffff


	//   ....[59]....
        /*04c0*/ 	.word	0xffffffff


	//   ....[60]....
        /*04c4*/ 	.word	0xffffffff


	//   ....[61]....
        /*04c8*/ 	.word	0xffffffff


	//   ....[62]....
        /*04cc*/ 	.word	0xffffffff


	//   ....[63]....
        /*04d0*/ 	.word	0xffffffff


	//   ....[64]....
        /*04d4*/ 	.word	0xffffffff


	//   ....[65]....
        /*04d8*/ 	.word	0xffffffff


	//   ....[66]....
        /*04dc*/ 	.word	0xffffffff


	//   ....[67]....
        /*04e0*/ 	.word	0xffffffff


	//   ....[68]....
        /*04e4*/ 	.word	0xffffffff


	//   ....[69]....
        /*04e8*/ 	.word	0xffffffff


	//   ....[70]....
        /*04ec*/ 	.word	0xffffffff


	//   ....[71]....
        /*04f0*/ 	.word	0xffffffff


	//   ....[72]....
        /*04f4*/ 	.word	0xffffffff


	//   ....[73]....
        /*04f8*/ 	.word	0xffffffff


	//   ....[74]....
        /*04fc*/ 	.word	0xffffffff


	//   ....[75]....
        /*0500*/ 	.word	0xffffffff


	//   ....[76]....
        /*0504*/ 	.word	0xffffffff


	//   ....[77]....
        /*0508*/ 	.word	0xffffffff


	//   ....[78]....
        /*050c*/ 	.word	0xffffffff


	//   ....[79]....
        /*0510*/ 	.word	0xffffffff


	//   ....[80]....
        /*0514*/ 	.word	0xffffffff


	//   ....[81]....
        /*0518*/ 	.word	0xffffffff


	//   ....[82]....
        /*051c*/ 	.word	0xffffffff


	//   ....[83]....
        /*0520*/ 	.word	0xffffffff


	//   ....[84]....
        /*0524*/ 	.word	0xffffffff


	//   ....[85]....
        /*0528*/ 	.word	0xffffffff


	//   ....[86]....
        /*052c*/ 	.word	0xffffffff


	//   ....[87]....
        /*0530*/ 	.word	0xffffffff


	//   ....[88]....
        /*0534*/ 	.word	0xffffffff


	//   ....[89]....
        /*0538*/ 	.word	0xffffffff


	//   ....[90]....
        /*053c*/ 	.word	0xffffffff


	//   ....[91]....
        /*0540*/ 	.word	0xffffffff


	//   ....[92]....
        /*0544*/ 	.word	0xffffffff


	//   ....[93]....
        /*0548*/ 	.word	0xffffffff


	//   ....[94]....
        /*054c*/ 	.word	0xffffffff


	//   ....[95]....
        /*0550*/ 	.word	0xffffffff


	//   ....[96]....
        /*0554*/ 	.word	0xffffffff


	//   ....[97]....
        /*0558*/ 	.word	0xffffffff


	//   ....[98]....
        /*055c*/ 	.word	0xffffffff


	//   ....[99]....
        /*0560*/ 	.word	0xffffffff


	//   ....[100]....
        /*0564*/ 	.word	0xffffffff


	//   ....[101]....
        /*0568*/ 	.word	0xffffffff


	//   ....[102]....
        /*056c*/ 	.word	0xffffffff


	//   ....[103]....
        /*0570*/ 	.word	0xffffffff


	//   ....[104]....
        /*0574*/ 	.word	0xffffffff


	//   ....[105]....
        /*0578*/ 	.word	0xffffffff


	//   ....[106]....
        /*057c*/ 	.word	0xffffffff


	//   ....[107]....
        /*0580*/ 	.word	0xffffffff


	//   ....[108]....
        /*0584*/ 	.word	0xffffffff


	//   ....[109]....
        /*0588*/ 	.word	0xffffffff


	//   ....[110]....
        /*058c*/ 	.word	0xffffffff


	//   ....[111]....
        /*0590*/ 	.word	0xffffffff


	//   ....[112]....
        /*0594*/ 	.word	0xffffffff


	//   ....[113]....
        /*0598*/ 	.word	0xffffffff


	//   ....[114]....
        /*059c*/ 	.word	0xffffffff


	//   ....[115]....
        /*05a0*/ 	.word	0xffffffff


	//   ....[116]....
        /*05a4*/ 	.word	0xffffffff


	//   ....[117]....
        /*05a8*/ 	.word	0xffffffff


	//   ....[118]....
        /*05ac*/ 	.word	0xffffffff


	//   ....[119]....
        /*05b0*/ 	.word	0xffffffff


	//   ....[120]....
        /*05b4*/ 	.word	0xffffffff


	//   ....[121]....
        /*05b8*/ 	.word	0xffffffff


	//   ....[122]....
        /*05bc*/ 	.word	0xffffffff


	//   ....[123]....
        /*05c0*/ 	.word	0xffffffff


	//   ....[124]....
        /*05c4*/ 	.word	0xffffffff


	//   ....[125]....
        /*05c8*/ 	.word	0xffffffff


	//   ....[126]....
        /*05cc*/ 	.word	0xffffffff


	//   ....[127]....
        /*05d0*/ 	.word	0xffffffff


	//   ....[128]....
        /*05d4*/ 	.word	0xffffffff


	//   ....[129]....
        /*05d8*/ 	.word	0xffffffff


	//   ....[130]....
        /*05dc*/ 	.word	0xffffffff


	//   ....[131]....
        /*05e0*/ 	.word	0xffffffff


	//   ....[132]....
        /*05e4*/ 	.word	0xffffffff


	//   ....[133]....
        /*05e8*/ 	.word	0xffffffff


	//   ....[134]....
        /*05ec*/ 	.word	0xffffffff


	//   ....[135]....
        /*05f0*/ 	.word	0xffffffff


	//   ....[136]....
        /*05f4*/ 	.word	0xffffffff


	//   ....[137]....
        /*05f8*/ 	.word	0xffffffff


	//   ....[138]....
        /*05fc*/ 	.word	0xffffffff


	//   ....[139]....
        /*0600*/ 	.word	0xffffffff


	//   ....[140]....
        /*0604*/ 	.word	0xffffffff


	//   ....[141]....
        /*0608*/ 	.word	0xffffffff


	//   ....[142]....
        /*060c*/ 	.word	0xffffffff


	//   ....[143]....
        /*0610*/ 	.word	0xffffffff


	//   ....[144]....
        /*0614*/ 	.word	0xffffffff


	//   ....[145]....
        /*0618*/ 	.word	0xffffffff


	//   ....[146]....
        /*061c*/ 	.word	0xffffffff


	//   ....[147]....
        /*0620*/ 	.word	0xffffffff


	//   ....[148]....
        /*0624*/ 	.word	0xffffffff


	//   ....[149]....
        /*0628*/ 	.word	0xffffffff


	//   ....[150]....
        /*062c*/ 	.word	0xffffffff


	//   ....[151]....
        /*0630*/ 	.word	0xffffffff


	//   ....[152]....
        /*0634*/ 	.word	0xffffffff


	//   ....[153]....
        /*0638*/ 	.word	0xffffffff


	//   ....[154]....
        /*063c*/ 	.word	0xffffffff


	//   ....[155]....
        /*0640*/ 	.word	0xffffffff


	//   ....[156]....
        /*0644*/ 	.word	0xffffffff


	//   ....[157]....
        /*0648*/ 	.word	0xffffffff


	//   ....[158]....
        /*064c*/ 	.word	0xffffffff


	//   ....[159]....
        /*0650*/ 	.word	0xffffffff


	//   ....[160]....
        /*0654*/ 	.word	0xffffffff


	//   ....[161]....
        /*0658*/ 	.word	0xffffffff


	//   ....[162]....
        /*065c*/ 	.word	0xffffffff


	//   ....[163]....
        /*0660*/ 	.word	0xffffffff


	//   ....[164]....
        /*0664*/ 	.word	0xffffffff


	//   ....[165]....
        /*0668*/ 	.word	0xffffffff


	//   ....[166]....
        /*066c*/ 	.word	0xffffffff


	//   ....[167]....
        /*0670*/ 	.word	0xffffffff


	//   ....[168]....
        /*0674*/ 	.word	0xffffffff


	//   ....[169]....
        /*0678*/ 	.word	0xffffffff


	//   ....[170]....
        /*067c*/ 	.word	0xffffffff


	//   ....[171]....
        /*0680*/ 	.word	0xffffffff


	//   ....[172]....
        /*0684*/ 	.word	0xffffffff


	//   ....[173]....
        /*0688*/ 	.word	0xffffffff


	//   ....[174]....
        /*068c*/ 	.word	0xffffffff


	//   ....[175]....
        /*0690*/ 	.word	0xffffffff


	//   ....[176]....
        /*0694*/ 	.word	0xffffffff


	//   ....[177]....
        /*0698*/ 	.word	0xffffffff


	//   ....[178]....
        /*069c*/ 	.word	0xffffffff


	//   ....[179]....
        /*06a0*/ 	.word	0xffffffff


	//   ....[180]....
        /*06a4*/ 	.word	0xffffffff


	//   ....[181]....
        /*06a8*/ 	.word	0xffffffff


	//   ....[182]....
        /*06ac*/ 	.word	0xffffffff


	//   ....[183]....
        /*06b0*/ 	.word	0xffffffff


	//   ....[184]....
        /*06b4*/ 	.word	0xffffffff


	//   ....[185]....
        /*06b8*/ 	.word	0xffffffff


	//   ....[186]....
        /*06bc*/ 	.word	0xffffffff


	//   ....[187]....
        /*06c0*/ 	.word	0xffffffff


	//   ....[188]....
        /*06c4*/ 	.word	0xffffffff


	//   ....[189]....
        /*06c8*/ 	.word	0xffffffff


	//   ....[190]....
        /*06cc*/ 	.word	0xffffffff


	//   ....[191]....
        /*06d0*/ 	.word	0xffffffff


	//   ....[192]....
        /*06d4*/ 	.word	0xffffffff


	//   ....[193]....
        /*06d8*/ 	.word	0xffffffff


	//   ....[194]....
        /*06dc*/ 	.word	0xffffffff


	//   ....[195]....
        /*06e0*/ 	.word	0xffffffff


	//   ....[196]....
        /*06e4*/ 	.word	0xffffffff


	//   ....[197]....
        /*06e8*/ 	.word	0xffffffff


	//   ....[198]....
        /*06ec*/ 	.word	0xffffffff


	//   ....[199]....
        /*06f0*/ 	.word	0xffffffff


	//   ....[200]....
        /*06f4*/ 	.word	0xffffffff


	//   ....[201]....
        /*06f8*/ 	.word	0xffffffff


	//   ....[202]....
        /*06fc*/ 	.word	0xffffffff


	//   ....[203]....
        /*0700*/ 	.word	0xffffffff


	//   ....[204]....
        /*0704*/ 	.word	0xffffffff


	//   ....[205]....
        /*0708*/ 	.word	0xffffffff


	//   ....[206]....
        /*070c*/ 	.word	0xffffffff


	//   ....[207]....
        /*0710*/ 	.word	0xffffffff


	//   ....[208]....
        /*0714*/ 	.word	0xffffffff


	//   ....[209]....
        /*0718*/ 	.word	0xffffffff


	//   ....[210]....
        /*071c*/ 	.word	0xffffffff


	//   ....[211]....
        /*0720*/ 	.word	0xffffffff


	//   ....[212]....
        /*0724*/ 	.word	0xffffffff


	//   ....[213]....
        /*0728*/ 	.word	0xffffffff


	//   ....[214]....
        /*072c*/ 	.word	0xffffffff


	//   ....[215]....
        /*0730*/ 	.word	0xffffffff


	//   ....[216]....
        /*0734*/ 	.word	0xffffffff


	//   ....[217]....
        /*0738*/ 	.word	0xffffffff


	//   ....[218]....
        /*073c*/ 	.word	0xffffffff


	//   ....[219]....
        /*0740*/ 	.word	0xffffffff


	//   ....[220]....
        /*0744*/ 	.word	0xffffffff


	//   ....[221]....
        /*0748*/ 	.word	0xffffffff


	//   ....[222]....
        /*074c*/ 	.word	0xffffffff


	//   ....[223]....
        /*0750*/ 	.word	0xffffffff


	//   ....[224]....
        /*0754*/ 	.word	0xffffffff


	//   ....[225]....
        /*0758*/ 	.word	0xffffffff


	//   ....[226]....
        /*075c*/ 	.word	0xffffffff


	//   ....[227]....
        /*0760*/ 	.word	0xffffffff


	//   ....[228]....
        /*0764*/ 	.word	0xffffffff


	//   ....[229]....
        /*0768*/ 	.word	0xffffffff


	//   ....[230]....
        /*076c*/ 	.word	0xffffffff


	//   ....[231]....
        /*0770*/ 	.word	0xffffffff


	//   ....[232]....
        /*0774*/ 	.word	0xffffffff


	//   ....[233]....
        /*0778*/ 	.word	0xffffffff


	//   ....[234]....
        /*077c*/ 	.word	0xffffffff


	//   ....[235]....
        /*0780*/ 	.word	0xffffffff


	//   ....[236]....
        /*0784*/ 	.word	0xffffffff


	//   ....[237]....
        /*0788*/ 	.word	0xffffffff


	//   ....[238]....
        /*078c*/ 	.word	0xffffffff


	//   ....[239]....
        /*0790*/ 	.word	0xffffffff


	//   ....[240]....
        /*0794*/ 	.word	0xffffffff


	//   ....[241]....
        /*0798*/ 	.word	0xffffffff


	//   ....[242]....
        /*079c*/ 	.word	0xffffffff


	//   ....[243]....
        /*07a0*/ 	.word	0xffffffff


	//   ....[244]....
        /*07a4*/ 	.word	0xffffffff


	//   ....[245]....
        /*07a8*/ 	.word	0xffffffff


	//   ....[246]....
        /*07ac*/ 	.word	0xffffffff


	//   ....[247]....
        /*07b0*/ 	.word	0xffffffff


	//   ....[248]....
        /*07b4*/ 	.word	0xffffffff


	//   ....[249]....
        /*07b8*/ 	.word	0xffffffff


	//   ....[250]....
        /*07bc*/ 	.word	0xffffffff


	//   ....[251]....
        /*07c0*/ 	.word	0xffffffff


	//   ....[252]....
        /*07c4*/ 	.word	0xffffffff


	//   ....[253]....
        /*07c8*/ 	.word	0xffffffff


	//   ....[254]....
        /*07cc*/ 	.word	0xffffffff


	//   ....[255]....
        /*07d0*/ 	.word	0xffffffff


	//   ....[0]....
        /*07d4*/ 	.word	0xffffffff


	//   ....[1]....
        /*07d8*/ 	.word	0xffffffff


	//   ....[2]....
        /*07dc*/ 	.word	0xffffffff


	//   ....[3]....
        /*07e0*/ 	.word	0xffffffff


	//   ....[4]....
        /*07e4*/ 	.word	0xffffffff


	//   ....[5]....
        /*07e8*/ 	.word	0xffffffff


	//   ....[6]....
        /*07ec*/ 	.word	0xffffffff


	//   ....[7]....
        /*07f0*/ 	.word	0xffffffff


	//   ....[8]....
        /*07f4*/ 	.word	0xffffffff


	//   ....[9]....
        /*07f8*/ 	.word	0xffffffff


	//   ....[10]....
        /*07fc*/ 	.word	0xffffffff


	//   ....[11]....
        /*0800*/ 	.word	0xffffffff


	//   ....[12]....
        /*0804*/ 	.word	0xffffffff


	//   ....[13]....
        /*0808*/ 	.word	0xffffffff


	//   ....[14]....
        /*080c*/ 	.word	0xffffffff


	//   ....[15]....
        /*0810*/ 	.word	0xffffffff


	//   ....[16]....
        /*0814*/ 	.word	0xffffffff


	//   ....[17]....
        /*0818*/ 	.word	0xffffffff


	//   ....[18]....
        /*081c*/ 	.word	0xffffffff


	//   ....[19]....
        /*0820*/ 	.word	0xffffffff


	//   ....[20]....
        /*0824*/ 	.word	0xffffffff


	//   ....[21]....
        /*0828*/ 	.word	0xffffffff


	//   ....[22]....
        /*082c*/ 	.word	0xffffffff


	//   ....[23]....
        /*0830*/ 	.word	0xffffffff


	//   ....[24]....
        /*0834*/ 	.word	0xffffffff


	//   ....[25]....
        /*0838*/ 	.word	0xffffffff


	//   ....[26]....
        /*083c*/ 	.word	0xffffffff


	//   ....[27]....
        /*0840*/ 	.word	0xffffffff


	//   ....[28]....
        /*0844*/ 	.word	0xffffffff


	//   ....[29]....
        /*0848*/ 	.word	0xffffffff


	//   ....[30]....
        /*084c*/ 	.word	0xffffffff


	//   ....[31]....
        /*0850*/ 	.word	0xffffffff


	//----- nvinfo : EIATTR_COOP_GROUP_INSTR_OFFSETS
	.align		4
.L_244:
        /*0854*/ 	.byte	0x04, 0x28
        /*0856*/ 	.short	(.L_246 - .L_245)


	//   ....[0]....
.L_245:
        /*0858*/ 	.word	0x00000050


	//   ....[1]....
        /*085c*/ 	.word	0x00000060


	//   ....[2]....
        /*0860*/ 	.word	0x00001400


	//   ....[3]....
        /*0864*/ 	.word	0x00001420


	//   ....[4]....
        /*0868*/ 	.word	0x00001520


	//   ....[5]....
        /*086c*/ 	.word	0x00001530


	//   ....[6]....
        /*0870*/ 	.word	0x00001600


	//   ....[7]....
        /*0874*/ 	.word	0x00001620


	//   ....[8]....
        /*0878*/ 	.word	0x000016f0


	//   ....[9]....
        /*087c*/ 	.word	0x00001700


	//   ....[10]....
        /*0880*/ 	.word	0x000017d0


	//   ....[11]....
        /*0884*/ 	.word	0x000017f0


	//   ....[12]....
        /*0888*/ 	.word	0x000018c0


	//   ....[13]....
        /*088c*/ 	.word	0x000018d0


	//   ....[14]....
        /*0890*/ 	.word	0x000019a0


	//   ....[15]....
        /*0894*/ 	.word	0x000019c0


	//   ....[16]....
        /*0898*/ 	.word	0x00001a90


	//   ....[17]....
        /*089c*/ 	.word	0x00001aa0


	//   ....[18]....
        /*08a0*/ 	.word	0x00001f60


	//   ....[19]....
        /*08a4*/ 	.word	0x00001f80


	//   ....[20]....
        /*08a8*/ 	.word	0x00001f90


	//   ....[21]....
        /*08ac*/ 	.word	0x00001fb0


	//   ....[22]....
        /*08b0*/ 	.word	0x00001fd0


	//   ....[23]....
        /*08b4*/ 	.word	0x00001fe0


	//   ....[24]....
        /*08b8*/ 	.word	0x00002020


	//   ....[25]....
        /*08bc*/ 	.word	0x00002040


	//   ....[26]....
        /*08c0*/ 	.word	0x00002060


	//   ....[27]....
        /*08c4*/ 	.word	0x00002090


	//   ....[28]....
        /*08c8*/ 	.word	0x00002110


	//   ....[29]....
        /*08cc*/ 	.word	0x00002120


	//   ....[30]....
        /*08d0*/ 	.word	0x00002150


	//   ....[31]....
        /*08d4*/ 	.word	0x00002180


	//   ....[32]....
        /*08d8*/ 	.word	0x000022a0


	//   ....[33]....
        /*08dc*/ 	.word	0x000022f0


	//   ....[34]....
        /*08e0*/ 	.word	0x00002310


	//   ....[35]....
        /*08e4*/ 	.word	0x00002320


	//   ....[36]....
        /*08e8*/ 	.word	0x00002340


	//   ....[37]....
        /*08ec*/ 	.word	0x00002360


	//   ....[38]....
        /*08f0*/ 	.word	0x00002370


	//   ....[39]....
        /*08f4*/ 	.word	0x00002380


	//   ....[40]....
        /*08f8*/ 	.word	0x00002390


	//   ....[41]....
        /*08fc*/ 	.word	0x000023a0


	//   ....[42]....
        /*0900*/ 	.word	0x000023d0


	//   ....[43]....
        /*0904*/ 	.word	0x000023f0


	//   ....[44]....
        /*0908*/ 	.word	0x00002420


	//   ....[45]....
        /*090c*/ 	.word	0x00002480


	//   ....[46]....
        /*0910*/ 	.word	0x00003fa0


	//   ....[47]....
        /*0914*/ 	.word	0x00003fc0


	//   ....[48]....
        /*0918*/ 	.word	0x00003fd0


	//   ....[49]....
        /*091c*/ 	.word	0x00003fe0


	//   ....[50]....
        /*0920*/ 	.word	0x00003ff0


	//   ....[51]....
        /*0924*/ 	.word	0x00004000


	//   ....[52]....
        /*0928*/ 	.word	0x00004010


	//   ....[53]....
        /*092c*/ 	.word	0x00004020


	//   ....[54]....
        /*0930*/ 	.word	0x00004040


	//   ....[55]....
        /*0934*/ 	.word	0x00004070


	//   ....[56]....
        /*0938*/ 	.word	0x00004090


	//   ....[57]....
        /*093c*/ 	.word	0x000040b0


	//   ....[58]....
        /*0940*/ 	.word	0x00004120


	//   ....[59]....
        /*0944*/ 	.word	0x00004140


	//   ....[60]....
        /*0948*/ 	.word	0x000042d0


	//   ....[61]....
        /*094c*/ 	.word	0x00004690


	//   ....[62]....
        /*0950*/ 	.word	0x000046a0


	//   ....[63]....
        /*0954*/ 	.word	0x000046b0


	//   ....[64]....
        /*0958*/ 	.word	0x00005830


	//   ....[65]....
        /*095c*/ 	.word	0x00005860


	//   ....[66]....
        /*0960*/ 	.word	0x00005880


	//   ....[67]....
        /*0964*/ 	.word	0x00005890


	//   ....[68]....
        /*0968*/ 	.word	0x000058c0


	//   ....[69]....
        /*096c*/ 	.word	0x000058e0


	//   ....[70]....
        /*0970*/ 	.word	0x00005900


	//   ....[71]....
        /*0974*/ 	.word	0x00005910


	//   ....[72]....
        /*0978*/ 	.word	0x00007fb0


	//   ....[73]....
        /*097c*/ 	.word	0x00007fd0


	//   ....[74]....
        /*0980*/ 	.word	0x00007fe0


	//   ....[75]....
        /*0984*/ 	.word	0x00007ff0


	//   ....[76]....
        /*0988*/ 	.word	0x00008000


	//   ....[77]....
        /*098c*/ 	.word	0x00008010


	//   ....[78]....
        /*0990*/ 	.word	0x00008020


	//   ....[79]....
        /*0994*/ 	.word	0x00008030


	//   ....[80]....
        /*0998*/ 	.word	0x00008040


	//   ....[81]....
        /*099c*/ 	.word	0x00008050


	//   ....[82]....
        /*09a0*/ 	.word	0x00008060


	//   ....[83]....
        /*09a4*/ 	.word	0x00008070


	//   ....[84]....
        /*09a8*/ 	.word	0x00008080


	//   ....[85]....
        /*09ac*/ 	.word	0x000081a0


	//   ....[86]....
        /*09b0*/ 	.word	0x00009b40


	//   ....[87]....
        /*09b4*/ 	.word	0x00009b60


	//   ....[88]....
        /*09b8*/ 	.word	0x00009b80


	//   ....[89]....
        /*09bc*/ 	.word	0x00009bd0


	//   ....[90]....
        /*09c0*/ 	.word	0x00009be0


	//   ....[91]....
        /*09c4*/ 	.word	0x00009c00


	//   ....[92]....
        /*09c8*/ 	.word	0x00009c30


	//   ....[93]....
        /*09cc*/ 	.word	0x00009c50


	//   ....[94]....
        /*09d0*/ 	.word	0x00009c80


	//   ....[95]....
        /*09d4*/ 	.word	0x00009ca0


	//   ....[96]....
        /*09d8*/ 	.word	0x00009cd0


	//   ....[97]....
        /*09dc*/ 	.word	0x00009cf0


	//   ....[98]....
        /*09e0*/ 	.word	0x00009d10


	//   ....[99]....
        /*09e4*/ 	.word	0x00009d40


	//   ....[100]....
        /*09e8*/ 	.word	0x00009e90


	//   ....[101]....
        /*09ec*/ 	.word	0x0000a240


	//   ....[102]....
        /*09f0*/ 	.word	0x0000a250


	//   ....[103]....
        /*09f4*/ 	.word	0x0000a260


	//   ....[104]....
        /*09f8*/ 	.word	0x0000acf0


	//   ....[105]....
        /*09fc*/ 	.word	0x0000adf0


	//   ....[106]....
        /*0a00*/ 	.word	0x0000b0e0


	//   ....[107]....
        /*0a04*/ 	.word	0x0000b100


	//   ....[108]....
        /*0a08*/ 	.word	0x0000b2e0


	//   ....[109]....
        /*0a0c*/ 	.word	0x0000b300


	//   ....[110]....
        /*0a10*/ 	.word	0x0000b4e0


	//   ....[111]....
        /*0a14*/ 	.word	0x0000b500


	//   ....[112]....
        /*0a18*/ 	.word	0x0000e100


	//   ....[113]....
        /*0a1c*/ 	.word	0x0000e120


	//   ....[114]....
        /*0a20*/ 	.word	0x0000e150


	//   ....[115]....
        /*0a24*/ 	.word	0x0000e170


	//   ....[116]....
        /*0a28*/ 	.word	0x0000e190


	//   ....[117]....
        /*0a2c*/ 	.word	0x0000e1b0


	//   ....[118]....
        /*0a30*/ 	.word	0x0000e1d0


	//   ....[119]....
        /*0a34*/ 	.word	0x0000e1f0


	//   ....[120]....
        /*0a38*/ 	.word	0x0000e210


	//   ....[121]....
        /*0a3c*/ 	.word	0x0000e230


	//   ....[122]....
        /*0a40*/ 	.word	0x0000e250


	//   ....[123]....
        /*0a44*/ 	.word	0x0000e270


	//   ....[124]....
        /*0a48*/ 	.word	0x0000e3b0


	//   ....[125]....
        /*0a4c*/ 	.word	0x0000e490


	//   ....[126]....
        /*0a50*/ 	.word	0x0000fc50


	//   ....[127]....
        /*0a54*/ 	.word	0x0000fc70


	//   ....[128]....
        /*0a58*/ 	.word	0x0000fc90


	//   ....[129]....
        /*0a5c*/ 	.word	0x0000fce0


	//   ....[130]....
        /*0a60*/ 	.word	0x0000fcf0


	//   ....[131]....
        /*0a64*/ 	.word	0x0000fd10


	//   ....[132]....
        /*0a68*/ 	.word	0x0000fd40


	//   ....[133]....
        /*0a6c*/ 	.word	0x0000fd60


	//   ....[134]....
        /*0a70*/ 	.word	0x0000fd90


	//   ....[135]....
        /*0a74*/ 	.word	0x0000fdb0


	//   ....[136]....
        /*0a78*/ 	.word	0x0000fde0


	//   ....[137]....
        /*0a7c*/ 	.word	0x0000fe00


	//   ....[138]....
        /*0a80*/ 	.word	0x0000fe20


	//   ....[139]....
        /*0a84*/ 	.word	0x0000fe50


	//   ....[140]....
        /*0a88*/ 	.word	0x00010600


	//   ....[141]....
        /*0a8c*/ 	.word	0x00010620


	//   ....[142]....
        /*0a90*/ 	.word	0x00010640


	//   ....[143]....
        /*0a94*/ 	.word	0x00010660


	//   ....[144]....
        /*0a98*/ 	.word	0x00010680


	//   ....[145]....
        /*0a9c*/ 	.word	0x000106a0


	//   ....[146]....
        /*0aa0*/ 	.word	0x000106c0


	//   ....[147]....
        /*0aa4*/ 	.word	0x000106e0


	//   ....[148]....
        /*0aa8*/ 	.word	0x00012ff0


	//   ....[149]....
        /*0aac*/ 	.word	0x00013060


	//   ....[150]....
        /*0ab0*/ 	.word	0x00013070


	//   ....[151]....
        /*0ab4*/ 	.word	0x00013080


	//   ....[152]....
        /*0ab8*/ 	.word	0x000130a0


	//   ....[153]....
        /*0abc*/ 	.word	0x000130c0


	//   ....[154]....
        /*0ac0*/ 	.word	0x000130e0


	//   ....[155]....
        /*0ac4*/ 	.word	0x000130f0


	//   ....[156]....
        /*0ac8*/ 	.word	0x00013970


	//   ....[157]....
        /*0acc*/ 	.word	0x00013ed0


	//   ....[158]....
        /*0ad0*/ 	.word	0x00013f00


	//   ....[159]....
        /*0ad4*/ 	.word	0x00013f40


	//   ....[160]....
        /*0ad8*/ 	.word	0x00013f70


	//   ....[161]....
        /*0adc*/ 	.word	0x00013fa0


	//   ....[162]....
        /*0ae0*/ 	.word	0x00013fc0


	//   ....[163]....
        /*0ae4*/ 	.word	0x00013fe0


	//   ....[164]....
        /*0ae8*/ 	.word	0x00013ff0


	//   ....[165]....
        /*0aec*/ 	.word	0x000140b0


	//   ....[166]....
        /*0af0*/ 	.word	0x00014100


	//   ....[167]....
        /*0af4*/ 	.word	0x00014340


	//   ....[168]....
        /*0af8*/ 	.word	0x00014360


	//   ....[169]....
        /*0afc*/ 	.word	0x00014590


	//   ....[170]....
        /*0b00*/ 	.word	0x000145b0


	//   ....[171]....
        /*0b04*/ 	.word	0x000147e0


	//   ....[172]....
        /*0b08*/ 	.word	0x000147f0


	//   ....[173]....
        /*0b0c*/ 	.word	0x00014d70


	//   ....[174]....
        /*0b10*/ 	.word	0x00014e70


	//   ....[175]....
        /*0b14*/ 	.word	0x00014ee0


	//   ....[176]....
        /*0b18*/ 	.word	0x00014f40


	//   ....[177]....
        /*0b1c*/ 	.word	0x00014fa0


	//   ....[178]....
        /*0b20*/ 	.word	0x00015000


	//   ....[179]....
        /*0b24*/ 	.word	0x00015070


	//   ....[180]....
        /*0b28*/ 	.word	0x000150d0


	//   ....[181]....
        /*0b2c*/ 	.word	0x00015130


	//   ....[182]....
        /*0b30*/ 	.word	0x00015190


	//   ....[183]....
        /*0b34*/ 	.word	0x00015200


	//   ....[184]....
        /*0b38*/ 	.word	0x00015260


	//   ....[185]....
        /*0b3c*/ 	.word	0x000152c0


	//   ....[186]....
        /*0b40*/ 	.word	0x00015320


	//   ....[187]....
        /*0b44*/ 	.word	0x00015390


	//   ....[188]....
        /*0b48*/ 	.word	0x000153f0


	//   ....[189]....
        /*0b4c*/ 	.word	0x00015450


	//   ....[190]....
        /*0b50*/ 	.word	0x000154c0


	//   ....[191]....
        /*0b54*/ 	.word	0x00015530


	//   ....[192]....
        /*0b58*/ 	.word	0x000155e0


	//   ....[193]....
        /*0b5c*/ 	.word	0x00015640


	//   ....[194]....
        /*0b60*/ 	.word	0x000156f0


	//   ....[195]....
        /*0b64*/ 	.word	0x00015750


	//   ....[196]....
        /*0b68*/ 	.word	0x00015800


	//   ....[197]....
        /*0b6c*/ 	.word	0x00015860


	//   ....[198]....
        /*0b70*/ 	.word	0x00015910


	//   ....[199]....
        /*0b74*/ 	.word	0x00015970


	//   ....[200]....
        /*0b78*/ 	.word	0x00015a20


	//   ....[201]....
        /*0b7c*/ 	.word	0x00015a80


	//   ....[202]....
        /*0b80*/ 	.word	0x00015b30


	//   ....[203]....
        /*0b84*/ 	.word	0x00015b90


	//   ....[204]....
        /*0b88*/ 	.word	0x00015bf0


	//   ....[205]....
        /*0b8c*/ 	.word	0x00015c50


	//   ....[206]....
        /*0b90*/ 	.word	0x00016030


	//   ....[207]....
        /*0b94*/ 	.word	0x00016410


	//   ....[208]....
        /*0b98*/ 	.word	0x00016eb0


	//   ....[209]....
        /*0b9c*/ 	.word	0x00016f00


	//   ....[210]....
        /*0ba0*/ 	.word	0x00016f50


	//   ....[211]....
        /*0ba4*/ 	.word	0x00016fa0


	//   ....[212]....
        /*0ba8*/ 	.word	0x00016ff0


	//   ....[213]....
        /*0bac*/ 	.word	0x00017040


	//   ....[214]....
        /*0bb0*/ 	.word	0x00017090


	//   ....[215]....
        /*0bb4*/ 	.word	0x000170e0


	//   ....[216]....
        /*0bb8*/ 	.word	0x00017140


	//   ....[217]....
        /*0bbc*/ 	.word	0x000171b0


	//   ....[218]....
        /*0bc0*/ 	.word	0x00017260


	//   ....[219]....
        /*0bc4*/ 	.word	0x000172c0


	//   ....[220]....
        /*0bc8*/ 	.word	0x00017370


	//   ....[221]....
        /*0bcc*/ 	.word	0x000173d0


	//   ....[222]....
        /*0bd0*/ 	.word	0x00017480


	//   ....[223]....
        /*0bd4*/ 	.word	0x000174e0


	//   ....[224]....
        /*0bd8*/ 	.word	0x00017590


	//   ....[225]....
        /*0bdc*/ 	.word	0x000175f0


	//   ....[226]....
        /*0be0*/ 	.word	0x000176a0


	//   ....[227]....
        /*0be4*/ 	.word	0x00017700


	//   ....[228]....
        /*0be8*/ 	.word	0x000177b0


	//   ....[229]....
        /*0bec*/ 	.word	0x00017810


	//   ....[230]....
        /*0bf0*/ 	.word	0x00017870


	//   ....[231]....
        /*0bf4*/ 	.word	0x000178e0


	//   ....[232]....
        /*0bf8*/ 	.word	0x00017990


	//   ....[233]....
        /*0bfc*/ 	.word	0x000179f0


	//   ....[234]....
        /*0c00*/ 	.word	0x00017aa0


	//   ....[235]....
        /*0c04*/ 	.word	0x00017b00


	//   ....[236]....
        /*0c08*/ 	.word	0x00017bb0


	//   ....[237]....
        /*0c0c*/ 	.word	0x00017c10


	//   ....[238]....
        /*0c10*/ 	.word	0x00017cc0


	//   ....[239]....
        /*0c14*/ 	.word	0x00017d20


	//   ....[240]....
        /*0c18*/ 	.word	0x00017dd0


	//   ....[241]....
        /*0c1c*/ 	.word	0x00017e30


	//   ....[242]....
        /*0c20*/ 	.word	0x00017ee0


	//   ....[243]....
        /*0c24*/ 	.word	0x00017f40


	//   ....[244]....
        /*0c28*/ 	.word	0x00017f90


	//   ....[245]....
        /*0c2c*/ 	.word	0x00017fe0


	//   ....[246]....
        /*0c30*/ 	.word	0x000183b0


	//   ....[247]....
        /*0c34*/ 	.word	0x00018780


	//   ....[248]....
        /*0c38*/ 	.word	0x00019240


	//   ....[249]....
        /*0c3c*/ 	.word	0x00019280


	//   ....[250]....
        /*0c40*/ 	.word	0x000192d0


	//   ....[251]....
        /*0c44*/ 	.word	0x00019310


	//   ....[252]....
        /*0c48*/ 	.word	0x00019360


	//   ....[253]....
        /*0c4c*/ 	.word	0x000193a0


	//   ....[254]....
        /*0c50*/ 	.word	0x000193f0


	//   ....[255]....
        /*0c54*/ 	.word	0x00019430


	//   ....[0]....
        /*0c58*/ 	.word	0x000194a0


	//   ....[1]....
        /*0c5c*/ 	.word	0x00019510


	//   ....[2]....
        /*0c60*/ 	.word	0x00019580


	//   ....[3]....
        /*0c64*/ 	.word	0x00019630


	//   ....[4]....
        /*0c68*/ 	.word	0x00019690


	//   ....[5]....
        /*0c6c*/ 	.word	0x00019740


	//   ....[6]....
        /*0c70*/ 	.word	0x000197a0


	//   ....[7]....
        /*0c74*/ 	.word	0x00019850


	//   ....[8]....
        /*0c78*/ 	.word	0x000198b0


	//   ....[9]....
        /*0c7c*/ 	.word	0x00019960


	//   ....[10]....
        /*0c80*/ 	.word	0x000199c0


	//   ....[11]....
        /*0c84*/ 	.word	0x00019a70


	//   ....[12]....
        /*0c88*/ 	.word	0x00019ad0


	//   ....[13]....
        /*0c8c*/ 	.word	0x00019b80


	//   ....[14]....
        /*0c90*/ 	.word	0x00019be0


	//   ....[15]....
        /*0c94*/ 	.word	0x00019c20


	//   ....[16]....
        /*0c98*/ 	.word	0x00019c60


	//   ....[17]....
        /*0c9c*/ 	.word	0x00019cb0


	//   ....[18]....
        /*0ca0*/ 	.word	0x00019cf0


	//   ....[19]....
        /*0ca4*/ 	.word	0x00019d40


	//   ....[20]....
        /*0ca8*/ 	.word	0x00019d80


	//   ....[21]....
        /*0cac*/ 	.word	0x00019dd0


	//   ....[22]....
        /*0cb0*/ 	.word	0x00019e10


	//   ....[23]....
        /*0cb4*/ 	.word	0x00019e70


	//   ....[24]....
        /*0cb8*/ 	.word	0x00019ed0


	//   ....[25]....
        /*0cbc*/ 	.word	0x00019f20


	//   ....[26]....
        /*0cc0*/ 	.word	0x00019f80


	//   ....[27]....
        /*0cc4*/ 	.word	0x00019fd0


	//   ....[28]....
        /*0cc8*/ 	.word	0x0001a030


	//   ....[29]....
        /*0ccc*/ 	.word	0x0001a080


	//   ....[30]....
        /*0cd0*/ 	.word	0x0001a0d0


	//   ....[31]....
        /*0cd4*/ 	.word	0x0001a140


	//----- nvinfo : EIATTR_EXIT_INSTR_OFFSETS
	.align		4
.L_246:
        /*0cd8*/ 	.byte	0x04, 0x1c
        /*0cda*/ 	.short	(.L_248 - .L_247)


	//   ....[0]....
.L_247:
        /*0cdc*/ 	.word	0x000000b0


	//   ....[1]....
        /*0ce0*/ 	.word	0x00014e20


	//----- nvinfo : EIATTR_MAX_THREADS
	.align		4
.L_248:
        /*0ce4*/ 	.byte	0x04, 0x05
        /*0ce6*/ 	.short	(.L_250 - .L_249)
.L_249:
        /*0ce8*/ 	.word	0x00000080
        /*0cec*/ 	.word	0x00000001
        /*0cf0*/ 	.word	0x00000001


	//----- nvinfo : EIATTR_CRS_STACK_SIZE
	.align		4
.L_250:
        /*0cf4*/ 	.byte	0x04, 0x1e
        /*0cf6*/ 	.short	(.L_252 - .L_251)
.L_251:
        /*0cf8*/ 	.word	0x00000000
.L_252:


//--------------------- .nv.info._ZN7cutlass13device_kernelIN5flash19enable_sm80_to_sm89INS1_16FlashAttnFwdSm80INS1_25CollectiveMainloopFwdSm80ILi4ELi1ELb0EN4cute5tupleIJNS5_1CILi128EEENS7_ILi80EEENS7_ILi64EEEEEELi64ENS_6half_tEfNS_4arch4Sm80ELb1ELb0ELb1ELb1ELb1ELb0ELb1ELb1EEENS1_21CollectiveEpilogueFwdINS6_IJS8_SA_S9_EEENS6_IJNS7_ILi1EEESI_SI_EEESC_SE_Li128ELb1ELb1ELb1ELb0EEENS1_36VarlenDynamicPersistentTileSchedulerILi128ELi80ELi128ELi128ELb1ELb1ELb0ELb1ELb1ELb1EEEEEEEEEvNT_6ParamsE --------------------------
	.section	.nv.info._ZN7cutlass13device_kernelIN5flash19enable_sm80_to_sm89INS1_16FlashAttnFwdSm80INS1_25CollectiveMainloopFwdSm80ILi4ELi1ELb0EN4cute5tupleIJNS5_1CILi128EEENS7_ILi80EEENS7_ILi64EEEEEELi64ENS_6half_tEfNS_4arch4Sm80ELb1ELb0ELb1ELb1ELb1ELb0ELb1ELb1EEENS1_21CollectiveEpilogueFwdINS6_IJS8_SA_S9_EEENS6_IJNS7_ILi1EEESI_SI_EEESC_SE_Li128ELb1ELb1ELb1ELb0EEENS1_36VarlenDynamicPersistentTileSchedulerILi128ELi80ELi128ELi128ELb1ELb1ELb0ELb1ELb1ELb1EEEEEEEEEvNT_6ParamsE,"",@"SHT_CUDA_INFO"
	.sectionflags	@""
	.align	4


	//----- nvinfo : EIATTR_CUDA_API_VERSION
	.align		4
        /*0000*/ 	.byte	0x04, 0x37
        /*0002*/ 	.short	(.L_254 - .L_253)
.L_253:
        /*0004*/ 	.word	0x00000082


	//----- nvinfo : EIATTR_SW2861232_WAR
	.align		4
.L_254:
        /*0008*/ 	.byte	0x01, 0x35
	.zero		2


	//----- nvinfo : EIATTR_PARAM_CBANK
	.align		4
        /*000c*/ 	.byte	0x04, 0x0a
        /*000e*/ 	.short	(.L_256 - .L_255)
	.align		4
.L_255:
        /*0010*/ 	.word	index@(.nv.constant0._ZN7cutlass13device_kernelIN5flash19enable_sm80_to_sm89INS1_16FlashAttnFwdSm80INS1_25CollectiveMainloopFwdSm80ILi4ELi1ELb0EN4cute5tupleIJNS5_1CILi128EEENS7_ILi80EEENS7_ILi64EEEEEELi64ENS_6half_tEfNS_4arch4Sm80ELb1ELb0ELb1ELb1ELb1ELb0ELb1ELb1EEENS1_21CollectiveEpilogueFwdINS6_IJS8_SA_S9_EEENS6_IJNS7_ILi1EEESI_SI_EEESC_SE_Li128ELb1ELb1ELb1ELb0EEENS1_36VarlenDynamicPersistentTileSchedulerILi128ELi80ELi128ELi128ELb1ELb1ELb0ELb1ELb1ELb1EEEEEEEEEvNT_6ParamsE)
        /*0014*/ 	.short	0x0160
        /*0016*/ 	.short	0x0438


	//----- nvinfo : EIATTR_CBANK_PARAM_SIZE
	.align		4
.L_256:
        /*0018*/ 	.byte	0x03, 0x19
        /*001a*/ 	.short	0x0438


	//----- nvinfo : EIATTR_KPARAM_INFO
	.align		4
        /*001c*/ 	.byte	0x04, 0x17
        /*001e*/ 	.short	(.L_258 - .L_257)
.L_257:
        /*0020*/ 	.word	0x00000000
        /*0024*/ 	.short	0x0000
        /*0026*/ 	.short	0x0000
        /*0028*/ 	.byte	0x00, 0xf0, 0xe1, 0x10


	//----- nvinfo : EIATTR_MAXREG_COUNT
	.align		4
.L_258:
        /*002c*/ 	.byte	0x03, 0x1b
        /*002e*/ 	.short	0x00ff


	//----- nvinfo : EIATTR_NUM_BARRIERS
	.align		4
        /*0030*/ 	.byte	0x02, 0x4c
        /*0032*/ 	.byte	0x06
	.zero		1


	//----- nvinfo : EIATTR_ANNOTATIONS
	.align		4
        /*0034*/ 	.byte	0x04, 0x55
        /*0036*/ 	.short	(.L_260 - .L_259)


	//   ....[0]....
.L_259:
        /* <DEDUP_REMOVED lines=123> */


	//----- nvinfo : EIATTR_MERCURY_ISA_VERSION
	.align		4
.L_260:
        /*07d0*/ 	.byte	0x03, 0x5f
        /*07d2*/ 	.short	0x0000


	//----- nvinfo : EIATTR_INT_WARP_WIDE_INSTR_OFFSETS
	.align		4
        /*07d4*/ 	.byte	0x04, 0x31
        /*07d6*/ 	.short	(.L_262 - .L_261)


	//   ....[0]....
.L_261:
        /*07d8*/ 	.word	0x00010710


	//   ....[1]....
        /*07dc*/ 	.word	0x00010790


	//----- nvinfo : EIATTR_COOP_GROUP_MASK_REGIDS
	.align		4
.L_262:
        /*07e0*/ 	.byte	0x04, 0x29
        /*07e2*/ 	.short	(.L_264 - .L_263)


	//   ....[0]....
.L_263:
        /*07e4*/ 	.word	0xffffffff


	//   ....[1]....
        /*07e8*/ 	.word	0xffffffff


	//   ....[2]....
        /*07ec*/ 	.word	0xffffffff


	//   ....[3]....
        /*07f0*/ 	.word	0xffffffff


	//   ....[4]....
        /*07f4*/ 	.word	0xffffffff


	//   ....[5]....
        /*07f8*/ 	.word	0xffffffff


	//   ....[6]....
        /*07fc*/ 	.word	0xffffffff


	//   ....[7]....
        /*0800*/ 	.word	0xffffffff


	//   ....[8]....
        /*0804*/ 	.word	0xffffffff


	//   ....[9]....
        /*0808*/ 	.word	0xffffffff


	//   ....[10]....
        /*080c*/ 	.word	0xffffffff


	//   ....[11]....
        /*0810*/ 	.word	0xffffffff


	//   ....[12]....
        /*0814*/ 	.word	0xffffffff


	//   ....[13]....
        /*0818*/ 	.word	0xffffffff


	//   ....[14]....
        /*081c*/ 	.word	0xffffffff


	//   ....[15]....
        /*0820*/ 	.word	0xffffffff


	//   ....[16]....
        /*0824*/ 	.word	0xffffffff


	//   ....[17]....
        /*0828*/ 	.word	0xffffffff


	//   ....[18]....
        /*082c*/ 	.word	0xffffffff


	//   ....[19]....
        /*0830*/ 	.word	0xffffffff


	//   ....[20]....
        /*0834*/ 	.word	0xffffffff


	//   ....[21]....
        /*0838*/ 	.word	0xffffffff


	//   ....[22]....
        /*083c*/ 	.word	0xffffffff


	//   ....[23]....
        /*0840*/ 	.word	0xffffffff


	//   ....[24]....
        /*0844*/ 	.word	0xffffffff


	//   ....[25]....
        /*0848*/ 	.word	0xffffffff


	//   ....[26]....
        /*084c*/ 	.word	0xffffffff


	//   ....[27]....
        /*0850*/ 	.word	0xffffffff


	//   ....[28]....
        /*0854*/ 	.word	0xffffffff


	//   ....[29]....
        /*0858*/ 	.word	0xffffffff


	//   ....[30]....
        /*085c*/ 	.word	0xffffffff


	//   ....[31]....
        /*0860*/ 	.word	0xffffffff


	//   ....[32]....
        /*0864*/ 	.word	0xffffffff


	//   ....[33]....
        /*0868*/ 	.word	0xffffffff


	//   ....[34]....
        /*086c*/ 	.word	0xffffffff


	//   ....[35]....
        /*0870*/ 	.word	0xffffffff


	//   ....[36]....
        /*0874*/ 	.word	0xffffffff


	//   ....[37]....
        /*0878*/ 	.word	0xffffffff


	//   ....[38]....
        /*087c*/ 	.word	0xffffffff


	//   ....[39]....
        /*0880*/ 	.word	0xffffffff


	//   ....[40]....
        /*0884*/ 	.word	0xffffffff


	//   ....[41]....
        /*0888*/ 	.word	0xffffffff


	//   ....[42]....
        /*088c*/ 	.word	0xffffffff


	//   ....[43]....
        /*0890*/ 	.word	0xffffffff


	//   ....[44]....
        /*0894*/ 	.word	0xffffffff


	//   ....[45]....
        /*0898*/ 	.word	0xffffffff


	//   ....[46]....
        /*089c*/ 	.word	0xffffffff


	//   ....[47]....
        /*08a0*/ 	.word	0xffffffff


	//   ....[48]....
        /*08a4*/ 	.word	0xffffffff


	//   ....[49]....
        /*08a8*/ 	.word	0xffffffff


	//   ....[50]....
        /*08ac*/ 	.word	0xffffffff


	//   ....[51]....
        /*08b0*/ 	.word	0xffffffff


	//   ....[52]....
        /*08b4*/ 	.word	0xffffffff


	//   ....[53]....
        /*08b8*/ 	.word	0xffffffff


	//   ....[54]....
        /*08bc*/ 	.word	0xffffffff


	//   ....[55]....
        /*08c0*/ 	.word	0xffffffff


	//   ....[56]....
        /*08c4*/ 	.word	0xffffffff


	//   ....[57]....
        /*08c8*/ 	.word	0xffffffff


	//   ....[58]....
        /*08cc*/ 	.word	0xffffffff


	//   ....[59]....
        /*08d0*/ 	.word	0xffffffff


	//   ....[60]....
        /*08d4*/ 	.word	0xffffffff


	//   ....[61]....
        /*08d8*/ 	.word	0xffffffff


	//   ....[62]....
        /*08dc*/ 	.word	0xffffffff


	//   ....[63]....
        /*08e0*/ 	.word	0xffffffff


	//   ....[64]....
        /*08e4*/ 	.word	0xffffffff


	//   ....[65]....
        /*08e8*/ 	.word	0xffffffff


	//   ....[66]....
        /*08ec*/ 	.word	0xffffffff


	//   ....[67]....
        /*08f0*/ 	.word	0xffffffff


	//   ....[68]....
        /*08f4*/ 	.word	0xffffffff


	//   ....[69]....
        /*08f8*/ 	.word	0xffffffff


	//   ....[70]....
        /*08fc*/ 	.word	0xffffffff


	//   ....[71]....
        /*0900*/ 	.word	0xffffffff


	//   ....[72]....
        /*0904*/ 	.word	0xffffffff


	//   ....[73]....
        /*0908*/ 	.word	0xffffffff


	//   ....[74]....
        /*090c*/ 	.word	0xffffffff


	//   ....[75]....
        /*0910*/ 	.word	0xffffffff


	//   ....[76]....
        /*0914*/ 	.word	0xffffffff


	//   ....[77]....
        /*0918*/ 	.word	0xffffffff


	//   ....[78]....
        /*091c*/ 	.word	0xffffffff


	//   ....[79]....
        /*0920*/ 	.word	0xffffffff


	//   ....[80]....
        /*0924*/ 	.word	0xffffffff


	//   ....[81]....
        /*0928*/ 	.word	0xffffffff


	//   ....[82]....
        /*092c*/ 	.word	0xffffffff


	//   ....[83]....
        /*0930*/ 	.word	0xffffffff


	//   ....[84]....
        /*0934*/ 	.word	0xffffffff


	//   ....[85]....
        /*0938*/ 	.word	0xffffffff


	//   ....[86]....
        /*093c*/ 	.word	0xffffffff


	//   ....[87]....
        /*0940*/ 	.word	0xffffffff


	//   ....[88]....
        /*0944*/ 	.word	0xffffffff


	//   ....[89]....
        /*0948*/ 	.word	0xffffffff


	//   ....[90]....
        /*094c*/ 	.word	0xffffffff


	//   ....[91]....
        /*0950*/ 	.word	0xffffffff


	//   ....[92]....
        /*0954*/ 	.word	0xffffffff


	//   ....[93]....
        /*0958*/ 	.word	0xffffffff


	//   ....[94]....
        /*095c*/ 	.word	0xffffffff


	//   ....[95]....
        /*0960*/ 	.word	0xffffffff


	//   ....[96]....
        /*0964*/ 	.word	0xffffffff


	//   ....[97]....
        /*0968*/ 	.word	0xffffffff


	//   ....[98]....
        /*096c*/ 	.word	0xffffffff


	//   ....[99]....
        /*0970*/ 	.word	0xffffffff


	//   ....[100]....
        /*0974*/ 	.word	0xffffffff


	//   ....[101]....
        /*0978*/ 	.word	0xffffffff


	//   ....[102]....
        /*097c*/ 	.word	0xffffffff


	//   ....[103]....
        /*0980*/ 	.word	0xffffffff


	//   ....[104]....
        /*0984*/ 	.word	0xffffffff


	//   ....[105]....
        /*0988*/ 	.word	0xffffffff


	//   ....[106]....
        /*098c*/ 	.word	0xffffffff


	//   ....[107]....
        /*0990*/ 	.word	0xffffffff


	//   ....[108]....
        /*0994*/ 	.word	0xffffffff


	//   ....[109]....
        /*0998*/ 	.word	0xffffffff


	//   ....[110]....
        /*099c*/ 	.word	0xffffffff


	//   ....[111]....
        /*09a0*/ 	.word	0xffffffff


	//   ....[112]....
        /*09a4*/ 	.word	0xffffffff


	//   ....[113]....
        /*09a8*/ 	.word	0xffffffff


	//   ....[114]....
        /*09ac*/ 	.word	0xffffffff


	//   ....[115]....
        /*09b0*/ 	.word	0xffffffff


	//   ....[116]....
        /*09b4*/ 	.word	0xffffffff


	//   ....[117]....
        /*09b8*/ 	.word	0xffffffff


	//   ....[118]....
        /*09bc*/ 	.word	0xffffffff


	//   ....[119]....
        /*09c0*/ 	.word	0xffffffff


	//   ....[120]....
        /*09c4*/ 	.word	0xffffffff


	//   ....[121]....
        /*09c8*/ 	.word	0xffffffff


	//   ....[122]....
        /*09cc*/ 	.word	0xffffffff


	//   ....[123]....
        /*09d0*/ 	.word	0xffffffff


	//   ....[124]....
        /*09d4*/ 	.word	0xffffffff


	//   ....[125]....
        /*09d8*/ 	.word	0xffffffff


	//   ....[126]....
        /*09dc*/ 	.word	0xffffffff


	//   ....[127]....
        /*09e0*/ 	.word	0xffffffff


	//   ....[128]....
        /*09e4*/ 	.word	0xffffffff


	//   ....[129]....
        /*09e8*/ 	.word	0xffffffff


	//   ....[130]....
        /*09ec*/ 	.word	0xffffffff


	//   ....[131]....
        /*09f0*/ 	.word	0xffffffff


	//   ....[132]....
        /*09f4*/ 	.word	0xffffffff


	//   ....[133]....
        /*09f8*/ 	.word	0xffffffff


	//   ....[134]....
        /*09fc*/ 	.word	0xffffffff


	//   ....[135]....
        /*0a00*/ 	.word	0xffffffff


	//   ....[136]....
        /*0a04*/ 	.word	0xffffffff


	//   ....[137]....
        /*0a08*/ 	.word	0xffffffff


	//   ....[138]....
        /*0a0c*/ 	.word	0xffffffff


	//   ....[139]....
        /*0a10*/ 	.word	0xffffffff


	//   ....[140]....
        /*0a14*/ 	.word	0xffffffff


	//   ....[141]....
        /*0a18*/ 	.word	0xffffffff


	//   ....[142]....
        /*0a1c*/ 	.word	0xffffffff


	//   ....[143]....
        /*0a20*/ 	.word	0xffffffff


	//   ....[144]....
        /*0a24*/ 	.word	0xffffffff


	//   ....[145]....
        /*0a28*/ 	.word	0xffffffff


	//   ....[146]....
        /*0a2c*/ 	.word	0xffffffff


	//   ....[147]....
        /*0a30*/ 	.word	0xffffffff


	//   ....[148]....
        /*0a34*/ 	.word	0xffffffff


	//   ....[149]....
        /*0a38*/ 	.word	0xffffffff


	//   ....[150]....
        /*0a3c*/ 	.word	0xffffffff


	//   ....[151]....
        /*0a40*/ 	.word	0xffffffff


	//   ....[152]....
        /*0a44*/ 	.word	0xffffffff


	//   ....[153]....
        /*0a48*/ 	.word	0xffffffff


	//   ....[154]....
        /*0a4c*/ 	.word	0xffffffff


	//   ....[155]....
        /*0a50*/ 	.word	0xffffffff


	//   ....[156]....
        /*0a54*/ 	.word	0xffffffff


	//   ....[157]....
        /*0a58*/ 	.word	0xffffffff


	//   ....[158]....
        /*0a5c*/ 	.word	0xffffffff


	//   ....[159]....
        /*0a60*/ 	.word	0xffffffff


	//   ....[160]....
        /*0a64*/ 	.word	0xffffffff


	//   ....[161]....
        /*0a68*/ 	.word	0xffffffff


	//   ....[162]....
        /*0a6c*/ 	.word	0xffffffff


	//   ....[163]....
        /*0a70*/ 	.word	0xffffffff


	//   ....[164]....
        /*0a74*/ 	.word	0xffffffff


	//   ....[165]....
        /*0a78*/ 	.word	0xffffffff


	//   ....[166]....
        /*0a7c*/ 	.word	0xffffffff


	//   ....[167]....
        /*0a80*/ 	.word	0xffffffff


	//   ....[168]....
        /*0a84*/ 	.word	0xffffffff


	//   ....[169]....
        /*0a88*/ 	.word	0xffffffff


	//   ....[170]....
        /*0a8c*/ 	.word	0xffffffff


	//   ....[171]....
        /*0a90*/ 	.word	0xffffffff


	//   ....[172]....
        /*0a94*/ 	.word	0xffffffff


	//   ....[173]....
        /*0a98*/ 	.word	0xffffffff


	//   ....[174]....
        /*0a9c*/ 	.word	0xffffffff


	//   ....[175]....
        /*0aa0*/ 	.word	0xffffffff


	//   ....[176]....
        /*0aa4*/ 	.word	0xffffffff


	//   ....[177]....
        /*0aa8*/ 	.word	0xffffffff


	//   ....[178]....
        /*0aac*/ 	.word	0xffffffff


	//   ....[179]....
        /*0ab0*/ 	.word	0xffffffff


	//   ....[180]....
        /*0ab4*/ 	.word	0xffffffff


	//   ....[181]....
        /*0ab8*/ 	.word	0xffffffff


	//   ....[182]....
        /*0abc*/ 	.word	0xffffffff


	//   ....[183]....
        /*0ac0*/ 	.word	0xffffffff


	//   ....[184]....
        /*0ac4*/ 	.word	0xffffffff


	//   ....[185]....
        /*0ac8*/ 	.word	0xffffffff


	//   ....[186]....
        /*0acc*/ 	.word	0xffffffff


	//   ....[187]....
        /*0ad0*/ 	.word	0xffffffff


	//   ....[188]....
        /*0ad4*/ 	.word	0xffffffff


	//   ....[189]....
        /*0ad8*/ 	.word	0xffffffff


	//   ....[190]....
        /*0adc*/ 	.word	0xffffffff


	//   ....[191]....
        /*0ae0*/ 	.word	0xffffffff


	//   ....[192]....
        /*0ae4*/ 	.word	0xffffffff


	//   ....[193]....
        /*0ae8*/ 	.word	0xffffffff


	//   ....[194]....
        /*0aec*/ 	.word	0xffffffff


	//   ....[195]....
        /*0af0*/ 	.word	0xffffffff


	//   ....[196]....
        /*0af4*/ 	.word	0xffffffff


	//   ....[197]....
        /*0af8*/ 	.word	0xffffffff


	//   ....[198]....
        /*0afc*/ 	.word	0xffffffff


	//   ....[199]....
        /*0b00*/ 	.word	0xffffffff


	//   ....[200]....
        /*0b04*/ 	.word	0xffffffff


	//   ....[201]....
        /*0b08*/ 	.word	0xffffffff


	//   ....[202]....
        /*0b0c*/ 	.word	0xffffffff


	//   ....[203]....
        /*0b10*/ 	.word	0xffffffff


	//   ....[204]....
        /*0b14*/ 	.word	0xffffffff


	//   ....[205]....
        /*0b18*/ 	.word	0xffffffff


	//   ....[206]....
        /*0b1c*/ 	.word	0xffffffff


	//   ....[207]....
        /*0b20*/ 	.word	0xffffffff


	//   ....[208]....
        /*0b24*/ 	.word	0xffffffff


	//   ....[209]....
        /*0b28*/ 	.word	0xffffffff


	//   ....[210]....
        /*0b2c*/ 	.word	0xffffffff


	//   ....[211]....
        /*0b30*/ 	.word	0xffffffff


	//   ....[212]....
        /*0b34*/ 	.word	0xffffffff


	//   ....[213]....
        /*0b38*/ 	.word	0xffffffff


	//   ....[214]....
        /*0b3c*/ 	.word	0xffffffff


	//   ....[215]....
        /*0b40*/ 	.word	0xffffffff


	//   ....[216]....
        /*0b44*/ 	.word	0xffffffff


	//   ....[217]....
        /*0b48*/ 	.word	0xffffffff


	//   ....[218]....
        /*0b4c*/ 	.word	0xffffffff


	//   ....[219]....
        /*0b50*/ 	.word	0xffffffff


	//   ....[220]....
        /*0b54*/ 	.word	0xffffffff


	//   ....[221]....
        /*0b58*/ 	.word	0xffffffff


	//   ....[222]....
        /*0b5c*/ 	.word	0xffffffff


	//   ....[223]....
        /*0b60*/ 	.word	0xffffffff


	//   ....[224]....
        /*0b64*/ 	.word	0xffffffff


	//   ....[225]....
        /*0b68*/ 	.word	0xffffffff


	//   ....[226]....
        /*0b6c*/ 	.word	0xffffffff


	//   ....[227]....
        /*0b70*/ 	.word	0xffffffff


	//   ....[228]....
        /*0b74*/ 	.word	0xffffffff


	//   ....[229]....
        /*0b78*/ 	.word	0xffffffff


	//   ....[230]....
        /*0b7c*/ 	.word	0xffffffff


	//   ....[231]....
        /*0b80*/ 	.word	0xffffffff


	//   ....[232]....
        /*0b84*/ 	.word	0xffffffff


	//   ....[233]....
        /*0b88*/ 	.word	0xffffffff


	//   ....[234]....
        /*0b8c*/ 	.word	0xffffffff


	//   ....[235]....
        /*0b90*/ 	.word	0xffffffff


	//   ....[236]....
        /*0b94*/ 	.word	0xffffffff


	//   ....[237]....
        /*0b98*/ 	.word	0xffffffff


	//   ....[238]....
        /*0b9c*/ 	.word	0xffffffff


	//   ....[239]....
        /*0ba0*/ 	.word	0xffffffff


	//   ....[240]....
        /*0ba4*/ 	.word	0xffffffff


	//   ....[241]....
        /*0ba8*/ 	.word	0xffffffff


	//   ....[242]....
        /*0bac*/ 	.word	0xffffffff


	//   ....[243]....
        /*0bb0*/ 	.word	0xffffffff


	//   ....[244]....
        /*0bb4*/ 	.word	0xffffffff


	//   ....[245]....
        /*0bb8*/ 	.word	0xffffffff


	//   ....[246]....
        /*0bbc*/ 	.word	0xffffffff


	//   ....[247]....
        /*0bc0*/ 	.word	0xffffffff


	//   ....[248]....
        /*0bc4*/ 	.word	0xffffffff


	//   ....[249]....
        /*0bc8*/ 	.word	0xffffffff


	//   ....[250]....
        /*0bcc*/ 	.word	0xffffffff


	//   ....[251]....
        /*0bd0*/ 	.word	0xffffffff


	//   ....[252]....
        /*0bd4*/ 	.word	0xffffffff


	//   ....[253]....
        /*0bd8*/ 	.word	0xffffffff


	//   ....[254]....
        /*0bdc*/ 	.word	0xffffffff


	//   ....[255]....
        /*0be0*/ 	.word	0xffffffff


	//   ....[0]....
        /*0be4*/ 	.word	0xffffffff


	//   ....[1]....
        /*0be8*/ 	.word	0xffffffff


	//   ....[2]....
        /*0bec*/ 	.word	0xffffffff


	//   ....[3]....
        /*0bf0*/ 	.word	0xffffffff


	//   ....[4]....
        /*0bf4*/ 	.word	0xffffffff


	//   ....[5]....
        /*0bf8*/ 	.word	0xffffffff


	//   ....[6]....
        /*0bfc*/ 	.word	0xffffffff


	//   ....[7]....
        /*0c00*/ 	.word	0xffffffff


	//   ....[8]....
        /*0c04*/ 	.word	0xffffffff


	//   ....[9]....
        /*0c08*/ 	.word	0xffffffff


	//   ....[10]....
        /*0c0c*/ 	.word	0xffffffff


	//   ....[11]....
        /*0c10*/ 	.word	0xffffffff


	//   ....[12]....
        /*0c14*/ 	.word	0xffffffff


	//   ....[13]....
        /*0c18*/ 	.word	0xffffffff


	//   ....[14]....
        /*0c1c*/ 	.word	0xffffffff


	//   ....[15]....
        /*0c20*/ 	.word	0xffffffff


	//   ....[16]....
        /*0c24*/ 	.word	0xffffffff


	//   ....[17]....
        /*0c28*/ 	.word	0xffffffff


	//   ....[18]....
        /*0c2c*/ 	.word	0xffffffff


	//   ....[19]....
        /*0c30*/ 	.word	0xffffffff


	//   ....[20]....
        /*0c34*/ 	.word	0xffffffff


	//   ....[21]....
        /*0c38*/ 	.word	0xffffffff


	//   ....[22]....
        /*0c3c*/ 	.word	0xffffffff


	//   ....[23]....
        /*0c40*/ 	.word	0xffffffff


	//   ....[24]....
        /*0c44*/ 	.word	0xffffffff


	//   ....[25]....
        /*0c48*/ 	.word	0xffffffff


	//   ....[26]....
        /*0c4c*/ 	.word	0xffffffff


	//   ....[27]....
        /*0c50*/ 	.word	0xffffffff


	//   ....[28]....
        /*0c54*/ 	.word	0xffffffff


	//   ....[29]....
        /*0c58*/ 	.word	0xffffffff


	//   ....[30]....
        /*0c5c*/ 	.word	0xffffffff


	//   ....[31]....
        /*0c60*/ 	.word	0xffffffff


	//   ....[32]....
        /*0c64*/ 	.word	0xffffffff


	//   ....[33]....
        /*0c68*/ 	.word	0xffffffff


	//   ....[34]....
        /*0c6c*/ 	.word	0xffffffff


	//   ....[35]....
        /*0c70*/ 	.word	0xffffffff


	//   ....[36]....
        /*0c74*/ 	.word	0xffffffff


	//   ....[37]....
        /*0c78*/ 	.word	0xffffffff


	//   ....[38]....
        /*0c7c*/ 	.word	0xffffffff


	//   ....[39]....
        /*0c80*/ 	.word	0xffffffff


	//   ....[40]....
        /*0c84*/ 	.word	0xffffffff


	//   ....[41]....
        /*0c88*/ 	.word	0xffffffff


	//   ....[42]....
        /*0c8c*/ 	.word	0xffffffff


	//   ....[43]....
        /*0c90*/ 	.word	0xffffffff


	//   ....[44]....
        /*0c94*/ 	.word	0xffffffff


	//   ....[45]....
        /*0c98*/ 	.word	0xffffffff


	//   ....[46]....
        /*0c9c*/ 	.word	0xffffffff


	//   ....[47]....
        /*0ca0*/ 	.word	0xffffffff


	//   ....[48]....
        /*0ca4*/ 	.word	0xffffffff


	//   ....[49]....
        /*0ca8*/ 	.word	0xffffffff


	//   ....[50]....
        /*0cac*/ 	.word	0xffffffff


	//   ....[51]....
        /*0cb0*/ 	.word	0xffffffff


	//   ....[52]....
        /*0cb4*/ 	.word	0xffffffff


	//   ....[53]....
        /*0cb8*/ 	.word	0xffffffff


	//   ....[54]....
        /*0cbc*/ 	.word	0xffffffff


	//   ....[55]....
        /*0cc0*/ 	.word	0xffffffff


	//   ....[56]....
        /*0cc4*/ 	.word	0xffffffff


	//   ....[57]....
        /*0cc8*/ 	.word	0xffffffff


	//   ....[58]....
        /*0ccc*/ 	.word	0xffffffff


	//   ....[59]....
        /*0cd0*/ 	.word	0xffffffff


	//   ....[60]....
        /*0cd4*/ 	.word	0xffffffff


	//   ....[61]....
        /*0cd8*/ 	.word	0xffffffff


	//   ....[62]....
        /*0cdc*/ 	.word	0xffffffff


	//   ....[63]....
        /*0ce0*/ 	.word	0xffffffff


	//   ....[64]....
        /*0ce4*/ 	.word	0xffffffff


	//   ....[65]....
        /*0ce8*/ 	.word	0xffffffff


	//   ....[66]....
        /*0cec*/ 	.word	0xffffffff


	//   ....[67]....
        /*0cf0*/ 	.word	0xffffffff


	//   ....[68]....
        /*0cf4*/ 	.word	0xffffffff


	//   ....[69]....
        /*0cf8*/ 	.word	0xffffffff


	//   ....[70]....
        /*0cfc*/ 	.word	0xffffffff


	//   ....[71]....
        /*0d00*/ 	.word	0xffffffff


	//   ....[72]....
        /*0d04*/ 	.word	0xffffffff


	//   ....[73]....
        /*0d08*/ 	.word	0xffffffff


	//   ....[74]....
        /*0d0c*/ 	.word	0xffffffff


	//   ....[75]....
        /*0d10*/ 	.word	0xffffffff


	//   ....[76]....
        /*0d14*/ 	.word	0xffffffff


	//   ....[77]....
        /*0d18*/ 	.word	0xffffffff


	//   ....[78]....
        /*0d1c*/ 	.word	0xffffffff


	//   ....[79]....
        /*0d20*/ 	.word	0xffffffff


	//   ....[80]....
        /*0d24*/ 	.word	0xffffffff


	//   ....[81]....
        /*0d28*/ 	.word	0xffffffff


	//   ....[82]....
        /*0d2c*/ 	.word	0xffffffff


	//   ....[83]....
        /*0d30*/ 	.word	0xffffffff


	//   ....[84]....
        /*0d34*/ 	.word	0xffffffff


	//   ....[85]....
        /*0d38*/ 	.word	0xffffffff


	//   ....[86]....
        /*0d3c*/ 	.word	0xffffffff


	//   ....[87]....
        /*0d40*/ 	.word	0xffffffff


	//   ....[88]....
        /*0d44*/ 	.word	0xffffffff


	//   ....[89]....
        /*0d48*/ 	.word	0xffffffff


	//   ....[90]....
        /*0d4c*/ 	.word	0xffffffff


	//   ....[91]....
        /*0d50*/ 	.word	0xffffffff


	//   ....[92]....
        /*0d54*/ 	.word	0xffffffff


	//   ....[93]....
        /*0d58*/ 	.word	0xffffffff


	//   ....[94]....
        /*0d5c*/ 	.word	0xffffffff


	//   ....[95]....
        /*0d60*/ 	.word	0xffffffff


	//   ....[96]....
        /*0d64*/ 	.word	0xffffffff


	//   ....[97]....
        /*0d68*/ 	.word	0xffffffff


	//   ....[98]....
        /*0d6c*/ 	.word	0xffffffff


	//   ....[99]....
        /*0d70*/ 	.word	0xffffffff


	//   ....[100]....
        /*0d74*/ 	.word	0xffffffff


	//   ....[101]....
        /*0d78*/ 	.word	0xffffffff


	//   ....[102]....
        /*0d7c*/ 	.word	0xffffffff


	//   ....[103]....
        /*0d80*/ 	.word	0xffffffff


	//   ....[104]....
        /*0d84*/ 	.word	0xffffffff


	//   ....[105]....
        /*0d88*/ 	.word	0xffffffff


	//   ....[106]....
        /*0d8c*/ 	.word	0xffffffff


	//   ....[107]....
        /*0d90*/ 	.word	0xffffffff


	//   ....[108]....
        /*0d94*/ 	.word	0xffffffff


	//   ....[109]....
        /*0d98*/ 	.word	0xffffffff


	//   ....[110]....
        /*0d9c*/ 	.word	0xffffffff


	//   ....[111]....
        /*0da0*/ 	.word	0xffffffff


	//   ....[112]....
        /*0da4*/ 	.word	0xffffffff


	//   ....[113]....
        /*0da8*/ 	.word	0xffffffff


	//   ....[114]....
        /*0dac*/ 	.word	0xffffffff


	//   ....[115]....
        /*0db0*/ 	.word	0xffffffff


	//   ....[116]....
        /*0db4*/ 	.word	0xffffffff


	//   ....[117]....
        /*0db8*/ 	.word	0xffffffff


	//----- nvinfo : EIATTR_COOP_GROUP_INSTR_OFFSETS
	.align		4
.L_264:
        /*0dbc*/ 	.byte	0x04, 0x28
        /*0dbe*/ 	.short	(.L_266 - .L_265)


	//   ....[0]....
.L_265:
        /*0dc0*/ 	.word	0x00000050


	//   ....[1]....
        /*0dc4*/ 	.word	0x00000200


	//   ....[2]....
        /*0dc8*/ 	.word	0x00000230


	//   ....[3]....
        /*0dcc*/ 	.word	0x00000260


	//   ....[4]....
        /*0dd0*/ 	.word	0x00000290


	//   ....[5]....
        /*0dd4*/ 	.word	0x000002c0


	//   ....[6]....
        /*0dd8*/ 	.word	0x000002f0


	//   ....[7]....
        /*0ddc*/ 	.word	0x00000450


	//   ....[8]....
        /*0de0*/ 	.word	0x00000490


	//   ....[9]....
        /*0de4*/ 	.word	0x000004c0


	//   ....[10]....
        /*0de8*/ 	.word	0x000004f0


	//   ....[11]....
        /*0dec*/ 	.word	0x00000520


	//   ....[12]....
        /*0df0*/ 	.word	0x00000550


	//   ....[13]....
        /*0df4*/ 	.word	0x000005e0


	//   ....[14]....
        /*0df8*/ 	.word	0x00000630


	//   ....[15]....
        /*0dfc*/ 	.word	0x00000650


	//   ....[16]....
        /*0e00*/ 	.word	0x000006b0


	//   ....[17]....
        /*0e04*/ 	.word	0x000027d0


	//   ....[18]....
        /*0e08*/ 	.word	0x000027f0


	//   ....[19]....
        /*0e0c*/ 	.word	0x00002930


	//   ....[20]....
        /*0e10*/ 	.word	0x00002940


	//   ....[21]....
        /*0e14*/ 	.word	0x00002a20


	//   ....[22]....
        /*0e18*/ 	.word	0x00002a40


	//   ....[23]....
        /*0e1c*/ 	.word	0x00002b20


	//   ....[24]....
        /*0e20*/ 	.word	0x00002b30


	//   ....[25]....
        /*0e24*/ 	.word	0x00002c10


	//   ....[26]....
        /*0e28*/ 	.word	0x00002c30


	//   ....[27]....
        /*0e2c*/ 	.word	0x00002d10


	//   ....[28]....
        /*0e30*/ 	.word	0x00002d20


	//   ....[29]....
        /*0e34*/ 	.word	0x00002e00


	//   ....[30]....
        /*0e38*/ 	.word	0x00002e20


	//   ....[31]....
        /*0e3c*/ 	.word	0x00002f00


	//   ....[32]....
        /*0e40*/ 	.word	0x00002f10


	//   ....[33]....
        /*0e44*/ 	.word	0x000033b0


	//   ....[34]....
        /*0e48*/ 	.word	0x000033c0


	//   ....[35]....
        /*0e4c*/ 	.word	0x000033d0


	//   ....[36]....
        /*0e50*/ 	.word	0x000033e0


	//   ....[37]....
        /*0e54*/ 	.word	0x00003400


	//   ....[38]....
        /*0e58*/ 	.word	0x00003410


	//   ....[39]....
        /*0e5c*/ 	.word	0x00003450


	//   ....[40]....
        /*0e60*/ 	.word	0x00003470


	//   ....[41]....
        /*0e64*/ 	.word	0x00003480


	//   ....[42]....
        /*0e68*/ 	.word	0x000034c0


	//   ....[43]....
        /*0e6c*/ 	.word	0x000036a0


	//   ....[44]....
        /*0e70*/ 	.word	0x000036b0


	//   ....[45]....
        /*0e74*/ 	.word	0x000036c0


	//   ....[46]....
        /*0e78*/ 	.word	0x000036f0


	//   ....[47]....
        /*0e7c*/ 	.word	0x00003700


	//   ....[48]....
        /*0e80*/ 	.word	0x00003710


	//   ....[49]....
        /*0e84*/ 	.word	0x00003720


	//   ....[50]....
        /*0e88*/ 	.word	0x00003730


	//   ....[51]....
        /*0e8c*/ 	.word	0x00003740


	//   ....[52]....
        /*0e90*/ 	.word	0x00003770


	//   ....[53]....
        /*0e94*/ 	.word	0x00004ba0


	//   ....[54]....
        /*0e98*/ 	.word	0x00004bc0


	//   ....[55]....
        /*0e9c*/ 	.word	0x00004be0


	//   ....[56]....
        /*0ea0*/ 	.word	0x00004bf0


	//   ....[57]....
        /*0ea4*/ 	.word	0x00004c00


	//   ....[58]....
        /*0ea8*/ 	.word	0x00004c10


	//   ....[59]....
        /*0eac*/ 	.word	0x00004c20


	//   ....[60]....
        /*0eb0*/ 	.word	0x00004c30


	//   ....[61]....
        /*0eb4*/ 	.word	0x00004c60


	//   ....[62]....
        /*0eb8*/ 	.word	0x00004c90


	//   ....[63]....
        /*0ebc*/ 	.word	0x00004e80


	//   ....[64]....
        /*0ec0*/ 	.word	0x00005140


	//   ....[65]....
        /*0ec4*/ 	.word	0x00005150


	//   ....[66]....
        /*0ec8*/ 	.word	0x00005160


	//   ....[67]....
        /*0ecc*/ 	.word	0x00005df0


	//   ....[68]....
        /*0ed0*/ 	.word	0x00005e10


	//   ....[69]....
        /*0ed4*/ 	.word	0x00005e30


	//   ....[70]....
        /*0ed8*/ 	.word	0x00005e40


	//   ....[71]....
        /*0edc*/ 	.word	0x00005e70


	//   ....[72]....
        /*0ee0*/ 	.word	0x00005e90


	//   ....[73]....
        /*0ee4*/ 	.word	0x00005eb0


	//   ....[74]....
        /*0ee8*/ 	.word	0x00005ec0


	//   ....[75]....
        /*0eec*/ 	.word	0x00007b20


	//   ....[76]....
        /*0ef0*/ 	.word	0x00007b40


	//   ....[77]....
        /*0ef4*/ 	.word	0x00007b60


	//   ....[78]....
        /*0ef8*/ 	.word	0x00007b70


	//   ....[79]....
        /*0efc*/ 	.word	0x00007b80


	//   ....[80]....
        /*0f00*/ 	.word	0x00007b90


	//   ....[81]....
        /*0f04*/ 	.word	0x00007ba0


	//   ....[82]....
        /*0f08*/ 	.word	0x00007bb0


	//   ....[83]....
        /*0f0c*/ 	.word	0x00007bc0


	//   ....[84]....
        /*0f10*/ 	.word	0x00007bd0


	//   ....[85]....
        /*0f14*/ 	.word	0x00008ff0


	//   ....[86]....
        /*0f18*/ 	.word	0x00009010


	//   ....[87]....
        /*0f1c*/ 	.word	0x00009030


	//   ....[88]....
        /*0f20*/ 	.word	0x00009040


	//   ....[89]....
        /*0f24*/ 	.word	0x00009050


	//   ....[90]....
        /*0f28*/ 	.word	0x00009060


	//   ....[91]....
        /*0f2c*/ 	.word	0x00009070


	//   ....[92]....
        /*0f30*/ 	.word	0x00009080


	//   ....[93]....
        /*0f34*/ 	.word	0x00009090


	//   ....[94]....
        /*0f38*/ 	.word	0x000090a0


	//   ....[95]....
        /*0f3c*/ 	.word	0x000092d0


	//   ....[96]....
        /*0f40*/ 	.word	0x00009580


	//   ....[97]....
        /*0f44*/ 	.word	0x00009590


	//   ....[98]....
        /*0f48*/ 	.word	0x000095a0


	//   ....[99]....
        /*0f4c*/ 	.word	0x0000a230


	//   ....[100]....
        /*0f50*/ 	.word	0x0000a270


	//   ....[101]....
        /*0f54*/ 	.word	0x0000a280


	//   ....[102]....
        /*0f58*/ 	.word	0x0000a290


	//   ....[103]....
        /*0f5c*/ 	.word	0x0000a2c0


	//   ....[104]....
        /*0f60*/ 	.word	0x0000a2e0


	//   ....[105]....
        /*0f64*/ 	.word	0x0000a300


	//   ....[106]....
        /*0f68*/ 	.word	0x0000a310


	//   ....[107]....
        /*0f6c*/ 	.word	0x0000c470


	//   ....[108]....
        /*0f70*/ 	.word	0x0000c490


	//   ....[109]....
        /*0f74*/ 	.word	0x0000c4e0


	//   ....[110]....
        /*0f78*/ 	.word	0x0000c500


	//   ....[111]....
        /*0f7c*/ 	.word	0x0000c520


	//   ....[112]....
        /*0f80*/ 	.word	0x0000c540


	//   ....[113]....
        /*0f84*/ 	.word	0x0000c560


	//   ....[114]....
        /*0f88*/ 	.word	0x0000c580


	//   ....[115]....
        /*0f8c*/ 	.word	0x0000c5a0


	//   ....[116]....
        /*0f90*/ 	.word	0x0000c6f0


	//   ....[117]....
        /*0f94*/ 	.word	0x0000d8e0


	//   ....[118]....
        /*0f98*/ 	.word	0x0000d900


	//   ....[119]....
        /*0f9c*/ 	.word	0x0000d930


	//   ....[120]....
        /*0fa0*/ 	.word	0x0000d950


	//   ....[121]....
        /*0fa4*/ 	.word	0x0000d960


	//   ....[122]....
        /*0fa8*/ 	.word	0x0000d970


	//   ....[123]....
        /*0fac*/ 	.word	0x0000d980


	//   ....[124]....
        /*0fb0*/ 	.word	0x0000d990


	//   ....[125]....
        /*0fb4*/ 	.word	0x0000d9a0


	//   ....[126]....
        /*0fb8*/ 	.word	0x0000d9b0


	//   ....[127]....
        /*0fbc*/ 	.word	0x0000e040


	//   ....[128]....
        /*0fc0*/ 	.word	0x0000e050


	//   ....[129]....
        /*0fc4*/ 	.word	0x0000e060


	//   ....[130]....
        /*0fc8*/ 	.word	0x0000e070


	//   ....[131]....
        /*0fcc*/ 	.word	0x0000e0b0


	//   ....[132]....
        /*0fd0*/ 	.word	0x0000e0d0


	//   ....[133]....
        /*0fd4*/ 	.word	0x0000e0e0


	//   ....[134]....
        /*0fd8*/ 	.word	0x0000e0f0


	//   ....[135]....
        /*0fdc*/ 	.word	0x0000ff20


	//   ....[136]....
        /*0fe0*/ 	.word	0x0000ff80


	//   ....[137]....
        /*0fe4*/ 	.word	0x0000ff90


	//   ....[138]....
        /*0fe8*/ 	.word	0x0000ffa0


	//   ....[139]....
        /*0fec*/ 	.word	0x0000ffd0


	//   ....[140]....
        /*0ff0*/ 	.word	0x0000fff0


	//   ....[141]....
        /*0ff4*/ 	.word	0x00010000


	//   ....[142]....
        /*0ff8*/ 	.word	0x00010010


	//   ....[143]....
        /*0ffc*/ 	.word	0x00011210


	//   ....[144]....
        /*1000*/ 	.word	0x00011230


	//   ....[145]....
        /*1004*/ 	.word	0x00011250


	//   ....[146]....
        /*1008*/ 	.word	0x00011260


	//   ....[147]....
        /*100c*/ 	.word	0x00011270


	//   ....[148]....
        /*1010*/ 	.word	0x00011280


	//   ....[149]....
        /*1014*/ 	.word	0x00011290


	//   ....[150]....
        /*1018*/ 	.word	0x000112a0


	//   ....[151]....
        /*101c*/ 	.word	0x00011660


	//   ....[152]....
        /*1020*/ 	.word	0x00011680


	//   ....[153]....
        /*1024*/ 	.word	0x00011750


	//   ....[154]....
        /*1028*/ 	.word	0x00011760


	//   ....[155]....
        /*102c*/ 	.word	0x000117e0


	//   ....[156]....
        /*1030*/ 	.word	0x00011800


	//   ....[157]....
        /*1034*/ 	.word	0x00011880


	//   ....[158]....
        /*1038*/ 	.word	0x00011890


	//   ....[159]....
        /*103c*/ 	.word	0x00011910


	//   ....[160]....
        /*1040*/ 	.word	0x00011930


	//   ....[161]....
        /*1044*/ 	.word	0x000119b0


	//   ....[162]....
        /*1048*/ 	.word	0x000119c0


	//   ....[163]....
        /*104c*/ 	.word	0x00011a40


	//   ....[164]....
        /*1050*/ 	.word	0x00011a60


	//   ....[165]....
        /*1054*/ 	.word	0x00011ae0


	//   ....[166]....
        /*1058*/ 	.word	0x00011af0


	//   ....[167]....
        /*105c*/ 	.word	0x00011d80


	//   ....[168]....
        /*1060*/ 	.word	0x00011da0


	//   ....[169]....
        /*1064*/ 	.word	0x000120f0


	//   ....[170]....
        /*1068*/ 	.word	0x00012100


	//   ....[171]....
        /*106c*/ 	.word	0x00012450


	//   ....[172]....
        /*1070*/ 	.word	0x00012470


	//   ....[173]....
        /*1074*/ 	.word	0x000127c0


	//   ....[174]....
        /*1078*/ 	.word	0x000127d0


	//   ....[175]....
        /*107c*/ 	.word	0x00013280


	//   ....[176]....
        /*1080*/ 	.word	0x000132a0


	//   ....[177]....
        /*1084*/ 	.word	0x00013380


	//   ....[178]....
        /*1088*/ 	.word	0x00013390


	//   ....[179]....
        /*108c*/ 	.word	0x00013410


	//   ....[180]....
        /*1090*/ 	.word	0x00013430


	//   ....[181]....
        /*1094*/ 	.word	0x000134b0


	//   ....[182]....
        /*1098*/ 	.word	0x000134c0


	//   ....[183]....
        /*109c*/ 	.word	0x00013540


	//   ....[184]....
        /*10a0*/ 	.word	0x00013560


	//   ....[185]....
        /*10a4*/ 	.word	0x000135e0


	//   ....[186]....
        /*10a8*/ 	.word	0x000135f0


	//   ....[187]....
        /*10ac*/ 	.word	0x00013670


	//   ....[188]....
        /*10b0*/ 	.word	0x00013690


	//   ....[189]....
        /*10b4*/ 	.word	0x00013710


	//   ....[190]....
        /*10b8*/ 	.word	0x00013720


	//   ....[191]....
        /*10bc*/ 	.word	0x00013880


	//   ....[192]....
        /*10c0*/ 	.word	0x000138a0


	//   ....[193]....
        /*10c4*/ 	.word	0x000139d0


	//   ....[194]....
        /*10c8*/ 	.word	0x00013a10


	//   ....[195]....
        /*10cc*/ 	.word	0x00013a40


	//   ....[196]....
        /*10d0*/ 	.word	0x00013a70


	//   ....[197]....
        /*10d4*/ 	.word	0x00013aa0


	//   ....[198]....
        /*10d8*/ 	.word	0x00013ad0


	//   ....[199]....
        /*10dc*/ 	.word	0x00013c30


	//   ....[200]....
        /*10e0*/ 	.word	0x00013c70


	//   ....[201]....
        /*10e4*/ 	.word	0x00013ca0


	//   ....[202]....
        /*10e8*/ 	.word	0x00013cd0


	//   ....[203]....
        /*10ec*/ 	.word	0x00013d00


	//   ....[204]....
        /*10f0*/ 	.word	0x00013d30


	//   ....[205]....
        /*10f4*/ 	.word	0x00013dc0


	//   ....[206]....
        /*10f8*/ 	.word	0x00013e20


	//   ....[207]....
        /*10fc*/ 	.word	0x00013e30


	//   ....[208]....
        /*1100*/ 	.word	0x00013e90


	//   ....[209]....
        /*1104*/ 	.word	0x000148f0


	//   ....[210]....
        /*1108*/ 	.word	0x00014950


	//   ....[211]....
        /*110c*/ 	.word	0x000149a0


	//   ....[212]....
        /*1110*/ 	.word	0x000149f0


	//   ....[213]....
        /*1114*/ 	.word	0x00014a40


	//   ....[214]....
        /*1118*/ 	.word	0x00014ab0


	//   ....[215]....
        /*111c*/ 	.word	0x00014b00


	//   ....[216]....
        /*1120*/ 	.word	0x00014b70


	//   ....[217]....
        /*1124*/ 	.word	0x00014be0


	//   ....[218]....
        /*1128*/ 	.word	0x00014c50


	//   ....[219]....
        /*112c*/ 	.word	0x00014cc0


	//   ....[220]....
        /*1130*/ 	.word	0x00014d30


	//   ....[221]....
        /*1134*/ 	.word	0x00014da0


	//   ....[222]....
        /*1138*/ 	.word	0x00014e00


	//   ....[223]....
        /*113c*/ 	.word	0x00014e70


	//   ....[224]....
        /*1140*/ 	.word	0x00014ee0


	//   ....[225]....
        /*1144*/ 	.word	0x00014f50


	//   ....[226]....
        /*1148*/ 	.word	0x00014fb0


	//   ....[227]....
        /*114c*/ 	.word	0x00015020


	//   ....[228]....
        /*1150*/ 	.word	0x00015090


	//   ....[229]....
        /*1154*/ 	.word	0x00015100


	//   ....[230]....
        /*1158*/ 	.word	0x00015160


	//   ....[231]....
        /*115c*/ 	.word	0x000151d0


	//   ....[232]....
        /*1160*/ 	.word	0x00015240


	//   ....[233]....
        /*1164*/ 	.word	0x000152b0


	//   ....[234]....
        /*1168*/ 	.word	0x00015310


	//   ....[235]....
        /*116c*/ 	.word	0x00015380


	//   ....[236]....
        /*1170*/ 	.word	0x000153f0


	//   ....[237]....
        /*1174*/ 	.word	0x000154c0


	//   ....[238]....
        /*1178*/ 	.word	0x00015520


	//   ....[239]....
        /*117c*/ 	.word	0x00015600


	//   ....[240]....
        /*1180*/ 	.word	0x00015660


	//   ....[241]....
        /*1184*/ 	.word	0x00015740


	//   ....[242]....
        /*1188*/ 	.word	0x000157a0


	//   ....[243]....
        /*118c*/ 	.word	0x00015880


	//   ....[244]....
        /*1190*/ 	.word	0x000158e0


	//   ....[245]....
        /*1194*/ 	.word	0x00015950


	//   ....[246]....
        /*1198*/ 	.word	0x000159c0


	//   ....[247]....
        /*119c*/ 	.word	0x00015cb0


	//   ....[248]....
        /*11a0*/ 	.word	0x00015fa0


	//   ....[249]....
        /*11a4*/ 	.word	0x00016740


	//   ....[250]....
        /*11a8*/ 	.word	0x00016790


	//   ....[251]....
        /*11ac*/ 	.word	0x000167e0


	//   ....[252]....
        /*11b0*/ 	.word	0x00016830


	//   ....[253]....
        /*11b4*/ 	.word	0x00016880


	//   ....[254]....
        /*11b8*/ 	.word	0x000168d0


	//   ....[255]....
        /*11bc*/ 	.word	0x00016920


	//   ....[0]....
        /*11c0*/ 	.word	0x00016970


	//   ....[1]....
        /*11c4*/ 	.word	0x000169e0


	//   ....[2]....
        /*11c8*/ 	.word	0x00016a50


	//   ....[3]....
        /*11cc*/ 	.word	0x00016b20


	//   ....[4]....
        /*11d0*/ 	.word	0x00016b80


	//   ....[5]....
        /*11d4*/ 	.word	0x00016c60


	//   ....[6]....
        /*11d8*/ 	.word	0x00016cc0


	//   ....[7]....
        /*11dc*/ 	.word	0x00016da0


	//   ....[8]....
        /*11e0*/ 	.word	0x00016e00


	//   ....[9]....
        /*11e4*/ 	.word	0x00016ee0


	//   ....[10]....
        /*11e8*/ 	.word	0x00016f40


	//   ....[11]....
        /*11ec*/ 	.word	0x00016fb0


	//   ....[12]....
        /*11f0*/ 	.word	0x00017020


	//   ....[13]....
        /*11f4*/ 	.word	0x000170f0


	//   ....[14]....
        /*11f8*/ 	.word	0x00017150


	//   ....[15]....
        /*11fc*/ 	.word	0x00017230


	//   ....[16]....
        /*1200*/ 	.word	0x00017290


	//   ....[17]....
        /*1204*/ 	.word	0x00017370


	//   ....[18]....
        /*1208*/ 	.word	0x000173d0


	//   ....[19]....
        /*120c*/ 	.word	0x000174b0


	//   ....[20]....
        /*1210*/ 	.word	0x00017510


	//   ....[21]....
        /*1214*/ 	.word	0x00017580


	//   ....[22]....
        /*1218*/ 	.word	0x000175f0


	//   ....[23]....
        /*121c*/ 	.word	0x000178d0


	//   ....[24]....
        /*1220*/ 	.word	0x00017bb0


	//   ....[25]....
        /*1224*/ 	.word	0x00018370


	//   ....[26]....
        /*1228*/ 	.word	0x000183b0


	//   ....[27]....
        /*122c*/ 	.word	0x00018400


	//   ....[28]....
        /*1230*/ 	.word	0x00018440


	//   ....[29]....
        /*1234*/ 	.word	0x00018490


	//   ....[30]....
        /*1238*/ 	.word	0x000184d0


	//   ....[31]....
        /*123c*/ 	.word	0x00018520


	//   ....[32]....
        /*1240*/ 	.word	0x00018560


	//   ....[33]....
        /*1244*/ 	.word	0x000185b0


	//   ....[34]....
        /*1248*/ 	.word	0x00018620


	//   ....[35]....
        /*124c*/ 	.word	0x00018690


	//   ....[36]....
        /*1250*/ 	.word	0x00018770


	//   ....[37]....
        /*1254*/ 	.word	0x000187d0


	//   ....[38]....
        /*1258*/ 	.word	0x000188b0


	//   ....[39]....
        /*125c*/ 	.word	0x00018910


	//   ....[40]....
        /*1260*/ 	.word	0x000189f0


	//   ....[41]....
        /*1264*/ 	.word	0x00018a50


	//   ....[42]....
        /*1268*/ 	.word	0x00018b30


	//   ....[43]....
        /*126c*/ 	.word	0x00018b90


	//   ....[44]....
        /*1270*/ 	.word	0x00018be0


	//   ....[45]....
        /*1274*/ 	.word	0x00018c20


	//   ....[46]....
        /*1278*/ 	.word	0x00018c70


	//   ....[47]....
        /*127c*/ 	.word	0x00018cb0


	//   ....[48]....
        /*1280*/ 	.word	0x00018d00


	//   ....[49]....
        /*1284*/ 	.word	0x00018d40


	//   ....[50]....
        /*1288*/ 	.word	0x00018d90


	//   ....[51]....
        /*128c*/ 	.word	0x00018dd0


	//   ....[52]....
        /*1290*/ 	.word	0x00018e20


	//   ....[53]....
        /*1294*/ 	.word	0x00018e70


	//   ....[54]....
        /*1298*/ 	.word	0x00018ec0


	//   ....[55]....
        /*129c*/ 	.word	0x00018f20


	//   ....[56]....
        /*12a0*/ 	.word	0x00018f70


	//   ....[57]....
        /*12a4*/ 	.word	0x00018fd0


	//   ....[58]....
        /*12a8*/ 	.word	0x00019020


	//   ....[59]....
        /*12ac*/ 	.word	0x00019070


	//   ....[60]....
        /*12b0*/ 	.word	0x000190e0


	//   ....[61]....
        /*12b4*/ 	.word	0x00019150


	//   ....[62]....
        /*12b8*/ 	.word	0x000191c0


	//   ....[63]....
        /*12bc*/ 	.word	0x00019220


	//   ....[64]....
        /*12c0*/ 	.word	0x00019290


	//   ....[65]....
        /*12c4*/ 	.word	0x00019300


	//   ....[66]....
        /*12c8*/ 	.word	0x00019370


	//   ....[67]....
        /*12cc*/ 	.word	0x000193d0


	//   ....[68]....
        /*12d0*/ 	.word	0x00019440


	//   ....[69]....
        /*12d4*/ 	.word	0x000194b0


	//   ....[70]....
        /*12d8*/ 	.word	0x00019520


	//   ....[71]....
        /*12dc*/ 	.word	0x00019580


	//   ....[72]....
        /*12e0*/ 	.word	0x000195f0


	//   ....[73]....
        /*12e4*/ 	.word	0x00019660


	//   ....[74]....
        /*12e8*/ 	.word	0x000196d0


	//   ....[75]....
        /*12ec*/ 	.word	0x00019730


	//   ....[76]....
        /*12f0*/ 	.word	0x000197a0


	//   ....[77]....
        /*12f4*/ 	.word	0x00019810


	//   ....[78]....
        /*12f8*/ 	.word	0x00019880


	//   ....[79]....
        /*12fc*/ 	.word	0x000198e0


	//   ....[80]....
        /*1300*/ 	.word	0x00019950


	//   ....[81]....
        /*1304*/ 	.word	0x000199c0


	//   ....[82]....
        /*1308*/ 	.word	0x00019a30


	//   ....[83]....
        /*130c*/ 	.word	0x00019a90


	//   ....[84]....
        /*1310*/ 	.word	0x00019b00


	//   ....[85]....
        /*1314*/ 	.word	0x00019b70


	//   ....[86]....
        /*1318*/ 	.word	0x00019be0


	//   ....[87]....
        /*131c*/ 	.word	0x00019c40


	//   ....[88]....
        /*1320*/ 	.word	0x00019cb0


	//   ....[89]....
        /*1324*/ 	.word	0x00019d20


	//   ....[90]....
        /*1328*/ 	.word	0x00019d90


	//   ....[91]....
        /*132c*/ 	.word	0x00019df0


	//   ....[92]....
        /*1330*/ 	.word	0x00019e60


	//   ....[93]....
        /*1334*/ 	.word	0x00019ed0


	//   ....[94]....
        /*1338*/ 	.word	0x00019f40


	//   ....[95]....
        /*133c*/ 	.word	0x00019fa0


	//   ....[96]....
        /*1340*/ 	.word	0x0001a010


	//   ....[97]....
        /*1344*/ 	.word	0x0001a080


	//   ....[98]....
        /*1348*/ 	.word	0x0001a0f0


	//   ....[99]....
        /*134c*/ 	.word	0x0001a150


	//   ....[100]....
        /*1350*/ 	.word	0x0001a1c0


	//   ....[101]....
        /*1354*/ 	.word	0x0001a230


	//   ....[102]....
        /*1358*/ 	.word	0x0001a280


	//   ....[103]....
        /*135c*/ 	.word	0x0001a2c0


	//   ....[104]....
        /*1360*/ 	.word	0x0001a310


	//   ....[105]....
        /*1364*/ 	.word	0x0001a360


	//   ....[106]....
        /*1368*/ 	.word	0x0001a3b0


	//   ....[107]....
        /*136c*/ 	.word	0x0001a420


	//   ....[108]....
        /*1370*/ 	.word	0x0001a470


	//   ....[109]....
        /*1374*/ 	.word	0x0001a4c0


	//   ....[110]....
        /*1378*/ 	.word	0x0001a510


	//   ....[111]....
        /*137c*/ 	.word	0x0001a560


	//   ....[112]....
        /*1380*/ 	.word	0x0001a5b0


	//   ....[113]....
        /*1384*/ 	.word	0x0001a620


	//   ....[114]....
        /*1388*/ 	.word	0x0001a670


	//   ....[115]....
        /*138c*/ 	.word	0x0001a6e0


	//   ....[116]....
        /*1390*/ 	.word	0x0001a740


	//   ....[117]....
        /*1394*/ 	.word	0x0001a7b0


	//----- nvinfo : EIATTR_EXIT_INSTR_OFFSETS
	.align		4
.L_266:
        /*1398*/ 	.byte	0x04, 0x1c
        /*139a*/ 	.short	(.L_268 - .L_267)


	//   ....[0]....
.L_267:
        /*139c*/ 	.word	0x000010d0


	//   ....[1]....
        /*13a0*/ 	.word	0x000148b0


	//----- nvinfo : EIATTR_MAX_THREADS
	.align		4
.L_268:
        /*13a4*/ 	.byte	0x04, 0x05
        /*13a6*/ 	.short	(.L_270 - .L_269)
.L_269:
        /*13a8*/ 	.word	0x00000080
        /*13ac*/ 	.word	0x00000001
        /*13b0*/ 	.word	0x00000001


	//----- nvinfo : EIATTR_CRS_STACK_SIZE
	.align		4
.L_270:
        /*13b4*/ 	.byte	0x04, 0x1e
        /*13b6*/ 	.short	(.L_272 - .L_271)
.L_271:
        /*13b8*/ 	.word	0x00000000
.L_272:


//--------------------- .nv.info._ZN7cutlass13device_kernelIN5flash19enable_sm80_to_sm89INS1_16FlashAttnFwdSm80INS1_25CollectiveMainloopFwdSm80ILi4ELi1ELb0EN4cute5tupleIJNS5_1CILi128EEENS7_ILi80EEENS7_ILi64EEEEEELi64ENS_6half_tEfNS_4arch4Sm80ELb1ELb0ELb1ELb1ELb1ELb1ELb1ELb1EEENS1_21CollectiveEpilogueFwdINS6_IJS8_SA_S9_EEENS6_IJNS7_ILi1EEESI_SI_EEESC_SE_Li128ELb1ELb1ELb1ELb0EEENS1_36VarlenDynamicPersistentTileSchedulerILi128ELi80ELi128ELi128ELb1ELb1ELb0ELb1ELb1ELb1EEEEEEEEEvNT_6ParamsE --------------------------
	.section	.nv.info._ZN7cutlass13device_kernelIN5flash19enable_sm80_to_sm89INS1_16FlashAttnFwdSm80INS1_25CollectiveMainloopFwdSm80ILi4ELi1ELb0EN4cute5tupleIJNS5_1CILi128EEENS7_ILi80EEENS7_ILi64EEEEEELi64ENS_6half_tEfNS_4arch4Sm80ELb1ELb0ELb1ELb1ELb1ELb1ELb1ELb1EEENS1_21CollectiveEpilogueFwdINS6_IJS8_SA_S9_EEENS6_IJNS7_ILi1EEESI_SI_EEESC_SE_Li128ELb1ELb1ELb1ELb0EEENS1_36VarlenDynamicPersistentTileSchedulerILi128ELi80ELi128ELi128ELb1ELb1ELb0ELb1ELb1ELb1EEEEEEEEEvNT_6ParamsE,"",@"SHT_CUDA_INFO"
	.sectionflags	@""
	.align	4


	//----- nvinfo : EIATTR_CUDA_API_VERSION
	.align		4
        /*0000*/ 	.byte	0x04, 0x37
        /*0002*/ 	.short	(.L_274 - .L_273)
.L_273:
        /*0004*/ 	.word	0x00000082


	//----- nvinfo : EIATTR_SW2861232_WAR
	.align		4
.L_274:
        /*0008*/ 	.byte	0x01, 0x35
	.zero		2


	//----- nvinfo : EIATTR_PARAM_CBANK
	.align		4
        /*000c*/ 	.byte	0x04, 0x0a
        /*000e*/ 	.short	(.L_276 - .L_275)
	.align		4
.L_275:
        /*0010*/ 	.word	index@(.nv.constant0._ZN7cutlass13device_kernelIN5flash19enable_sm80_to_sm89INS1_16FlashAttnFwdSm80INS1_25CollectiveMainloopFwdSm80ILi4ELi1ELb0EN4cute5tupleIJNS5_1CILi128EEENS7_ILi80EEENS7_ILi64EEEEEELi64ENS_6half_tEfNS_4arch4Sm80ELb1ELb0ELb1ELb1ELb1ELb1ELb1ELb1EEENS1_21CollectiveEpilogueFwdINS6_IJS8_SA_S9_EEENS6_IJNS7_ILi1EEESI_SI_EEESC_SE_Li128ELb1ELb1ELb1ELb0EEENS1_36VarlenDynamicPersistentTileSchedulerILi128ELi80ELi128ELi128ELb1ELb1ELb0ELb1ELb1ELb1EEEEEEEEEvNT_6ParamsE)
        /*0014*/ 	.short	0x0160
        /*0016*/ 	.short	0x0438


	//----- nvinfo : EIATTR_CBANK_PARAM_SIZE
	.align		4
.L_276:
        /*0018*/ 	.byte	0x03, 0x19
        /*001a*/ 	.short	0x0438


	//----- nvinfo : EIATTR_KPARAM_INFO
	.align		4
        /*001c*/ 	.byte	0x04, 0x17
        /*001e*/ 	.short	(.L_278 - .L_277)
.L_277:
        /*0020*/ 	.word	0x00000000
        /*0024*/ 	.short	0x0000
        /*0026*/ 	.short	0x0000
        /*0028*/ 	.byte	0x00, 0xf0, 0xe1, 0x10


	//----- nvinfo : EIATTR_MAXREG_COUNT
	.align		4
.L_278:
        /*002c*/ 	.byte	0x03, 0x1b
        /*002e*/ 	.short	0x00ff


	//----- nvinfo : EIATTR_NUM_BARRIERS
	.align		4
        /*0030*/ 	.byte	0x02, 0x4c
        /*0032*/ 	.byte	0x06
	.zero		1


	//----- nvinfo : EIATTR_ANNOTATIONS
	.align		4
        /*0034*/ 	.byte	0x04, 0x55
        /*0036*/ 	.short	(.L_280 - .L_279)


	//   ....[0]....
.L_279:
        /* <DEDUP_REMOVED lines=130> */


	//----- nvinfo : EIATTR_MERCURY_ISA_VERSION
	.align		4
.L_280:
        /*0840*/ 	.byte	0x03, 0x5f
        /*0842*/ 	.short	0x0000


	//----- nvinfo : EIATTR_INT_WARP_WIDE_INSTR_OFFSETS
	.align		4
        /*0844*/ 	.byte	0x04, 0x31
        /*0846*/ 	.short	(.L_282 - .L_281)


	//   ....[0]....
.L_281:
        /*0848*/ 	.word	0x0001b410


	//   ....[1]....
        /*084c*/ 	.word	0x0001b490


	//----- nvinfo : EIATTR_COOP_GROUP_MASK_REGIDS
	.align		4
.L_282:
        /*0850*/ 	.byte	0x04, 0x29
        /*0852*/ 	.short	(.L_284 - .L_283)


	//   ....[0]....
.L_283:
        /*0854*/ 	.word	0xffffffff


	//   ....[1]....
        /*0858*/ 	.word	0xffffffff


	//   ....[2]....
        /*085c*/ 	.word	0xffffffff


	//   ....[3]....
        /*0860*/ 	.word	0xffffffff


	//   ....[4]....
        /*0864*/ 	.word	0xffffffff


	//   ....[5]....
        /*0868*/ 	.word	0xffffffff


	//   ....[6]....
        /*086c*/ 	.word	0xffffffff


	//   ....[7]....
        /*0870*/ 	.word	0xffffffff


	//   ....[8]....
        /*0874*/ 	.word	0xffffffff


	//   ....[9]....
        /*0878*/ 	.word	0xffffffff


	//   ....[10]....
        /*087c*/ 	.word	0xffffffff


	//   ....[11]....
        /*0880*/ 	.word	0xffffffff


	//   ....[12]....
        /*0884*/ 	.word	0xffffffff


	//   ....[13]....
        /*0888*/ 	.word	0xffffffff


	//   ....[14]....
        /*088c*/ 	.word	0xffffffff


	//   ....[15]....
        /*0890*/ 	.word	0xffffffff


	//   ....[16]....
        /*0894*/ 	.word	0xffffffff


	//   ....[17]....
        /*0898*/ 	.word	0xffffffff


	//   ....[18]....
        /*089c*/ 	.word	0xffffffff


	//   ....[19]....
        /*08a0*/ 	.word	0xffffffff


	//   ....[20]....
        /*08a4*/ 	.word	0xffffffff


	//   ....[21]....
        /*08a8*/ 	.word	0xffffffff


	//   ....[22]....
        /*08ac*/ 	.word	0xffffffff


	//   ....[23]....
        /*08b0*/ 	.word	0xffffffff


	//   ....[24]....
        /*08b4*/ 	.word	0xffffffff


	//   ....[25]....
        /*08b8*/ 	.word	0xffffffff


	//   ....[26]....
        /*08bc*/ 	.word	0xffffffff


	//   ....[27]....
        /*08c0*/ 	.word	0xffffffff


	//   ....[28]....
        /*08c4*/ 	.word	0xffffffff


	//   ....[29]....
        /*08c8*/ 	.word	0xffffffff


	//   ....[30]....
        /*08cc*/ 	.word	0xffffffff


	//   ....[31]....
        /*08d0*/ 	.word	0xffffffff


	//   ....[32]....
        /*08d4*/ 	.word	0xffffffff


	//   ....[33]....
        /*08d8*/ 	.word	0xffffffff


	//   ....[34]....
        /*08dc*/ 	.word	0xffffffff


	//   ....[35]....
        /*08e0*/ 	.word	0xffffffff


	//   ....[36]....
        /*08e4*/ 	.word	0xffffffff


	//   ....[37]....
        /*08e8*/ 	.word	0xffffffff


	//   ....[38]....
        /*08ec*/ 	.word	0xffffffff


	//   ....[39]....
        /*08f0*/ 	.word	0xffffffff


	//   ....[40]....
        /*08f4*/ 	.word	0xffffffff


	//   ....[41]....
        /*08f8*/ 	.word	0xffffffff


	//   ....[42]....
        /*08fc*/ 	.word	0xffffffff


	//   ....[43]....
        /*0900*/ 	.word	0xffffffff


	//   ....[44]....
        /*0904*/ 	.word	0xffffffff


	//   ....[45]....
        /*0908*/ 	.word	0xffffffff


	//   ....[46]....
        /*090c*/ 	.word	0xffffffff


	//   ....[47]....
        /*0910*/ 	.word	0xffffffff


	//   ....[48]....
        /*0914*/ 	.word	0xffffffff


	//   ....[49]....
        /*0918*/ 	.word	0xffffffff


	//   ....[50]....
        /*091c*/ 	.word	0xffffffff


	//   ....[51]....
        /*0920*/ 	.word	0xffffffff


	//   ....[52]....
        /*0924*/ 	.word	0xffffffff


	//   ....[53]....
        /*0928*/ 	.word	0xffffffff


	//   ....[54]....
        /*092c*/ 	.word	0xffffffff


	//   ....[55]....
        /*0930*/ 	.word	0xffffffff


	//   ....[56]....
        /*0934*/ 	.word	0xffffffff


	//   ....[57]....
        /*0938*/ 	.word	0xffffffff


	//   ....[58]....
        /*093c*/ 	.word	0xffffffff


	//   ....[59]....
        /*0940*/ 	.word	0xffffffff


	//   ....[60]....
        /*0944*/ 	.word	0xffffffff


	//   ....[61]....
        /*0948*/ 	.word	0xffffffff


	//   ....[62]....
        /*094c*/ 	.word	0xffffffff


	//   ....[63]....
        /*0950*/ 	.word	0xffffffff


	//   ....[64]....
        /*0954*/ 	.word	0xffffffff


	//   ....[65]....
        /*0958*/ 	.word	0xffffffff


	//   ....[66]....
        /*095c*/ 	.word	0xffffffff


	//   ....[67]....
        /*0960*/ 	.word	0xffffffff


	//   ....[68]....
        /*0964*/ 	.word	0xffffffff


	//   ....[69]....
        /*0968*/ 	.word	0xffffffff


	//   ....[70]....
        /*096c*/ 	.word	0xffffffff


	//   ....[71]....
        /*0970*/ 	.word	0xffffffff


	//   ....[72]....
        /*0974*/ 	.word	0xffffffff


	//   ....[73]....
        /*0978*/ 	.word	0xffffffff


	//   ....[74]....
        /*097c*/ 	.word	0xffffffff


	//   ....[75]....
        /*0980*/ 	.word	0xffffffff


	//   ....[76]....
        /*0984*/ 	.word	0xffffffff


	//   ....[77]....
        /*0988*/ 	.word	0xffffffff


	//   ....[78]....
        /*098c*/ 	.word	0xffffffff


	//   ....[79]....
        /*0990*/ 	.word	0xffffffff


	//   ....[80]....
        /*0994*/ 	.word	0xffffffff


	//   ....[81]....
        /*0998*/ 	.word	0xffffffff


	//   ....[82]....
        /*099c*/ 	.word	0xffffffff


	//   ....[83]....
        /*09a0*/ 	.word	0xffffffff


	//   ....[84]....
        /*09a4*/ 	.word	0xffffffff


	//   ....[85]....
        /*09a8*/ 	.word	0xffffffff


	//   ....[86]....
        /*09ac*/ 	.word	0xffffffff


	//   ....[87]....
        /*09b0*/ 	.word	0xffffffff


	//   ....[88]....
        /*09b4*/ 	.word	0xffffffff


	//   ....[89]....
        /*09b8*/ 	.word	0xffffffff


	//   ....[90]....
        /*09bc*/ 	.word	0xffffffff


	//   ....[91]....
        /*09c0*/ 	.word	0xffffffff


	//   ....[92]....
        /*09c4*/ 	.word	0xffffffff


	//   ....[93]....
        /*09c8*/ 	.word	0xffffffff


	//   ....[94]....
        /*09cc*/ 	.word	0xffffffff


	//   ....[95]....
        /*09d0*/ 	.word	0xffffffff


	//   ....[96]....
        /*09d4*/ 	.word	0xffffffff


	//   ....[97]....
        /*09d8*/ 	.word	0xffffffff


	//   ....[98]....
        /*09dc*/ 	.word	0xffffffff


	//   ....[99]....
        /*09e0*/ 	.word	0xffffffff


	//   ....[100]....
        /*09e4*/ 	.word	0xffffffff


	//   ....[101]....
        /*09e8*/ 	.word	0xffffffff


	//   ....[102]....
        /*09ec*/ 	.word	0xffffffff


	//   ....[103]....
        /*09f0*/ 	.word	0xffffffff


	//   ....[104]....
        /*09f4*/ 	.word	0xffffffff


	//   ....[105]....
        /*09f8*/ 	.word	0xffffffff


	//   ....[106]....
        /*09fc*/ 	.word	0xffffffff


	//   ....[107]....
        /*0a00*/ 	.word	0xffffffff


	//   ....[108]....
        /*0a04*/ 	.word	0xffffffff


	//   ....[109]....
        /*0a08*/ 	.word	0xffffffff


	//   ....[110]....
        /*0a0c*/ 	.word	0xffffffff


	//   ....[111]....
        /*0a10*/ 	.word	0xffffffff


	//   ....[112]....
        /*0a14*/ 	.word	0xffffffff


	//   ....[113]....
        /*0a18*/ 	.word	0xffffffff


	//   ....[114]....
        /*0a1c*/ 	.word	0xffffffff


	//   ....[115]....
        /*0a20*/ 	.word	0xffffffff


	//   ....[116]....
        /*0a24*/ 	.word	0xffffffff


	//   ....[117]....
        /*0a28*/ 	.word	0xffffffff


	//   ....[118]....
        /*0a2c*/ 	.word	0xffffffff


	//   ....[119]....
        /*0a30*/ 	.word	0xffffffff


	//   ....[120]....
        /*0a34*/ 	.word	0xffffffff


	//   ....[121]....
        /*0a38*/ 	.word	0xffffffff


	//   ....[122]....
        /*0a3c*/ 	.word	0xffffffff


	//   ....[123]....
        /*0a40*/ 	.word	0xffffffff


	//   ....[124]....
        /*0a44*/ 	.word	0xffffffff


	//   ....[125]....
        /*0a48*/ 	.word	0xffffffff


	//   ....[126]....
        /*0a4c*/ 	.word	0xffffffff


	//   ....[127]....
        /*0a50*/ 	.word	0xffffffff


	//   ....[128]....
        /*0a54*/ 	.word	0xffffffff


	//   ....[129]....
        /*0a58*/ 	.word	0xffffffff


	//   ....[130]....
        /*0a5c*/ 	.word	0xffffffff


	//   ....[131]....
        /*0a60*/ 	.word	0xffffffff


	//   ....[132]....
        /*0a64*/ 	.word	0xffffffff


	//   ....[133]....
        /*0a68*/ 	.word	0xffffffff


	//   ....[134]....
        /*0a6c*/ 	.word	0xffffffff


	//   ....[135]....
        /*0a70*/ 	.word	0xffffffff


	//   ....[136]....
        /*0a74*/ 	.word	0xffffffff


	//   ....[137]....
        /*0a78*/ 	.word	0xffffffff


	//   ....[138]....
        /*0a7c*/ 	.word	0xffffffff


	//   ....[139]....
        /*0a80*/ 	.word	0xffffffff


	//   ....[140]....
        /*0a84*/ 	.word	0xffffffff


	//   ....[141]....
        /*0a88*/ 	.word	0xffffffff


	//   ....[142]....
        /*0a8c*/ 	.word	0xffffffff


	//   ....[143]....
        /*0a90*/ 	.word	0xffffffff


	//   ....[144]....
        /*0a94*/ 	.word	0xffffffff


	//   ....[145]....
        /*0a98*/ 	.word	0xffffffff


	//   ....[146]....
        /*0a9c*/ 	.word	0xffffffff


	//   ....[147]....
        /*0aa0*/ 	.word	0xffffffff


	//   ....[148]....
        /*0aa4*/ 	.word	0xffffffff


	//   ....[149]....
        /*0aa8*/ 	.word	0xffffffff


	//   ....[150]....
        /*0aac*/ 	.word	0xffffffff


	//   ....[151]....
        /*0ab0*/ 	.word	0xffffffff


	//   ....[152]....
        /*0ab4*/ 	.word	0xffffffff


	//   ....[153]....
        /*0ab8*/ 	.word	0xffffffff


	//   ....[154]....
        /*0abc*/ 	.word	0xffffffff


	//   ....[155]....
        /*0ac0*/ 	.word	0xffffffff


	//   ....[156]....
        /*0ac4*/ 	.word	0xffffffff


	//   ....[157]....
        /*0ac8*/ 	.word	0xffffffff


	//   ....[158]....
        /*0acc*/ 	.word	0xffffffff


	//   ....[159]....
        /*0ad0*/ 	.word	0xffffffff


	//   ....[160]....
        /*0ad4*/ 	.word	0xffffffff


	//   ....[161]....
        /*0ad8*/ 	.word	0xffffffff


	//   ....[162]....
        /*0adc*/ 	.word	0xffffffff


	//   ....[163]....
        /*0ae0*/ 	.word	0xffffffff


	//   ....[164]....
        /*0ae4*/ 	.word	0xffffffff


	//   ....[165]....
        /*0ae8*/ 	.word	0xffffffff


	//   ....[166]....
        /*0aec*/ 	.word	0xffffffff


	//   ....[167]....
        /*0af0*/ 	.word	0xffffffff


	//   ....[168]....
        /*0af4*/ 	.word	0xffffffff


	//   ....[169]....
        /*0af8*/ 	.word	0xffffffff


	//   ....[170]....
        /*0afc*/ 	.word	0xffffffff


	//   ....[171]....
        /*0b00*/ 	.word	0xffffffff


	//   ....[172]....
        /*0b04*/ 	.word	0xffffffff


	//   ....[173]....
        /*0b08*/ 	.word	0xffffffff


	//   ....[174]....
        /*0b0c*/ 	.word	0xffffffff


	//   ....[175]....
        /*0b10*/ 	.word	0xffffffff


	//   ....[176]....
        /*0b14*/ 	.word	0xffffffff


	//   ....[177]....
        /*0b18*/ 	.word	0xffffffff


	//   ....[178]....
        /*0b1c*/ 	.word	0xffffffff


	//   ....[179]....
        /*0b20*/ 	.word	0xffffffff


	//   ....[180]....
        /*0b24*/ 	.word	0xffffffff


	//   ....[181]....
        /*0b28*/ 	.word	0xffffffff


	//   ....[182]....
        /*0b2c*/ 	.word	0xffffffff


	//   ....[183]....
        /*0b30*/ 	.word	0xffffffff


	//   ....[184]....
        /*0b34*/ 	.word	0xffffffff


	//   ....[185]....
        /*0b38*/ 	.word	0xffffffff


	//   ....[186]....
        /*0b3c*/ 	.word	0xffffffff


	//   ....[187]....
        /*0b40*/ 	.word	0xffffffff


	//   ....[188]....
        /*0b44*/ 	.word	0xffffffff


	//   ....[189]....
        /*0b48*/ 	.word	0xffffffff


	//   ....[190]....
        /*0b4c*/ 	.word	0xffffffff


	//   ....[191]....
        /*0b50*/ 	.word	0xffffffff


	//   ....[192]....
        /*0b54*/ 	.word	0xffffffff


	//   ....[193]....
        /*0b58*/ 	.word	0xffffffff


	//   ....[194]....
        /*0b5c*/ 	.word	0xffffffff


	//   ....[195]....
        /*0b60*/ 	.word	0xffffffff


	//   ....[196]....
        /*0b64*/ 	.word	0xffffffff


	//   ....[197]....
        /*0b68*/ 	.word	0xffffffff


	//   ....[198]....
        /*0b6c*/ 	.word	0xffffffff


	//   ....[199]....
        /*0b70*/ 	.word	0xffffffff


	//   ....[200]....
        /*0b74*/ 	.word	0xffffffff


	//   ....[201]....
        /*0b78*/ 	.word	0xffffffff


	//   ....[202]....
        /*0b7c*/ 	.word	0xffffffff


	//   ....[203]....
        /*0b80*/ 	.word	0xffffffff


	//   ....[204]....
        /*0b84*/ 	.word	0xffffffff


	//   ....[205]....
        /*0b88*/ 	.word	0xffffffff


	//   ....[206]....
        /*0b8c*/ 	.word	0xffffffff


	//   ....[207]....
        /*0b90*/ 	.word	0xffffffff


	//   ....[208]....
        /*0b94*/ 	.word	0xffffffff


	//   ....[209]....
        /*0b98*/ 	.word	0xffffffff


	//   ....[210]....
        /*0b9c*/ 	.word	0xffffffff


	//   ....[211]....
        /*0ba0*/ 	.word	0xffffffff


	//   ....[212]....
        /*0ba4*/ 	.word	0xffffffff


	//   ....[213]....
        /*0ba8*/ 	.word	0xffffffff


	//   ....[214]....
        /*0bac*/ 	.word	0xffffffff


	//   ....[215]....
        /*0bb0*/ 	.word	0xffffffff


	//   ....[216]....
        /*0bb4*/ 	.word	0xffffffff


	//   ....[217]....
        /*0bb8*/ 	.word	0xffffffff


	//   ....[218]....
        /*0bbc*/ 	.word	0xffffffff


	//   ....[219]....
        /*0bc0*/ 	.word	0xffffffff


	//   ....[220]....
        /*0bc4*/ 	.word	0xffffffff


	//   ....[221]....
        /*0bc8*/ 	.word	0xffffffff


	//   ....[222]....
        /*0bcc*/ 	.word	0xffffffff


	//   ....[223]....
        /*0bd0*/ 	.word	0xffffffff


	//   ....[224]....
        /*0bd4*/ 	.word	0xffffffff


	//   ....[225]....
        /*0bd8*/ 	.word	0xffffffff


	//   ....[226]....
        /*0bdc*/ 	.word	0xffffffff


	//   ....[227]....
        /*0be0*/ 	.word	0xffffffff


	//   ....[228]....
        /*0be4*/ 	.word	0xffffffff


	//   ....[229]....
        /*0be8*/ 	.word	0xffffffff


	//   ....[230]....
        /*0bec*/ 	.word	0xffffffff


	//   ....[231]....
        /*0bf0*/ 	.word	0xffffffff


	//   ....[232]....
        /*0bf4*/ 	.word	0xffffffff


	//   ....[233]....
        /*0bf8*/ 	.word	0xffffffff


	//   ....[234]....
        /*0bfc*/ 	.word	0xffffffff


	//   ....[235]....
        /*0c00*/ 	.word	0xffffffff


	//   ....[236]....
        /*0c04*/ 	.word	0xffffffff


	//   ....[237]....
        /*0c08*/ 	.word	0xffffffff


	//   ....[238]....
        /*0c0c*/ 	.word	0xffffffff


	//   ....[239]....
        /*0c10*/ 	.word	0xffffffff


	//   ....[240]....
        /*0c14*/ 	.word	0xffffffff


	//   ....[241]....
        /*0c18*/ 	.word	0xffffffff


	//   ....[242]....
        /*0c1c*/ 	.word	0xffffffff


	//   ....[243]....
        /*0c20*/ 	.word	0xffffffff


	//   ....[244]....
        /*0c24*/ 	.word	0xffffffff


	//   ....[245]....
        /*0c28*/ 	.word	0xffffffff


	//   ....[246]....
        /*0c2c*/ 	.word	0xffffffff


	//   ....[247]....
        /*0c30*/ 	.word	0xffffffff


	//   ....[248]....
        /*0c34*/ 	.word	0xffffffff


	//   ....[249]....
        /*0c38*/ 	.word	0xffffffff


	//   ....[250]....
        /*0c3c*/ 	.word	0xffffffff


	//   ....[251]....
        /*0c40*/ 	.word	0xffffffff


	//   ....[252]....
        /*0c44*/ 	.word	0xffffffff


	//   ....[253]....
        /*0c48*/ 	.word	0xffffffff


	//   ....[254]....
        /*0c4c*/ 	.word	0xffffffff


	//   ....[255]....
        /*0c50*/ 	.word	0xffffffff


	//   ....[0]....
        /*0c54*/ 	.word	0xffffffff


	//   ....[1]....
        /*0c58*/ 	.word	0xffffffff


	//   ....[2]....
        /*0c5c*/ 	.word	0xffffffff


	//   ....[3]....
        /*0c60*/ 	.word	0xffffffff


	//   ....[4]....
        /*0c64*/ 	.word	0xffffffff


	//   ....[5]....
        /*0c68*/ 	.word	0xffffffff


	//   ....[6]....
        /*0c6c*/ 	.word	0xffffffff


	//   ....[7]....
        /*0c70*/ 	.word	0xffffffff


	//   ....[8]....
        /*0c74*/ 	.word	0xffffffff


	//   ....[9]....
        /*0c78*/ 	.word	0xffffffff


	//   ....[10]....
        /*0c7c*/ 	.word	0xffffffff


	//   ....[11]....
        /*0c80*/ 	.word	0xffffffff


	//   ....[12]....
        /*0c84*/ 	.word	0xffffffff


	//   ....[13]....
        /*0c88*/ 	.word	0xffffffff


	//   ....[14]....
        /*0c8c*/ 	.word	0xffffffff


	//   ....[15]....
        /*0c90*/ 	.word	0xffffffff


	//   ....[16]....
        /*0c94*/ 	.word	0xffffffff


	//   ....[17]....
        /*0c98*/ 	.word	0xffffffff


	//   ....[18]....
        /*0c9c*/ 	.word	0xffffffff


	//   ....[19]....
        /*0ca0*/ 	.word	0xffffffff


	//   ....[20]....
        /*0ca4*/ 	.word	0xffffffff


	//   ....[21]....
        /*0ca8*/ 	.word	0xffffffff


	//   ....[22]....
        /*0cac*/ 	.word	0xffffffff


	//   ....[23]....
        /*0cb0*/ 	.word	0xffffffff


	//   ....[24]....
        /*0cb4*/ 	.word	0xffffffff


	//   ....[25]....
        /*0cb8*/ 	.word	0xffffffff


	//   ....[26]....
        /*0cbc*/ 	.word	0xffffffff


	//   ....[27]....
        /*0cc0*/ 	.word	0xffffffff


	//   ....[28]....
        /*0cc4*/ 	.word	0xffffffff


	//   ....[29]....
        /*0cc8*/ 	.word	0xffffffff


	//   ....[30]....
        /*0ccc*/ 	.word	0xffffffff


	//   ....[31]....
        /*0cd0*/ 	.word	0xffffffff


	//   ....[32]....
        /*0cd4*/ 	.word	0xffffffff


	//   ....[33]....
        /*0cd8*/ 	.word	0xffffffff


	//   ....[34]....
        /*0cdc*/ 	.word	0xffffffff


	//   ....[35]....
        /*0ce0*/ 	.word	0xffffffff


	//   ....[36]....
        /*0ce4*/ 	.word	0xffffffff


	//   ....[37]....
        /*0ce8*/ 	.word	0xffffffff


	//   ....[38]....
        /*0cec*/ 	.word	0xffffffff


	//   ....[39]....
        /*0cf0*/ 	.word	0xffffffff


	//   ....[40]....
        /*0cf4*/ 	.word	0xffffffff


	//   ....[41]....
        /*0cf8*/ 	.word	0xffffffff


	//   ....[42]....
        /*0cfc*/ 	.word	0xffffffff


	//   ....[43]....
        /*0d00*/ 	.word	0xffffffff


	//   ....[44]....
        /*0d04*/ 	.word	0xffffffff


	//   ....[45]....
        /*0d08*/ 	.word	0xffffffff


	//   ....[46]....
        /*0d0c*/ 	.word	0xffffffff


	//   ....[47]....
        /*0d10*/ 	.word	0xffffffff


	//   ....[48]....
        /*0d14*/ 	.word	0xffffffff


	//   ....[49]....
        /*0d18*/ 	.word	0xffffffff


	//   ....[50]....
        /*0d1c*/ 	.word	0xffffffff


	//   ....[51]....
        /*0d20*/ 	.word	0xffffffff


	//   ....[52]....
        /*0d24*/ 	.word	0xffffffff


	//   ....[53]....
        /*0d28*/ 	.word	0xffffffff


	//   ....[54]....
        /*0d2c*/ 	.word	0xffffffff


	//   ....[55]....
        /*0d30*/ 	.word	0xffffffff


	//   ....[56]....
        /*0d34*/ 	.word	0xffffffff


	//   ....[57]....
        /*0d38*/ 	.word	0xffffffff


	//   ....[58]....
        /*0d3c*/ 	.word	0xffffffff


	//   ....[59]....
        /*0d40*/ 	.word	0xffffffff


	//   ....[60]....
        /*0d44*/ 	.word	0xffffffff


	//   ....[61]....
        /*0d48*/ 	.word	0xffffffff


	//   ....[62]....
        /*0d4c*/ 	.word	0xffffffff


	//   ....[63]....
        /*0d50*/ 	.word	0xffffffff


	//   ....[64]....
        /*0d54*/ 	.word	0xffffffff


	//   ....[65]....
        /*0d58*/ 	.word	0xffffffff


	//   ....[66]....
        /*0d5c*/ 	.word	0xffffffff


	//   ....[67]....
        /*0d60*/ 	.word	0xffffffff


	//   ....[68]....
        /*0d64*/ 	.word	0xffffffff


	//   ....[69]....
        /*0d68*/ 	.word	0xffffffff


	//   ....[70]....
        /*0d6c*/ 	.word	0xffffffff


	//   ....[71]....
        /*0d70*/ 	.word	0xffffffff


	//   ....[72]....
        /*0d74*/ 	.word	0xffffffff


	//   ....[73]....
        /*0d78*/ 	.word	0xffffffff


	//   ....[74]....
        /*0d7c*/ 	.word	0xffffffff


	//   ....[75]....
        /*0d80*/ 	.word	0xffffffff


	//   ....[76]....
        /*0d84*/ 	.word	0xffffffff


	//   ....[77]....
        /*0d88*/ 	.word	0xffffffff


	//   ....[78]....
        /*0d8c*/ 	.word	0xffffffff


	//   ....[79]....
        /*0d90*/ 	.word	0xffffffff


	//   ....[80]....
        /*0d94*/ 	.word	0xffffffff


	//   ....[81]....
        /*0d98*/ 	.word	0xffffffff


	//   ....[82]....
        /*0d9c*/ 	.word	0xffffffff


	//   ....[83]....
        /*0da0*/ 	.word	0xffffffff


	//   ....[84]....
        /*0da4*/ 	.word	0xffffffff


	//   ....[85]....
        /*0da8*/ 	.word	0xffffffff


	//   ....[86]....
        /*0dac*/ 	.word	0xffffffff


	//   ....[87]....
        /*0db0*/ 	.word	0xffffffff


	//   ....[88]....
        /*0db4*/ 	.word	0xffffffff


	//   ....[89]....
        /*0db8*/ 	.word	0xffffffff


	//   ....[90]....
        /*0dbc*/ 	.word	0xffffffff


	//   ....[91]....
        /*0dc0*/ 	.word	0xffffffff


	//   ....[92]....
        /*0dc4*/ 	.word	0xffffffff


	//   ....[93]....
        /*0dc8*/ 	.word	0xffffffff


	//   ....[94]....
        /*0dcc*/ 	.word	0xffffffff


	//   ....[95]....
        /*0dd0*/ 	.word	0xffffffff


	//   ....[96]....
        /*0dd4*/ 	.word	0xffffffff


	//   ....[97]....
        /*0dd8*/ 	.word	0xffffffff


	//   ....[98]....
        /*0ddc*/ 	.word	0xffffffff


	//   ....[99]....
        /*0de0*/ 	.word	0xffffffff


	//   ....[100]....
        /*0de4*/ 	.word	0xffffffff


	//   ....[101]....
        /*0de8*/ 	.word	0xffffffff


	//   ....[102]....
        /*0dec*/ 	.word	0xffffffff


	//   ....[103]....
        /*0df0*/ 	.word	0xffffffff


	//   ....[104]....
        /*0df4*/ 	.word	0xffffffff


	//   ....[105]....
        /*0df8*/ 	.word	0xffffffff


	//   ....[106]....
        /*0dfc*/ 	.word	0xffffffff


	//   ....[107]....
        /*0e00*/ 	.word	0xffffffff


	//   ....[108]....
        /*0e04*/ 	.word	0xffffffff


	//   ....[109]....
        /*0e08*/ 	.word	0xffffffff


	//   ....[110]....
        /*0e0c*/ 	.word	0xffffffff


	//   ....[111]....
        /*0e10*/ 	.word	0xffffffff


	//   ....[112]....
        /*0e14*/ 	.word	0xffffffff


	//   ....[113]....
        /*0e18*/ 	.word	0xffffffff


	//   ....[114]....
        /*0e1c*/ 	.word	0xffffffff


	//   ....[115]....
        /*0e20*/ 	.word	0xffffffff


	//   ....[116]....
        /*0e24*/ 	.word	0xffffffff


	//   ....[117]....
        /*0e28*/ 	.word	0xffffffff


	//   ....[118]....
        /*0e2c*/ 	.word	0xffffffff


	//   ....[119]....
        /*0e30*/ 	.word	0xffffffff


	//   ....[120]....
        /*0e34*/ 	.word	0xffffffff


	//   ....[121]....
        /*0e38*/ 	.word	0xffffffff


	//   ....[122]....
        /*0e3c*/ 	.word	0xffffffff


	//   ....[123]....
        /*0e40*/ 	.word	0xffffffff


	//   ....[124]....
        /*0e44*/ 	.word	0xffffffff


	//   ....[125]....
        /*0e48*/ 	.word	0xffffffff


	//   ....[126]....
        /*0e4c*/ 	.word	0xffffffff


	//   ....[127]....
        /*0e50*/ 	.word	0xffffffff


	//   ....[128]....
        /*0e54*/ 	.word	0xffffffff


	//   ....[129]....
        /*0e58*/ 	.word	0xffffffff


	//   ....[130]....
        /*0e5c*/ 	.word	0xffffffff


	//   ....[131]....
        /*0e60*/ 	.word	0xffffffff


	//   ....[132]....
        /*0e64*/ 	.word	0xffffffff


	//   ....[133]....
        /*0e68*/ 	.word	0xffffffff


	//   ....[134]....
        /*0e6c*/ 	.word	0xffffffff


	//   ....[135]....
        /*0e70*/ 	.word	0xffffffff


	//   ....[136]....
        /*0e74*/ 	.word	0xffffffff


	//   ....[137]....
        /*0e78*/ 	.word	0xffffffff


	//   ....[138]....
        /*0e7c*/ 	.word	0xffffffff


	//   ....[139]....
        /*0e80*/ 	.word	0xffffffff


	//   ....[140]....
        /*0e84*/ 	.word	0xffffffff


	//   ....[141]....
        /*0e88*/ 	.word	0xffffffff


	//   ....[142]....
        /*0e8c*/ 	.word	0xffffffff


	//   ....[143]....
        /*0e90*/ 	.word	0xffffffff


	//   ....[144]....
        /*0e94*/ 	.word	0xffffffff


	//   ....[145]....
        /*0e98*/ 	.word	0xffffffff


	//   ....[146]....
        /*0e9c*/ 	.word	0xffffffff


	//   ....[147]....
        /*0ea0*/ 	.word	0xffffffff


	//   ....[148]....
        /*0ea4*/ 	.word	0xffffffff


	//   ....[149]....
        /*0ea8*/ 	.word	0xffffffff


	//   ....[150]....
        /*0eac*/ 	.word	0xffffffff


	//   ....[151]....
        /*0eb0*/ 	.word	0xffffffff


	//   ....[152]....
        /*0eb4*/ 	.word	0xffffffff


	//   ....[153]....
        /*0eb8*/ 	.word	0xffffffff


	//   ....[154]....
        /*0ebc*/ 	.word	0xffffffff


	//   ....[155]....
        /*0ec0*/ 	.word	0xffffffff


	//   ....[156]....
        /*0ec4*/ 	.word	0xffffffff


	//   ....[157]....
        /*0ec8*/ 	.word	0xffffffff


	//   ....[158]....
        /*0ecc*/ 	.word	0xffffffff


	//   ....[159]....
        /*0ed0*/ 	.word	0xffffffff


	//   ....[160]....
        /*0ed4*/ 	.word	0xffffffff


	//   ....[161]....
        /*0ed8*/ 	.word	0xffffffff


	//   ....[162]....
        /*0edc*/ 	.word	0xffffffff


	//   ....[163]....
        /*0ee0*/ 	.word	0xffffffff


	//   ....[164]....
        /*0ee4*/ 	.word	0xffffffff


	//   ....[165]....
        /*0ee8*/ 	.word	0xffffffff


	//   ....[166]....
        /*0eec*/ 	.word	0xffffffff


	//   ....[167]....
        /*0ef0*/ 	.word	0xffffffff


	//   ....[168]....
        /*0ef4*/ 	.word	0xffffffff


	//   ....[169]....
        /*0ef8*/ 	.word	0xffffffff


	//   ....[170]....
        /*0efc*/ 	.word	0xffffffff


	//   ....[171]....
        /*0f00*/ 	.word	0xffffffff


	//   ....[172]....
        /*0f04*/ 	.word	0xffffffff


	//   ....[173]....
        /*0f08*/ 	.word	0xffffffff


	//----- nvinfo : EIATTR_COOP_GROUP_INSTR_OFFSETS
	.align		4
.L_284:
        /*0f0c*/ 	.byte	0x04, 0x28
        /*0f0e*/ 	.short	(.L_286 - .L_285)


	//   ....[0]....
.L_285:
        /*0f10*/ 	.word	0x00000050


	//   ....[1]....
        /*0f14*/ 	.word	0x00000200


	//   ....[2]....
        /*0f18*/ 	.word	0x00000230


	//   ....[3]....
        /*0f1c*/ 	.word	0x00000260


	//   ....[4]....
        /*0f20*/ 	.word	0x00000290


	//   ....[5]....
        /*0f24*/ 	.word	0x000002c0


	//   ....[6]....
        /*0f28*/ 	.word	0x000002f0


	//   ....[7]....
        /*0f2c*/ 	.word	0x00000450


	//   ....[8]....
        /*0f30*/ 	.word	0x00000490


	//   ....[9]....
        /*0f34*/ 	.word	0x000004c0


	//   ....[10]....
        /*0f38*/ 	.word	0x000004f0


	//   ....[11]....
        /*0f3c*/ 	.word	0x00000520


	//   ....[12]....
        /*0f40*/ 	.word	0x00000550


	//   ....[13]....
        /*0f44*/ 	.word	0x000005e0


	//   ....[14]....
        /*0f48*/ 	.word	0x00000630


	//   ....[15]....
        /*0f4c*/ 	.word	0x00000650


	//   ....[16]....
        /*0f50*/ 	.word	0x000006b0


	//   ....[17]....
        /*0f54*/ 	.word	0x00003fc0


	//   ....[18]....
        /*0f58*/ 	.word	0x00004010


	//   ....[19]....
        /*0f5c*/ 	.word	0x00004810


	//   ....[20]....
        /*0f60*/ 	.word	0x00004830


	//   ....[21]....
        /*0f64*/ 	.word	0x00004fa0


	//   ....[22]....
        /*0f68*/ 	.word	0x00004fb0


	//   ....[23]....
        /*0f6c*/ 	.word	0x00005830


	//   ....[24]....
        /*0f70*/ 	.word	0x00005870


	//   ....[25]....
        /*0f74*/ 	.word	0x00006470


	//   ....[26]....
        /*0f78*/ 	.word	0x000064a0


	//   ....[27]....
        /*0f7c*/ 	.word	0x00006c60


	//   ....[28]....
        /*0f80*/ 	.word	0x00006c80


	//   ....[29]....
        /*0f84*/ 	.word	0x00007460


	//   ....[30]....
        /*0f88*/ 	.word	0x00007490


	//   ....[31]....
        /*0f8c*/ 	.word	0x000075c0


	//   ....[32]....
        /*0f90*/ 	.word	0x000075f0


	//   ....[33]....
        /*0f94*/ 	.word	0x000076e0


	//   ....[34]....
        /*0f98*/ 	.word	0x00007700


	//   ....[35]....
        /*0f9c*/ 	.word	0x00007cb0


	//   ....[36]....
        /*0fa0*/ 	.word	0x00007ce0


	//   ....[37]....
        /*0fa4*/ 	.word	0x00007e40


	//   ....[38]....
        /*0fa8*/ 	.word	0x00007e70


	//   ....[39]....
        /*0fac*/ 	.word	0x00007f60


	//   ....[40]....
        /*0fb0*/ 	.word	0x00007f90


	//   ....[41]....
        /*0fb4*/ 	.word	0x00008b30


	//   ....[42]....
        /*0fb8*/ 	.word	0x00008b50


	//   ....[43]....
        /*0fbc*/ 	.word	0x00008c30


	//   ....[44]....
        /*0fc0*/ 	.word	0x00008c40


	//   ....[45]....
        /*0fc4*/ 	.word	0x00008d10


	//   ....[46]....
        /*0fc8*/ 	.word	0x00008d30


	//   ....[47]....
        /*0fcc*/ 	.word	0x00008e00


	//   ....[48]....
        /*0fd0*/ 	.word	0x00008e10


	//   ....[49]....
        /*0fd4*/ 	.word	0x00008ee0


	//   ....[50]....
        /*0fd8*/ 	.word	0x00008f00


	//   ....[51]....
        /*0fdc*/ 	.word	0x00008fd0


	//   ....[52]....
        /*0fe0*/ 	.word	0x00008fe0


	//   ....[53]....
        /*0fe4*/ 	.word	0x000090b0


	//   ....[54]....
        /*0fe8*/ 	.word	0x000090d0


	//   ....[55]....
        /*0fec*/ 	.word	0x000091a0


	//   ....[56]....
        /*0ff0*/ 	.word	0x000091b0


	//   ....[57]....
        /*0ff4*/ 	.word	0x000095c0


	//   ....[58]....
        /*0ff8*/ 	.word	0x000095e0


	//   ....[59]....
        /*0ffc*/ 	.word	0x000095f0


	//   ....[60]....
        /*1000*/ 	.word	0x00009600


	//   ....[61]....
        /*1004*/ 	.word	0x00009610


	//   ....[62]....
        /*1008*/ 	.word	0x00009620


	//   ....[63]....
        /*100c*/ 	.word	0x00009640


	//   ....[64]....
        /*1010*/ 	.word	0x00009660


	//   ....[65]....
        /*1014*/ 	.word	0x00009680


	//   ....[66]....
        /*1018*/ 	.word	0x00009720


	//   ....[67]....
        /*101c*/ 	.word	0x00009a90


	//   ....[68]....
        /*1020*/ 	.word	0x00009ab0


	//   ....[69]....
        /*1024*/ 	.word	0x00009ad0


	//   ....[70]....
        /*1028*/ 	.word	0x00009af0


	//   ....[71]....
        /*102c*/ 	.word	0x00009cd0


	//   ....[72]....
        /*1030*/ 	.word	0x00009d90


	//   ....[73]....
        /*1034*/ 	.word	0x00009dd0


	//   ....[74]....
        /*1038*/ 	.word	0x00009e10


	//   ....[75]....
        /*103c*/ 	.word	0x00009ff0


	//   ....[76]....
        /*1040*/ 	.word	0x0000a0b0


	//   ....[77]....
        /*1044*/ 	.word	0x0000a0f0


	//   ....[78]....
        /*1048*/ 	.word	0x0000a130


	//   ....[79]....
        /*104c*/ 	.word	0x0000a330


	//   ....[80]....
        /*1050*/ 	.word	0x0000a3f0


	//   ....[81]....
        /*1054*/ 	.word	0x0000a430


	//   ....[82]....
        /*1058*/ 	.word	0x0000a470


	//   ....[83]....
        /*105c*/ 	.word	0x0000c000


	//   ....[84]....
        /*1060*/ 	.word	0x0000c060


	//   ....[85]....
        /*1064*/ 	.word	0x0000c090


	//   ....[86]....
        /*1068*/ 	.word	0x0000c0a0


	//   ....[87]....
        /*106c*/ 	.word	0x0000c180


	//   ....[88]....
        /*1070*/ 	.word	0x0000c190


	//   ....[89]....
        /*1074*/ 	.word	0x0000c1a0


	//   ....[90]....
        /*1078*/ 	.word	0x0000c1b0


	//   ....[91]....
        /*107c*/ 	.word	0x0000c3c0


	//   ....[92]....
        /*1080*/ 	.word	0x0000c400


	//   ....[93]....
        /*1084*/ 	.word	0x0000c420


	//   ....[94]....
        /*1088*/ 	.word	0x0000c430


	//   ....[95]....
        /*108c*/ 	.word	0x0000c510


	//   ....[96]....
        /*1090*/ 	.word	0x0000c5c0


	//   ....[97]....
        /*1094*/ 	.word	0x0000c630


	//   ....[98]....
        /*1098*/ 	.word	0x0000c640


	//   ....[99]....
        /*109c*/ 	.word	0x0000e3d0


	//   ....[100]....
        /*10a0*/ 	.word	0x0000e3f0


	//   ....[101]....
        /*10a4*/ 	.word	0x0000e400


	//   ....[102]....
        /*10a8*/ 	.word	0x0000e410


	//   ....[103]....
        /*10ac*/ 	.word	0x0000e420


	//   ....[104]....
        /*10b0*/ 	.word	0x0000e440


	//   ....[105]....
        /*10b4*/ 	.word	0x0000e460


	//   ....[106]....
        /*10b8*/ 	.word	0x0000e480


	//   ....[107]....
        /*10bc*/ 	.word	0x0000e4a0


	//   ....[108]....
        /*10c0*/ 	.word	0x0000e4c0


	//   ....[109]....
        /*10c4*/ 	.word	0x0000f970


	//   ....[110]....
        /*10c8*/ 	.word	0x0000f990


	//   ....[111]....
        /*10cc*/ 	.word	0x0000f9b0


	//   ....[112]....
        /*10d0*/ 	.word	0x0000f9c0


	//   ....[113]....
        /*10d4*/ 	.word	0x0000f9d0


	//   ....[114]....
        /*10d8*/ 	.word	0x0000f9e0


	//   ....[115]....
        /*10dc*/ 	.word	0x0000f9f0


	//   ....[116]....
        /*10e0*/ 	.word	0x0000fa00


	//   ....[117]....
        /*10e4*/ 	.word	0x0000fa30


	//   ....[118]....
        /*10e8*/ 	.word	0x0000fa60


	//   ....[119]....
        /*10ec*/ 	.word	0x0000fc80


	//   ....[120]....
        /*10f0*/ 	.word	0x0000ff40


	//   ....[121]....
        /*10f4*/ 	.word	0x0000ff50


	//   ....[122]....
        /*10f8*/ 	.word	0x0000ff60


	//   ....[123]....
        /*10fc*/ 	.word	0x00010bf0


	//   ....[124]....
        /*1100*/ 	.word	0x00010c10


	//   ....[125]....
        /*1104*/ 	.word	0x00010c30


	//   ....[126]....
        /*1108*/ 	.word	0x00010c40


	//   ....[127]....
        /*110c*/ 	.word	0x00010c70


	//   ....[128]....
        /*1110*/ 	.word	0x00010c90


	//   ....[129]....
        /*1114*/ 	.word	0x00010cb0


	//   ....[130]....
        /*1118*/ 	.word	0x00010cc0


	//   ....[131]....
        /*111c*/ 	.word	0x00012920


	//   ....[132]....
        /*1120*/ 	.word	0x00012940


	//   ....[133]....
        /*1124*/ 	.word	0x000129c0


	//   ....[134]....
        /*1128*/ 	.word	0x000129d0


	//   ....[135]....
        /*112c*/ 	.word	0x00012a10


	//   ....[136]....
        /*1130*/ 	.word	0x00012a20


	//   ....[137]....
        /*1134*/ 	.word	0x00012a60


	//   ....[138]....
        /*1138*/ 	.word	0x00012a70


	//   ....[139]....
        /*113c*/ 	.word	0x00012a80


	//   ....[140]....
        /*1140*/ 	.word	0x00012a90


	//   ....[141]....
        /*1144*/ 	.word	0x00013de0


	//   ....[142]....
        /*1148*/ 	.word	0x00013e00


	//   ....[143]....
        /*114c*/ 	.word	0x00013e20


	//   ....[144]....
        /*1150*/ 	.word	0x00013e80


	//   ....[145]....
        /*1154*/ 	.word	0x00013e90


	//   ....[146]....
        /*1158*/ 	.word	0x00013ed0


	//   ....[147]....
        /*115c*/ 	.word	0x00013ee0


	//   ....[148]....
        /*1160*/ 	.word	0x00013f20


	//   ....[149]....
        /*1164*/ 	.word	0x00013f30


	//   ....[150]....
        /*1168*/ 	.word	0x00013f40


	//   ....[151]....
        /*116c*/ 	.word	0x00014110


	//   ....[152]....
        /*1170*/ 	.word	0x000143c0


	//   ....[153]....
        /*1174*/ 	.word	0x000143d0


	//   ....[154]....
        /*1178*/ 	.word	0x000143e0


	//   ....[155]....
        /*117c*/ 	.word	0x00014ca0


	//   ....[156]....
        /*1180*/ 	.word	0x00014d00


	//   ....[157]....
        /*1184*/ 	.word	0x00014e60


	//   ....[158]....
        /*1188*/ 	.word	0x00014e80


	//   ....[159]....
        /*118c*/ 	.word	0x00014fe0


	//   ....[160]....
        /*1190*/ 	.word	0x00015000


	//   ....[161]....
        /*1194*/ 	.word	0x00015160


	//   ....[162]....
        /*1198*/ 	.word	0x00015180


	//   ....[163]....
        /*119c*/ 	.word	0x00017240


	//   ....[164]....
        /*11a0*/ 	.word	0x00017260


	//   ....[165]....
        /*11a4*/ 	.word	0x000172b0


	//   ....[166]....
        /*11a8*/ 	.word	0x000172d0


	//   ....[167]....
        /*11ac*/ 	.word	0x000172f0


	//   ....[168]....
        /*11b0*/ 	.word	0x00017310


	//   ....[169]....
        /*11b4*/ 	.word	0x00017330


	//   ....[170]....
        /*11b8*/ 	.word	0x00017350


	//   ....[171]....
        /*11bc*/ 	.word	0x00017370


	//   ....[172]....
        /*11c0*/ 	.word	0x000174b0


	//   ....[173]....
        /*11c4*/ 	.word	0x00018680


	//   ....[174]....
        /*11c8*/ 	.word	0x000186a0


	//   ....[175]....
        /*11cc*/ 	.word	0x000186f0


	//   ....[176]....
        /*11d0*/ 	.word	0x00018710


	//   ....[177]....
        /*11d4*/ 	.word	0x00018740


	//   ....[178]....
        /*11d8*/ 	.word	0x00018760


	//   ....[179]....
        /*11dc*/ 	.word	0x00018790


	//   ....[180]....
        /*11e0*/ 	.word	0x000187b0


	//   ....[181]....
        /*11e4*/ 	.word	0x000187d0


	//   ....[182]....
        /*11e8*/ 	.word	0x000187e0


	//   ....[183]....
        /*11ec*/ 	.word	0x00018de0


	//   ....[184]....
        /*11f0*/ 	.word	0x00018e00


	//   ....[185]....
        /*11f4*/ 	.word	0x00018e20


	//   ....[186]....
        /*11f8*/ 	.word	0x00018e40


	//   ....[187]....
        /*11fc*/ 	.word	0x00018e60


	//   ....[188]....
        /*1200*/ 	.word	0x00018e80


	//   ....[189]....
        /*1204*/ 	.word	0x00018ea0


	//   ....[190]....
        /*1208*/ 	.word	0x00018ec0


	//   ....[191]....
        /*120c*/ 	.word	0x0001ac50


	//   ....[192]....
        /*1210*/ 	.word	0x0001ac80


	//   ....[193]....
        /*1214*/ 	.word	0x0001ac90


	//   ....[194]....
        /*1218*/ 	.word	0x0001aca0


	//   ....[195]....
        /*121c*/ 	.word	0x0001acb0


	//   ....[196]....
        /*1220*/ 	.word	0x0001ace0


	//   ....[197]....
        /*1224*/ 	.word	0x0001ad00


	//   ....[198]....
        /*1228*/ 	.word	0x0001ad20


	//   ....[199]....
        /*122c*/ 	.word	0x0001bf30


	//   ....[200]....
        /*1230*/ 	.word	0x0001bf50


	//   ....[201]....
        /*1234*/ 	.word	0x0001bf60


	//   ....[202]....
        /*1238*/ 	.word	0x0001bf70


	//   ....[203]....
        /*123c*/ 	.word	0x0001bf80


	//   ....[204]....
        /*1240*/ 	.word	0x0001bf90


	//   ....[205]....
        /*1244*/ 	.word	0x0001bfb0


	//   ....[206]....
        /*1248*/ 	.word	0x0001c020


	//   ....[207]....
        /*124c*/ 	.word	0x0001c400


	//   ....[208]....
        /*1250*/ 	.word	0x0001c420


	//   ....[209]....
        /*1254*/ 	.word	0x0001c480


	//   ....[210]....
        /*1258*/ 	.word	0x0001c490


	//   ....[211]....
        /*125c*/ 	.word	0x0001c500


	//   ....[212]....
        /*1260*/ 	.word	0x0001c520


	//   ....[213]....
        /*1264*/ 	.word	0x0001c590


	//   ....[214]....
        /*1268*/ 	.word	0x0001c5a0


	//   ....[215]....
        /*126c*/ 	.word	0x0001c610


	//   ....[216]....
        /*1270*/ 	.word	0x0001c630


	//   ....[217]....
        /*1274*/ 	.word	0x0001c6a0


	//   ....[218]....
        /*1278*/ 	.word	0x0001c6b0


	//   ....[219]....
        /*127c*/ 	.word	0x0001c720


	//   ....[220]....
        /*1280*/ 	.word	0x0001c740


	//   ....[221]....
        /*1284*/ 	.word	0x0001c7b0


	//   ....[222]....
        /*1288*/ 	.word	0x0001c7c0


	//   ....[223]....
        /*128c*/ 	.word	0x0001ca40


	//   ....[224]....
        /*1290*/ 	.word	0x0001ca60


	//   ....[225]....
        /*1294*/ 	.word	0x0001cdb0


	//   ....[226]....
        /*1298*/ 	.word	0x0001cdc0


	//   ....[227]....
        /*129c*/ 	.word	0x0001d110


	//   ....[228]....
        /*12a0*/ 	.word	0x0001d130


	//   ....[229]....
        /*12a4*/ 	.word	0x0001d4a0


	//   ....[230]....
        /*12a8*/ 	.word	0x0001d4b0


	//   ....[231]....
        /*12ac*/ 	.word	0x0001dfe0


	//   ....[232]....
        /*12b0*/ 	.word	0x0001e000


	//   ....[233]....
        /*12b4*/ 	.word	0x0001e070


	//   ....[234]....
        /*12b8*/ 	.word	0x0001e080


	//   ....[235]....
        /*12bc*/ 	.word	0x0001e0f0


	//   ....[236]....
        /*12c0*/ 	.word	0x0001e110


	//   ....[237]....
        /*12c4*/ 	.word	0x0001e180


	//   ....[238]....
        /*12c8*/ 	.word	0x0001e190


	//   ....[239]....
        /*12cc*/ 	.word	0x0001e200


	//   ....[240]....
        /*12d0*/ 	.word	0x0001e220


	//   ....[241]....
        /*12d4*/ 	.word	0x0001e290


	//   ....[242]....
        /*12d8*/ 	.word	0x0001e2a0


	//   ....[243]....
        /*12dc*/ 	.word	0x0001e310


	//   ....[244]....
        /*12e0*/ 	.word	0x0001e330


	//   ....[245]....
        /*12e4*/ 	.word	0x0001e3a0


	//   ....[246]....
        /*12e8*/ 	.word	0x0001e3b0


	//   ....[247]....
        /*12ec*/ 	.word	0x0001e500


	//   ....[248]....
        /*12f0*/ 	.word	0x0001e520


	//   ....[249]....
        /*12f4*/ 	.word	0x0001e650


	//   ....[250]....
        /*12f8*/ 	.word	0x0001e690


	//   ....[251]....
        /*12fc*/ 	.word	0x0001e6c0


	//   ....[252]....
        /*1300*/ 	.word	0x0001e6f0


	//   ....[253]....
        /*1304*/ 	.word	0x0001e720


	//   ....[254]....
        /*1308*/ 	.word	0x0001e750


	//   ....[255]....
        /*130c*/ 	.word	0x0001e8b0


	//   ....[0]....
        /*1310*/ 	.word	0x0001e8f0


	//   ....[1]....
        /*1314*/ 	.word	0x0001e920


	//   ....[2]....
        /*1318*/ 	.word	0x0001e950


	//   ....[3]....
        /*131c*/ 	.word	0x0001e980


	//   ....[4]....
        /*1320*/ 	.word	0x0001e9b0


	//   ....[5]....
        /*1324*/ 	.word	0x0001ea40


	//   ....[6]....
        /*1328*/ 	.word	0x0001eaa0


	//   ....[7]....
        /*132c*/ 	.word	0x0001eab0


	//   ....[8]....
        /*1330*/ 	.word	0x0001eb10


	//   ....[9]....
        /*1334*/ 	.word	0x0001f570


	//   ....[10]....
        /*1338*/ 	.word	0x0001f5d0


	//   ....[11]....
        /*133c*/ 	.word	0x0001f620


	//   ....[12]....
        /*1340*/ 	.word	0x0001f670


	//   ....[13]....
        /*1344*/ 	.word	0x0001f6c0


	//   ....[14]....
        /*1348*/ 	.word	0x0001f730


	//   ....[15]....
        /*134c*/ 	.word	0x0001f780


	//   ....[16]....
        /*1350*/ 	.word	0x0001f7f0


	//   ....[17]....
        /*1354*/ 	.word	0x0001f860


	//   ....[18]....
        /*1358*/ 	.word	0x0001f8d0


	//   ....[19]....
        /*135c*/ 	.word	0x0001f940


	//   ....[20]....
        /*1360*/ 	.word	0x0001f9b0


	//   ....[21]....
        /*1364*/ 	.word	0x0001fa20


	//   ....[22]....
        /*1368*/ 	.word	0x0001fa80


	//   ....[23]....
        /*136c*/ 	.word	0x0001faf0


	//   ....[24]....
        /*1370*/ 	.word	0x0001fb60


	//   ....[25]....
        /*1374*/ 	.word	0x0001fbd0


	//   ....[26]....
        /*1378*/ 	.word	0x0001fc30


	//   ....[27]....
        /*137c*/ 	.word	0x0001fca0


	//   ....[28]....
        /*1380*/ 	.word	0x0001fd10


	//   ....[29]....
        /*1384*/ 	.word	0x0001fd80


	//   ....[30]....
        /*1388*/ 	.word	0x0001fde0


	//   ....[31]....
        /*138c*/ 	.word	0x0001fe50


	//   ....[32]....
        /*1390*/ 	.word	0x0001fec0


	//   ....[33]....
        /*1394*/ 	.word	0x0001ff30


	//   ....[34]....
        /*1398*/ 	.word	0x0001ff90


	//   ....[35]....
        /*139c*/ 	.word	0x00020000


	//   ....[36]....
        /*13a0*/ 	.word	0x00020070


	//   ....[37]....
        /*13a4*/ 	.word	0x00020140


	//   ....[38]....
        /*13a8*/ 	.word	0x000201a0


	//   ....[39]....
        /*13ac*/ 	.word	0x00020280


	//   ....[40]....
        /*13b0*/ 	.word	0x000202e0


	//   ....[41]....
        /*13b4*/ 	.word	0x000203c0


	//   ....[42]....
        /*13b8*/ 	.word	0x00020420


	//   ....[43]....
        /*13bc*/ 	.word	0x00020500


	//   ....[44]....
        /*13c0*/ 	.word	0x00020560


	//   ....[45]....
        /*13c4*/ 	.word	0x000205d0


	//   ....[46]....
        /*13c8*/ 	.word	0x00020640


	//   ....[47]....
        /*13cc*/ 	.word	0x00020930


	//   ....[48]....
        /*13d0*/ 	.word	0x00020c20


	//   ....[49]....
        /*13d4*/ 	.word	0x000213c0


	//   ....[50]....
        /*13d8*/ 	.word	0x00021410


	//   ....[51]....
        /*13dc*/ 	.word	0x00021460


	//   ....[52]....
        /*13e0*/ 	.word	0x000214b0


	//   ....[53]....
        /*13e4*/ 	.word	0x00021500


	//   ....[54]....
        /*13e8*/ 	.word	0x00021550


	//   ....[55]....
        /*13ec*/ 	.word	0x000215a0


	//   ....[56]....
        /*13f0*/ 	.word	0x000215f0


	//   ....[57]....
        /*13f4*/ 	.word	0x00021660


	//   ....[58]....
        /*13f8*/ 	.word	0x000216d0


	//   ....[59]....
        /*13fc*/ 	.word	0x000217a0


	//   ....[60]....
        /*1400*/ 	.word	0x00021800


	//   ....[61]....
        /*1404*/ 	.word	0x000218e0


	//   ....[62]....
        /*1408*/ 	.word	0x00021940


	//   ....[63]....
        /*140c*/ 	.word	0x00021a20


	//   ....[64]....
        /*1410*/ 	.word	0x00021a80


	//   ....[65]....
        /*1414*/ 	.word	0x00021b60


	//   ....[66]....
        /*1418*/ 	.word	0x00021bc0


	//   ....[67]....
        /*141c*/ 	.word	0x00021c30


	//   ....[68]....
        /*1420*/ 	.word	0x00021ca0


	//   ....[69]....
        /*1424*/ 	.word	0x00021d70


	//   ....[70]....
        /*1428*/ 	.word	0x00021dd0


	//   ....[71]....
        /*142c*/ 	.word	0x00021eb0


	//   ....[72]....
        /*1430*/ 	.word	0x00021f10


	//   ....[73]....
        /*1434*/ 	.word	0x00021ff0


	//   ....[74]....
        /*1438*/ 	.word	0x00022050


	//   ....[75]....
        /*143c*/ 	.word	0x00022130


	//   ....[76]....
        /*1440*/ 	.word	0x00022190


	//   ....[77]....
        /*1444*/ 	.word	0x00022200


	//   ....[78]....
        /*1448*/ 	.word	0x00022270


	//   ....[79]....
        /*144c*/ 	.word	0x00022550


	//   ....[80]....
        /*1450*/ 	.word	0x00022830


	//   ....[81]....
        /*1454*/ 	.word	0x00022ff0


	//   ....[82]....
        /*1458*/ 	.word	0x00023030


	//   ....[83]....
        /*145c*/ 	.word	0x00023080


	//   ....[84]....
        /*1460*/ 	.word	0x000230c0


	//   ....[85]....
        /*1464*/ 	.word	0x00023110


	//   ....[86]....
        /*1468*/ 	.word	0x00023150


	//   ....[87]....
        /*146c*/ 	.word	0x000231a0


	//   ....[88]....
        /*1470*/ 	.word	0x000231e0


	//   ....[89]....
        /*1474*/ 	.word	0x00023230


	//   ....[90]....
        /*1478*/ 	.word	0x000232a0


	//   ....[91]....
        /*147c*/ 	.word	0x00023310


	//   ....[92]....
        /*1480*/ 	.word	0x000233f0


	//   ....[93]....
        /*1484*/ 	.word	0x00023450


	//   ....[94]....
        /*1488*/ 	.word	0x00023530


	//   ....[95]....
        /*148c*/ 	.word	0x00023590


	//   ....[96]....
        /*1490*/ 	.word	0x00023670


	//   ....[97]....
        /*1494*/ 	.word	0x000236d0


	//   ....[98]....
        /*1498*/ 	.word	0x000237b0


	//   ....[99]....
        /*149c*/ 	.word	0x00023810


	//   ....[100]....
        /*14a0*/ 	.word	0x00023860


	//   ....[101]....
        /*14a4*/ 	.word	0x000238a0


	//   ....[102]....
        /*14a8*/ 	.word	0x000238f0


	//   ....[103]....
        /*14ac*/ 	.word	0x00023930


	//   ....[104]....
        /*14b0*/ 	.word	0x00023980


	//   ....[105]....
        /*14b4*/ 	.word	0x000239c0


	//   ....[106]....
        /*14b8*/ 	.word	0x00023a10


	//   ....[107]....
        /*14bc*/ 	.word	0x00023a50


	//   ....[108]....
        /*14c0*/ 	.word	0x00023aa0


	//   ....[109]....
        /*14c4*/ 	.word	0x00023af0


	//   ....[110]....
        /*14c8*/ 	.word	0x00023b40


	//   ....[111]....
        /*14cc*/ 	.word	0x00023b90


	//   ....[112]....
        /*14d0*/ 	.word	0x00023be0


	//   ....[113]....
        /*14d4*/ 	.word	0x00023c30


	//   ....[114]....
        /*14d8*/ 	.word	0x00023c80


	//   ....[115]....
        /*14dc*/ 	.word	0x00023cc0


	//   ....[116]....
        /*14e0*/ 	.word	0x00023d30


	//   ....[117]....
        /*14e4*/ 	.word	0x00023da0


	//   ....[118]....
        /*14e8*/ 	.word	0x00023e10


	//   ....[119]....
        /*14ec*/ 	.word	0x00023e70


	//   ....[120]....
        /*14f0*/ 	.word	0x00023ee0


	//   ....[121]....
        /*14f4*/ 	.word	0x00023f50


	//   ....[122]....
        /*14f8*/ 	.word	0x00023fc0


	//   ....[123]....
        /*14fc*/ 	.word	0x00024020


	//   ....[124]....
        /*1500*/ 	.word	0x00024090


	//   ....[125]....
        /*1504*/ 	.word	0x00024100


	//   ....[126]....
        /*1508*/ 	.word	0x00024170


	//   ....[127]....
        /*150c*/ 	.word	0x000241d0


	//   ....[128]....
        /*1510*/ 	.word	0x00024240


	//   ....[129]....
        /*1514*/ 	.word	0x000242b0


	//   ....[130]....
        /*1518*/ 	.word	0x00024320


	//   ....[131]....
        /*151c*/ 	.word	0x00024380


	//   ....[132]....
        /*1520*/ 	.word	0x000243f0


	//   ....[133]....
        /*1524*/ 	.word	0x00024460


	//   ....[134]....
        /*1528*/ 	.word	0x000244d0


	//   ....[135]....
        /*152c*/ 	.word	0x00024530


	//   ....[136]....
        /*1530*/ 	.word	0x000245a0


	//   ....[137]....
        /*1534*/ 	.word	0x00024610


	//   ....[138]....
        /*1538*/ 	.word	0x00024680


	//   ....[139]....
        /*153c*/ 	.word	0x000246e0


	//   ....[140]....
        /*1540*/ 	.word	0x00024750


	//   ....[141]....
        /*1544*/ 	.word	0x000247c0


	//   ....[142]....
        /*1548*/ 	.word	0x00024830


	//   ....[143]....
        /*154c*/ 	.word	0x00024890


	//   ....[144]....
        /*1550*/ 	.word	0x00024900


	//   ....[145]....
        /*1554*/ 	.word	0x00024970


	//   ....[146]....
        /*1558*/ 	.word	0x000249e0


	//   ....[147]....
        /*155c*/ 	.word	0x00024a40


	//   ....[148]....
        /*1560*/ 	.word	0x00024ab0


	//   ....[149]....
        /*1564*/ 	.word	0x00024b20


	//   ....[150]....
        /*1568*/ 	.word	0x00024b90


	//   ....[151]....
        /*156c*/ 	.word	0x00024bf0


	//   ....[152]....
        /*1570*/ 	.word	0x00024c60


	//   ....[153]....
        /*1574*/ 	.word	0x00024cd0


	//   ....[154]....
        /*1578*/ 	.word	0x00024d40


	//   ....[155]....
        /*157c*/ 	.word	0x00024da0


	//   ....[156]....
        /*1580*/ 	.word	0x00024e10


	//   ....[157]....
        /*1584*/ 	.word	0x00024e80


	//   ....[158]....
        /*1588*/ 	.word	0x00024ed0


	//   ....[159]....
        /*158c*/ 	.word	0x00024f10


	//   ....[160]....
        /*1590*/ 	.word	0x00024f60


	//   ....[161]....
        /*1594*/ 	.word	0x00024fb0


	//   ....[162]....
        /*1598*/ 	.word	0x00025000


	//   ....[163]....
        /*159c*/ 	.word	0x00025070


	//   ....[164]....
        /*15a0*/ 	.word	0x000250c0


	//   ....[165]....
        /*15a4*/ 	.word	0x00025110


	//   ....[166]....
        /*15a8*/ 	.word	0x00025160


	//   ....[167]....
        /*15ac*/ 	.word	0x000251b0


	//   ....[168]....
        /*15b0*/ 	.word	0x00025200


	//   ....[169]....
        /*15b4*/ 	.word	0x00025270


	//   ....[170]....
        /*15b8*/ 	.word	0x000252c0


	//   ....[171]....
        /*15bc*/ 	.word	0x00025330


	//   ....[172]....
        /*15c0*/ 	.word	0x00025390


	//   ....[173]....
        /*15c4*/ 	.word	0x00025400


	//----- nvinfo : EIATTR_EXIT_INSTR_OFFSETS
	.align		4
.L_286:
        /*15c8*/ 	.byte	0x04, 0x1c
        /*15ca*/ 	.short	(.L_288 - .L_287)


	//   ....[0]....
.L_287:
        /*15cc*/ 	.word	0x000010d0


	//   ....[1]....
        /*15d0*/ 	.word	0x0001f530


	//----- nvinfo : EIATTR_MAX_THREADS
	.align		4
.L_288:
        /*15d4*/ 	.byte	0x04, 0x05
        /*15d6*/ 	.short	(.L_290 - .L_289)
.L_289:
        /*15d8*/ 	.word	0x00000080
        /*15dc*/ 	.word	0x00000001
        /*15e0*/ 	.word	0x00000001


	//----- nvinfo : EIATTR_CRS_STACK_SIZE
	.align		4
.L_290:
        /*15e4*/ 	.byte	0x04, 0x1e
        /*15e6*/ 	.short	(.L_292 - .L_291)
.L_291:
        /*15e8*/ 	.word	0x00000000
.L_292:


//--------------------- .nv.callgraph             --------------------------
	.section	.nv.callgraph,"",@"SHT_CUDA_CALLGRAPH"
	.align	4
	.sectionentsize	8
	.align		4
        /*0000*/ 	.word	0x00000000
	.align		4
        /*0004*/ 	.word	0xffffffff
	.align		4
        /*0008*/ 	.word	0x00000000
	.align		4
        /*000c*/ 	.word	0xfffffffe
	.align		4
        /*0010*/ 	.word	0x00000000
	.align		4
        /*0014*/ 	.word	0xfffffffd
	.align		4
        /*0018*/ 	.word	0x00000000
	.align		4
        /*001c*/ 	.word	0xfffffffc


//--------------------- .nv.rel.action            --------------------------
	.section	.nv.rel.action,"",@"SHT_CUDA_RELOCINFO"
	.align	8
	.sectionentsize	8
        /*0000*/ 	.byte	0x73, 0x00, 0x00, 0x00, 0x00, 0x00, 0x00, 0x00, 0x00, 0x00, 0x00, 0x11, 0x25, 0x00, 0x05, 0x36


//--------------------- .nv.constant4             --------------------------
	.section	.nv.constant4,"a",@progbits
	.align	8
	.align		8
.nv.constant4:
        /*0000*/ 	.dword	_ZN85_INTERNAL_37829866_49_flash_fwd_hdim64_fp16_paged_split_softcap_sm80_cu_6987f922_31664cuda3std3__45__cpo5beginE
	.align		8
        /*0008*/ 	.dword	_ZN85_INTERNAL_37829866_49_flash_fwd_hdim64_fp16_paged_split_softcap_sm80_cu_6987f922_31664cuda3std3__45__cpo3endE
	.align		8
        /*0010*/ 	.dword	_ZN85_INTERNAL_37829866_49_flash_fwd_hdim64_fp16_paged_split_softcap_sm80_cu_6987f922_31664cuda3std3__45__cpo6cbeginE
	.align		8
        /*0018*/ 	.dword	_ZN85_INTERNAL_37829866_49_flash_fwd_hdim64_fp16_paged_split_softcap_sm80_cu_6987f922_31664cuda3std3__45__cpo4cendE
	.align		8
        /*0020*/ 	.dword	_ZN85_INTERNAL_37829866_49_flash_fwd_hdim64_fp16_paged_split_softcap_sm80_cu_6987f922_31664cuda3std3__487_GLOBAL__N__37829866_49_flash_fwd_hdim64_fp16_paged_split_softcap_sm80_cu_6987f922_31666ignoreE
	.align		8
        /*0028*/ 	.dword	_ZN85_INTERNAL_37829866_49_flash_fwd_hdim64_fp16_paged_split_softcap_sm80_cu_6987f922_31664cuda3std3__419piecewise_constructE
	.align		8
        /*0030*/ 	.dword	_ZN85_INTERNAL_37829866_49_flash_fwd_hdim64_fp16_paged_split_softcap_sm80_cu_6987f922_31664cuda3std3__48in_placeE
	.align		8
        /*0038*/ 	.dword	_ZN85_INTERNAL_37829866_49_flash_fwd_hdim64_fp16_paged_split_softcap_sm80_cu_6987f922_31664cuda3std6ranges3__45__cpo4swapE
	.align		8
        /*0040*/ 	.dword	_ZN85_INTERNAL_37829866_49_flash_fwd_hdim64_fp16_paged_split_softcap_sm80_cu_6987f922_31664cuda3std6ranges3__45__cpo9iter_moveE
	.align		8
        /*0048*/ 	.dword	_ZN85_INTERNAL_37829866_49_flash_fwd_hdim64_fp16_paged_split_softcap_sm80_cu_6987f922_31664cute7productE
	.align		8
        /*0050*/ 	.dword	_ZN85_INTERNAL_37829866_49_flash_fwd_hdim64_fp16_paged_split_softcap_sm80_cu_6987f922_31664cute1_E


//--------------------- .nv.constant0._ZN7cutlass13device_kernelIN5flash19enable_sm80_to_sm89INS1_16FlashAttnFwdSm80INS1_25CollectiveMainloopFwdSm80ILi4ELi1ELb0EN4cute5tupleIJNS5_1CILi128EEENS7_ILi112EEENS7_ILi64EEEEEELi64ENS_6half_tEfNS_4arch4Sm80ELb0ELb0ELb1ELb0ELb1ELb0ELb1ELb1EEENS1_21CollectiveEpilogueFwdINS6_IJS8_SA_S9_EEENS6_IJNS7_ILi1EEESI_SI_EEESC_SE_Li128ELb0ELb1ELb1ELb0EEENS1_19SingleTileSchedulerILb0ELb1ELb1ELi128EEEEEEEEEvNT_6ParamsE --------------------------
	.section	.nv.constant0._ZN7cutlass13device_kernelIN5flash19enable_sm80_to_sm89INS1_16FlashAttnFwdSm80INS1_25CollectiveMainloopFwdSm80ILi4ELi1ELb0EN4cute5tupleIJNS5_1CILi128EEENS7_ILi112EEENS7_ILi64EEEEEELi64ENS_6half_tEfNS_4arch4Sm80ELb0ELb0ELb1ELb0ELb1ELb0ELb1ELb1EEENS1_21CollectiveEpilogueFwdINS6_IJS8_SA_S9_EEENS6_IJNS7_ILi1EEESI_SI_EEESC_SE_Li128ELb0ELb1ELb1ELb0EEENS1_19SingleTileSchedulerILb0ELb1ELb1ELi128EEEEEEEEEvNT_6ParamsE,"a",@progbits
	.sectionflags	@""
	.align	4
.nv.constant0._ZN7cutlass13device_kernelIN5flash19enable_sm80_to_sm89INS1_16FlashAttnFwdSm80INS1_25CollectiveMainloopFwdSm80ILi4ELi1ELb0EN4cute5tupleIJNS5_1CILi128EEENS7_ILi112EEENS7_ILi64EEEEEELi64ENS_6half_tEfNS_4arch4Sm80ELb0ELb0ELb1ELb0ELb1ELb0ELb1ELb1EEENS1_21CollectiveEpilogueFwdINS6_IJS8_SA_S9_EEENS6_IJNS7_ILi1EEESI_SI_EEESC_SE_Li128ELb0ELb1ELb1ELb0EEENS1_19SingleTileSchedulerILb0ELb1ELb1ELi128EEEEEEEEEvNT_6ParamsE:
	.zero		1400


//--------------------- .nv.constant0._ZN7cutlass13device_kernelIN5flash19enable_sm80_to_sm89INS1_16FlashAttnFwdSm80INS1_25CollectiveMainloopFwdSm80ILi4ELi1ELb0EN4cute5tupleIJNS5_1CILi128EEENS7_ILi80EEENS7_ILi64EEEEEELi64ENS_6half_tEfNS_4arch4Sm80ELb0ELb0ELb1ELb1ELb1ELb0ELb1ELb1EEENS1_21CollectiveEpilogueFwdINS6_IJS8_SA_S9_EEENS6_IJNS7_ILi1EEESI_SI_EEESC_SE_Li128ELb1ELb1ELb1ELb0EEENS1_36VarlenDynamicPersistentTileSchedulerILi128ELi80ELi128ELi128ELb1ELb1ELb0ELb0ELb1ELb1EEEEEEEEEvNT_6ParamsE --------------------------
	.section	.nv.constant0._ZN7cutlass13device_kernelIN5flash19enable_sm80_to_sm89INS1_16FlashAttnFwdSm80INS1_25CollectiveMainloopFwdSm80ILi4ELi1ELb0EN4cute5tupleIJNS5_1CILi128EEENS7_ILi80EEENS7_ILi64EEEEEELi64ENS_6half_tEfNS_4arch4Sm80ELb0ELb0ELb1ELb1ELb1ELb0ELb1ELb1EEENS1_21CollectiveEpilogueFwdINS6_IJS8_SA_S9_EEENS6_IJNS7_ILi1EEESI_SI_EEESC_SE_Li128ELb1ELb1ELb1ELb0EEENS1_36VarlenDynamicPersistentTileSchedulerILi128ELi80ELi128ELi128ELb1ELb1ELb0ELb0ELb1ELb1EEEEEEEEEvNT_6ParamsE,"a",@progbits
	.sectionflags	@""
	.align	4
.nv.constant0._ZN7cutlass13device_kernelIN5flash19enable_sm80_to_sm89INS1_16FlashAttnFwdSm80INS1_25CollectiveMainloopFwdSm80ILi4ELi1ELb0EN4cute5tupleIJNS5_1CILi128EEENS7_ILi80EEENS7_ILi64EEEEEELi64ENS_6half_tEfNS_4arch4Sm80ELb0ELb0ELb1ELb1ELb1ELb0ELb1ELb1EEENS1_21CollectiveEpilogueFwdINS6_IJS8_SA_S9_EEENS6_IJNS7_ILi1EEESI_SI_EEESC_SE_Li128ELb1ELb1ELb1ELb0EEENS1_36VarlenDynamicPersistentTileSchedulerILi128ELi80ELi128ELi128ELb1ELb1ELb0ELb0ELb1ELb1EEEEEEEEEvNT_6ParamsE:
	.zero		1432


//--------------------- .nv.constant0._ZN7cutlass13device_kernelIN5flash19enable_sm80_to_sm89INS1_16FlashAttnFwdSm80INS1_25CollectiveMainloopFwdSm80ILi4ELi1ELb0EN4cute5tupleIJNS5_1CILi128EEENS7_ILi80EEENS7_ILi64EEEEEELi64ENS_6half_tEfNS_4arch4Sm80ELb0ELb0ELb1ELb1ELb1ELb1ELb1ELb1EEENS1_21CollectiveEpilogueFwdINS6_IJS8_SA_S9_EEENS6_IJNS7_ILi1EEESI_SI_EEESC_SE_Li128ELb1ELb1ELb1ELb0EEENS1_36VarlenDynamicPersistentTileSchedulerILi128ELi80ELi128ELi128ELb1ELb1ELb0ELb0ELb1ELb1EEEEEEEEEvNT_6ParamsE --------------------------
	.section	.nv.constant0._ZN7cutlass13device_kernelIN5flash19enable_sm80_to_sm89INS1_16FlashAttnFwdSm80INS1_25CollectiveMainloopFwdSm80ILi4ELi1ELb0EN4cute5tupleIJNS5_1CILi128EEENS7_ILi80EEENS7_ILi64EEEEEELi64ENS_6half_tEfNS_4arch4Sm80ELb0ELb0ELb1ELb1ELb1ELb1ELb1ELb1EEENS1_21CollectiveEpilogueFwdINS6_IJS8_SA_S9_EEENS6_IJNS7_ILi1EEESI_SI_EEESC_SE_Li128ELb1ELb1ELb1ELb0EEENS1_36VarlenDynamicPersistentTileSchedulerILi128ELi80ELi128ELi128ELb1ELb1ELb0ELb0ELb1ELb1EEEEEEEEEvNT_6ParamsE,"a",@progbits
	.sectionflags	@""
	.align	4
.nv.constant0._ZN7cutlass13device_kernelIN5flash19enable_sm80_to_sm89INS1_16FlashAttnFwdSm80INS1_25CollectiveMainloopFwdSm80ILi4ELi1ELb0EN4cute5tupleIJNS5_1CILi128EEENS7_ILi80EEENS7_ILi64EEEEEELi64ENS_6half_tEfNS_4arch4Sm80ELb0ELb0ELb1ELb1ELb1ELb1ELb1ELb1EEENS1_21CollectiveEpilogueFwdINS6_IJS8_SA_S9_EEENS6_IJNS7_ILi1EEESI_SI_EEESC_SE_Li128ELb1ELb1ELb1ELb0EEENS1_36VarlenDynamicPersistentTileSchedulerILi128ELi80ELi128ELi128ELb1ELb1ELb0ELb0ELb1ELb1EEEEEEEEEvNT_6ParamsE:
	.zero		1432


//--------------------- .nv.constant0._ZN7cutlass13device_kernelIN5flash19enable_sm80_to_sm89INS1_16FlashAttnFwdSm80INS1_25CollectiveMainloopFwdSm80ILi4ELi1ELb0EN4cute5tupleIJNS5_1CILi128EEENS7_ILi96EEENS7_ILi64EEEEEELi64ENS_6half_tEfNS_4arch4Sm80ELb0ELb1ELb1ELb0ELb1ELb0ELb1ELb1EEENS1_21CollectiveEpilogueFwdINS6_IJS8_SA_S9_EEENS6_IJNS7_ILi1EEESI_SI_EEESC_SE_Li128ELb0ELb1ELb1ELb0EEENS1_19SingleTileSchedulerILb0ELb1ELb1ELi128EEEEEEEEEvNT_6ParamsE --------------------------
	.section	.nv.constant0._ZN7cutlass13device_kernelIN5flash19enable_sm80_to_sm89INS1_16FlashAttnFwdSm80INS1_25CollectiveMainloopFwdSm80ILi4ELi1ELb0EN4cute5tupleIJNS5_1CILi128EEENS7_ILi96EEENS7_ILi64EEEEEELi64ENS_6half_tEfNS_4arch4Sm80ELb0ELb1ELb1ELb0ELb1ELb0ELb1ELb1EEENS1_21CollectiveEpilogueFwdINS6_IJS8_SA_S9_EEENS6_IJNS7_ILi1EEESI_SI_EEESC_SE_Li128ELb0ELb1ELb1ELb0EEENS1_19SingleTileSchedulerILb0ELb1ELb1ELi128EEEEEEEEEvNT_6ParamsE,"a",@progbits
	.sectionflags	@""
	.align	4
.nv.constant0._ZN7cutlass13device_kernelIN5flash19enable_sm80_to_sm89INS1_16FlashAttnFwdSm80INS1_25CollectiveMainloopFwdSm80ILi4ELi1ELb0EN4cute5tupleIJNS5_1CILi128EEENS7_ILi96EEENS7_ILi64EEEEEELi64ENS_6half_tEfNS_4arch4Sm80ELb0ELb1ELb1ELb0ELb1ELb0ELb1ELb1EEENS1_21CollectiveEpilogueFwdINS6_IJS8_SA_S9_EEENS6_IJNS7_ILi1EEESI_SI_EEESC_SE_Li128ELb0ELb1ELb1ELb0EEENS1_19SingleTileSchedulerILb0ELb1ELb1ELi128EEEEEEEEEvNT_6ParamsE:
	.zero		1400


//--------------------- .nv.constant0._ZN7cutlass13device_kernelIN5flash19enable_sm80_to_sm89INS1_16FlashAttnFwdSm80INS1_25CollectiveMainloopFwdSm80ILi4ELi1ELb0EN4cute5tupleIJNS5_1CILi128EEENS7_ILi80EEENS7_ILi64EEEEEELi64ENS_6half_tEfNS_4arch4Sm80ELb0ELb1ELb1ELb1ELb1ELb0ELb1ELb1EEENS1_21CollectiveEpilogueFwdINS6_IJS8_SA_S9_EEENS6_IJNS7_ILi1EEESI_SI_EEESC_SE_Li128ELb1ELb1ELb1ELb0EEENS1_36VarlenDynamicPersistentTileSchedulerILi128ELi80ELi128ELi128ELb1ELb1ELb0ELb1ELb0ELb1EEEEEEEEEvNT_6ParamsE --------------------------
	.section	.nv.constant0._ZN7cutlass13device_kernelIN5flash19enable_sm80_to_sm89INS1_16FlashAttnFwdSm80INS1_25CollectiveMainloopFwdSm80ILi4ELi1ELb0EN4cute5tupleIJNS5_1CILi128EEENS7_ILi80EEENS7_ILi64EEEEEELi64ENS_6half_tEfNS_4arch4Sm80ELb0ELb1ELb1ELb1ELb1ELb0ELb1ELb1EEENS1_21CollectiveEpilogueFwdINS6_IJS8_SA_S9_EEENS6_IJNS7_ILi1EEESI_SI_EEESC_SE_Li128ELb1ELb1ELb1ELb0EEENS1_36VarlenDynamicPersistentTileSchedulerILi128ELi80ELi128ELi128ELb1ELb1ELb0ELb1ELb0ELb1EEEEEEEEEvNT_6ParamsE,"a",@progbits
	.sectionflags	@""
	.align	4
.nv.constant0._ZN7cutlass13device_kernelIN5flash19enable_sm80_to_sm89INS1_16FlashAttnFwdSm80INS1_25CollectiveMainloopFwdSm80ILi4ELi1ELb0EN4cute5tupleIJNS5_1CILi128EEENS7_ILi80EEENS7_ILi64EEEEEELi64ENS_6half_tEfNS_4arch4Sm80ELb0ELb1ELb1ELb1ELb1ELb0ELb1ELb1EEENS1_21CollectiveEpilogueFwdINS6_IJS8_SA_S9_EEENS6_IJNS7_ILi1EEESI_SI_EEESC_SE_Li128ELb1ELb1ELb1ELb0EEENS1_36VarlenDynamicPersistentTileSchedulerILi128ELi80ELi128ELi128ELb1ELb1ELb0ELb1ELb0ELb1EEEEEEEEEvNT_6ParamsE:
	.zero		1432


//--------------------- .nv.constant0._ZN7cutlass13device_kernelIN5flash19enable_sm80_to_sm89INS1_16FlashAttnFwdSm80INS1_25CollectiveMainloopFwdSm80ILi4ELi1ELb0EN4cute5tupleIJNS5_1CILi128EEENS7_ILi80EEENS7_ILi64EEEEEELi64ENS_6half_tEfNS_4arch4Sm80ELb0ELb1ELb1ELb1ELb1ELb1ELb1ELb1EEENS1_21CollectiveEpilogueFwdINS6_IJS8_SA_S9_EEENS6_IJNS7_ILi1EEESI_SI_EEESC_SE_Li128ELb1ELb1ELb1ELb0EEENS1_36VarlenDynamicPersistentTileSchedulerILi128ELi80ELi128ELi128ELb1ELb1ELb0ELb1ELb0ELb1EEEEEEEEEvNT_6ParamsE --------------------------
	.section	.nv.constant0._ZN7cutlass13device_kernelIN5flash19enable_sm80_to_sm89INS1_16FlashAttnFwdSm80INS1_25CollectiveMainloopFwdSm80ILi4ELi1ELb0EN4cute5tupleIJNS5_1CILi128EEENS7_ILi80EEENS7_ILi64EEEEEELi64ENS_6half_tEfNS_4arch4Sm80ELb0ELb1ELb1ELb1ELb1ELb1ELb1ELb1EEENS1_21CollectiveEpilogueFwdINS6_IJS8_SA_S9_EEENS6_IJNS7_ILi1EEESI_SI_EEESC_SE_Li128ELb1ELb1ELb1ELb0EEENS1_36VarlenDynamicPersistentTileSchedulerILi128ELi80ELi128ELi128ELb1ELb1ELb0ELb1ELb0ELb1EEEEEEEEEvNT_6ParamsE,"a",@progbits
	.sectionflags	@""
	.align	4
.nv.constant0._ZN7cutlass13device_kernelIN5flash19enable_sm80_to_sm89INS1_16FlashAttnFwdSm80INS1_25CollectiveMainloopFwdSm80ILi4ELi1ELb0EN4cute5tupleIJNS5_1CILi128EEENS7_ILi80EEENS7_ILi64EEEEEELi64ENS_6half_tEfNS_4arch4Sm80ELb0ELb1ELb1ELb1ELb1ELb1ELb1ELb1EEENS1_21CollectiveEpilogueFwdINS6_IJS8_SA_S9_EEENS6_IJNS7_ILi1EEESI_SI_EEESC_SE_Li128ELb1ELb1ELb1ELb0EEENS1_36VarlenDynamicPersistentTileSchedulerILi128ELi80ELi128ELi128ELb1ELb1ELb0ELb1ELb0ELb1EEEEEEEEEvNT_6ParamsE:
	.zero		1432


//--------------------- .nv.constant0._ZN7cutlass13device_kernelIN5flash19enable_sm80_to_sm89INS1_16FlashAttnFwdSm80INS1_25CollectiveMainloopFwdSm80ILi4ELi1ELb0EN4cute5tupleIJNS5_1CILi128EEENS7_ILi112EEENS7_ILi64EEEEEELi64ENS_6half_tEfNS_4arch4Sm80ELb1ELb0ELb1ELb0ELb1ELb0ELb1ELb1EEENS1_21CollectiveEpilogueFwdINS6_IJS8_SA_S9_EEENS6_IJNS7_ILi1EEESI_SI_EEESC_SE_Li128ELb0ELb1ELb1ELb0EEENS1_30DynamicPersistentTileSchedulerILi128ELi128ELb1ELb1ELb0EEEEEEEEEvNT_6ParamsE --------------------------
	.section	.nv.constant0._ZN7cutlass13device_kernelIN5flash19enable_sm80_to_sm89INS1_16FlashAttnFwdSm80INS1_25CollectiveMainloopFwdSm80ILi4ELi1ELb0EN4cute5tupleIJNS5_1CILi128EEENS7_ILi112EEENS7_ILi64EEEEEELi64ENS_6half_tEfNS_4arch4Sm80ELb1ELb0ELb1ELb0ELb1ELb0ELb1ELb1EEENS1_21CollectiveEpilogueFwdINS6_IJS8_SA_S9_EEENS6_IJNS7_ILi1EEESI_SI_EEESC_SE_Li128ELb0ELb1ELb1ELb0EEENS1_30DynamicPersistentTileSchedulerILi128ELi128ELb1ELb1ELb0EEEEEEEEEvNT_6ParamsE,"a",@progbits
	.sectionflags	@""
	.align	4
.nv.constant0._ZN7cutlass13device_kernelIN5flash19enable_sm80_to_sm89INS1_16FlashAttnFwdSm80INS1_25CollectiveMainloopFwdSm80ILi4ELi1ELb0EN4cute5tupleIJNS5_1CILi128EEENS7_ILi112EEENS7_ILi64EEEEEELi64ENS_6half_tEfNS_4arch4Sm80ELb1ELb0ELb1ELb0ELb1ELb0ELb1ELb1EEENS1_21CollectiveEpilogueFwdINS6_IJS8_SA_S9_EEENS6_IJNS7_ILi1EEESI_SI_EEESC_SE_Li128ELb0ELb1ELb1ELb0EEENS1_30DynamicPersistentTileSchedulerILi128ELi128ELb1ELb1ELb0EEEEEEEEEvNT_6ParamsE:
	.zero		1416


//--------------------- .nv.constant0._ZN7cutlass13device_kernelIN5flash19enable_sm80_to_sm89INS1_16FlashAttnFwdSm80INS1_25CollectiveMainloopFwdSm80ILi4ELi1ELb0EN4cute5tupleIJNS5_1CILi128EEENS7_ILi80EEENS7_ILi64EEEEEELi64ENS_6half_tEfNS_4arch4Sm80ELb1ELb0ELb1ELb1ELb1ELb0ELb1ELb1EEENS1_21CollectiveEpilogueFwdINS6_IJS8_SA_S9_EEENS6_IJNS7_ILi1EEESI_SI_EEESC_SE_Li128ELb1ELb1ELb1ELb0EEENS1_36VarlenDynamicPersistentTileSchedulerILi128ELi80ELi128ELi128ELb1ELb1ELb0ELb1ELb1ELb1EEEEEEEEEvNT_6ParamsE --------------------------
	.section	.nv.constant0._ZN7cutlass13device_kernelIN5flash19enable_sm80_to_sm89INS1_16FlashAttnFwdSm80INS1_25CollectiveMainloopFwdSm80ILi4ELi1ELb0EN4cute5tupleIJNS5_1CILi128EEENS7_ILi80EEENS7_ILi64EEEEEELi64ENS_6half_tEfNS_4arch4Sm80ELb1ELb0ELb1ELb1ELb1ELb0ELb1ELb1EEENS1_21CollectiveEpilogueFwdINS6_IJS8_SA_S9_EEENS6_IJNS7_ILi1EEESI_SI_EEESC_SE_Li128ELb1ELb1ELb1ELb0EEENS1_36VarlenDynamicPersistentTileSchedulerILi128ELi80ELi128ELi128ELb1ELb1ELb0ELb1ELb1ELb1EEEEEEEEEvNT_6ParamsE,"a",@progbits
	.sectionflags	@""
	.align	4
.nv.constant0._ZN7cutlass13device_kernelIN5flash19enable_sm80_to_sm89INS1_16FlashAttnFwdSm80INS1_25CollectiveMainloopFwdSm80ILi4ELi1ELb0EN4cute5tupleIJNS5_1CILi128EEENS7_ILi80EEENS7_ILi64EEEEEELi64ENS_6half_tEfNS_4arch4Sm80ELb1ELb0ELb1ELb1ELb1ELb0ELb1ELb1EEENS1_21CollectiveEpilogueFwdINS6_IJS8_SA_S9_EEENS6_IJNS7_ILi1EEESI_SI_EEESC_SE_Li128ELb1ELb1ELb1ELb0EEENS1_36VarlenDynamicPersistentTileSchedulerILi128ELi80ELi128ELi128ELb1ELb1ELb0ELb1ELb1ELb1EEEEEEEEEvNT_6ParamsE:
	.zero		1432


//--------------------- .nv.constant0._ZN7cutlass13device_kernelIN5flash19enable_sm80_to_sm89INS1_16FlashAttnFwdSm80INS1_25CollectiveMainloopFwdSm80ILi4ELi1ELb0EN4cute5tupleIJNS5_1CILi128EEENS7_ILi80EEENS7_ILi64EEEEEELi64ENS_6half_tEfNS_4arch4Sm80ELb1ELb0ELb1ELb1ELb1ELb1ELb1ELb1EEENS1_21CollectiveEpilogueFwdINS6_IJS8_SA_S9_EEENS6_IJNS7_ILi1EEESI_SI_EEESC_SE_Li128ELb1ELb1ELb1ELb0EEENS1_36VarlenDynamicPersistentTileSchedulerILi128ELi80ELi128ELi128ELb1ELb1ELb0ELb1ELb1ELb1EEEEEEEEEvNT_6ParamsE --------------------------
	.section	.nv.constant0._ZN7cutlass13device_kernelIN5flash19enable_sm80_to_sm89INS1_16FlashAttnFwdSm80INS1_25CollectiveMainloopFwdSm80ILi4ELi1ELb0EN4cute5tupleIJNS5_1CILi128EEENS7_ILi80EEENS7_ILi64EEEEEELi64ENS_6half_tEfNS_4arch4Sm80ELb1ELb0ELb1ELb1ELb1ELb1ELb1ELb1EEENS1_21CollectiveEpilogueFwdINS6_IJS8_SA_S9_EEENS6_IJNS7_ILi1EEESI_SI_EEESC_SE_Li128ELb1ELb1ELb1ELb0EEENS1_36VarlenDynamicPersistentTileSchedulerILi128ELi80ELi128ELi128ELb1ELb1ELb0ELb1ELb1ELb1EEEEEEEEEvNT_6ParamsE,"a",@progbits
	.sectionflags	@""
	.align	4
.nv.constant0._ZN7cutlass13device_kernelIN5flash19enable_sm80_to_sm89INS1_16FlashAttnFwdSm80INS1_25CollectiveMainloopFwdSm80ILi4ELi1ELb0EN4cute5tupleIJNS5_1CILi128EEENS7_ILi80EEENS7_ILi64EEEEEELi64ENS_6half_tEfNS_4arch4Sm80ELb1ELb0ELb1ELb1ELb1ELb1ELb1ELb1EEENS1_21CollectiveEpilogueFwdINS6_IJS8_SA_S9_EEENS6_IJNS7_ILi1EEESI_SI_EEESC_SE_Li128ELb1ELb1ELb1ELb0EEENS1_36VarlenDynamicPersistentTileSchedulerILi128ELi80ELi128ELi128ELb1ELb1ELb0ELb1ELb1ELb1EEEEEEEEEvNT_6ParamsE:
	.zero		1432


//--------------------- .text._ZN7cutlass13device_kernelIN5flash19enable_sm80_to_sm89INS1_16FlashAttnFwdSm80INS1_25CollectiveMainloopFwdSm80ILi4ELi1ELb0EN4cute5tupleIJNS5_1CILi128EEENS7_ILi112EEENS7_ILi64EEEEEELi64ENS_6half_tEfNS_4arch4Sm80ELb0ELb0ELb1ELb0ELb1ELb0ELb1ELb1EEENS1_21CollectiveEpilogueFwdINS6_IJS8_SA_S9_EEENS6_IJNS7_ILi1EEESI_SI_EEESC_SE_Li128ELb0ELb1ELb1ELb0EEENS1_19SingleTileSchedulerILb0ELb1ELb1ELi128EEEEEEEEEvNT_6ParamsE --------------------------
	.section	.text._ZN7cutlass13device_kernelIN5flash19enable_sm80_to_sm89INS1_16FlashAttnFwdSm80INS1_25CollectiveMainloopFwdSm80ILi4ELi1ELb0EN4cute5tupleIJNS5_1CILi128EEENS7_ILi112EEENS7_ILi64EEEEEELi64ENS_6half_tEfNS_4arch4Sm80ELb0ELb0ELb1ELb0ELb1ELb0ELb1ELb1EEENS1_21CollectiveEpilogueFwdINS6_IJS8_SA_S9_EEENS6_IJNS7_ILi1EEESI_SI_EEESC_SE_Li128ELb0ELb1ELb1ELb0EEENS1_19SingleTileSchedulerILb0ELb1ELb1ELi128EEEEEEEEEvNT_6ParamsE,"ax",@progbits
	.sectioninfo	@"SHI_REGISTERS=255"
	.align	128
.text._ZN7cutlass13device_kernelIN5flash19enable_sm80_to_sm89INS1_16FlashAttnFwdSm80INS1_25CollectiveMainloopFwdSm80ILi4ELi1ELb0EN4cute5tupleIJNS5_1CILi128EEENS7_ILi112EEENS7_ILi64EEEEEELi64ENS_6half_tEfNS_4arch4Sm80ELb0ELb0ELb1ELb0ELb1ELb0ELb1ELb1EEENS1_21CollectiveEpilogueFwdINS6_IJS8_SA_S9_EEENS6_IJNS7_ILi1EEESI_SI_EEESC_SE_Li128ELb0ELb1ELb1ELb0EEENS1_19SingleTileSchedulerILb0ELb1ELb1ELi128EEEEEEEEEvNT_6ParamsE:
        .type           _ZN7cutlass13device_kernelIN5flash19enable_sm80_to_sm89INS1_16FlashAttnFwdSm80INS1_25CollectiveMainloopFwdSm80ILi4ELi1ELb0EN4cute5tupleIJNS5_1CILi128EEENS7_ILi112EEENS7_ILi64EEEEEELi64ENS_6half_tEfNS_4arch4Sm80ELb0ELb0ELb1ELb0ELb1ELb0ELb1ELb1EEENS1_21CollectiveEpilogueFwdINS6_IJS8_SA_S9_EEENS6_IJNS7_ILi1EEESI_SI_EEESC_SE_Li128ELb0ELb1ELb1ELb0EEENS1_19SingleTileSchedulerILb0ELb1ELb1ELi128EEEEEEEEEvNT_6ParamsE,@function
        .size           _ZN7cutlass13device_kernelIN5flash19enable_sm80_to_sm89INS1_16FlashAttnFwdSm80INS1_25CollectiveMainloopFwdSm80ILi4ELi1ELb0EN4cute5tupleIJNS5_1CILi128EEENS7_ILi112EEENS7_ILi64EEEEEELi64ENS_6half_tEfNS_4arch4Sm80ELb0ELb0ELb1ELb0ELb1ELb0ELb1ELb1EEENS1_21CollectiveEpilogueFwdINS6_IJS8_SA_S9_EEENS6_IJNS7_ILi1EEESI_SI_EEESC_SE_Li128ELb0ELb1ELb1ELb0EEENS1_19SingleTileSchedulerILb0ELb1ELb1ELi128EEEEEEEEEvNT_6ParamsE,(.L_x_1909 - _ZN7cutlass13device_kernelIN5flash19enable_sm80_to_sm89INS1_16FlashAttnFwdSm80INS1_25CollectiveMainloopFwdSm80ILi4ELi1ELb0EN4cute5tupleIJNS5_1CILi128EEENS7_ILi112EEENS7_ILi64EEEEEELi64ENS_6half_tEfNS_4arch4Sm80ELb0ELb0ELb1ELb0ELb1ELb0ELb1ELb1EEENS1_21CollectiveEpilogueFwdINS6_IJS8_SA_S9_EEENS6_IJNS7_ILi1EEESI_SI_EEESC_SE_Li128ELb0ELb1ELb1ELb0EEENS1_19SingleTileSchedulerILb0ELb1ELb1ELi128EEEEEEEEEvNT_6ParamsE)
        .other          _ZN7cutlass13device_kernelIN5flash19enable_sm80_to_sm89INS1_16FlashAttnFwdSm80INS1_25CollectiveMainloopFwdSm80ILi4ELi1ELb0EN4cute5tupleIJNS5_1CILi128EEENS7_ILi112EEENS7_ILi64EEEEEELi64ENS_6half_tEfNS_4arch4Sm80ELb0ELb0ELb1ELb0ELb1ELb0ELb1ELb1EEENS1_21CollectiveEpilogueFwdINS6_IJS8_SA_S9_EEENS6_IJNS7_ILi1EEESI_SI_EEESC_SE_Li128ELb0ELb1ELb1ELb0EEENS1_19SingleTileSchedulerILb0ELb1ELb1ELi128EEEEEEEEEvNT_6ParamsE,@"STO_CUDA_ENTRY STV_DEFAULT"
_ZN7cutlass13device_kernelIN5flash19enable_sm80_to_sm89INS1_16FlashAttnFwdSm80INS1_25CollectiveMainloopFwdSm80ILi4ELi1ELb0EN4cute5tupleIJNS5_1CILi128EEENS7_ILi112EEENS7_ILi64EEEEEELi64ENS_6half_tEfNS_4arch4Sm80ELb0ELb0ELb1ELb0ELb1ELb0ELb1ELb1EEENS1_21CollectiveEpilogueFwdINS6_IJS8_SA_S9_EEENS6_IJNS7_ILi1EEESI_SI_EEESC_SE_Li128ELb0ELb1ELb1ELb0EEENS1_19SingleTileSchedulerILb0ELb1ELb1ELi128EEEEEEEEEvNT_6ParamsE:
[----:B------:R-:W-:Y:S02]  /*0000*/  MOV R1, c[0x0][0x28] ;  /* 0x00000a0000017a02 */ /* 0x000fe40000000f00 */
[----:B------:R-:W1:Y:S01]  /*0010*/  S2R R196, SR_TID.X ;  /* 0x0000000000c47919 */ /* 0x000e620000002100 */
[----:B------:R-:W2:Y:S01]  /*0020*/  S2UR UR7, SR_CTAID.Y ;  /* 0x00000000000779c3 */ /* 0x000ea20000002600 */
[----:B------:R-:W-:-:S07]  /*0030*/  IADD3 R1, R1, -0x48, RZ ;  /* 0xffffffb801017810 */ /* 0x000fce0007ffe0ff */
[----:B------:R-:W3:Y:S01]  /*0040*/  S2UR UR6, SR_CTAID.Z ;  /* 0x00000000000679c3 */ /* 0x000ee20000002700 */
[----:B-1----:R-:W-:-:S06]  /*0050*/  SHF.R.U32.HI R0, RZ, 0x5, R196 ;  /* 0x00000005ff007819 */ /* 0x002fcc00000116c4 */
[----:B------:R-:W1:Y:S02]  /*0060*/  SHFL.IDX PT, R0, R0, RZ, 0x1f ;  /* 0x00001fff00007589 */ /* 0x000e6400000e0000 */
[----:B-1----:R-:W-:-:S13]  /*0070*/  ISETP.NE.AND P0, PT, R0, RZ, PT ;  /* 0x000000ff0000720c */ /* 0x002fda0003f05270 */
[----:B--23--:R-:W-:Y:S05]  /*0080*/  @!P0 BRA `(.L_x_0) ;  /* 0x0000009000008947 */ /* 0x00cfea0003800000 */
[----:B------:R-:W-:Y:S01]  /*0090*/  MOV R0, c[0x0][0x550] ;  /* 0x0001540000007a02 */ /* 0x000fe20000000f00 */
[----:B------:R-:W-:-:S03]  /*00a0*/  UMOV UR10, UR7 ;  /* 0x00000007000a7c82 */ /* 0x000fc60008000000 */
[----:B------:R-:W-:-:S13]  /*00b0*/  ISETP.NE.AND P0, PT, R0, 0x1, PT ;  /* 0x000000010000780c */ /* 0x000fda0003f05270 */
[----:B------:R-:W-:Y:S05]  /*00c0*/  @!P0 BRA `(.L_x_1) ;  /* 0x000000b000008947 */ /* 0x000fea0003800000 */
[----:B------:R-:W-:Y:S02]  /*00d0*/  ULDC UR4, c[0x0][0x554] ;  /* 0x0001550000047ab9 */ /* 0x000fe40000000800 */
[----:B------:R-:W-:Y:S02]  /*00e0*/  UIMAD.WIDE.U32 UR4, UR7, UR4, URZ ;  /* 0x00000004070472a5 */ /* 0x000fe4000f8e003f */
[----:B------:R-:W-:Y:S02]  /*00f0*/  ULDC UR10, c[0x0][0x558] ;  /* 0x00015600000a7ab9 */ /* 0x000fe40000000800 */
[----:B------:R-:W-:Y:S01]  /*0100*/  USHF.R.U32.HI UR10, URZ, UR10, UR5 ;  /* 0x0000000a3f0a7299 */ /* 0x000fe20008011605 */
[----:B------:R-:W-:Y:S05]  /*0110*/  BRA `(.L_x_1) ;  /* 0x0000006000007947 */ /* 0x000fea0003800000 */
.L_x_0:
[----:B------:R-:W-:Y:S02]  /*0120*/  ULDC.64 UR4, c[0x0][0x550] ;  /* 0x0001540000047ab9 */ /* 0x000fe40000000a00 */
[----:B------:R-:W-:Y:S02]  /*0130*/  UISETP.NE.AND UP0, UPT, UR4, 0x1, UPT ;  /* 0x000000010400788c */ /* 0x000fe4000bf05270 */
[----:B------:R-:W-:-:S02]  /*0140*/  UIMAD.WIDE.U32 UR8, UR7, UR5, URZ ;  /* 0x00000005070872a5 */ /* 0x000fc4000f8e003f */
[----:B------:R-:W-:Y:S02]  /*0150*/  ULDC UR4, c[0x0][0x558] ;  /* 0x0001560000047ab9 */ /* 0x000fe40000000800 */
[----:B------:R-:W-:-:S05]  /*0160*/  UMOV UR10, UR7 ;  /* 0x00000007000a7c82 */ /* 0x000fca0008000000 */
[----:B------:R-:W-:-:S03]  /*0170*/  @UP0 USHF.R.U32.HI UR10, URZ, UR4, UR9 ;  /* 0x000000043f0a0299 */ /* 0x000fc60008011609 */
.L_x_1:
[----:B------:R-:W-:Y:S01]  /*0180*/  ISETP.LE.AND P0, PT, RZ, UR6, PT ;  /* 0x00000006ff007c0c */ /* 0x000fe2000bf03270 */
[----:B------:R-:W-:Y:S02]  /*0190*/  UIADD3 UR4, -UR10, URZ, URZ ;  /* 0x0000003f0a047290 */ /* 0x000fe4000fffe13f */
[----:B------:R-:W-:Y:S02]  /*01a0*/  ULDC UR8, c[0x0][0x550] ;  /* 0x0001540000087ab9 */ /* 0x000fe40000000800 */
[----:B------:R-:W-:-:S08]  /*01b0*/  UIMAD UR8, UR4, UR8, UR7 ;  /* 0x00000008040872a4 */ /* 0x000fd0000f8e0207 */
[----:B------:R-:W-:Y:S05]  /*01c0*/  @!P0 EXIT ;  /* 0x000000000000894d */ /* 0x000fea0003800000 */
[----:B------:R-:W-:Y:S02]  /*01d0*/  ULDC.64 UR4, c[0x0][0x370] ;  /* 0x0000dc0000047ab9 */ /* 0x000fe40000000a00 */
[----:B------:R-:W-:Y:S02]  /*01e0*/  UISETP.NE.U32.AND UP0, UPT, URZ, UR4, UPT ;  /* 0x000000043f00728c */ /* 0x000fe4000bf05070 */
[----:B------:R-:W-:Y:S02]  /*01f0*/  ULDC.64 UR12, c[0x0][0x370] ;  /* 0x0000dc00000c7ab9 */ /* 0x000fe40000000a00 */
[----:B------:R-:W-:Y:S02]  /*0200*/  UISETP.NE.AND.EX UP0, UPT, URZ, UR5, UPT, UP0 ;  /* 0x000000053f00728c */ /* 0x000fe4000bf05300 */
[----:B------:R-:W-:-:S04]  /*0210*/  ULDC.64 UR16, c[0x0][0x118] ;  /* 0x0000460000107ab9 */ /* 0x000fc80000000a00 */
[----:B------:R-:W-:-:S05]  /*0220*/  PLOP3.LUT P0, PT, PT, PT, UP0, 0x80, 0x0 ;  /* 0x000000000000781c */ /* 0x000fca0003f0f008 */
[----:B------:R-:W-:Y:S02]  /*0230*/  @UP0 UMOV UR4, 0x4 ;  /* 0x0000000400040882 */ /* 0x000fe40000000000 */
[----:B------:R-:W-:-:S06]  /*0240*/  @UP0 UIMAD.WIDE UR4, UR6, UR4, UR12 ;  /* 0x00000004060402a5 */ /* 0x000fcc000f8e020c */
[----:B------:R-:W-:Y:S02]  /*0250*/  IMAD.U32 R2, RZ, RZ, UR4 ;  /* 0x00000004ff027e24 */ /* 0x000fe4000f8e00ff */
[----:B------:R-:W-:-:S05]  /*0260*/  IMAD.U32 R3, RZ, RZ, UR5 ;  /* 0x00000005ff037e24 */ /* 0x000fca000f8e00ff */
[----:B------:R-:W2:Y:S01]  /*0270*/  @P0 LDG.E R2, [R2.64] ;  /* 0x0000001002020981 */ /* 0x000ea2000c1e1900 */
[----:B------:R-:W-:Y:S02]  /*0280*/  ULDC UR4, c[0x0][0x2ac] ;  /* 0x0000ab0000047ab9 */ /* 0x000fe40000000800 */
[----:B------:R-:W-:Y:S02]  /*0290*/  ULDC UR15, c[0x0][0x1d0] ;  /* 0x00007400000f7ab9 */ /* 0x000fe40000000800 */
[----:B------:R-:W-:Y:S02]  /*02a0*/  UIMAD UR15, UR4, UR15, URZ ;  /* 0x0000000f040f72a4 */ /* 0x000fe4000f8e023f */
[----:B------:R-:W-:Y:S02]  /*02b0*/  UMOV UR9, URZ ;  /* 0x0000003f00097c82 */ /* 0x000fe40008000000 */
[----:B------:R-:W-:Y:S02]  /*02c0*/  UISETP.GE.AND UP0, UPT, UR15, 0x1, UPT ;  /* 0x000000010f00788c */ /* 0x000fe4000bf06270 */
[----:B------:R-:W-:-:S02]  /*02d0*/  UIADD3 UR5, UR15, 0x6f, URZ ;  /* 0x0000006f0f057890 */ /* 0x000fc4000fffe03f */
[----:B------:R-:W-:Y:S02]  /*02e0*/  UMOV UR4, URZ ;  /* 0x0000003f00047c82 */ /* 0x000fe40008000000 */
[----:B------:R-:W-:Y:S02]  /*02f0*/  UIMAD.WIDE UR4, UR5, -0x6db6db6d, UR4 ;  /* 0x92492493050478a5 */ /* 0x000fe4000f8e0204 */
[----:B------:R-:W-:Y:S02]  /*0300*/  UMOV UR19, URZ ;  /* 0x0000003f00137c82 */ /* 0x000fe40008000000 */
[----:B------:R-:W-:-:S04]  /*0310*/  USHF.R.U32.HI UR7, URZ, 0x1f, UR5 ;  /* 0x0000001f3f077899 */ /* 0x000fc80008011605 */
[----:B------:R-:W-:Y:S01]  /*0320*/  ULEA.HI.SX32 UR7, UR5, UR7, 0x1a ;  /* 0x0000000705077291 */ /* 0x000fe2000f8fd23f */
[----:B--2---:R1:W2:Y:S01]  /*0330*/  @P0 R2UR UR9, R2 ;  /* 0x00000000020903c2 */ /* 0x0042a200000e0000 */
[----:B------:R-:W-:-:S13]  /*0340*/  PLOP3.LUT P0, PT, PT, PT, UP0, 0x80, 0x0 ;  /* 0x000000000000781c */ /* 0x000fda0003f0f008 */
[----:B------:R-:W-:Y:S05]  /*0350*/  @!P0 BRA `(.L_x_2) ;  /* 0x0000023000008947 */ /* 0x000fea0003800000 */
[----:B------:R-:W-:Y:S02]  /*0360*/  USHF.R.U32.HI UR4, URZ, 0x10, UR8 ;  /* 0x000000103f047899 */ /* 0x000fe40008011608 */
[----:B------:R-:W-:Y:S02]  /*0370*/  ULDC UR5, c[0x0][0x338] ;  /* 0x0000ce0000057ab9 */ /* 0x000fe40000000800 */
[----:B------:R-:W-:Y:S02]  /*0380*/  UISETP.NE.AND UP0, UPT, UR4, URZ, UPT ;  /* 0x0000003f0400728c */ /* 0x000fe4000bf05270 */
[----:B------:R-:W-:Y:S02]  /*0390*/  UMOV UR18, URZ ;  /* 0x0000003f00127c82 */ /* 0x000fe40008000000 */
[----:B------:R-:W-:-:S04]  /*03a0*/  USEL UR5, UR4, UR5, UP0 ;  /* 0x0000000504057287 */ /* 0x000fc80008000000 */
[----:B------:R-:W-:Y:S02]  /*03b0*/  UIADD3 UR14, UR7, -0x1, UR5 ;  /* 0xffffffff070e7890 */ /* 0x000fe4000fffe005 */
[----:B------:R-:W-:-:S05]  /*03c0*/  IMAD.U32 R3, RZ, RZ, UR5 ;  /* 0x00000005ff037e24 */ /* 0x000fca000f8e00ff */
[----:B------:R-:W-:-:S04]  /*03d0*/  IABS R0, R3 ;  /* 0x0000000300007213 */ /* 0x000fc80000000000 */
[----:B------:R-:W3:Y:S02]  /*03e0*/  R2UR UR13, R0 ;  /* 0x00000000000d73c2 */ /* 0x000ee400000e0000 */
[----:B---3--:R-:W3:Y:S08]  /*03f0*/  I2F.RP R0, UR13 ;  /* 0x0000000d00007d06 */ /* 0x008ef00008209400 */
[----:B---3--:R-:W3:Y:S02]  /*0400*/  MUFU.RCP R0, R0 ;  /* 0x0000000000007308 */ /* 0x008ee40000001000 */
[----:B---3--:R-:W-:-:S06]  /*0410*/  IADD3 R0, R0, 0xffffffe, RZ ;  /* 0x0ffffffe00007810 */ /* 0x008fcc0007ffe0ff */
[----:B------:R-:W3:Y:S02]  /*0420*/  F2I.FTZ.U32.TRUNC.NTZ R0, R0 ;  /* 0x0000000000007305 */ /* 0x000ee4000021f000 */
[----:B---3--:R3:W4:Y:S02]  /*0430*/  R2UR UR19, R0 ;  /* 0x00000000001373c2 */ /* 0x00872400000e0000 */
[----:B---3--:R-:W-:Y:S01]  /*0440*/  IMAD.U32 R0, RZ, RZ, UR14 ;  /* 0x0000000eff007e24 */ /* 0x008fe2000f8e00ff */
[----:B----4-:R-:W-:Y:S02]  /*0450*/  UIADD3 UR4, URZ, -UR19, URZ ;  /* 0x800000133f047290 */ /* 0x010fe4000fffe03f */
[----:B------:R-:W-:Y:S02]  /*0460*/  ULOP3.LUT UR14, UR14, UR5, URZ, 0x3c, !UPT ;  /* 0x000000050e0e7292 */ /* 0x000fe4000f8e3c3f */
[----:B-1----:R-:W-:Y:S01]  /*0470*/  IABS R2, R0 ;  /* 0x0000000000027213 */ /* 0x002fe20000000000 */
[----:B------:R-:W-:Y:S01]  /*0480*/  UIMAD UR4, UR4, UR13, URZ ;  /* 0x0000000d040472a4 */ /* 0x000fe2000f8e023f */
[----:B------:R-:W-:-:S02]  /*0490*/  IABS R0, R3 ;  /* 0x0000000300007213 */ /* 0x000fc40000000000 */
[----:B------:R-:W1:Y:S01]  /*04a0*/  R2UR UR12, R2 ;  /* 0x00000000020c73c2 */ /* 0x000e6200000e0000 */
[----:B------:R-:W-:Y:S02]  /*04b0*/  UIMAD.WIDE.U32 UR18, UR19, UR4, UR18 ;  /* 0x00000004131272a5 */ /* 0x000fe4000f8e0012 */
[----:B------:R-:W-:-:S05]  /*04c0*/  IMAD.MOV R0, RZ, RZ, -R0 ;  /* 0x000000ffff007224 */ /* 0x000fca00078e0a00 */
[----:B------:R-:W3:Y:S01]  /*04d0*/  R2UR UR11, R0 ;  /* 0x00000000000b73c2 */ /* 0x000ee200000e0000 */
[----:B-1----:R-:W-:-:S04]  /*04e0*/  UIMAD.WIDE.U32 UR18, UR19, UR12, URZ ;  /* 0x0000000c131272a5 */ /* 0x002fc8000f8e003f */
[----:B---3--:R-:W-:-:S04]  /*04f0*/  UIMAD UR11, UR19, UR11, UR12 ;  /* 0x0000000b130b72a4 */ /* 0x008fc8000f8e020c */
[----:B------:R-:W-:-:S11]  /*0500*/  UISETP.GT.U32.AND UP0, UPT, UR13, UR11, UPT ;  /* 0x0000000b0d00728c */ /* 0x000fd6000bf04070 */
[----:B------:R-:W-:Y:S02]  /*0510*/  @!UP0 UIADD3 UR11, UR11, -UR13, URZ ;  /* 0x8000000d0b0b8290 */ /* 0x000fe4000fffe03f */
[----:B------:R-:W-:Y:S02]  /*0520*/  @!UP0 UIADD3 UR19, UR19, 0x1, URZ ;  /* 0x0000000113138890 */ /* 0x000fe4000fffe03f */
[----:B------:R-:W-:Y:S02]  /*0530*/  UISETP.GE.U32.AND UP1, UPT, UR11, UR13, UPT ;  /* 0x0000000d0b00728c */ /* 0x000fe4000bf26070 */
[----:B------:R-:W-:-:S09]  /*0540*/  UISETP.GE.AND UP0, UPT, UR14, URZ, UPT ;  /* 0x0000003f0e00728c */ /* 0x000fd2000bf06270 */
[----:B------:R-:W-:Y:S02]  /*0550*/  @UP1 UIADD3 UR19, UR19, 0x1, URZ ;  /* 0x0000000113131890 */ /* 0x000fe4000fffe03f */
[----:B------:R-:W-:Y:S02]  /*0560*/  UISETP.NE.AND UP1, UPT, UR5, URZ, UPT ;  /* 0x0000003f0500728c */ /* 0x000fe4000bf25270 */
[----:B------:R-:W-:-:S09]  /*0570*/  @!UP0 UIADD3 UR19, -UR19, URZ, URZ ;  /* 0x0000003f13138290 */ /* 0x000fd2000fffe13f */
[----:B------:R-:W-:Y:S02]  /*0580*/  @!UP1 ULOP3.LUT UR19, URZ, UR5, URZ, 0x33, !UPT ;  /* 0x000000053f139292 */ /* 0x000fe4000f8e333f */
.L_x_2:
[----:B------:R-:W-:Y:S01]  /*0590*/  ULOP3.LUT UR8, UR8, 0xffff, URZ, 0xc0, !UPT ;  /* 0x0000ffff08087892 */ /* 0x000fe2000f8ec03f */
[----:B------:R-:W-:Y:S01]  /*05a0*/  PLOP3.LUT P4, PT, PT, PT, PT, 0x80, 0x0 ;  /* 0x000000000000781c */ /* 0x000fe20003f8f070 */
[----:B------:R-:W-:Y:S01]  /*05b0*/  CS2R R22, SRZ ;  /* 0x0000000000167805 */ /* 0x000fe2000001ff00 */
[----:B------:R-:W-:Y:S01]  /*05c0*/  CS2R R20, SRZ ;  /* 0x0000000000147805 */ /* 0x000fe2000001ff00 */
[----:B------:R-:W-:Y:S01]  /*05d0*/  UIMAD UR8, UR8, UR19, URZ ;  /* 0x00000013080872a4 */ /* 0x000fe2000f8e023f */
[----:B------:R-:W-:Y:S01]  /*05e0*/  CS2R R178, SRZ ;  /* 0x0000000000b27805 */ /* 0x000fe2000001ff00 */
[----:B------:R-:W-:Y:S01]  /*05f0*/  CS2R R176, SRZ ;  /* 0x0000000000b07805 */ /* 0x000fe2000001ff00 */
[----:B------:R-:W-:Y:S01]  /*0600*/  CS2R R182, SRZ ;  /* 0x0000000000b67805 */ /* 0x000fe2000001ff00 */
[----:B------:R-:W-:Y:S01]  /*0610*/  UIADD3 UR19, UR8, UR19, URZ ;  /* 0x0000001308137290 */ /* 0x000fe2000fffe03f */
[----:B------:R-:W-:Y:S01]  /*0620*/  CS2R R180, SRZ ;  /* 0x0000000000b47805 */ /* 0x000fe2000001ff00 */
[----:B------:R-:W-:Y:S01]  /*0630*/  CS2R R174, SRZ ;  /* 0x0000000000ae7805 */ /* 0x000fe2000001ff00 */
[----:B------:R-:W-:Y:S01]  /*0640*/  CS2R R172, SRZ ;  /* 0x0000000000ac7805 */ /* 0x000fe2000001ff00 */
[----:B------:R-:W-:Y:S01]  /*0650*/  UISETP.LT.AND UP0, UPT, UR7, UR19, UPT ;  /* 0x000000130700728c */ /* 0x000fe2000bf01270 */
[----:B------:R-:W-:Y:S01]  /*0660*/  CS2R R170, SRZ ;  /* 0x0000000000aa7805 */ /* 0x000fe2000001ff00 */
[----:B------:R-:W-:Y:S01]  /*0670*/  CS2R R168, SRZ ;  /* 0x0000000000a87805 */ /* 0x000fe2000001ff00 */
[----:B------:R-:W-:Y:S01]  /*0680*/  CS2R R162, SRZ ;  /* 0x0000000000a27805 */ /* 0x000fe2000001ff00 */
[----:B------:R-:W-:Y:S01]  /*0690*/  USEL UR7, UR7, UR19, UP0 ;  /* 0x0000001307077287 */ /* 0x000fe20008000000 */
[----:B------:R-:W-:Y:S01]  /*06a0*/  CS2R R160, SRZ ;  /* 0x0000000000a07805 */ /* 0x000fe2000001ff00 */
[----:B------:R-:W-:Y:S01]  /*06b0*/  CS2R R166, SRZ ;  /* 0x0000000000a67805 */ /* 0x000fe2000001ff00 */
[----:B------:R-:W-:Y:S01]  /*06c0*/  CS2R R164, SRZ ;  /* 0x0000000000a47805 */ /* 0x000fe2000001ff00 */
[----:B------:R-:W-:Y:S01]  /*06d0*/  UISETP.GT.AND UP0, UPT, UR7, UR8, UPT ;  /* 0x000000080700728c */ /* 0x000fe2000bf04270 */
[----:B------:R-:W-:Y:S01]  /*06e0*/  CS2R R158, SRZ ;  /* 0x00000000009e7805 */ /* 0x000fe2000001ff00 */
[----:B------:R-:W-:Y:S01]  /*06f0*/  CS2R R156, SRZ ;  /* 0x00000000009c7805 */ /* 0x000fe2000001ff00 */
[----:B------:R-:W-:Y:S01]  /*0700*/  CS2R R154, SRZ ;  /* 0x00000000009a7805 */ /* 0x000fe2000001ff00 */
[----:B------:R-:W-:Y:S01]  /*0710*/  CS2R R152, SRZ ;  /* 0x0000000000987805 */ /* 0x000fe2000001ff00 */
[----:B------:R-:W-:Y:S01]  /*0720*/  CS2R R146, SRZ ;  /* 0x0000000000927805 */ /* 0x000fe2000001ff00 */
[----:B------:R-:W-:Y:S01]  /*0730*/  PLOP3.LUT P0, PT, PT, PT, UP0, 0x80, 0x0 ;  /* 0x000000000000781c */ /* 0x000fe20003f0f008 */
[----:B------:R-:W-:Y:S01]  /*0740*/  CS2R R144, SRZ ;  /* 0x0000000000907805 */ /* 0x000fe2000001ff00 */
        /* <DEDUP_REMOVED lines=14> */
[----:B------:R-:W-:Y:S05]  /*0830*/  @!P0 BRA `(.L_x_3) ;  /* 0x0000ce0000008947 */ /* 0x000fea0003800000 */
[----:B------:R-:W-:Y:S02]  /*0840*/  ULDC.64 UR4, c[0x0][0x340] ;  /* 0x0000d00000047ab9 */ /* 0x000fe40000000a00 */
[----:B------:R-:W-:-:S02]  /*0850*/  UISETP.NE.U32.AND UP0, UPT, URZ, UR4, UPT ;  /* 0x000000043f00728c */ /* 0x000fc4000bf05070 */
[----:B------:R-:W-:Y:S02]  /*0860*/  ULDC.64 UR12, c[0x0][0x340] ;  /* 0x0000d000000c7ab9 */ /* 0x000fe40000000a00 */
[----:B------:R-:W-:-:S06]  /*0870*/  UISETP.NE.AND.EX UP0, UPT, URZ, UR5, UPT, UP0 ;  /* 0x000000053f00728c */ /* 0x000fcc000bf05300 */
[----:B------:R-:W-:-:S05]  /*0880*/  PLOP3.LUT P0, PT, PT, PT, UP0, 0x80, 0x0 ;  /* 0x000000000000781c */ /* 0x000fca0003f0f008 */
[----:B------:R-:W-:Y:S02]  /*0890*/  @UP0 UMOV UR4, 0x4 ;  /* 0x0000000400040882 */ /* 0x000fe40000000000 */
[----:B------:R-:W-:-:S06]  /*08a0*/  @UP0 UIMAD.WIDE UR4, UR6, UR4, UR12 ;  /* 0x00000004060402a5 */ /* 0x000fcc000f8e020c */
[----:B-1----:R-:W-:Y:S02]  /*08b0*/  IMAD.U32 R2, RZ, RZ, UR4 ;  /* 0x00000004ff027e24 */ /* 0x002fe4000f8e00ff */
[----:B------:R-:W-:Y:S01]  /*08c0*/  IMAD.U32 R3, RZ, RZ, UR5 ;  /* 0x00000005ff037e24 */ /* 0x000fe2000f8e00ff */
[----:B------:R-:W1:Y:S01]  /*08d0*/  S2R R12, SR_CTAID.X ;  /* 0x00000000000c7919 */ /* 0x000e620000002500 */
[----:B------:R-:W-:Y:S01]  /*08e0*/  SHF.R.S32.HI R27, RZ, 0x1f, R196 ;  /* 0x0000001fff1b7819 */ /* 0x000fe200000114c4 */
[----:B------:R-:W-:Y:S02]  /*08f0*/  USHF.R.S32.HI UR11, URZ, 0x1f, UR10 ;  /* 0x0000001f3f0b7899 */ /* 0x000fe4000801140a */
[----:B------:R3:W4:Y:S01]  /*0900*/  @P0 LDG.E R7, [R2.64] ;  /* 0x0000001002070981 */ /* 0x000722000c1e1900 */
[----:B------:R-:W-:Y:S01]  /*0910*/  ULDC.64 UR4, c[0x0][0x1b8] ;  /* 0x00006e0000047ab9 */ /* 0x000fe20000000a00 */
[CC--:B------:R-:W-:Y:S01]  /*0920*/  LEA.HI R13, R27.reuse, R196.reuse, RZ, 0x4 ;  /* 0x000000c41b0d7211 */ /* 0x0c0fe200078f20ff */
[----:B------:R-:W-:Y:S01]  /*0930*/  UIMAD UR11, UR11, UR4, URZ ;  /* 0x000000040b0b72a4 */ /* 0x000fe2000f8e023f */
[----:B------:R-:W-:Y:S01]  /*0940*/  LEA.HI R9, R27, R196, RZ, 0x6 ;  /* 0x000000c41b097211 */ /* 0x000fe200078f30ff */
[----:B------:R-:W-:Y:S01]  /*0950*/  UIMAD.WIDE.U32 UR18, UR10, UR4, URZ ;  /* 0x000000040a1272a5 */ /* 0x000fe2000f8e003f */
[----:B------:R-:W-:Y:S01]  /*0960*/  BSSY B0, `(.L_x_4) ;  /* 0x000004a000007945 */ /* 0x000fe20003800000 */
[----:B------:R-:W-:-:S02]  /*0970*/  UIMAD UR11, UR10, UR5, UR11 ;  /* 0x000000050a0b72a4 */ /* 0x000fc4000f8e020b */
[----:B------:R-:W-:Y:S02]  /*0980*/  USHF.R.S32.HI UR12, URZ, 0x1f, UR6 ;  /* 0x0000001f3f0c7899 */ /* 0x000fe40008011406 */
[----:B------:R-:W-:Y:S02]  /*0990*/  ULDC.64 UR4, c[0x0][0x1c0] ;  /* 0x0000700000047ab9 */ /* 0x000fe40000000a00 */
[----:B------:R-:W-:Y:S02]  /*09a0*/  UIADD3 UR19, UR19, UR11, URZ ;  /* 0x0000000b13137290 */ /* 0x000fe4000fffe03f */
[----:B------:R-:W-:Y:S02]  /*09b0*/  UIMAD UR12, UR12, UR4, URZ ;  /* 0x000000040c0c72a4 */ /* 0x000fe4000f8e023f */
[----:B------:R-:W-:Y:S02]  /*09c0*/  UIMAD.WIDE.U32 UR18, UR6, UR4, UR18 ;  /* 0x00000004061272a5 */ /* 0x000fe4000f8e0012 */
[----:B------:R-:W-:-:S02]  /*09d0*/  UIMAD UR5, UR6, UR5, UR12 ;  /* 0x00000005060572a4 */ /* 0x000fc4000f8e020c */
[----:B------:R-:W-:Y:S02]  /*09e0*/  ULDC UR4, c[0x0][0x2c4] ;  /* 0x0000b10000047ab9 */ /* 0x000fe40000000800 */
[----:B------:R-:W-:Y:S01]  /*09f0*/  UIADD3 UR5, UR19, UR5, URZ ;  /* 0x0000000513057290 */ /* 0x000fe2000fffe03f */
[----:B---3--:R-:W-:Y:S01]  /*0a00*/  LEA.HI R2, R27, R196, RZ, 0x3 ;  /* 0x000000c41b027211 */ /* 0x008fe200078f18ff */
[----:B------:R-:W-:Y:S01]  /*0a10*/  IMAD.MOV.U32 R3, RZ, RZ, c[0x0][0x2c4] ;  /* 0x0000b100ff037624 */ /* 0x000fe200078e00ff */
[----:B------:R-:W-:Y:S02]  /*0a20*/  ULDC UR11, c[0x0][0x168] ;  /* 0x00005a00000b7ab9 */ /* 0x000fe40000000800 */
[----:B------:R-:W-:Y:S01]  /*0a30*/  LOP3.LUT R0, R2, 0xfffffff8, RZ, 0xc0, !PT ;  /* 0xfffffff802007812 */ /* 0x000fe200078ec0ff */
[----:B------:R-:W-:Y:S01]  /*0a40*/  UIMAD UR11, UR4, UR11, URZ ;  /* 0x0000000b040b72a4 */ /* 0x000fe2000f8e023f */
[----:B------:R-:W-:Y:S01]  /*0a50*/  ISETP.NE.AND P1, PT, R3, 0x1, PT ;  /* 0x000000010300780c */ /* 0x000fe20003f25270 */
[----:B------:R-:W-:Y:S01]  /*0a60*/  IMAD.U32 R3, RZ, RZ, UR19 ;  /* 0x00000013ff037e24 */ /* 0x000fe2000f8e00ff */
[----:B------:R-:W-:Y:S01]  /*0a70*/  SHF.R.S32.HI R11, RZ, 0x3, R2 ;  /* 0x00000003ff0b7819 */ /* 0x000fe20000011402 */
[----:B------:R-:W-:Y:S01]  /*0a80*/  IMAD.IADD R15, R196, 0x1, -R0 ;  /* 0x00000001c40f7824 */ /* 0x000fe200078e0a00 */
[----:B------:R-:W-:Y:S01]  /*0a90*/  MOV R3, UR5 ;  /* 0x0000000500037c02 */ /* 0x000fe20008000f00 */
[----:B------:R-:W-:-:S02]  /*0aa0*/  IMAD.U32 R2, RZ, RZ, UR18 ;  /* 0x00000012ff027e24 */ /* 0x000fc4000f8e00ff */
[C---:B------:R-:W-:Y:S02]  /*0ab0*/  IMAD R198, R15.reuse, 0x10, R11 ;  /* 0x000000100fc67824 */ /* 0x040fe400078e020b */
[----:B------:R-:W-:Y:S02]  /*0ac0*/  IMAD.SHL.U32 R14, R15, 0x8, RZ ;  /* 0x000000080f0e7824 */ /* 0x000fe400078e00ff */
[C---:B-1----:R-:W-:Y:S01]  /*0ad0*/  IMAD R5, R12.reuse, 0x80, R198 ;  /* 0x000000800c057824 */ /* 0x042fe200078e02c6 */
[----:B------:R1:W-:Y:S01]  /*0ae0*/  STL [R1+0x24], R198 ;  /* 0x000024c601007387 */ /* 0x0003e20000100800 */
[----:B------:R-:W-:Y:S02]  /*0af0*/  LEA R12, R12, R11, 0x7 ;  /* 0x0000000b0c0c7211 */ /* 0x000fe400078e38ff */
[----:B------:R-:W-:Y:S01]  /*0b00*/  @P1 IMAD.HI.U32 R0, R5, c[0x0][0x2c8], RZ ;  /* 0x0000b20005001a27 */ /* 0x000fe200078e00ff */
[----:B------:R-:W-:Y:S02]  /*0b10*/  SHF.R.S32.HI R241, RZ, 0x1f, R14 ;  /* 0x0000001ffff17819 */ /* 0x000fe4000001140e */
[----:B------:R-:W-:Y:S01]  /*0b20*/  ISETP.GE.AND P3, PT, R12, UR11, PT ;  /* 0x0000000b0c007c0c */ /* 0x000fe2000bf66270 */
[----:B------:R-:W-:Y:S01]  /*0b30*/  IMAD.MOV.U32 R4, RZ, RZ, R5 ;  /* 0x000000ffff047224 */ /* 0x000fe200078e0005 */
[----:B------:R-:W-:-:S04]  /*0b40*/  @P1 SHF.R.U32.HI R4, RZ, c[0x0][0x2cc], R0 ;  /* 0x0000b300ff041a19 */ /* 0x000fc80000011600 */
[--C-:B------:R-:W-:Y:S01]  /*0b50*/  SHF.R.S32.HI R6, RZ, 0x1f, R4.reuse ;  /* 0x0000001fff067819 */ /* 0x100fe20000011404 */
[----:B------:R-:W-:Y:S02]  /*0b60*/  IMAD.MOV R0, RZ, RZ, -R4 ;  /* 0x000000ffff007224 */ /* 0x000fe400078e0a04 */
[----:B------:R-:W-:-:S04]  /*0b70*/  IMAD.WIDE.U32 R2, R4, c[0x0][0x1b0], R2 ;  /* 0x00006c0004027a25 */ /* 0x000fc800078e0002 */
[----:B------:R-:W-:Y:S02]  /*0b80*/  IMAD R5, R0, c[0x0][0x2c4], R5 ;  /* 0x0000b10000057a24 */ /* 0x000fe400078e0205 */
[----:B------:R-:W-:-:S03]  /*0b90*/  IMAD R6, R6, c[0x0][0x1b0], RZ ;  /* 0x00006c0006067a24 */ /* 0x000fc600078e02ff */
[----:B------:R-:W-:Y:S01]  /*0ba0*/  SHF.R.S32.HI R0, RZ, 0x1f, R5 ;  /* 0x0000001fff007819 */ /* 0x000fe20000011405 */
[----:B------:R-:W-:-:S04]  /*0bb0*/  IMAD R4, R4, c[0x0][0x1b4], R6 ;  /* 0x00006d0004047a24 */ /* 0x000fc800078e0206 */
[----:B------:R-:W-:Y:S02]  /*0bc0*/  IMAD R0, R0, c[0x0][0x1a8], RZ ;  /* 0x00006a0000007a24 */ /* 0x000fe400078e02ff */
[----:B------:R-:W-:Y:S02]  /*0bd0*/  IMAD.IADD R3, R3, 0x1, R4 ;  /* 0x0000000103037824 */ /* 0x000fe400078e0204 */
[----:B------:R-:W-:Y:S01]  /*0be0*/  IMAD R4, R5, c[0x0][0x1ac], R0 ;  /* 0x00006b0005047a24 */ /* 0x000fe200078e0200 */
[----:B------:R-:W-:Y:S01]  /*0bf0*/  LOP3.LUT R0, R13, 0xfffffff0, RZ, 0xc0, !PT ;  /* 0xfffffff00d007812 */ /* 0x000fe200078ec0ff */
[----:B------:R-:W-:-:S04]  /*0c00*/  IMAD.WIDE.U32 R2, R5, c[0x0][0x1a8], R2 ;  /* 0x00006a0005027a25 */ /* 0x000fc800078e0002 */
[----:B------:R-:W-:Y:S01]  /*0c10*/  IMAD.IADD R4, R3, 0x1, R4 ;  /* 0x0000000103047824 */ /* 0x000fe200078e0204 */
[----:B------:R-:W-:Y:S01]  /*0c20*/  LEA R8, P1, R2, c[0x0][0x160], 0x1 ;  /* 0x0000580002087a11 */ /* 0x000fe200078208ff */
[----:B------:R-:W-:Y:S02]  /*0c30*/  IMAD.IADD R3, R196, 0x1, -R0 ;  /* 0x00000001c4037824 */ /* 0x000fe400078e0a00 */
[----:B------:R-:W-:Y:S01]  /*0c40*/  IMAD.SHL.U32 R0, R11, 0x40, RZ ;  /* 0x000000400b007824 */ /* 0x000fe200078e00ff */
[----:B------:R-:W-:Y:S01]  /*0c50*/  LEA.HI.X R5, R2, c[0x0][0x164], R4, 0x1, P1 ;  /* 0x0000590002057a11 */ /* 0x000fe200008f0c04 */
[----:B------:R1:W3:Y:S01]  /*0c60*/  SHFL.IDX PT, R6, R8, RZ, 0x181f ;  /* 0x00181fff08067589 */ /* 0x0002e200000e0000 */
[----:B------:R-:W-:Y:S02]  /*0c70*/  SHF.R.S32.HI R2, RZ, 0x1f, R3 ;  /* 0x0000001fff027819 */ /* 0x000fe40000011403 */
[----:B------:R-:W-:Y:S02]  /*0c80*/  LOP3.LUT R0, R0, 0x1c0, RZ, 0xc0, !PT ;  /* 0x000001c000007812 */ /* 0x000fe400078ec0ff */
[----:B------:R-:W-:-:S02]  /*0c90*/  LEA.HI R26, R2, R3, RZ, 0x3 ;  /* 0x00000003021a7211 */ /* 0x000fc400078f18ff */
[----:B------:R-:W-:Y:S02]  /*0ca0*/  LOP3.LUT R2, R0, 0x38, R14, 0xf8, !PT ;  /* 0x0000003800027812 */ /* 0x000fe400078ef80e */
[----:B------:R-:W-:Y:S02]  /*0cb0*/  LOP3.LUT R4, R26, 0xfffffff8, RZ, 0xc0, !PT ;  /* 0xfffffff81a047812 */ /* 0x000fe400078ec0ff */
[----:B------:R-:W-:-:S03]  /*0cc0*/  SHF.R.U32.HI R0, RZ, 0x3, R0 ;  /* 0x00000003ff007819 */ /* 0x000fc60000011600 */
[----:B------:R-:W-:Y:S01]  /*0cd0*/  IMAD.IADD R25, R3, 0x1, -R4 ;  /* 0x0000000103197824 */ /* 0x000fe200078e0a04 */
[----:B------:R-:W-:Y:S01]  /*0ce0*/  LOP3.LUT R2, R2, R0, RZ, 0x3c, !PT ;  /* 0x0000000002027212 */ /* 0x000fe200078e3cff */
[----:B------:R-:W-:Y:S02]  /*0cf0*/  IMAD.SHL.U32 R0, R9, 0x8, RZ ;  /* 0x0000000809007824 */ /* 0x000fe400078e00ff */
[----:B------:R-:W-:Y:S02]  /*0d00*/  IMAD.MOV.U32 R3, RZ, RZ, 0x10 ;  /* 0x00000010ff037424 */ /* 0x000fe400078e00ff */
[----:B------:R-:W-:Y:S01]  /*0d10*/  IMAD.MOV.U32 R4, RZ, RZ, 0x20 ;  /* 0x00000020ff047424 */ /* 0x000fe200078e00ff */
[----:B------:R-:W-:Y:S01]  /*0d20*/  LOP3.LUT R10, R2, 0xfffffe00, R0, 0xf8, !PT ;  /* 0xfffffe00020a7812 */ /* 0x000fe200078ef800 */
[----:B----4-:R4:W5:Y:S01]  /*0d30*/  @P0 R2UR UR14, R7 ;  /* 0x00000000070e03c2 */ /* 0x01096200000e0000 */
[----:B------:R-:W-:Y:S01]  /*0d40*/  ISETP.GE.AND P0, PT, R14, c[0x0][0x198], PT ;  /* 0x000066000e007a0c */ /* 0x000fe20003f06270 */
[----:B-----5:R-:W-:-:S03]  /*0d50*/  @!UP0 UMOV UR14, UR6 ;  /* 0x00000006000e8c82 */ /* 0x020fc60008000000 */
[----:B------:R-:W-:-:S05]  /*0d60*/  R2P PR, R25, 0x6 ;  /* 0x0000000619007804 */ /* 0x000fca0000000000 */
[----:B------:R-:W-:Y:S02]  /*0d70*/  SEL R3, R3, 0xfffffff0, !P1 ;  /* 0xfffffff003037807 */ /* 0x000fe40004800000 */
[----:B------:R-:W-:Y:S01]  /*0d80*/  SEL R4, R4, 0xffffffe0, !P2 ;  /* 0xffffffe004047807 */ /* 0x000fe20005000000 */
[----:B----4-:R1:W4:Y:S01]  /*0d90*/  SHFL.IDX PT, R7, R5, RZ, 0x181f ;  /* 0x00181fff05077589 */ /* 0x01032200000e0000 */
[----:B------:R-:W-:Y:S05]  /*0da0*/  @P3 BRA `(.L_x_5) ;  /* 0x0000005000003947 */ /* 0x000fea0003800000 */
[----:B---3--:R-:W-:Y:S01]  /*0db0*/  LEA R6, P1, R14, R6, 0x1 ;  /* 0x000000060e067211 */ /* 0x008fe200078208ff */
[----:B------:R-:W-:-:S03]  /*0dc0*/  IMAD.SHL.U32 R0, R10, 0x2, RZ ;  /* 0x000000020a007824 */ /* 0x000fc600078e00ff */
[----:B----4-:R-:W-:-:S05]  /*0dd0*/  LEA.HI.X R7, R14, R7, R241, 0x1, P1 ;  /* 0x000000070e077211 */ /* 0x010fca00008f0cf1 */
[----:B------:R-:W-:Y:S01]  /*0de0*/  @!PT LDS RZ, [RZ] ;  /* 0x00000000fffff984 */ /* 0x000fe20000000800 */
[----:B------:R3:W-:Y:S04]  /*0df0*/  LDGSTS.E.BYPASS.LTC128B.128 [R0+0x7100], [R6.64], !P0 ;  /* 0x0710000006007fae */ /* 0x0007e8000c101d50 */
.L_x_5:
[----:B---3--:R-:W-:Y:S05]  /*0e00*/  BSYNC B0 ;  /* 0x0000000000007941 */ /* 0x008fea0003800000 */
.L_x_4:
[----:B------:R-:W-:Y:S01]  /*0e10*/  IADD3 R2, R12, 0x10, RZ ;  /* 0x000000100c027810 */ /* 0x000fe20007ffe0ff */
[----:B------:R3:W1:Y:S01]  /*0e20*/  SHFL.IDX PT, R0, R5, 0x1, 0x181f ;  /* 0x00381f0005007f89 */ /* 0x00066200000e0000 */
[----:B------:R-:W-:Y:S02]  /*0e30*/  BSSY B0, `(.L_x_6) ;  /* 0x0000009000007945 */ /* 0x000fe40003800000 */
[----:B------:R-:W-:Y:S01]  /*0e40*/  ISETP.GE.AND P1, PT, R2, UR11, PT ;  /* 0x0000000b02007c0c */ /* 0x000fe2000bf26270 */
[----:B------:R3:W4:-:S12]  /*0e50*/  SHFL.IDX PT, R6, R8, 0x1, 0x181f ;  /* 0x00381f0008067f89 */ /* 0x00071800000e0000 */
[----:B------:R-:W-:Y:S05]  /*0e60*/  @P1 BRA `(.L_x_7) ;  /* 0x0000005000001947 */ /* 0x000fea0003800000 */
[----:B----4-:R-:W-:-:S04]  /*0e70*/  LEA R6, P1, R14, R6, 0x1 ;  /* 0x000000060e067211 */ /* 0x010fc800078208ff */
[----:B-1----:R-:W-:Y:S01]  /*0e80*/  LEA.HI.X R7, R14, R0, R241, 0x1, P1 ;  /* 0x000000000e077211 */ /* 0x002fe200008f0cf1 */
[----:B------:R-:W-:-:S05]  /*0e90*/  IMAD.SHL.U32 R0, R10, 0x2, RZ ;  /* 0x000000020a007824 */ /* 0x000fca00078e00ff */
[----:B------:R-:W-:Y:S01]  /*0ea0*/  @!PT LDS RZ, [RZ] ;  /* 0x00000000fffff984 */ /* 0x000fe20000000800 */
[----:B------:R1:W-:Y:S03]  /*0eb0*/  LDGSTS.E.BYPASS.LTC128B.128 [R0+0x7900], [R6.64], !P0 ;  /* 0x0790000006007fae */ /* 0x0003e6000c101d50 */
.L_x_7:
[----:B------:R-:W-:Y:S05]  /*0ec0*/  BSYNC B0 ;  /* 0x0000000000007941 */ /* 0x000fea0003800000 */
.L_x_6:
[----:B------:R-:W-:Y:S01]  /*0ed0*/  IADD3 R2, R12, 0x20, RZ ;  /* 0x000000200c027810 */ /* 0x000fe20007ffe0ff */
[----:B-1----:R1:W3:Y:S01]  /*0ee0*/  SHFL.IDX PT, R0, R5, 0x2, 0x181f ;  /* 0x00581f0005007f89 */ /* 0x0022e200000e0000 */
[----:B------:R-:W-:Y:S02]  /*0ef0*/  BSSY B0, `(.L_x_8) ;  /* 0x0000009000007945 */ /* 0x000fe40003800000 */
[----:B------:R-:W-:Y:S01]  /*0f00*/  ISETP.GE.AND P1, PT, R2, UR11, PT ;  /* 0x0000000b02007c0c */ /* 0x000fe2000bf26270 */
[----:B----4-:R1:W4:-:S12]  /*0f10*/  SHFL.IDX PT, R6, R8, 0x2, 0x181f ;  /* 0x00581f0008067f89 */ /* 0x01031800000e0000 */
[----:B------:R-:W-:Y:S05]  /*0f20*/  @P1 BRA `(.L_x_9) ;  /* 0x0000005000001947 */ /* 0x000fea0003800000 */
[----:B----4-:R-:W-:-:S04]  /*0f30*/  LEA R6, P1, R14, R6, 0x1 ;  /* 0x000000060e067211 */ /* 0x010fc800078208ff */
[----:B---3--:R-:W-:Y:S01]  /*0f40*/  LEA.HI.X R7, R14, R0, R241, 0x1, P1 ;  /* 0x000000000e077211 */ /* 0x008fe200008f0cf1 */
[----:B------:R-:W-:-:S05]  /*0f50*/  IMAD.SHL.U32 R0, R10, 0x2, RZ ;  /* 0x000000020a007824 */ /* 0x000fca00078e00ff */
[----:B------:R-:W-:Y:S01]  /*0f60*/  @!PT LDS RZ, [RZ] ;  /* 0x00000000fffff984 */ /* 0x000fe20000000800 */
[----:B------:R3:W-:Y:S03]  /*0f70*/  LDGSTS.E.BYPASS.LTC128B.128 [R0+0x8100], [R6.64], !P0 ;  /* 0x0810000006007fae */ /* 0x0007e6000c101d50 */
.L_x_9:
[----:B------:R-:W-:Y:S05]  /*0f80*/  BSYNC B0 ;  /* 0x0000000000007941 */ /* 0x000fea0003800000 */
.L_x_8:
[----:B------:R-:W-:Y:S01]  /*0f90*/  IADD3 R2, R12, 0x30, RZ ;  /* 0x000000300c027810 */ /* 0x000fe20007ffe0ff */
[----:B---3--:R3:W1:Y:S01]  /*0fa0*/  SHFL.IDX PT, R0, R5, 0x3, 0x181f ;  /* 0x00781f0005007f89 */ /* 0x00866200000e0000 */
[----:B------:R-:W-:Y:S02]  /*0fb0*/  BSSY B0, `(.L_x_10) ;  /* 0x0000009000007945 */ /* 0x000fe40003800000 */
[----:B------:R-:W-:Y:S01]  /*0fc0*/  ISETP.GE.AND P1, PT, R2, UR11, PT ;  /* 0x0000000b02007c0c */ /* 0x000fe2000bf26270 */
[----:B----4-:R3:W4:-:S12]  /*0fd0*/  SHFL.IDX PT, R6, R8, 0x3, 0x181f ;  /* 0x00781f0008067f89 */ /* 0x01071800000e0000 */
[----:B------:R-:W-:Y:S05]  /*0fe0*/  @P1 BRA `(.L_x_11) ;  /* 0x0000005000001947 */ /* 0x000fea0003800000 */
[----:B----4-:R-:W-:-:S04]  /*0ff0*/  LEA R6, P1, R14, R6, 0x1 ;  /* 0x000000060e067211 */ /* 0x010fc800078208ff */
[----:B-1----:R-:W-:Y:S01]  /*1000*/  LEA.HI.X R7, R14, R0, R241, 0x1, P1 ;  /* 0x000000000e077211 */ /* 0x002fe200008f0cf1 */
[----:B------:R-:W-:-:S05]  /*1010*/  IMAD.SHL.U32 R0, R10, 0x2, RZ ;  /* 0x000000020a007824 */ /* 0x000fca00078e00ff */
[----:B------:R-:W-:Y:S01]  /*1020*/  @!PT LDS RZ, [RZ] ;  /* 0x00000000fffff984 */ /* 0x000fe20000000800 */
[----:B------:R1:W-:Y:S03]  /*1030*/  LDGSTS.E.BYPASS.LTC128B.128 [R0+0x8900], [R6.64], !P0 ;  /* 0x0890000006007fae */ /* 0x0003e6000c101d50 */
.L_x_11:
[----:B------:R-:W-:Y:S05]  /*1040*/  BSYNC B0 ;  /* 0x0000000000007941 */ /* 0x000fea0003800000 */
.L_x_10:
        /* <DEDUP_REMOVED lines=11> */
.L_x_13:
[----:B------:R-:W-:Y:S05]  /*1100*/  BSYNC B0 ;  /* 0x0000000000007941 */ /* 0x000fea0003800000 */
.L_x_12:
        /* <DEDUP_REMOVED lines=11> */
.L_x_15:
[----:B------:R-:W-:Y:S05]  /*11c0*/  BSYNC B0 ;  /* 0x0000000000007941 */ /* 0x000fea0003800000 */
.L_x_14:
        /* <DEDUP_REMOVED lines=11> */
.L_x_17:
[----:B------:R-:W-:Y:S05]  /*1280*/  BSYNC B0 ;  /* 0x0000000000007941 */ /* 0x000fea0003800000 */
.L_x_16:
[----:B-1-3--:R-:W1:Y:S01]  /*1290*/  SHFL.IDX PT, R8, R8, 0x7, 0x181f ;  /* 0x00f81f0008087f89 */ /* 0x00ae6200000e0000 */
[----:B------:R-:W-:Y:S01]  /*12a0*/  UMOV UR6, 0x70 ;  /* 0x0000007000067882 */ /* 0x000fe20000000000 */
[----:B------:R-:W-:Y:S01]  /*12b0*/  MOV R0, c[0x0][0x2b8] ;  /* 0x0000ae0000007a02 */ /* 0x000fe20000000f00 */
[----:B------:R-:W-:Y:S01]  /*12c0*/  UIMAD UR6, UR7, UR6, -0x70 ;  /* 0xffffff90070674a4 */ /* 0x000fe2000f8e0206 */
[----:B------:R3:W5:Y:S01]  /*12d0*/  SHFL.IDX PT, R9, R5, 0x7, 0x181f ;  /* 0x00f81f0005097f89 */ /* 0x00076200000e0000 */
[----:B------:R-:W-:Y:S01]  /*12e0*/  SHF.L.U32 R197, R10, 0x1, RZ ;  /* 0x000000010ac57819 */ /* 0x000fe200000006ff */
[----:B------:R-:W-:Y:S01]  /*12f0*/  USHF.R.S32.HI UR18, URZ, 0x1f, UR14 ;  /* 0x0000001f3f127899 */ /* 0x000fe2000801140e */
[----:B------:R-:W-:Y:S01]  /*1300*/  ISETP.NE.AND P5, PT, R0, 0x1, PT ;  /* 0x000000010000780c */ /* 0x000fe20003fa5270 */
[----:B------:R-:W-:Y:S01]  /*1310*/  ULDC.64 UR4, c[0x0][0x2b0] ;  /* 0x0000ac0000047ab9 */ /* 0x000fe20000000a00 */
[----:B------:R-:W-:Y:S01]  /*1320*/  IADD3 R0, R198, UR6, RZ ;  /* 0x00000006c6007c10 */ /* 0x000fe2000fffe0ff */
[----:B------:R-:W-:Y:S01]  /*1330*/  UIMAD UR18, UR18, UR4, URZ ;  /* 0x00000004121272a4 */ /* 0x000fe2000f8e023f */
[----:B------:R-:W-:Y:S01]  /*1340*/  MOV R243, RZ ;  /* 0x000000ff00f37202 */ /* 0x000fe20000000f00 */
[----:B------:R-:W-:Y:S01]  /*1350*/  UIMAD.WIDE.U32 UR12, UR14, UR4, URZ ;  /* 0x000000040e0c72a5 */ /* 0x000fe2000f8e003f */
[C---:B------:R-:W-:Y:S01]  /*1360*/  ISETP.GE.AND P4, PT, R0.reuse, UR15, PT ;  /* 0x0000000f00007c0c */ /* 0x040fe2000bf86270 */
[----:B------:R-:W-:Y:S01]  /*1370*/  UIMAD UR14, UR14, UR5, UR18 ;  /* 0x000000050e0e72a4 */ /* 0x000fe2000f8e0212 */
[----:B--2---:R-:W-:Y:S01]  /*1380*/  IADD3 R2, R0, UR9, RZ ;  /* 0x0000000900027c10 */ /* 0x004fe2000fffe0ff */
[----:B------:R-:W-:Y:S01]  /*1390*/  UIADD3 UR19, UR7, -0x1, URZ ;  /* 0xffffffff07137890 */ /* 0x000fe2000fffe03f */
[----:B------:R-:W-:Y:S01]  /*13a0*/  ISETP.GT.OR P4, PT, R198, 0x6f, P4 ;  /* 0x0000006fc600780c */ /* 0x000fe20002784670 */
[----:B------:R-:W-:Y:S01]  /*13b0*/  UIADD3 UR14, UR13, UR14, URZ ;  /* 0x0000000e0d0e7290 */ /* 0x000fe2000fffe03f */
[----:B------:R-:W-:Y:S01]  /*13c0*/  MOV R0, R2 ;  /* 0x0000000200007202 */ /* 0x000fe20000000f00 */
[----:B------:R-:W-:Y:S01]  /*13d0*/  ULDC.64 UR4, c[0x0][0x1e8] ;  /* 0x00007a0000047ab9 */ /* 0x000fe20000000a00 */
[----:B------:R-:W-:-:S02]  /*13e0*/  SHF.R.S32.HI R22, RZ, 0x4, R13 ;  /* 0x00000004ff167819 */ /* 0x000fc4000001140d */
[----:B---3--:R-:W-:Y:S01]  /*13f0*/  IADD3 R5, R12, 0x70, RZ ;  /* 0x000000700c057810 */ /* 0x008fe20007ffe0ff */
[----:B------:R-:W-:Y:S03]  /*1400*/  STL [R1], R197 ;  /* 0x000000c501007387 */ /* 0x000fe60000100800 */
[----:B------:R-:W-:Y:S01]  /*1410*/  ISETP.GE.AND P3, PT, R5, UR11, PT ;  /* 0x0000000b05007c0c */ /* 0x000fe2000bf66270 */
[----:B------:R-:W-:-:S05]  /*1420*/  @P5 IMAD.HI.U32 R5, R2, c[0x0][0x2bc], RZ ;  /* 0x0000af0002055a27 */ /* 0x000fca00078e00ff */
[----:B------:R-:W-:-:S04]  /*1430*/  @P5 SHF.R.U32.HI R0, RZ, c[0x0][0x2c0], R5 ;  /* 0x0000b000ff005a19 */ /* 0x000fc80000011605 */
[----:B------:R-:W-:-:S03]  /*1440*/  @!P4 IADD3 R5, P1, R0, UR12, RZ ;  /* 0x0000000c0005cc10 */ /* 0x000fc6000ff3e0ff */
[----:B-1----:R-:W-:Y:S02]  /*1450*/  @!P3 LEA R8, P2, R14, R8, 0x1 ;  /* 0x000000080e08b211 */ /* 0x002fe400078408ff */
[----:B------:R-:W-:Y:S02]  /*1460*/  @!P4 LEA.HI.X.SX32 R7, R0, UR14, 0x1, P1 ;  /* 0x0000000e0007cc11 */ /* 0x000fe400088f0eff */
[----:B-----5:R-:W-:Y:S02]  /*1470*/  @!P3 LEA.HI.X R9, R14, R9, R241, 0x1, P2 ;  /* 0x000000090e09b211 */ /* 0x020fe400010f0cf1 */
[----:B----4-:R-:W-:-:S03]  /*1480*/  @!P4 LEA R6, P1, R5, c[0x0][0x2a0], 0x2 ;  /* 0x0000a8000506ca11 */ /* 0x010fc600078210ff */
[----:B------:R-:W-:Y:S01]  /*1490*/  @!PT LDS RZ, [RZ] ;  /* 0x00000000fffff984 */ /* 0x000fe20000000800 */
[----:B------:R1:W-:Y:S01]  /*14a0*/  @!P3 LDGSTS.E.BYPASS.LTC128B.128 [R197+0xa900], [R8.64], !P0 ;  /* 0x0a90000008c5bfae */ /* 0x0003e2000c101d50 */
[----:B------:R-:W-:-:S03]  /*14b0*/  @!P4 LEA.HI.X R7, R5, c[0x0][0x2a4], R7, 0x2, P1 ;  /* 0x0000a9000507ca11 */ /* 0x000fc600008f1407 */
[----:B------:R-:W0:Y:S04]  /*14c0*/  LDGDEPBAR ;  /* 0x00000000000079af */ /* 0x000e280000000000 */
[----:B------:R-:W-:Y:S06]  /*14d0*/  BAR.SYNC.DEFER_BLOCKING 0x0 ;  /* 0x0000000000007b1d */ /* 0x000fec0000010000 */
[----:B------:R2:W3:Y:S01]  /*14e0*/  @!P4 LDG.E R243, [R6.64] ;  /* 0x0000001006f3c981 */ /* 0x0004e2000c1e1900 */
[----:B------:R-:W-:Y:S01]  /*14f0*/  IADD3 R0, -R0, RZ, RZ ;  /* 0x000000ff00007210 */ /* 0x000fe20007ffe1ff */
[----:B------:R-:W-:Y:S01]  /*1500*/  USHF.R.S32.HI UR11, URZ, 0x1f, UR10 ;  /* 0x0000001f3f0b7899 */ /* 0x000fe2000801140a */
[----:B-1----:R-:W-:Y:S01]  /*1510*/  SHF.L.U32 R9, R11, 0x3, RZ ;  /* 0x000000030b097819 */ /* 0x002fe200000006ff */
[----:B------:R-:W-:Y:S01]  /*1520*/  UIMAD.WIDE.U32 UR20, UR10, UR4, URZ ;  /* 0x000000040a1472a5 */ /* 0x000fe2000f8e003f */
[----:B------:R-:W-:Y:S01]  /*1530*/  LEA.HI R10, R13, R22, RZ, 0x1 ;  /* 0x000000160d0a7211 */ /* 0x000fe200078f08ff */
[----:B------:R-:W-:Y:S01]  /*1540*/  IMAD R16, R0, c[0x0][0x2b8], R2 ;  /* 0x0000ae0000107a24 */ /* 0x000fe200078e0202 */
[----:B------:R-:W-:Y:S01]  /*1550*/  UIMAD UR18, UR11, UR4, URZ ;  /* 0x000000040b1272a4 */ /* 0x000fe2000f8e023f */
[----:B------:R-:W-:Y:S01]  /*1560*/  SHF.L.U32 R5, R15, 0x6, RZ ;  /* 0x000000060f057819 */ /* 0x000fe200000006ff */
[----:B------:R-:W-:Y:S01]  /*1570*/  UIMAD UR15, UR19, -0x70, UR15 ;  /* 0xffffff90130f78a4 */ /* 0x000fe2000f8e020f */
[----:B------:R-:W-:Y:S01]  /*1580*/  LOP3.LUT R10, R10, 0xfffffffe, RZ, 0xc0, !PT ;  /* 0xfffffffe0a0a7812 */ /* 0x000fe200078ec0ff */
[----:B------:R-:W-:Y:S01]  /*1590*/  UIMAD UR18, UR10, UR5, UR18 ;  /* 0x000000050a1272a4 */ /* 0x000fe2000f8e0212 */
[----:B------:R-:W-:Y:S01]  /*15a0*/  SHF.R.S32.HI R8, RZ, 0x1f, R16 ;  /* 0x0000001fff087819 */ /* 0x000fe20000011410 */
[----:B------:R-:W-:Y:S01]  /*15b0*/  STL [R1+0x4], R16 ;  /* 0x0000041001007387 */ /* 0x000fe20000100800 */
[----:B------:R-:W-:Y:S01]  /*15c0*/  LOP3.LUT R5, R5, 0x1c0, RZ, 0xc0, !PT ;  /* 0x000001c005057812 */ /* 0x000fe200078ec0ff */
[----:B------:R-:W-:Y:S01]  /*15d0*/  UIADD3 UR18, UR21, UR18, URZ ;  /* 0x0000001215127290 */ /* 0x000fe2000fffe03f */
[----:B------:R-:W-:Y:S01]  /*15e0*/  IADD3 R18, -R11, UR15, RZ ;  /* 0x0000000f0b127c10 */ /* 0x000fe2000fffe1ff */
[C---:B------:R-:W-:Y:S01]  /*15f0*/  IMAD R0, R8.reuse, c[0x0][0x1e0], RZ ;  /* 0x0000780008007a24 */ /* 0x040fe200078e02ff */
[----:B------:R-:W-:Y:S01]  /*1600*/  LOP3.LUT R9, R5, 0x8, R9, 0xf8, !PT ;  /* 0x0000000805097812 */ /* 0x000fe200078ef809 */
[----:B------:R-:W-:Y:S01]  /*1610*/  IMAD R8, R8, c[0x0][0x208], RZ ;  /* 0x0000820008087a24 */ /* 0x000fe200078e02ff */
[----:B------:R-:W-:Y:S01]  /*1620*/  ISETP.GE.AND P4, PT, R18, 0x1, PT ;  /* 0x000000011200780c */ /* 0x000fe20003f86270 */
[----:B------:R-:W-:Y:S01]  /*1630*/  IMAD R0, R16, c[0x0][0x1e4], R0 ;  /* 0x0000790010007a24 */ /* 0x000fe200078e0200 */
[----:B------:R-:W-:Y:S01]  /*1640*/  ISETP.GE.AND P3, PT, R18, 0x11, PT ;  /* 0x000000111200780c */ /* 0x000fe20003f66270 */
[C---:B------:R-:W-:Y:S01]  /*1650*/  IMAD R8, R16.reuse, c[0x0][0x20c], R8 ;  /* 0x0000830010087a24 */ /* 0x040fe200078e0208 */
[----:B------:R-:W-:Y:S01]  /*1660*/  SHF.R.U32.HI R5, RZ, 0x3, R5 ;  /* 0x00000003ff057819 */ /* 0x000fe20000011605 */
[----:B--2---:R-:W-:Y:S01]  /*1670*/  IMAD.WIDE.U32 R6, R16, c[0x0][0x1e0], RZ ;  /* 0x0000780010067a25 */ /* 0x004fe200078e00ff */
[----:B------:R-:W-:Y:S01]  /*1680*/  ISETP.GE.AND P6, PT, R14, c[0x0][0x1d4], PT ;  /* 0x000075000e007a0c */ /* 0x000fe20003fc6270 */
[----:B------:R-:W-:Y:S01]  /*1690*/  ULDC.64 UR4, c[0x0][0x210] ;  /* 0x0000840000047ab9 */ /* 0x000fe20000000a00 */
[----:B------:R-:W-:Y:S01]  /*16a0*/  LOP3.LUT R24, R9, R5, RZ, 0x3c, !PT ;  /* 0x0000000509187212 */ /* 0x000fe200078e3cff */
[----:B------:R-:W-:Y:S01]  /*16b0*/  IMAD R5, R16, c[0x0][0x1e0], RZ ;  /* 0x0000780010057a24 */ /* 0x000fe200078e02ff */
[----:B------:R-:W-:Y:S01]  /*16c0*/  IADD3 R7, R7, R0, RZ ;  /* 0x0000000007077210 */ /* 0x000fe20007ffe0ff */
[----:B------:R-:W-:Y:S01]  /*16d0*/  UIMAD.WIDE.U32 UR22, UR10, UR4, URZ ;  /* 0x000000040a1672a5 */ /* 0x000fe2000f8e003f */
[----:B------:R-:W-:Y:S01]  /*16e0*/  ISETP.GE.AND P2, PT, R18, 0x21, PT ;  /* 0x000000211200780c */ /* 0x000fe20003f46270 */
[----:B------:R-:W-:Y:S01]  /*16f0*/  UIMAD UR4, UR11, UR4, URZ ;  /* 0x000000040b0472a4 */ /* 0x000fe2000f8e023f */
[----:B------:R-:W-:Y:S01]  /*1700*/  IADD3 R22, R22, -R10, RZ ;  /* 0x8000000a16167210 */ /* 0x000fe20007ffe0ff */
[----:B------:R-:W-:Y:S01]  /*1710*/  UISETP.GT.AND UP0, UPT, UR19, UR8, UPT ;  /* 0x000000081300728c */ /* 0x000fe2000bf04270 */
[----:B------:R-:W-:Y:S01]  /*1720*/  MOV R9, UR10 ;  /* 0x0000000a00097c02 */ /* 0x000fe20008000f00 */
[----:B------:R-:W-:Y:S01]  /*1730*/  UIMAD UR4, UR10, UR5, UR4 ;  /* 0x000000050a0472a4 */ /* 0x000fe2000f8e0204 */
[----:B------:R-:W-:-:S02]  /*1740*/  LEA.HI R195, R27, R196, RZ, 0x5 ;  /* 0x000000c41bc37211 */ /* 0x000fc400078f28ff */
[----:B------:R-:W-:Y:S01]  /*1750*/  SHF.L.U32 R242, R14, 0x1, RZ ;  /* 0x000000010ef27819 */ /* 0x000fe200000006ff */
[----:B------:R-:W-:Y:S01]  /*1760*/  UIADD3 UR4, UR23, UR4, URZ ;  /* 0x0000000417047290 */ /* 0x000fe2000fffe03f */
[----:B---3--:R-:W-:Y:S01]  /*1770*/  SHF.R.S32.HI R23, RZ, 0x1f, R243 ;  /* 0x0000001fff177819 */ /* 0x008fe200000114f3 */
[----:B------:R-:W-:-:S04]  /*1780*/  IMAD.WIDE.U32 R6, R243, c[0x0][0x1f0], R6 ;  /* 0x00007c00f3067a25 */ /* 0x000fc800078e0006 */
[----:B------:R-:W-:Y:S01]  /*1790*/  IMAD R2, R23, c[0x0][0x1f0], RZ ;  /* 0x00007c0017027a24 */ /* 0x000fe200078e02ff */
[----:B------:R-:W-:Y:S01]  /*17a0*/  IADD3 R0, P0, R6, UR20, RZ ;  /* 0x0000001406007c10 */ /* 0x000fe2000ff1e0ff */
[C---:B------:R-:W-:Y:S02]  /*17b0*/  IMAD R5, R243.reuse, c[0x0][0x1f0], R5 ;  /* 0x00007c00f3057a24 */ /* 0x040fe400078e0205 */
[----:B------:R-:W-:Y:S02]  /*17c0*/  IMAD R2, R243, c[0x0][0x1f4], R2 ;  /* 0x00007d00f3027a24 */ /* 0x000fe400078e0202 */
[----:B------:R-:W-:-:S03]  /*17d0*/  IMAD R5, R9, c[0x0][0x1e8], R5 ;  /* 0x00007a0009057a24 */ /* 0x000fc600078e0205 */
[----:B------:R-:W-:Y:S02]  /*17e0*/  IADD3.X R6, R7, UR18, R2, P0, !PT ;  /* 0x0000001207067c10 */ /* 0x000fe400087fe402 */
[C---:B------:R-:W-:Y:S02]  /*17f0*/  LEA R2, P0, R0.reuse, c[0x0][0x1c8], 0x1 ;  /* 0x0000720000027a11 */ /* 0x040fe400078008ff */
[----:B------:R-:W-:Y:S02]  /*1800*/  LEA R5, R5, c[0x0][0x1c8], 0x1 ;  /* 0x0000720005057a11 */ /* 0x000fe400078e08ff */
[----:B------:R-:W-:Y:S01]  /*1810*/  LEA.HI.X R0, R0, c[0x0][0x1cc], R6, 0x1, P0 ;  /* 0x0000730000007a11 */ /* 0x000fe200000f0c06 */
[----:B------:R-:W1:Y:S01]  /*1820*/  SHFL.IDX PT, R12, R2, RZ, 0x181f ;  /* 0x00181fff020c7589 */ /* 0x000e6200000e0000 */
[----:B------:R-:W-:-:S03]  /*1830*/  IMAD.WIDE.U32 R6, R16, c[0x0][0x208], RZ ;  /* 0x0000820010067a25 */ /* 0x000fc600078e00ff */
[----:B------:R-:W2:Y:S02]  /*1840*/  SHFL.IDX PT, R11, R2, 0x1, 0x181f ;  /* 0x00381f00020b7f89 */ /* 0x000ea400000e0000 */
[----:B------:R-:W-:Y:S02]  /*1850*/  IADD3 R7, R7, R8, RZ ;  /* 0x0000000807077210 */ /* 0x000fe40007ffe0ff */
[----:B------:R-:W3:Y:S03]  /*1860*/  SHFL.IDX PT, R13, R0, RZ, 0x181f ;  /* 0x00181fff000d7589 */ /* 0x000ee600000e0000 */
[----:B------:R-:W-:Y:S01]  /*1870*/  IMAD.WIDE.U32 R6, R243, c[0x0][0x218], R6 ;  /* 0x00008600f3067a25 */ /* 0x000fe200078e0006 */
[----:B------:R-:W4:Y:S04]  /*1880*/  SHFL.IDX PT, R21, R0, 0x1, 0x181f ;  /* 0x00381f0000157f89 */ /* 0x000f2800000e0000 */
[----:B------:R-:W5:Y:S04]  /*1890*/  SHFL.IDX PT, R19, R2, 0x2, 0x181f ;  /* 0x00581f0002137f89 */ /* 0x000f6800000e0000 */
[----:B------:R-:W5:Y:S04]  /*18a0*/  SHFL.IDX PT, R20, R0, 0x2, 0x181f ;  /* 0x00581f0000147f89 */ /* 0x000f6800000e0000 */
[----:B------:R-:W5:Y:S01]  /*18b0*/  SHFL.IDX PT, R16, R2, 0x3, 0x181f ;  /* 0x00781f0002107f89 */ /* 0x000f6200000e0000 */
[----:B-1----:R-:W-:-:S03]  /*18c0*/  @P4 LEA R12, P1, R14, R12, 0x1 ;  /* 0x0000000c0e0c4211 */ /* 0x002fc600078208ff */
[----:B------:R-:W1:Y:S01]  /*18d0*/  SHFL.IDX PT, R17, R0, 0x3, 0x181f ;  /* 0x00781f0000117f89 */ /* 0x000e6200000e0000 */
[C---:B--2---:R-:W-:Y:S02]  /*18e0*/  @P3 LEA R10, P0, R14.reuse, R11, 0x1 ;  /* 0x0000000b0e0a3211 */ /* 0x044fe400078008ff */
[C-C-:B---3--:R-:W-:Y:S02]  /*18f0*/  @P4 LEA.HI.X R13, R14.reuse, R13, R241.reuse, 0x1, P1 ;  /* 0x0000000d0e0d4211 */ /* 0x148fe400008f0cf1 */
[----:B----4-:R-:W-:-:S03]  /*1900*/  @P3 LEA.HI.X R11, R14, R21, R241, 0x1, P0 ;  /* 0x000000150e0b3211 */ /* 0x010fc600000f0cf1 */
[----:B------:R2:W-:Y:S01]  /*1910*/  @P4 LDGSTS.E.BYPASS.LTC128B.128 [R197+0x3900], [R12.64], !P6 ;  /* 0x039000000cc54fae */ /* 0x0005e2000f101d50 */
[----:B------:R-:W-:Y:S02]  /*1920*/  ISETP.GE.AND P0, PT, R18, 0x31, PT ;  /* 0x000000311200780c */ /* 0x000fe40003f06270 */
[----:B-----5:R-:W-:Y:S01]  /*1930*/  @P2 LEA R8, P1, R14, R19, 0x1 ;  /* 0x000000130e082211 */ /* 0x020fe200078208ff */
[----:B------:R3:W-:Y:S01]  /*1940*/  @P3 LDGSTS.E.BYPASS.LTC128B.128 [R197+0x4100], [R10.64], !P6 ;  /* 0x041000000ac53fae */ /* 0x0007e2000f101d50 */
[----:B------:R-:W-:Y:S02]  /*1950*/  ISETP.GE.AND P4, PT, R18, 0x41, PT ;  /* 0x000000411200780c */ /* 0x000fe40003f86270 */
[----:B------:R-:W-:Y:S01]  /*1960*/  @P2 LEA.HI.X R9, R14, R20, R241, 0x1, P1 ;  /* 0x000000140e092211 */ /* 0x000fe200008f0cf1 */
[----:B------:R-:W-:Y:S01]  /*1970*/  SHFL.IDX PT, R19, R0, 0x5, 0x181f ;  /* 0x00b81f0000137f89 */ /* 0x000fe200000e0000 */
[----:B------:R-:W-:-:S03]  /*1980*/  ISETP.GE.AND P3, PT, R18, 0x51, PT ;  /* 0x000000511200780c */ /* 0x000fc60003f66270 */
[----:B------:R4:W-:Y:S01]  /*1990*/  @P2 LDGSTS.E.BYPASS.LTC128B.128 [R197+0x4900], [R8.64], !P6 ;  /* 0x0490000008c52fae */ /* 0x0009e2000f101d50 */
[----:B------:R-:W-:-:S03]  /*19a0*/  ISETP.GE.AND P2, PT, R18, 0x61, PT ;  /* 0x000000611200780c */ /* 0x000fc60003f46270 */
[----:B--2---:R-:W-:Y:S04]  /*19b0*/  SHFL.IDX PT, R12, R2, 0x5, 0x181f ;  /* 0x00b81f00020c7f89 */ /* 0x004fe800000e0000 */
[----:B---3--:R2:W3:Y:S04]  /*19c0*/  SHFL.IDX PT, R10, R2, 0x4, 0x181f ;  /* 0x00981f00020a7f89 */ /* 0x0084e800000e0000 */
[----:B------:R-:W5:Y:S01]  /*19d0*/  SHFL.IDX PT, R11, R0, 0x4, 0x181f ;  /* 0x00981f00000b7f89 */ /* 0x000f6200000e0000 */
[----:B----4-:R-:W-:-:S03]  /*19e0*/  @P0 LEA R8, P1, R14, R16, 0x1 ;  /* 0x000000100e080211 */ /* 0x010fc600078208ff */
[----:B------:R-:W4:Y:S01]  /*19f0*/  SHFL.IDX PT, R16, R5, 0x6, 0x181f ;  /* 0x00d81f0005107f89 */ /* 0x000f2200000e0000 */
[----:B-1----:R-:W-:-:S03]  /*1a00*/  @P0 LEA.HI.X R9, R14, R17, R241, 0x1, P1 ;  /* 0x000000110e090211 */ /* 0x002fc600008f0cf1 */
[----:B------:R1:W4:Y:S04]  /*1a10*/  SHFL.IDX PT, R17, R0, 0x6, 0x181f ;  /* 0x00d81f0000117f89 */ /* 0x00032800000e0000 */
[----:B------:R4:W-:Y:S01]  /*1a20*/  @P0 LDGSTS.E.BYPASS.LTC128B.128 [R197+0x5100], [R8.64], !P6 ;  /* 0x0510000008c50fae */ /* 0x0009e2000f101d50 */
[----:B--2---:R-:W-:Y:S02]  /*1a30*/  SHF.L.U32 R2, R25, 0x6, RZ ;  /* 0x0000000619027819 */ /* 0x004fe400000006ff */
[----:B---3--:R-:W-:-:S04]  /*1a40*/  @P4 LEA R10, P1, R14, R10, 0x1 ;  /* 0x0000000a0e0a4211 */ /* 0x008fc800078208ff */
[----:B-----5:R-:W-:-:S05]  /*1a50*/  @P4 LEA.HI.X R11, R14, R11, R241, 0x1, P1 ;  /* 0x0000000b0e0b4211 */ /* 0x020fca00008f0cf1 */
[----:B------:R2:W-:Y:S01]  /*1a60*/  @P4 LDGSTS.E.BYPASS.LTC128B.128 [R197+0x5900], [R10.64], !P6 ;  /* 0x059000000ac54fae */ /* 0x0005e2000f101d50 */
[----:B-1----:R-:W-:Y:S01]  /*1a70*/  LOP3.LUT R0, R2, 0x1c0, RZ, 0xc0, !PT ;  /* 0x000001c002007812 */ /* 0x002fe200078ec0ff */
[----:B------:R-:W-:-:S04]  /*1a80*/  IMAD R2, R23, c[0x0][0x218], RZ ;  /* 0x0000860017027a24 */ /* 0x000fc800078e02ff */
[----:B------:R-:W-:Y:S01]  /*1a90*/  IMAD R5, R243, c[0x0][0x21c], R2 ;  /* 0x00008700f3057a24 */ /* 0x000fe200078e0202 */
[----:B------:R-:W-:Y:S02]  /*1aa0*/  IADD3 R2, P0, R6, UR22, RZ ;  /* 0x0000001606027c10 */ /* 0x000fe4000ff1e0ff */
[----:B------:R-:W-:Y:S02]  /*1ab0*/  SHF.L.U32 R6, R22, 0x3, RZ ;  /* 0x0000000316067819 */ /* 0x000fe400000006ff */
[----:B----4-:R-:W-:Y:S02]  /*1ac0*/  @P3 LEA R8, P1, R14, R12, 0x1 ;  /* 0x0000000c0e083211 */ /* 0x010fe400078208ff */
[----:B------:R-:W-:Y:S02]  /*1ad0*/  IADD3.X R13, R7, UR4, R5, P0, !PT ;  /* 0x00000004070d7c10 */ /* 0x000fe400087fe405 */
[----:B------:R-:W-:Y:S02]  /*1ae0*/  LOP3.LUT R12, R0, 0x8, R6, 0xf8, !PT ;  /* 0x00000008000c7812 */ /* 0x000fe400078ef806 */
[----:B------:R-:W-:-:S02]  /*1af0*/  SHF.R.U32.HI R7, RZ, 0x3, R0 ;  /* 0x00000003ff077819 */ /* 0x000fc40000011600 */
[C-C-:B------:R-:W-:Y:S02]  /*1b00*/  @P3 LEA.HI.X R9, R14.reuse, R19, R241.reuse, 0x1, P1 ;  /* 0x000000130e093211 */ /* 0x140fe400008f0cf1 */
[----:B------:R-:W-:Y:S02]  /*1b10*/  @P2 LEA R6, P1, R14, R16, 0x1 ;  /* 0x000000100e062211 */ /* 0x000fe400078208ff */
[----:B------:R-:W-:Y:S01]  /*1b20*/  LOP3.LUT R117, R12, R7, RZ, 0x3c, !PT ;  /* 0x000000070c757212 */ /* 0x000fe200078e3cff */
[----:B------:R1:W-:Y:S01]  /*1b30*/  @P3 LDGSTS.E.BYPASS.LTC128B.128 [R197+0x6100], [R8.64], !P6 ;  /* 0x0610000008c53fae */ /* 0x0003e2000f101d50 */
[----:B------:R-:W-:Y:S02]  /*1b40*/  @P2 LEA.HI.X R7, R14, R17, R241, 0x1, P1 ;  /* 0x000000110e072211 */ /* 0x000fe400008f0cf1 */
[----:B------:R-:W-:Y:S02]  /*1b50*/  LEA R5, P0, R2, c[0x0][0x1f8], 0x1 ;  /* 0x00007e0002057a11 */ /* 0x000fe400078008ff */
[----:B------:R-:W-:Y:S01]  /*1b60*/  LEA R0, R22, R24, 0x9 ;  /* 0x0000001816007211 */ /* 0x000fe200078e48ff */
[----:B------:R3:W-:Y:S01]  /*1b70*/  @P2 LDGSTS.E.BYPASS.LTC128B.128 [R197+0x6900], [R6.64], !P6 ;  /* 0x0690000006c52fae */ /* 0x0007e2000f101d50 */
[----:B------:R-:W-:-:S02]  /*1b80*/  LEA.HI.X R2, R2, c[0x0][0x1fc], R13, 0x1, P0 ;  /* 0x00007f0002027a11 */ /* 0x000fc400000f0c0d */
[----:B------:R-:W-:Y:S01]  /*1b90*/  LOP3.LUT P0, RZ, R15, 0x2, RZ, 0xc0, !PT ;  /* 0x000000020fff7812 */ /* 0x000fe2000780c0ff */
[----:B------:R-:W0:Y:S01]  /*1ba0*/  LDGDEPBAR ;  /* 0x00000000000079af */ /* 0x000e220000000000 */
[----:B------:R-:W-:Y:S02]  /*1bb0*/  SHF.L.U32 R119, R0, 0x1, RZ ;  /* 0x0000000100777819 */ /* 0x000fe400000006ff */
[C---:B------:R-:W-:Y:S01]  /*1bc0*/  SHF.L.U64.HI R241, R14.reuse, 0x1, R241 ;  /* 0x000000010ef17819 */ /* 0x040fe200000102f1 */
[----:B--2---:R-:W2:Y:S01]  /*1bd0*/  SHFL.IDX PT, R10, R5, RZ, 0x181f ;  /* 0x00181fff050a7589 */ /* 0x004ea200000e0000 */
[C---:B------:R-:W-:Y:S02]  /*1be0*/  IADD3 R0, R119.reuse, 0x3900, RZ ;  /* 0x0000390077007810 */ /* 0x040fe40007ffe0ff */
[----:B------:R-:W-:Y:S01]  /*1bf0*/  IADD3 R234, R119, 0x3920, RZ ;  /* 0x0000392077ea7810 */ /* 0x000fe20007ffe0ff */
[----:B------:R-:W-:Y:S01]  /*1c00*/  SHFL.IDX PT, R11, R2, RZ, 0x181f ;  /* 0x00181fff020b7589 */ /* 0x000fe200000e0000 */
[----:B------:R-:W-:-:S03]  /*1c10*/  ISETP.GE.AND P3, PT, R14, c[0x0][0x1d4], PT ;  /* 0x000075000e007a0c */ /* 0x000fc60003f66270 */
[----:B------:R-:W-:Y:S01]  /*1c20*/  @P0 IADD3 R234, R0, -0x20, RZ ;  /* 0xffffffe000ea0810 */ /* 0x000fe20007ffe0ff */
[----:B------:R-:W-:Y:S01]  /*1c30*/  SHFL.IDX PT, R13, R2, 0x1, 0x181f ;  /* 0x00381f00020d7f89 */ /* 0x000fe200000e0000 */
[C---:B------:R-:W-:Y:S02]  /*1c40*/  ISETP.LT.OR P0, PT, R18.reuse, 0x1, P3 ;  /* 0x000000011200780c */ /* 0x040fe40001f01670 */
[----:B------:R-:W-:Y:S01]  /*1c50*/  ISETP.LT.OR P2, PT, R18, 0x11, P3 ;  /* 0x000000111200780c */ /* 0x000fe20001f41670 */
[----:B-1----:R-:W1:Y:S01]  /*1c60*/  SHFL.IDX PT, R9, R5, 0x1, 0x181f ;  /* 0x00381f0005097f89 */ /* 0x002e6200000e0000 */
[C---:B------:R-:W-:Y:S02]  /*1c70*/  IADD3 R240, R234.reuse, 0x800, RZ ;  /* 0x00000800eaf07810 */ /* 0x040fe40007ffe0ff */
[C---:B------:R-:W-:Y:S01]  /*1c80*/  IADD3 R239, R234.reuse, 0x1000, RZ ;  /* 0x00001000eaef7810 */ /* 0x040fe20007ffe0ff */
[----:B------:R-:W4:Y:S01]  /*1c90*/  SHFL.IDX PT, R8, R5, 0x2, 0x181f ;  /* 0x00581f0005087f89 */ /* 0x000f2200000e0000 */
[----:B------:R-:W-:Y:S01]  /*1ca0*/  IADD3 R238, R234, 0x1800, RZ ;  /* 0x00001800eaee7810 */ /* 0x000fe20007ffe0ff */
[----:B------:R-:W-:-:S04]  /*1cb0*/  DEPBAR.LE SB0, 0x1 ;  /* 0x000080400000791a */ /* 0x000fc80000000000 */
[----:B------:R-:W-:-:S04]  /*1cc0*/  DEPBAR.LE SB0, 0x0 ;  /* 0x000080000000791a */ /* 0x000fc80000000000 */
[----:B------:R-:W-:Y:S01]  /*1cd0*/  BAR.SYNC.DEFER_BLOCKING 0x0 ;  /* 0x0000000000007b1d */ /* 0x000fe20000010000 */
[----:B---3--:R-:W-:Y:S02]  /*1ce0*/  SHF.L.U32 R7, R26, 0x6, RZ ;  /* 0x000000061a077819 */ /* 0x008fe400000006ff */
[----:B------:R-:W-:Y:S02]  /*1cf0*/  SHF.L.U32 R6, R195, 0x5, RZ ;  /* 0x00000005c3067819 */ /* 0x000fe400000006ff */
[----:B------:R-:W-:Y:S01]  /*1d00*/  LOP3.LUT R116, R7, 0xfffffe00, RZ, 0xc0, !PT ;  /* 0xfffffe0007747812 */ /* 0x000fe200078ec0ff */
[----:B------:R-:W3:Y:S01]  /*1d10*/  SHFL.IDX PT, R19, R5, 0x3, 0x181f ;  /* 0x00781f0005137f89 */ /* 0x000ee200000e0000 */
[----:B------:R-:W-:Y:S02]  /*1d20*/  LOP3.LUT R0, R6, 0x7ffffc00, RZ, 0xc0, !PT ;  /* 0x7ffffc0006007812 */ /* 0x000fe400078ec0ff */
[----:B--2---:R-:W-:Y:S01]  /*1d30*/  IADD3 R16, P1, R10, R242, RZ ;  /* 0x000000f20a107210 */ /* 0x004fe20007f3e0ff */
[----:B------:R-:W2:Y:S01]  /*1d40*/  SHFL.IDX PT, R21, R2, 0x2, 0x181f ;  /* 0x00581f0002157f89 */ /* 0x000ea200000e0000 */
[----:B------:R-:W-:-:S02]  /*1d50*/  IADD3 R0, R117, R116, R0 ;  /* 0x0000007475007210 */ /* 0x000fc40007ffe000 */
[-C--:B-1----:R-:W-:Y:S01]  /*1d60*/  IADD3 R12, P4, R9, R242.reuse, RZ ;  /* 0x000000f2090c7210 */ /* 0x082fe20007f9e0ff */
[----:B------:R-:W1:Y:S01]  /*1d70*/  SHFL.IDX PT, R20, R5, 0x4, 0x181f ;  /* 0x00981f0005147f89 */ /* 0x000e6200000e0000 */
[----:B------:R-:W-:Y:S02]  /*1d80*/  SHF.L.U32 R230, R0, 0x1, RZ ;  /* 0x0000000100e67819 */ /* 0x000fe400000006ff */
[-C--:B------:R-:W-:Y:S01]  /*1d90*/  IADD3.X R17, R11, R241.reuse, RZ, P1, !PT ;  /* 0x000000f10b117210 */ /* 0x080fe20000ffe4ff */
[----:B------:R-:W5:Y:S01]  /*1da0*/  SHFL.IDX PT, R23, R2, 0x3, 0x181f ;  /* 0x00781f0002177f89 */ /* 0x000f6200000e0000 */
[----:B----4-:R-:W-:Y:S02]  /*1db0*/  IADD3 R8, P1, R8, R242, RZ ;  /* 0x000000f208087210 */ /* 0x010fe40007f3e0ff */
[----:B------:R-:W-:Y:S01]  /*1dc0*/  IADD3.X R13, R13, R241, RZ, P4, !PT ;  /* 0x000000f10d0d7210 */ /* 0x000fe200027fe4ff */
[----:B------:R-:W4:Y:S01]  /*1dd0*/  SHFL.IDX PT, R22, R2, 0x4, 0x181f ;  /* 0x00981f0002167f89 */ /* 0x000f2200000e0000 */
[----:B------:R-:W-:-:S02]  /*1de0*/  LEA R233, R3, R230, 0x1 ;  /* 0x000000e603e97211 */ /* 0x000fc400078e08ff */
[----:B------:R-:W-:Y:S01]  /*1df0*/  LEA R231, R4, R230, 0x1 ;  /* 0x000000e604e77211 */ /* 0x000fe200078e08ff */
[----:B------:R-:W-:Y:S01]  /*1e00*/  LDSM.16.M88.4 R36, [R230+0x7100] ;  /* 0x00710000e624783b */ /* 0x000fe20000000200 */
[C---:B------:R-:W-:Y:S02]  /*1e10*/  IADD3 R237, R234.reuse, 0x2000, RZ ;  /* 0x00002000eaed7810 */ /* 0x040fe40007ffe0ff */
[----:B------:R-:W-:Y:S01]  /*1e20*/  LEA R232, R3, R231, 0x1 ;  /* 0x000000e703e87211 */ /* 0x000fe200078e08ff */
[----:B------:R-:W4:Y:S01]  /*1e30*/  LDSM.16.M88.4 R48, [R119+0x3900] ;  /* 0x003900007730783b */ /* 0x000f220000000200 */
[----:B---3--:R-:W-:Y:S02]  /*1e40*/  IADD3 R6, P4, R19, R242, RZ ;  /* 0x000000f213067210 */ /* 0x008fe40007f9e0ff */
[----:B------:R-:W-:Y:S01]  /*1e50*/  IADD3 R236, R234, 0x2800, RZ ;  /* 0x00002800eaec7810 */ /* 0x000fe20007ffe0ff */
[----:B------:R-:W-:Y:S01]  /*1e60*/  SHFL.IDX PT, R0, R5, 0x5, 0x181f ;  /* 0x00b81f0005007f89 */ /* 0x000fe200000e0000 */
[----:B--2---:R-:W-:-:S02]  /*1e70*/  IADD3.X R9, R21, R241, RZ, P1, !PT ;  /* 0x000000f115097210 */ /* 0x004fc40000ffe4ff */
[----:B------:R-:W-:Y:S01]  /*1e80*/  IADD3 R235, R234, 0x3000, RZ ;  /* 0x00003000eaeb7810 */ /* 0x000fe20007ffe0ff */
[----:B------:R-:W-:Y:S01]  /*1e90*/  SHFL.IDX PT, R5, R5, 0x6, 0x181f ;  /* 0x00d81f0005057f89 */ /* 0x000fe200000e0000 */
[----:B-1----:R-:W-:-:S03]  /*1ea0*/  IADD3 R10, P1, R20, R242, RZ ;  /* 0x000000f2140a7210 */ /* 0x002fc60007f3e0ff */
[----:B------:R-:W-:Y:S01]  /*1eb0*/  SHFL.IDX PT, R14, R2, 0x5, 0x181f ;  /* 0x00b81f00020e7f89 */ /* 0x000fe200000e0000 */
[-C--:B-----5:R-:W-:Y:S02]  /*1ec0*/  IADD3.X R7, R23, R241.reuse, RZ, P4, !PT ;  /* 0x000000f117077210 */ /* 0x0a0fe400027fe4ff */
[----:B------:R-:W-:Y:S01]  /*1ed0*/  ISETP.LT.OR P4, PT, R18, 0x21, P3 ;  /* 0x000000211200780c */ /* 0x000fe20001f81670 */
[----:B------:R-:W1:Y:S01]  /*1ee0*/  LDSM.16.M88.4 R32, [R230+0x9100] ;  /* 0x00910000e620783b */ /* 0x000e620000000200 */
[----:B----4-:R-:W-:Y:S02]  /*1ef0*/  IADD3.X R11, R22, R241, RZ, P1, !PT ;  /* 0x000000f1160b7210 */ /* 0x010fe40000ffe4ff */
[C---:B------:R-:W-:Y:S01]  /*1f00*/  ISETP.LT.OR P1, PT, R18.reuse, 0x31, P3 ;  /* 0x000000311200780c */ /* 0x040fe20001f21670 */
[----:B------:R-:W-:Y:S04]  /*1f10*/  SHFL.IDX PT, R2, R2, 0x6, 0x181f ;  /* 0x00d81f0002027f89 */ /* 0x000fe800000e0000 */
[----:B------:R-:W-:Y:S04]  /*1f20*/  LDSM.16.M88.4 R80, [R119+0x4100] ;  /* 0x004100007750783b */ /* 0x000fe80000000200 */
[----:B------:R-:W-:Y:S04]  /*1f30*/  LDSM.16.M88.4 R88, [R119+0x4900] ;  /* 0x004900007758783b */ /* 0x000fe80000000200 */
[----:B------:R-:W-:Y:S04]  /*1f40*/  LDSM.16.M88.4 R96, [R119+0x5100] ;  /* 0x005100007760783b */ /* 0x000fe80000000200 */
[----:B------:R-:W-:Y:S04]  /*1f50*/  LDSM.16.M88.4 R104, [R119+0x5900] ;  /* 0x005900007768783b */ /* 0x000fe80000000200 */
[----:B------:R-:W-:Y:S01]  /*1f60*/  LDSM.16.M88.4 R112, [R119+0x6100] ;  /* 0x006100007770783b */ /* 0x000fe20000000200 */
[----:B------:R-:W-:Y:S03]  /*1f70*/  HMMA.16816.F32 R68, R36, R50, RZ ;  /* 0x000000322444723c */ /* 0x000fe600000018ff */
[----:B------:R-:W-:Y:S04]  /*1f80*/  LDSM.16.M88.4 R124, [R119+0x6900] ;  /* 0x00690000777c783b */ /* 0x000fe80000000200 */
[----:B------:R-:W-:Y:S04]  /*1f90*/  LDSM.16.M88.4 R28, [R233+0x7100] ;  /* 0x00710000e91c783b */ /* 0x000fe80000000200 */
[----:B------:R-:W-:Y:S04]  /*1fa0*/  LDSM.16.M88.4 R24, [R233+0x9100] ;  /* 0x00910000e918783b */ /* 0x000fe80000000200 */
[----:B------:R-:W2:Y:S01]  /*1fb0*/  LDSM.16.M88.4 R52, [R234] ;  /* 0x00000000ea34783b */ /* 0x000ea20000000200 */
[----:B-1----:R-:W-:Y:S03]  /*1fc0*/  HMMA.16816.F32 R56, R32, R48, RZ ;  /* 0x000000302038723c */ /* 0x002fe600000018ff */
[----:B------:R-:W-:Y:S04]  /*1fd0*/  LDSM.16.M88.4 R84, [R234+0x800] ;  /* 0x00080000ea54783b */ /* 0x000fe80000000200 */
[----:B------:R-:W-:Y:S04]  /*1fe0*/  LDSM.16.M88.4 R92, [R234+0x1000] ;  /* 0x00100000ea5c783b */ /* 0x000fe80000000200 */
[----:B------:R-:W-:Y:S04]  /*1ff0*/  LDSM.16.M88.4 R100, [R234+0x1800] ;  /* 0x00180000ea64783b */ /* 0x000fe80000000200 */
[----:B------:R-:W-:Y:S04]  /*2000*/  LDSM.16.M88.4 R108, [R234+0x2000] ;  /* 0x00200000ea6c783b */ /* 0x000fe80000000200 */
[----:B------:R-:W-:Y:S04]  /*2010*/  LDSM.16.M88.4 R120, [R234+0x2800] ;  /* 0x00280000ea78783b */ /* 0x000fe80000000200 */
[----:B------:R-:W-:Y:S04]  /*2020*/  LDSM.16.M88.4 R128, [R234+0x3000] ;  /* 0x00300000ea80783b */ /* 0x000fe80000000200 */
[----:B------:R-:W-:Y:S01]  /*2030*/  @!PT LDS RZ, [RZ] ;  /* 0x00000000fffff984 */ /* 0x000fe20000000800 */
[----:B------:R-:W-:Y:S01]  /*2040*/  @!PT LDS RZ, [RZ] ;  /* 0x00000000fffff984 */ /* 0x000fe20000000800 */
[----:B------:R-:W-:Y:S01]  /*2050*/  @!PT LDS RZ, [RZ] ;  /* 0x00000000fffff984 */ /* 0x000fe20000000800 */
[----:B------:R1:W-:Y:S01]  /*2060*/  LDGSTS.E.BYPASS.LTC128B.128 [R197+0x100], [R16.64], !P0 ;  /* 0x0010000010c57fae */ /* 0x0003e2000c101d50 */
[----:B------:R-:W-:-:S03]  /*2070*/  ISETP.LT.OR P0, PT, R18, 0x41, P3 ;  /* 0x000000411200780c */ /* 0x000fc60001f01670 */
[----:B------:R3:W-:Y:S01]  /*2080*/  LDGSTS.E.BYPASS.LTC128B.128 [R197+0x900], [R12.64], !P2 ;  /* 0x009000000cc57fae */ /* 0x0007e2000d101d50 */
[----:B------:R-:W-:-:S03]  /*2090*/  LOP3.LUT P2, RZ, R15, 0x4, RZ, 0xc0, !PT ;  /* 0x000000040fff7812 */ /* 0x000fc6000784c0ff */
[----:B------:R4:W-:Y:S01]  /*20a0*/  LDGSTS.E.BYPASS.LTC128B.128 [R197+0x1100], [R8.64], !P4 ;  /* 0x0110000008c57fae */ /* 0x0009e2000e101d50 */
[C---:B------:R-:W-:Y:S02]  /*20b0*/  ISETP.LT.OR P4, PT, R18.reuse, 0x51, P3 ;  /* 0x000000511200780c */ /* 0x040fe40001f81670 */
[----:B------:R-:W-:Y:S01]  /*20c0*/  ISETP.LT.OR P3, PT, R18, 0x61, P3 ;  /* 0x000000611200780c */ /* 0x000fe20001f61670 */
[----:B------:R5:W-:Y:S01]  /*20d0*/  LDGSTS.E.BYPASS.LTC128B.128 [R197+0x1900], [R6.64], !P1 ;  /* 0x0190000006c57fae */ /* 0x000be2000c901d50 */
[----:B--2---:R-:W-:Y:S03]  /*20e0*/  HMMA.16816.F32 R56, R24, R52, R56 ;  /* 0x000000341838723c */ /* 0x004fe60000001838 */
[----:B------:R2:W-:Y:S01]  /*20f0*/  LDGSTS.E.BYPASS.LTC128B.128 [R197+0x2100], [R10.64], !P0 ;  /* 0x021000000ac57fae */ /* 0x0005e2000c101d50 */
[----:B----4-:R-:W-:Y:S02]  /*2100*/  IADD3 R8, P1, R0, R242, RZ ;  /* 0x000000f200087210 */ /* 0x010fe40007f3e0ff */
[----:B-----5:R-:W-:-:S02]  /*2110*/  MOV R7, 0x40 ;  /* 0x0000004000077802 */ /* 0x020fc40000000f00 */
[----:B------:R-:W-:Y:S02]  /*2120*/  IADD3 R6, P0, R5, R242, RZ ;  /* 0x000000f205067210 */ /* 0x000fe40007f1e0ff */
[----:B------:R-:W-:Y:S02]  /*2130*/  SEL R0, R7, 0xffffffc0, !P2 ;  /* 0xffffffc007007807 */ /* 0x000fe40005000000 */
[-C--:B------:R-:W-:Y:S02]  /*2140*/  IADD3.X R9, R14, R241.reuse, RZ, P1, !PT ;  /* 0x000000f10e097210 */ /* 0x080fe40000ffe4ff */
[----:B---3--:R-:W-:Y:S01]  /*2150*/  HMMA.16816.F32 R12, R36, R48, RZ ;  /* 0x00000030240c723c */ /* 0x008fe200000018ff */
[----:B------:R-:W-:Y:S02]  /*2160*/  IADD3.X R7, R2, R241, RZ, P0, !PT ;  /* 0x000000f102077210 */ /* 0x000fe400007fe4ff */
[----:B------:R-:W-:Y:S01]  /*2170*/  IADD3 R229, R119, R0, RZ ;  /* 0x0000000077e57210 */ /* 0x000fe20007ffe0ff */
[----:B------:R2:W-:Y:S01]  /*2180*/  LDGSTS.E.BYPASS.LTC128B.128 [R197+0x2900], [R8.64], !P4 ;  /* 0x0290000008c57fae */ /* 0x0005e2000e101d50 */
[----:B------:R-:W-:-:S02]  /*2190*/  IADD3 R228, R0, R234, RZ ;  /* 0x000000ea00e47210 */ /* 0x000fc40007ffe0ff */
[----:B------:R-:W-:Y:S01]  /*21a0*/  IADD3 R2, R197, 0x100, RZ ;  /* 0x00000100c5027810 */ /* 0x000fe20007ffe0ff */
[----:B------:R3:W-:Y:S01]  /*21b0*/  LDGSTS.E.BYPASS.LTC128B.128 [R197+0x3100], [R6.64], !P3 ;  /* 0x0310000006c57fae */ /* 0x0007e2000d901d50 */
[----:B------:R-:W-:Y:S02]  /*21c0*/  PLOP3.LUT P0, PT, PT, PT, UP0, 0x80, 0x0 ;  /* 0x000000000000781c */ /* 0x000fe40003f0f008 */
[----:B------:R-:W-:Y:S01]  /*21d0*/  ISETP.GT.AND P4, PT, R198, 0x6f, PT ;  /* 0x0000006fc600780c */ /* 0x000fe20003f84270 */
[----:B------:R-:W-:Y:S04]  /*21e0*/  LDSM.16.M88.4 R40, [R229+0x3900] ;  /* 0x00390000e528783b */ /* 0x000fe80000000200 */
[----:B------:R-:W4:Y:S04]  /*21f0*/  LDSM.16.M88.4 R20, [R231+0x7100] ;  /* 0x00710000e714783b */ /* 0x000f280000000200 */
[----:B-1----:R-:W1:Y:S04]  /*2200*/  LDSM.16.M88.4 R16, [R231+0x9100] ;  /* 0x00910000e710783b */ /* 0x002e680000000200 */
[----:B------:R-:W-:Y:S01]  /*2210*/  HMMA.16816.F32 R60, R28, R52, R12 ;  /* 0x000000341c3c723c */ /* 0x000fe2000000180c */
[----:B------:R-:W-:Y:S04]  /*2220*/  LDSM.16.M88.4 R44, [R228] ;  /* 0x00000000e42c783b */ /* 0x000fe80000000200 */
[----:B------:R-:W5:Y:S04]  /*2230*/  LDSM.16.M88.4 R12, [R232+0x7100] ;  /* 0x00710000e80c783b */ /* 0x000f680000000200 */
[----:B--2---:R-:W2:Y:S04]  /*2240*/  LDSM.16.M88.4 R8, [R232+0x9100] ;  /* 0x00910000e808783b */ /* 0x004ea80000000200 */
[----:B------:R-:W0:Y:S04]  /*2250*/  LDGDEPBAR ;  /* 0x00000000000079af */ /* 0x000e280000000000 */
[----:B------:R-:W-:Y:S07]  /*2260*/  STL [R1+0xc], R2 ;  /* 0x00000c0201007387 */ /* 0x000fee0000100800 */
[----:B----4-:R-:W-:Y:S08]  /*2270*/  HMMA.16816.F32 R64, R20, R40, R60 ;  /* 0x000000281440723c */ /* 0x010ff0000000183c */
[----:B------:R-:W-:Y:S08]  /*2280*/  HMMA.16816.F32 R60, R32, R50, RZ ;  /* 0x00000032203c723c */ /* 0x000ff000000018ff */
[----:B-1----:R-:W-:Y:S08]  /*2290*/  HMMA.16816.F32 R48, R16, R40, R56 ;  /* 0x000000281030723c */ /* 0x002ff00000001838 */
[----:B------:R-:W-:Y:S08]  /*22a0*/  HMMA.16816.F32 R56, R28, R54, R68 ;  /* 0x000000361c38723c */ /* 0x000ff00000001844 */
[----:B-----5:R-:W-:Y:S08]  /*22b0*/  HMMA.16816.F32 R68, R12, R44, R64 ;  /* 0x0000002c0c44723c */ /* 0x020ff00000001840 */
[----:B------:R-:W-:Y:S08]  /*22c0*/  HMMA.16816.F32 R64, R24, R54, R60 ;  /* 0x000000361840723c */ /* 0x000ff0000000183c */
[----:B------:R-:W-:Y:S08]  /*22d0*/  HMMA.16816.F32 R60, R36, R80, RZ ;  /* 0x00000050243c723c */ /* 0x000ff000000018ff */
[----:B--2---:R-:W-:Y:S01]  /*22e0*/  HMMA.16816.F32 R76, R8, R44, R48 ;  /* 0x0000002c084c723c */ /* 0x004fe20000001830 */
[----:B------:R-:W1:Y:S01]  /*22f0*/  LDSM.16.M88.4 R48, [R229+0x4100] ;  /* 0x00410000e530783b */ /* 0x000e620000000200 */
[----:B------:R-:W-:-:S04]  /*2300*/  FMUL.FTZ R0, R68, c[0x0][0x320] ;  /* 0x0000c80044007a20 */ /* 0x000fc80000410000 */
[----:B------:R2:W4:Y:S02]  /*2310*/  MUFU.TANH R194, R0 ;  /* 0x0000000000c27308 */ /* 0x0005240000002400 */
[----:B------:R-:W-:Y:S08]  /*2320*/  HMMA.16816.F32 R52, R20, R42, R56 ;  /* 0x0000002a1434723c */ /* 0x000ff00000001838 */
[----:B------:R-:W-:Y:S01]  /*2330*/  HMMA.16816.F32 R56, R32, R80, RZ ;  /* 0x000000502038723c */ /* 0x000fe200000018ff */
[----:B--2---:R-:W-:-:S07]  /*2340*/  FMUL.FTZ R0, R69, c[0x0][0x320] ;  /* 0x0000c80045007a20 */ /* 0x004fce0000410000 */
[----:B------:R-:W-:Y:S01]  /*2350*/  HMMA.16816.F32 R60, R28, R84, R60 ;  /* 0x000000541c3c723c */ /* 0x000fe2000000183c */
[----:B------:R2:W1:Y:S07]  /*2360*/  MUFU.TANH R193, R0 ;  /* 0x0000000000c17308 */ /* 0x00046e0000002400 */
[----:B------:R-:W-:Y:S01]  /*2370*/  HMMA.16816.F32 R64, R16, R42, R64 ;  /* 0x0000002a1040723c */ /* 0x000fe20000001840 */
[----:B------:R-:W5:Y:S01]  /*2380*/  LDSM.16.M88.4 R40, [R228+0x800] ;  /* 0x00080000e428783b */ /* 0x000f620000000200 */
[----:B--2---:R-:W-:-:S04]  /*2390*/  FMUL.FTZ R0, R70, c[0x0][0x320] ;  /* 0x0000c80046007a20 */ /* 0x004fc80000410000 */
[----:B------:R2:W2:Y:S10]  /*23a0*/  MUFU.TANH R192, R0 ;  /* 0x0000000000c07308 */ /* 0x0004b40000002400 */
[----:B-1----:R-:W-:Y:S08]  /*23b0*/  HMMA.16816.F32 R60, R20, R48, R60 ;  /* 0x00000030143c723c */ /* 0x002ff0000000183c */
[----:B------:R-:W-:Y:S01]  /*23c0*/  HMMA.16816.F32 R72, R8, R46, R64 ;  /* 0x0000002e0848723c */ /* 0x000fe20000001840 */
[----:B--2---:R-:W-:-:S07]  /*23d0*/  FMUL.FTZ R0, R71, c[0x0][0x320] ;  /* 0x0000c80047007a20 */ /* 0x004fce0000410000 */
[----:B------:R-:W-:Y:S01]  /*23e0*/  HMMA.16816.F32 R68, R12, R46, R52 ;  /* 0x0000002e0c44723c */ /* 0x000fe20000001834 */
[----:B------:R1:W2:Y:S07]  /*23f0*/  MUFU.TANH R191, R0 ;  /* 0x0000000000bf7308 */ /* 0x0002ae0000002400 */
[----:B------:R-:W-:Y:S08]  /*2400*/  HMMA.16816.F32 R52, R24, R84, R56 ;  /* 0x000000541834723c */ /* 0x000ff00000001838 */
[----:B------:R-:W-:Y:S01]  /*2410*/  HMMA.16816.F32 R56, R36, R82, RZ ;  /* 0x000000522438723c */ /* 0x000fe200000018ff */
[----:B-1----:R-:W-:-:S04]  /*2420*/  FMUL.FTZ R0, R76, c[0x0][0x320] ;  /* 0x0000c8004c007a20 */ /* 0x002fc80000410000 */
[----:B------:R1:W1:Y:S03]  /*2430*/  MUFU.TANH R190, R0 ;  /* 0x0000000000be7308 */ /* 0x0002660000002400 */
[----:B------:R-:W-:Y:S08]  /*2440*/  HMMA.16816.F32 R64, R32, R82, RZ ;  /* 0x000000522040723c */ /* 0x000ff000000018ff */
[----:B------:R-:W-:Y:S01]  /*2450*/  HMMA.16816.F32 R44, R16, R48, R52 ;  /* 0x00000030102c723c */ /* 0x000fe20000001834 */
[----:B-1----:R-:W-:-:S07]  /*2460*/  FMUL.FTZ R0, R77, c[0x0][0x320] ;  /* 0x0000c8004d007a20 */ /* 0x002fce0000410000 */
[-C--:B------:R-:W-:Y:S01]  /*2470*/  HMMA.16816.F32 R52, R28, R86.reuse, R56 ;  /* 0x000000561c34723c */ /* 0x080fe20000001838 */
[----:B------:R1:W1:Y:S07]  /*2480*/  MUFU.TANH R189, R0 ;  /* 0x0000000000bd7308 */ /* 0x00026e0000002400 */
[----:B------:R-:W-:Y:S08]  /*2490*/  HMMA.16816.F32 R64, R24, R86, R64 ;  /* 0x000000561840723c */ /* 0x000ff00000001840 */
[----:B------:R-:W-:Y:S01]  /*24a0*/  HMMA.16816.F32 R56, R32, R88, RZ ;  /* 0x000000582038723c */ /* 0x000fe200000018ff */
[----:B-1----:R-:W-:-:S04]  /*24b0*/  FMUL.FTZ R0, R78, c[0x0][0x320] ;  /* 0x0000c8004e007a20 */ /* 0x002fc80000410000 */
[----:B------:R1:W1:Y:S03]  /*24c0*/  MUFU.TANH R185, R0 ;  /* 0x0000000000b97308 */ /* 0x0002660000002400 */
[-C--:B------:R-:W-:Y:S08]  /*24d0*/  HMMA.16816.F32 R52, R20, R50.reuse, R52 ;  /* 0x000000321434723c */ /* 0x080ff00000001834 */
[----:B------:R-:W-:Y:S01]  /*24e0*/  HMMA.16816.F32 R64, R16, R50, R64 ;  /* 0x000000321040723c */ /* 0x000fe20000001840 */
[----:B------:R-:W-:Y:S01]  /*24f0*/  LDSM.16.M88.4 R48, [R228+0x1000] ;  /* 0x00100000e430783b */ /* 0x000fe20000000200 */
[----:B-1----:R-:W-:-:S06]  /*2500*/  FMUL.FTZ R0, R79, c[0x0][0x320] ;  /* 0x0000c8004f007a20 */ /* 0x002fcc0000410000 */
[----:B-----5:R-:W-:Y:S01]  /*2510*/  HMMA.16816.F32 R76, R8, R40, R44 ;  /* 0x00000028084c723c */ /* 0x020fe2000000182c */
[----:B------:R-:W1:Y:S01]  /*2520*/  LDSM.16.M88.4 R44, [R229+0x4900] ;  /* 0x00490000e52c783b */ /* 0x000e620000000200 */
[----:B------:R5:W1:Y:S02]  /*2530*/  MUFU.TANH R186, R0 ;  /* 0x0000000000ba7308 */ /* 0x000a640000002400 */
[----:B-----5:R-:W-:-:S06]  /*2540*/  FMUL.FTZ R0, R68, c[0x0][0x320] ;  /* 0x0000c80044007a20 */ /* 0x020fcc0000410000 */
[----:B------:R5:W1:Y:S02]  /*2550*/  MUFU.TANH R188, R0 ;  /* 0x0000000000bc7308 */ /* 0x000a640000002400 */
[----:B-----5:R-:W-:-:S06]  /*2560*/  FMUL.FTZ R0, R69, c[0x0][0x320] ;  /* 0x0000c80045007a20 */ /* 0x020fcc0000410000 */
[----:B------:R5:W1:Y:S02]  /*2570*/  MUFU.TANH R187, R0 ;  /* 0x0000000000bb7308 */ /* 0x000a640000002400 */
[----:B-----5:R-:W-:-:S06]  /*2580*/  FMUL.FTZ R0, R70, c[0x0][0x320] ;  /* 0x0000c80046007a20 */ /* 0x020fcc0000410000 */
[----:B------:R5:W1:Y:S02]  /*2590*/  MUFU.TANH R184, R0 ;  /* 0x0000000000b87308 */ /* 0x000a640000002400 */
[----:B-----5:R-:W-:Y:S02]  /*25a0*/  FMUL.FTZ R0, R71, c[0x0][0x320] ;  /* 0x0000c80047007a20 */ /* 0x020fe40000410000 */
[----:B------:R-:W-:Y:S04]  /*25b0*/  HMMA.16816.F32 R68, R12, R40, R60 ;  /* 0x000000280c44723c */ /* 0x000fe8000000183c */
[----:B------:R5:W1:Y:S04]  /*25c0*/  MUFU.TANH R183, R0 ;  /* 0x0000000000b77308 */ /* 0x000a680000002400 */
[----:B------:R-:W-:Y:S01]  /*25d0*/  HMMA.16816.F32 R60, R36, R88, RZ ;  /* 0x00000058243c723c */ /* 0x000fe200000018ff */
[----:B-----5:R-:W-:-:S04]  /*25e0*/  FMUL.FTZ R0, R72, c[0x0][0x320] ;  /* 0x0000c80048007a20 */ /* 0x020fc80000410000 */
[----:B------:R5:W1:Y:S11]  /*25f0*/  MUFU.TANH R182, R0 ;  /* 0x0000000000b67308 */ /* 0x000a760000002400 */
[----:B------:R-:W-:Y:S08]  /*2600*/  @!UPT UIADD3 URZ, URZ, URZ, URZ ;  /* 0x0000003f3f3ff290 */ /* 0x000ff0000fffe03f */
[----:B------:R-:W-:Y:S01]  /*2610*/  HMMA.16816.F32 R60, R28, R92, R60 ;  /* 0x0000005c1c3c723c */ /* 0x000fe2000000183c */
[----:B-----5:R-:W-:-:S04]  /*2620*/  FMUL.FTZ R0, R73, c[0x0][0x320] ;  /* 0x0000c80049007a20 */ /* 0x020fc80000410000 */
[----:B------:R5:W2:Y:S11]  /*2630*/  MUFU.TANH R181, R0 ;  /* 0x0000000000b57308 */ /* 0x000ab60000002400 */
[----:B------:R-:W-:Y:S08]  /*2640*/  @!UPT UIADD3 URZ, URZ, URZ, URZ ;  /* 0x0000003f3f3ff290 */ /* 0x000ff0000fffe03f */
[----:B-1----:R-:W-:Y:S01]  /*2650*/  HMMA.16816.F32 R60, R20, R44, R60 ;  /* 0x0000002c143c723c */ /* 0x002fe2000000183c */
[----:B-----5:R-:W-:-:S04]  /*2660*/  FMUL.FTZ R0, R74, c[0x0][0x320] ;  /* 0x0000c8004a007a20 */ /* 0x020fc80000410000 */
[----:B------:R1:W1:Y:S02]  /*2670*/  MUFU.TANH R177, R0 ;  /* 0x0000000000b17308 */ /* 0x0002640000002400 */
[----:B-1----:R-:W-:Y:S02]  /*2680*/  FMUL.FTZ R0, R75, c[0x0][0x320] ;  /* 0x0000c8004b007a20 */ /* 0x002fe40000410000 */
[----:B------:R-:W-:Y:S04]  /*2690*/  HMMA.16816.F32 R72, R8, R42, R64 ;  /* 0x0000002a0848723c */ /* 0x000fe80000001840 */
[----:B------:R1:W1:Y:S04]  /*26a0*/  MUFU.TANH R178, R0 ;  /* 0x0000000000b27308 */ /* 0x0002680000002400 */
[----:B------:R-:W-:Y:S01]  /*26b0*/  HMMA.16816.F32 R64, R32, R90, RZ ;  /* 0x0000005a2040723c */ /* 0x000fe200000018ff */
[----:B-1----:R-:W-:-:S04]  /*26c0*/  FMUL.FTZ R0, R68, c[0x0][0x320] ;  /* 0x0000c80044007a20 */ /* 0x002fc80000410000 */
[----:B------:R1:W1:Y:S11]  /*26d0*/  MUFU.TANH R180, R0 ;  /* 0x0000000000b47308 */ /* 0x0002760000002400 */
[----:B------:R-:W-:Y:S08]  /*26e0*/  @!UPT UIADD3 URZ, URZ, URZ, URZ ;  /* 0x0000003f3f3ff290 */ /* 0x000ff0000fffe03f */
[----:B------:R-:W-:Y:S01]  /*26f0*/  HMMA.16816.F32 R64, R24, R94, R64 ;  /* 0x0000005e1840723c */ /* 0x000fe20000001840 */
[----:B-1----:R-:W-:-:S04]  /*2700*/  FMUL.FTZ R0, R69, c[0x0][0x320] ;  /* 0x0000c80045007a20 */ /* 0x002fc80000410000 */
[----:B------:R1:W1:Y:S11]  /*2710*/  MUFU.TANH R179, R0 ;  /* 0x0000000000b37308 */ /* 0x0002760000002400 */
[----:B------:R-:W-:Y:S08]  /*2720*/  @!UPT UIADD3 URZ, URZ, URZ, URZ ;  /* 0x0000003f3f3ff290 */ /* 0x000ff0000fffe03f */
[----:B------:R-:W-:Y:S01]  /*2730*/  HMMA.16816.F32 R64, R16, R46, R64 ;  /* 0x0000002e1040723c */ /* 0x000fe20000001840 */
[----:B-1----:R-:W-:-:S04]  /*2740*/  FMUL.FTZ R0, R70, c[0x0][0x320] ;  /* 0x0000c80046007a20 */ /* 0x002fc80000410000 */
[----:B------:R1:W1:Y:S02]  /*2750*/  MUFU.TANH R176, R0 ;  /* 0x0000000000b07308 */ /* 0x0002640000002400 */
[----:B-1----:R-:W-:Y:S02]  /*2760*/  FMUL.FTZ R0, R71, c[0x0][0x320] ;  /* 0x0000c80047007a20 */ /* 0x002fe40000410000 */
[----:B------:R-:W-:Y:S04]  /*2770*/  HMMA.16816.F32 R68, R12, R42, R52 ;  /* 0x0000002a0c44723c */ /* 0x000fe80000001834 */
[----:B------:R1:W1:Y:S04]  /*2780*/  MUFU.TANH R175, R0 ;  /* 0x0000000000af7308 */ /* 0x0002680000002400 */
[----:B------:R-:W-:Y:S08]  /*2790*/  HMMA.16816.F32 R52, R24, R92, R56 ;  /* 0x0000005c1834723c */ /* 0x000ff00000001838 */
[----:B------:R-:W-:Y:S01]  /*27a0*/  HMMA.16816.F32 R56, R36, R90, RZ ;  /* 0x0000005a2438723c */ /* 0x000fe200000018ff */
[----:B-1----:R-:W-:-:S04]  /*27b0*/  FMUL.FTZ R0, R76, c[0x0][0x320] ;  /* 0x0000c8004c007a20 */ /* 0x002fc80000410000 */
[----:B------:R1:W1:Y:S11]  /*27c0*/  MUFU.TANH R174, R0 ;  /* 0x0000000000ae7308 */ /* 0x0002760000002400 */
[----:B------:R-:W-:Y:S01]  /*27d0*/  HMMA.16816.F32 R40, R16, R44, R52 ;  /* 0x0000002c1028723c */ /* 0x000fe20000001834 */
[----:B-1----:R-:W-:-:S07]  /*27e0*/  FMUL.FTZ R0, R77, c[0x0][0x320] ;  /* 0x0000c8004d007a20 */ /* 0x002fce0000410000 */
[----:B------:R-:W-:Y:S01]  /*27f0*/  HMMA.16816.F32 R52, R28, R94, R56 ;  /* 0x0000005e1c34723c */ /* 0x000fe20000001838 */
[----:B------:R1:W1:Y:S07]  /*2800*/  MUFU.TANH R173, R0 ;  /* 0x0000000000ad7308 */ /* 0x00026e0000002400 */
[----:B------:R-:W-:Y:S01]  /*2810*/  HMMA.16816.F32 R56, R32, R96, RZ ;  /* 0x000000602038723c */ /* 0x000fe200000018ff */
[----:B-1----:R-:W-:-:S04]  /*2820*/  FMUL.FTZ R0, R78, c[0x0][0x320] ;  /* 0x0000c8004e007a20 */ /* 0x002fc80000410000 */
[----:B------:R1:W1:Y:S02]  /*2830*/  MUFU.TANH R169, R0 ;  /* 0x0000000000a97308 */ /* 0x0002640000002400 */
[----:B-1----:R-:W-:Y:S02]  /*2840*/  FMUL.FTZ R0, R79, c[0x0][0x320] ;  /* 0x0000c8004f007a20 */ /* 0x002fe40000410000 */
[----:B------:R-:W-:Y:S04]  /*2850*/  HMMA.16816.F32 R76, R8, R48, R40 ;  /* 0x00000030084c723c */ /* 0x000fe80000001828 */
[----:B------:R1:W1:Y:S04]  /*2860*/  MUFU.TANH R170, R0 ;  /* 0x0000000000aa7308 */ /* 0x0002680000002400 */
[----:B------:R-:W-:Y:S01]  /*2870*/  HMMA.16816.F32 R40, R20, R46, R52 ;  /* 0x0000002e1428723c */ /* 0x000fe20000001834 */
[----:B------:R-:W5:Y:S07]  /*2880*/  LDSM.16.M88.4 R52, [R229+0x5100] ;  /* 0x00510000e534783b */ /* 0x000f6e0000000200 */
[----:B------:R-:W-:Y:S01]  /*2890*/  HMMA.16816.F32 R44, R24, R100, R56 ;  /* 0x00000064182c723c */ /* 0x000fe20000001838 */
[----:B-1----:R-:W-:-:S04]  /*28a0*/  FMUL.FTZ R0, R68, c[0x0][0x320] ;  /* 0x0000c80044007a20 */ /* 0x002fc80000410000 */
[----:B------:R1:W1:Y:S02]  /*28b0*/  MUFU.TANH R172, R0 ;  /* 0x0000000000ac7308 */ /* 0x0002640000002400 */
[----:B-1----:R-:W-:-:S06]  /*28c0*/  FMUL.FTZ R0, R69, c[0x0][0x320] ;  /* 0x0000c80045007a20 */ /* 0x002fcc0000410000 */
[----:B------:R1:W1:Y:S11]  /*28d0*/  MUFU.TANH R171, R0 ;  /* 0x0000000000ab7308 */ /* 0x0002760000002400 */
[----:B-----5:R-:W-:Y:S01]  /*28e0*/  HMMA.16816.F32 R44, R16, R52, R44 ;  /* 0x00000034102c723c */ /* 0x020fe2000000182c */
[----:B-1----:R-:W-:-:S04]  /*28f0*/  FMUL.FTZ R0, R70, c[0x0][0x320] ;  /* 0x0000c80046007a20 */ /* 0x002fc80000410000 */
        /* <DEDUP_REMOVED lines=14> */
[----:B------:R1:W1:Y:S03]  /*29e0*/  MUFU.TANH R118, R0 ;  /* 0x0000000000767308 */ /* 0x0002660000002400 */
[----:B------:R-:W-:Y:S01]  /*29f0*/  HMMA.16816.F32 R60, R32, R98, RZ ;  /* 0x00000062203c723c */ /* 0x000fe200000018ff */
[----:B-1----:R-:W-:-:S07]  /*2a00*/  FMUL.FTZ R0, R75, c[0x0][0x320] ;  /* 0x0000c8004b007a20 */ /* 0x002fce0000410000 */
[----:B------:R-:W-:Y:S01]  /*2a10*/  HMMA.16816.F32 R72, R8, R50, R64 ;  /* 0x000000320848723c */ /* 0x000fe20000001840 */
[----:B------:R1:W1:Y:S11]  /*2a20*/  MUFU.TANH R158, R0 ;  /* 0x00000000009e7308 */ /* 0x0002760000002400 */
[----:B------:R-:W-:Y:S04]  /*2a30*/  @!UPT UIADD3 URZ, URZ, URZ, URZ ;  /* 0x0000003f3f3ff290 */ /* 0x000fe8000fffe03f */
[----:B------:R-:W-:Y:S08]  /*2a40*/  HMMA.16816.F32 R64, R24, R102, R60 ;  /* 0x000000661840723c */ /* 0x000ff0000000183c */
[----:B------:R-:W-:Y:S01]  /*2a50*/  HMMA.16816.F32 R60, R36, R104, RZ ;  /* 0x00000068243c723c */ /* 0x000fe200000018ff */
[----:B-1----:R-:W-:-:S04]  /*2a60*/  FMUL.FTZ R0, R68, c[0x0][0x320] ;  /* 0x0000c80044007a20 */ /* 0x002fc80000410000 */
[----:B------:R1:W1:Y:S11]  /*2a70*/  MUFU.TANH R164, R0 ;  /* 0x0000000000a47308 */ /* 0x0002760000002400 */
[----:B------:R-:W-:Y:S01]  /*2a80*/  HMMA.16816.F32 R64, R16, R54, R64 ;  /* 0x000000361040723c */ /* 0x000fe20000001840 */
[----:B-1----:R-:W-:-:S07]  /*2a90*/  FMUL.FTZ R0, R69, c[0x0][0x320] ;  /* 0x0000c80045007a20 */ /* 0x002fce0000410000 */
[----:B------:R-:W-:Y:S01]  /*2aa0*/  HMMA.16816.F32 R60, R28, R108, R60 ;  /* 0x0000006c1c3c723c */ /* 0x000fe2000000183c */
[----:B------:R1:W1:Y:S02]  /*2ab0*/  MUFU.TANH R161, R0 ;  /* 0x0000000000a17308 */ /* 0x0002640000002400 */
[----:B-1----:R-:W-:-:S06]  /*2ac0*/  FMUL.FTZ R0, R70, c[0x0][0x320] ;  /* 0x0000c80046007a20 */ /* 0x002fcc0000410000 */
[----:B------:R1:W1:Y:S02]  /*2ad0*/  MUFU.TANH R157, R0 ;  /* 0x00000000009d7308 */ /* 0x0002640000002400 */
[----:B-1----:R-:W-:Y:S02]  /*2ae0*/  FMUL.FTZ R0, R71, c[0x0][0x320] ;  /* 0x0000c80047007a20 */ /* 0x002fe40000410000 */
[----:B------:R-:W-:Y:S01]  /*2af0*/  HMMA.16816.F32 R68, R12, R50, R40 ;  /* 0x000000320c44723c */ /* 0x000fe20000001828 */
[----:B------:R-:W1:Y:S03]  /*2b00*/  LDSM.16.M88.4 R40, [R228+0x1800] ;  /* 0x00180000e428783b */ /* 0x000e660000000200 */
[----:B------:R5:W1:Y:S04]  /*2b10*/  MUFU.TANH R142, R0 ;  /* 0x00000000008e7308 */ /* 0x000a680000002400 */
[----:B------:R-:W-:Y:S01]  /*2b20*/  HMMA.16816.F32 R48, R36, R98, RZ ;  /* 0x000000622430723c */ /* 0x000fe200000018ff */
[----:B-----5:R-:W-:-:S04]  /*2b30*/  FMUL.FTZ R0, R76, c[0x0][0x320] ;  /* 0x0000c8004c007a20 */ /* 0x020fc80000410000 */
[----:B------:R5:W1:Y:S11]  /*2b40*/  MUFU.TANH R141, R0 ;  /* 0x00000000008d7308 */ /* 0x000a760000002400 */
[----:B------:R-:W-:Y:S08]  /*2b50*/  @!UPT UIADD3 URZ, URZ, URZ, URZ ;  /* 0x0000003f3f3ff290 */ /* 0x000ff0000fffe03f */
[----:B------:R-:W-:Y:S01]  /*2b60*/  HMMA.16816.F32 R48, R28, R102, R48 ;  /* 0x000000661c30723c */ /* 0x000fe20000001830 */
[----:B-----5:R-:W-:-:S04]  /*2b70*/  FMUL.FTZ R0, R77, c[0x0][0x320] ;  /* 0x0000c8004d007a20 */ /* 0x020fc80000410000 */
[----:B------:R5:W1:Y:S11]  /*2b80*/  MUFU.TANH R137, R0 ;  /* 0x0000000000897308 */ /* 0x000a760000002400 */
[----:B------:R-:W-:Y:S08]  /*2b90*/  @!UPT UIADD3 URZ, URZ, URZ, URZ ;  /* 0x0000003f3f3ff290 */ /* 0x000ff0000fffe03f */
[----:B------:R-:W-:Y:S01]  /*2ba0*/  HMMA.16816.F32 R48, R20, R54, R48 ;  /* 0x000000361430723c */ /* 0x000fe20000001830 */
[----:B-----5:R-:W-:-:S04]  /*2bb0*/  FMUL.FTZ R0, R78, c[0x0][0x320] ;  /* 0x0000c8004e007a20 */ /* 0x020fc80000410000 */
[----:B------:R5:W1:Y:S02]  /*2bc0*/  MUFU.TANH R133, R0 ;  /* 0x0000000000857308 */ /* 0x000a640000002400 */
[----:B-----5:R-:W-:Y:S02]  /*2bd0*/  FMUL.FTZ R0, R79, c[0x0][0x320] ;  /* 0x0000c8004f007a20 */ /* 0x020fe40000410000 */
[----:B-1----:R-:W-:Y:S01]  /*2be0*/  HMMA.16816.F32 R76, R8, R40, R44 ;  /* 0x00000028084c723c */ /* 0x002fe2000000182c */
[----:B------:R-:W1:Y:S03]  /*2bf0*/  LDSM.16.M88.4 R44, [R229+0x5900] ;  /* 0x00590000e52c783b */ /* 0x000e660000000200 */
[----:B------:R5:W1:Y:S02]  /*2c00*/  MUFU.TANH R134, R0 ;  /* 0x0000000000867308 */ /* 0x000a640000002400 */
[----:B-----5:R-:W-:-:S06]  /*2c10*/  FMUL.FTZ R0, R68, c[0x0][0x320] ;  /* 0x0000c80044007a20 */ /* 0x020fcc0000410000 */
[----:B------:R5:W1:Y:S02]  /*2c20*/  MUFU.TANH R153, R0 ;  /* 0x0000000000997308 */ /* 0x000a640000002400 */
[----:B-----5:R-:W-:Y:S01]  /*2c30*/  FMUL.FTZ R0, R69, c[0x0][0x320] ;  /* 0x0000c80045007a20 */ /* 0x020fe20000410000 */
[----:B-1----:R-:W-:Y:S05]  /*2c40*/  HMMA.16816.F32 R60, R20, R44, R60 ;  /* 0x0000002c143c723c */ /* 0x002fea000000183c */
[----:B------:R1:W1:Y:S02]  /*2c50*/  MUFU.TANH R139, R0 ;  /* 0x00000000008b7308 */ /* 0x0002640000002400 */
[----:B-1----:R-:W-:-:S06]  /*2c60*/  FMUL.FTZ R0, R70, c[0x0][0x320] ;  /* 0x0000c80046007a20 */ /* 0x002fcc0000410000 */
        /* <DEDUP_REMOVED lines=9> */
[----:B-1----:R-:W-:-:S07]  /*2d00*/  FMUL.FTZ R0, R73, c[0x0][0x320] ;  /* 0x0000c80049007a20 */ /* 0x002fce0000410000 */
[----:B------:R-:W-:Y:S01]  /*2d10*/  HMMA.16816.F32 R56, R36, R106, RZ ;  /* 0x0000006a2438723c */ /* 0x000fe200000018ff */
        /* <DEDUP_REMOVED lines=18> */
[----:B------:R-:W-:Y:S01]  /*2e40*/  HMMA.16816.F32 R68, R12, R42, R48 ;  /* 0x0000002a0c44723c */ /* 0x000fe20000001830 */
[----:B------:R-:W1:Y:S03]  /*2e50*/  LDSM.16.M88.4 R48, [R228+0x2000] ;  /* 0x00200000e430783b */ /* 0x000e660000000200 */
[----:B------:R5:W1:Y:S04]  /*2e60*/  MUFU.TANH R160, R0 ;  /* 0x0000000000a07308 */ /* 0x000a680000002400 */
[----:B------:R-:W-:Y:S08]  /*2e70*/  HMMA.16816.F32 R40, R16, R44, R52 ;  /* 0x0000002c1028723c */ /* 0x000ff00000001834 */
[----:B------:R-:W-:Y:S01]  /*2e80*/  HMMA.16816.F32 R52, R28, R110, R56 ;  /* 0x0000006e1c34723c */ /* 0x000fe20000001838 */
[----:B-----5:R-:W-:-:S04]  /*2e90*/  FMUL.FTZ R0, R76, c[0x0][0x320] ;  /* 0x0000c8004c007a20 */ /* 0x020fc80000410000 */
[----:B------:R5:W1:Y:S03]  /*2ea0*/  MUFU.TANH R147, R0 ;  /* 0x0000000000937308 */ /* 0x000a660000002400 */
[----:B------:R-:W-:Y:S01]  /*2eb0*/  HMMA.16816.F32 R56, R32, R112, RZ ;  /* 0x000000702038723c */ /* 0x000fe200000018ff */
[----:B-----5:R-:W-:-:S04]  /*2ec0*/  FMUL.FTZ R0, R77, c[0x0][0x320] ;  /* 0x0000c8004d007a20 */ /* 0x020fc80000410000 */
[----:B------:R5:W1:Y:S02]  /*2ed0*/  MUFU.TANH R148, R0 ;  /* 0x0000000000947308 */ /* 0x000a640000002400 */
[----:B-----5:R-:W-:-:S06]  /*2ee0*/  FMUL.FTZ R0, R78, c[0x0][0x320] ;  /* 0x0000c8004e007a20 */ /* 0x020fcc0000410000 */
[----:B------:R5:W1:Y:S02]  /*2ef0*/  MUFU.TANH R151, R0 ;  /* 0x0000000000977308 */ /* 0x000a640000002400 */
[----:B-----5:R-:W-:Y:S02]  /*2f00*/  FMUL.FTZ R0, R79, c[0x0][0x320] ;  /* 0x0000c8004f007a20 */ /* 0x020fe40000410000 */
[----:B-1----:R-:W-:Y:S04]  /*2f10*/  HMMA.16816.F32 R76, R8, R48, R40 ;  /* 0x00000030084c723c */ /* 0x002fe80000001828 */
        /* <DEDUP_REMOVED lines=33> */
[----:B------:R1:W1:Y:S02]  /*3130*/  MUFU.TANH R156, R0 ;  /* 0x00000000009c7308 */ /* 0x0002640000002400 */
[----:B-1----:R-:W-:Y:S11]  /*3140*/  FMUL.FTZ R0, R69, c[0x0][0x320] ;  /* 0x0000c80045007a20 */ /* 0x002ff60000410000 */
[----:B------:R-:W-:Y:S06]  /*3150*/  @!UPT UIADD3 URZ, URZ, URZ, URZ ;  /* 0x0000003f3f3ff290 */ /* 0x000fec000fffe03f */
        /* <DEDUP_REMOVED lines=8> */
[C---:B------:R-:W-:Y:S08]  /*31e0*/  HMMA.16816.F32 R48, R36.reuse, R114, RZ ;  /* 0x000000722430723c */ /* 0x040ff000000018ff */
[----:B------:R-:W-:Y:S01]  /*31f0*/  HMMA.16816.F32 R36, R36, R126, RZ ;  /* 0x0000007e2424723c */ /* 0x000fe200000018ff */
[----:B-----5:R-:W-:-:S04]  /*3200*/  FMUL.FTZ R0, R76, c[0x0][0x320] ;  /* 0x0000c8004c007a20 */ /* 0x020fc80000410000 */
[----:B------:R5:W1:Y:S11]  /*3210*/  MUFU.TANH R94, R0 ;  /* 0x00000000005e7308 */ /* 0x000a760000002400 */
[----:B------:R-:W-:Y:S01]  /*3220*/  HMMA.16816.F32 R48, R28, R122, R48 ;  /* 0x0000007a1c30723c */ /* 0x000fe20000001830 */
[----:B-----5:R-:W-:-:S07]  /*3230*/  FMUL.FTZ R0, R77, c[0x0][0x320] ;  /* 0x0000c8004d007a20 */ /* 0x020fce0000410000 */
[----:B------:R-:W-:Y:S01]  /*3240*/  HMMA.16816.F32 R28, R28, R130, R36 ;  /* 0x000000821c1c723c */ /* 0x000fe20000001824 */
[----:B------:R5:W1:Y:S11]  /*3250*/  MUFU.TANH R93, R0 ;  /* 0x00000000005d7308 */ /* 0x000a760000002400 */
[----:B------:R-:W-:Y:S04]  /*3260*/  @!UPT UIADD3 URZ, URZ, URZ, URZ ;  /* 0x0000003f3f3ff290 */ /* 0x000fe8000fffe03f */
[----:B------:R-:W-:Y:S01]  /*3270*/  HMMA.16816.F32 R48, R20, R54, R48 ;  /* 0x000000361430723c */ /* 0x000fe20000001830 */
[----:B-----5:R-:W-:-:S04]  /*3280*/  FMUL.FTZ R0, R78, c[0x0][0x320] ;  /* 0x0000c8004e007a20 */ /* 0x020fc80000410000 */
[----:B------:R5:W1:Y:S03]  /*3290*/  MUFU.TANH R92, R0 ;  /* 0x00000000005c7308 */ /* 0x000a660000002400 */
[----:B------:R-:W-:Y:S01]  /*32a0*/  HMMA.16816.F32 R52, R16, R54, R64 ;  /* 0x000000361034723c */ /* 0x000fe20000001840 */
[----:B-----5:R-:W-:-:S07]  /*32b0*/  FMUL.FTZ R0, R79, c[0x0][0x320] ;  /* 0x0000c8004f007a20 */ /* 0x020fce0000410000 */
[C---:B-1----:R-:W-:Y:S01]  /*32c0*/  HMMA.16816.F32 R76, R8.reuse, R40, R44 ;  /* 0x00000028084c723c */ /* 0x042fe2000000182c */
[----:B------:R-:W1:Y:S01]  /*32d0*/  LDSM.16.M88.4 R44, [R229+0x6900] ;  /* 0x00690000e52c783b */ /* 0x000e620000000200 */
[----:B------:R5:W1:Y:S11]  /*32e0*/  MUFU.TANH R91, R0 ;  /* 0x00000000005b7308 */ /* 0x000a760000002400 */
[----:B------:R-:W-:Y:S03]  /*32f0*/  @!UPT UIADD3 URZ, URZ, URZ, URZ ;  /* 0x0000003f3f3ff290 */ /* 0x000fe6000fffe03f */
[----:B------:R-:W-:Y:S08]  /*3300*/  HMMA.16816.F32 R64, R8, R42, R52 ;  /* 0x0000002a0840723c */ /* 0x000ff00000001834 */
[----:B------:R-:W-:Y:S01]  /*3310*/  HMMA.16816.F32 R52, R32, R126, RZ ;  /* 0x0000007e2034723c */ /* 0x000fe200000018ff */
[----:B-----5:R-:W-:-:S04]  /*3320*/  FMUL.FTZ R0, R68, c[0x0][0x320] ;  /* 0x0000c80044007a20 */ /* 0x020fc80000410000 */
[----:B------:R5:W1:Y:S01]  /*3330*/  MUFU.TANH R90, R0 ;  /* 0x00000000005a7308 */ /* 0x000a620000002400 */
[----:B------:R-:W-:Y:S02]  /*3340*/  FMUL.FTZ R77, R77, c[0x0][0x320] ;  /* 0x0000c8004d4d7a20 */ /* 0x000fe40000410000 */
[----:B------:R-:W-:Y:S02]  /*3350*/  FMUL.FTZ R78, R78, c[0x0][0x320] ;  /* 0x0000c8004e4e7a20 */ /* 0x000fe40000410000 */
[----:B------:R-:W-:-:S03]  /*3360*/  FMUL.FTZ R79, R79, c[0x0][0x320] ;  /* 0x0000c8004f4f7a20 */ /* 0x000fc60000410000 */
[----:B------:R-:W1:Y:S03]  /*3370*/  MUFU.TANH R77, R77 ;  /* 0x0000004d004d7308 */ /* 0x000e660000002400 */
[----:B------:R-:W-:Y:S02]  /*3380*/  FMUL.FTZ R64, R64, c[0x0][0x320] ;  /* 0x0000c80040407a20 */ /* 0x000fe40000410000 */
[----:B------:R-:W-:Y:S02]  /*3390*/  FMUL.FTZ R65, R65, c[0x0][0x320] ;  /* 0x0000c80041417a20 */ /* 0x000fe40000410000 */
[----:B------:R-:W-:Y:S02]  /*33a0*/  FMUL.FTZ R66, R66, c[0x0][0x320] ;  /* 0x0000c80042427a20 */ /* 0x000fe40000410000 */
[----:B-----5:R-:W-:Y:S01]  /*33b0*/  FMUL.FTZ R0, R69, c[0x0][0x320] ;  /* 0x0000c80045007a20 */ /* 0x020fe20000410000 */
[----:B------:R-:W1:Y:S01]  /*33c0*/  MUFU.TANH R78, R78 ;  /* 0x0000004e004e7308 */ /* 0x000e620000002400 */
[----:B------:R-:W-:Y:S07]  /*33d0*/  HMMA.16816.F32 R36, R24, R130, R52 ;  /* 0x000000821824723c */ /* 0x000fee0000001834 */
[----:B------:R5:W1:Y:S08]  /*33e0*/  MUFU.TANH R89, R0 ;  /* 0x0000000000597308 */ /* 0x000a700000002400 */
[----:B------:R-:W1:Y:S01]  /*33f0*/  MUFU.TANH R79, R79 ;  /* 0x0000004f004f7308 */ /* 0x000e620000002400 */
[----:B-----5:R-:W-:-:S07]  /*3400*/  FMUL.FTZ R0, R70, c[0x0][0x320] ;  /* 0x0000c80046007a20 */ /* 0x020fce0000410000 */
[----:B------:R-:W1:Y:S08]  /*3410*/  MUFU.TANH R64, R64 ;  /* 0x0000004000407308 */ /* 0x000e700000002400 */
[----:B------:R5:W1:Y:S08]  /*3420*/  MUFU.TANH R88, R0 ;  /* 0x0000000000587308 */ /* 0x000a700000002400 */
[----:B------:R-:W1:Y:S01]  /*3430*/  MUFU.TANH R65, R65 ;  /* 0x0000004100417308 */ /* 0x000e620000002400 */
[----:B-----5:R-:W-:-:S07]  /*3440*/  FMUL.FTZ R0, R71, c[0x0][0x320] ;  /* 0x0000c80047007a20 */ /* 0x020fce0000410000 */
[----:B------:R-:W1:Y:S01]  /*3450*/  MUFU.TANH R66, R66 ;  /* 0x0000004200427308 */ /* 0x000e620000002400 */
[----:B------:R-:W-:Y:S07]  /*3460*/  HMMA.16816.F32 R68, R12, R40, R56 ;  /* 0x000000280c44723c */ /* 0x000fee0000001838 */
[----:B------:R5:W1:Y:S01]  /*3470*/  MUFU.TANH R87, R0 ;  /* 0x0000000000577308 */ /* 0x000a620000002400 */
[----:B------:R-:W-:Y:S01]  /*3480*/  HMMA.16816.F32 R56, R32, R124, RZ ;  /* 0x0000007c2038723c */ /* 0x000fe200000018ff */
[----:B-----5:R-:W-:-:S06]  /*3490*/  FMUL.FTZ R0, R72, c[0x0][0x320] ;  /* 0x0000c80048007a20 */ /* 0x020fcc0000410000 */
[----:B------:R5:W1:Y:S11]  /*34a0*/  MUFU.TANH R86, R0 ;  /* 0x0000000000567308 */ /* 0x000a760000002400 */
[----:B------:R-:W-:Y:S06]  /*34b0*/  @!UPT UIADD3 URZ, URZ, URZ, URZ ;  /* 0x0000003f3f3ff290 */ /* 0x000fec000fffe03f */
[----:B------:R-:W-:Y:S01]  /*34c0*/  HMMA.16816.F32 R56, R24, R128, R56 ;  /* 0x000000801838723c */ /* 0x000fe20000001838 */
[----:B-----5:R-:W-:-:S04]  /*34d0*/  FMUL.FTZ R0, R73, c[0x0][0x320] ;  /* 0x0000c80049007a20 */ /* 0x020fc80000410000 */
[----:B------:R5:W2:Y:S11]  /*34e0*/  MUFU.TANH R85, R0 ;  /* 0x0000000000557308 */ /* 0x000ab60000002400 */
[----:B------:R-:W-:Y:S08]  /*34f0*/  @!UPT UIADD3 URZ, URZ, URZ, URZ ;  /* 0x0000003f3f3ff290 */ /* 0x000ff0000fffe03f */
[----:B-1----:R-:W-:Y:S01]  /*3500*/  HMMA.16816.F32 R32, R16, R44, R56 ;  /* 0x0000002c1020723c */ /* 0x002fe20000001838 */
[----:B-----5:R-:W-:-:S07]  /*3510*/  FMUL.FTZ R0, R74, c[0x0][0x320] ;  /* 0x0000c8004a007a20 */ /* 0x020fce0000410000 */
[----:B------:R-:W-:Y:S01]  /*3520*/  HMMA.16816.F32 R16, R16, R46, R36 ;  /* 0x0000002e1010723c */ /* 0x000fe20000001824 */
[----:B------:R1:W1:Y:S02]  /*3530*/  MUFU.TANH R84, R0 ;  /* 0x0000000000547308 */ /* 0x0002640000002400 */
[----:B-1----:R-:W-:-:S06]  /*3540*/  FMUL.FTZ R0, R75, c[0x0][0x320] ;  /* 0x0000c8004b007a20 */ /* 0x002fcc0000410000 */
[----:B------:R1:W1:Y:S02]  /*3550*/  MUFU.TANH R83, R0 ;  /* 0x0000000000537308 */ /* 0x0002640000002400 */
[----:B-1----:R-:W-:-:S06]  /*3560*/  FMUL.FTZ R0, R68, c[0x0][0x320] ;  /* 0x0000c80044007a20 */ /* 0x002fcc0000410000 */
[----:B------:R1:W1:Y:S02]  /*3570*/  MUFU.TANH R81, R0 ;  /* 0x0000000000517308 */ /* 0x0002640000002400 */
[----:B-1----:R-:W-:-:S06]  /*3580*/  FMUL.FTZ R0, R69, c[0x0][0x320] ;  /* 0x0000c80045007a20 */ /* 0x002fcc0000410000 */
[----:B------:R1:W1:Y:S02]  /*3590*/  MUFU.TANH R82, R0 ;  /* 0x0000000000527308 */ /* 0x0002640000002400 */
[----:B-1----:R-:W-:-:S06]  /*35a0*/  FMUL.FTZ R0, R70, c[0x0][0x320] ;  /* 0x0000c80046007a20 */ /* 0x002fcc0000410000 */
[----:B------:R1:W1:Y:S02]  /*35b0*/  MUFU.TANH R80, R0 ;  /* 0x0000000000507308 */ /* 0x0002640000002400 */
[----:B-1----:R-:W-:Y:S02]  /*35c0*/  FMUL.FTZ R0, R71, c[0x0][0x320] ;  /* 0x0000c80047007a20 */ /* 0x002fe40000410000 */
[----:B------:R-:W-:Y:S01]  /*35d0*/  HMMA.16816.F32 R68, R12, R42, R48 ;  /* 0x0000002a0c44723c */ /* 0x000fe20000001830 */
[----:B------:R-:W1:Y:S03]  /*35e0*/  LDSM.16.M88.4 R48, [R228+0x3000] ;  /* 0x00300000e430783b */ /* 0x000e660000000200 */
[----:B------:R5:W1:Y:S01]  /*35f0*/  MUFU.TANH R73, R0 ;  /* 0x0000000000497308 */ /* 0x000a620000002400 */
[----:B------:R-:W-:-:S04]  /*3600*/  DEPBAR.LE SB0, 0x0 ;  /* 0x000080000000791a */ /* 0x000fc80000000000 */
[C---:B------:R-:W-:Y:S08]  /*3610*/  HMMA.16816.F32 R40, R20.reuse, R44, R60 ;  /* 0x0000002c1428723c */ /* 0x040ff0000000183c */
[----:B------:R-:W-:Y:S01]  /*3620*/  HMMA.16816.F32 R20, R20, R46, R28 ;  /* 0x0000002e1414723c */ /* 0x000fe2000000181c */
[----:B-----5:R-:W-:-:S04]  /*3630*/  FMUL.FTZ R0, R76, c[0x0][0x320] ;  /* 0x0000c8004c007a20 */ /* 0x020fc80000410000 */
[----:B------:R5:W1:Y:S02]  /*3640*/  MUFU.TANH R72, R0 ;  /* 0x0000000000487308 */ /* 0x000a640000002400 */
[----:B------:R-:W-:Y:S02]  /*3650*/  FMUL.FTZ R71, R71, c[0x0][0x320] ;  /* 0x0000c80047477a20 */ /* 0x000fe40000410000 */
[----:B------:R-:W-:Y:S02]  /*3660*/  FMUL.FTZ R68, R68, c[0x0][0x320] ;  /* 0x0000c80044447a20 */ /* 0x000fe40000410000 */
[----:B------:R-:W-:Y:S02]  /*3670*/  FMUL.FTZ R69, R69, c[0x0][0x320] ;  /* 0x0000c80045457a20 */ /* 0x000fe40000410000 */
[----:B------:R-:W-:Y:S01]  /*3680*/  FMUL.FTZ R70, R70, c[0x0][0x320] ;  /* 0x0000c80046467a20 */ /* 0x000fe20000410000 */
[----:B------:R-:W2:Y:S01]  /*3690*/  MUFU.TANH R61, R68 ;  /* 0x00000044003d7308 */ /* 0x000ea20000002400 */
[----:B-----5:R-:W-:-:S07]  /*36a0*/  FMUL.FTZ R0, R67, c[0x0][0x320] ;  /* 0x0000c80043007a20 */ /* 0x020fce0000410000 */
[----:B------:R-:W2:Y:S01]  /*36b0*/  MUFU.TANH R62, R69 ;  /* 0x00000045003e7308 */ /* 0x000ea20000002400 */
[-C--:B-1----:R-:W-:Y:S07]  /*36c0*/  HMMA.16816.F32 R40, R12, R48.reuse, R40 ;  /* 0x000000300c28723c */ /* 0x082fee0000001828 */
[----:B------:R-:W1:Y:S01]  /*36d0*/  MUFU.TANH R60, R70 ;  /* 0x00000046003c7308 */ /* 0x000e620000002400 */
[----:B------:R-:W-:Y:S07]  /*36e0*/  HMMA.16816.F32 R24, R8, R48, R32 ;  /* 0x000000300818723c */ /* 0x000fee0000001820 */
[----:B------:R-:W1:Y:S01]  /*36f0*/  MUFU.TANH R71, R71 ;  /* 0x0000004700477308 */ /* 0x000e620000002400 */
[-C--:B------:R-:W-:Y:S07]  /*3700*/  HMMA.16816.F32 R12, R12, R50.reuse, R20 ;  /* 0x000000320c0c723c */ /* 0x080fee0000001814 */
[----:B------:R5:W1:Y:S01]  /*3710*/  MUFU.TANH R29, R0 ;  /* 0x00000000001d7308 */ /* 0x000a620000002400 */
[----:B------:R-:W-:Y:S01]  /*3720*/  HMMA.16816.F32 R8, R8, R50, R16 ;  /* 0x000000320808723c */ /* 0x000fe20000001810 */
[----:B------:R-:W-:-:S02]  /*3730*/  FMUL.FTZ R40, R40, c[0x0][0x320] ;  /* 0x0000c80028287a20 */ /* 0x000fc40000410000 */
[----:B------:R-:W-:Y:S02]  /*3740*/  FMUL.FTZ R41, R41, c[0x0][0x320] ;  /* 0x0000c80029297a20 */ /* 0x000fe40000410000 */
[----:B------:R-:W-:Y:S02]  /*3750*/  FMUL.FTZ R42, R42, c[0x0][0x320] ;  /* 0x0000c8002a2a7a20 */ /* 0x000fe40000410000 */
[----:B------:R-:W-:Y:S01]  /*3760*/  FMUL.FTZ R43, R43, c[0x0][0x320] ;  /* 0x0000c8002b2b7a20 */ /* 0x000fe20000410000 */
[----:B------:R-:W1:Y:S01]  /*3770*/  MUFU.TANH R40, R40 ;  /* 0x0000002800287308 */ /* 0x000e620000002400 */
[----:B------:R-:W-:Y:S02]  /*3780*/  FMUL.FTZ R24, R24, c[0x0][0x320] ;  /* 0x0000c80018187a20 */ /* 0x000fe40000410000 */
[----:B------:R-:W-:Y:S02]  /*3790*/  FMUL.FTZ R25, R25, c[0x0][0x320] ;  /* 0x0000c80019197a20 */ /* 0x000fe40000410000 */
[----:B------:R-:W-:Y:S01]  /*37a0*/  FMUL.FTZ R26, R26, c[0x0][0x320] ;  /* 0x0000c8001a1a7a20 */ /* 0x000fe20000410000 */
[----:B-----5:R-:W-:Y:S01]  /*37b0*/  LOP3.LUT R0, R117, R116, RZ, 0xfc, !PT ;  /* 0x0000007475007212 */ /* 0x020fe200078efcff */
[----:B------:R-:W-:Y:S01]  /*37c0*/  FMUL.FTZ R27, R27, c[0x0][0x320] ;  /* 0x0000c8001b1b7a20 */ /* 0x000fe20000410000 */
[----:B------:R3:W1:Y:S01]  /*37d0*/  MUFU.TANH R48, R42 ;  /* 0x0000002a00307308 */ /* 0x0006620000002400 */
[----:B------:R-:W-:-:S02]  /*37e0*/  FMUL.FTZ R12, R12, c[0x0][0x320] ;  /* 0x0000c8000c0c7a20 */ /* 0x000fc40000410000 */
[----:B------:R-:W-:Y:S02]  /*37f0*/  FMUL.FTZ R13, R13, c[0x0][0x320] ;  /* 0x0000c8000d0d7a20 */ /* 0x000fe40000410000 */
[----:B------:R-:W-:Y:S02]  /*3800*/  FMUL.FTZ R14, R14, c[0x0][0x320] ;  /* 0x0000c8000e0e7a20 */ /* 0x000fe40000410000 */
[----:B------:R-:W-:Y:S01]  /*3810*/  FMUL.FTZ R15, R15, c[0x0][0x320] ;  /* 0x0000c8000f0f7a20 */ /* 0x000fe20000410000 */
[----:B------:R3:W1:Y:S01]  /*3820*/  MUFU.TANH R46, R43 ;  /* 0x0000002b002e7308 */ /* 0x0006620000002400 */
[----:B------:R-:W-:Y:S02]  /*3830*/  FMUL.FTZ R8, R8, c[0x0][0x320] ;  /* 0x0000c80008087a20 */ /* 0x000fe40000410000 */
[----:B------:R-:W-:Y:S02]  /*3840*/  FMUL.FTZ R9, R9, c[0x0][0x320] ;  /* 0x0000c80009097a20 */ /* 0x000fe40000410000 */
[----:B------:R-:W-:-:S02]  /*3850*/  FMUL.FTZ R10, R10, c[0x0][0x320] ;  /* 0x0000c8000a0a7a20 */ /* 0x000fc40000410000 */
[----:B------:R-:W-:Y:S01]  /*3860*/  FMUL.FTZ R11, R11, c[0x0][0x320] ;  /* 0x0000c8000b0b7a20 */ /* 0x000fe20000410000 */
[----:B------:R-:W1:Y:S08]  /*3870*/  MUFU.TANH R41, R41 ;  /* 0x0000002900297308 */ /* 0x000e700000002400 */
[----:B------:R3:W1:Y:S08]  /*3880*/  MUFU.TANH R22, R24 ;  /* 0x0000001800167308 */ /* 0x0006700000002400 */
        /* <DEDUP_REMOVED lines=10> */
[----:B------:R3:W1:Y:S01]  /*3930*/  MUFU.TANH R30, R11 ;  /* 0x0000000b001e7308 */ /* 0x0006620000002400 */
[----:B------:R-:W-:Y:S06]  /*3940*/  BAR.SYNC.DEFER_BLOCKING 0x0 ;  /* 0x0000000000007b1d */ /* 0x000fec0000010000 */
[----:B------:R-:W-:Y:S05]  /*3950*/  @!P0 BRA `(.L_x_18) ;  /* 0x000003f000008947 */ /* 0x000fea0003800000 */
[----:B--2-4-:R-:W-:Y:S02]  /*3960*/  IMAD.U32 R2, RZ, RZ, UR9 ;  /* 0x00000009ff027e24 */ /* 0x014fe4000f8e00ff */
[----:B------:R-:W-:-:S03]  /*3970*/  IMAD.MOV.U32 R243, RZ, RZ, RZ ;  /* 0x000000fffff37224 */ /* 0x000fc600078e00ff */
[----:B------:R-:W-:-:S04]  /*3980*/  IADD3 R2, R198, UR6, R2 ;  /* 0x00000006c6027c10 */ /* 0x000fc8000fffe002 */
[----:B------:R-:W-:-:S05]  /*3990*/  IADD3 R5, R2, -0x70, RZ ;  /* 0xffffff9002057810 */ /* 0x000fca0007ffe0ff */
[----:B---3--:R-:W-:-:S04]  /*39a0*/  @P5 IMAD.HI.U32 R6, R5, c[0x0][0x2bc], RZ ;  /* 0x0000af0005065a27 */ /* 0x008fc800078e00ff */
[----:B------:R-:W-:Y:S01]  /*39b0*/  IMAD.MOV.U32 R2, RZ, RZ, R5 ;  /* 0x000000ffff027224 */ /* 0x000fe200078e0005 */
[----:B------:R-:W-:-:S04]  /*39c0*/  @P5 SHF.R.U32.HI R2, RZ, c[0x0][0x2c0], R6 ;  /* 0x0000b000ff025a19 */ /* 0x000fc80000011606 */
[----:B------:R-:W-:-:S04]  /*39d0*/  @!P4 IADD3 R7, P0, R2, UR12, RZ ;  /* 0x0000000c0207cc10 */ /* 0x000fc8000ff1e0ff */
[----:B------:R-:W-:Y:S02]  /*39e0*/  @!P4 LEA.HI.X.SX32 R8, R2, UR14, 0x1, P0 ;  /* 0x0000000e0208cc11 */ /* 0x000fe400080f0eff */
[----:B------:R-:W-:-:S04]  /*39f0*/  @!P4 LEA R6, P0, R7, c[0x0][0x2a0], 0x2 ;  /* 0x0000a8000706ca11 */ /* 0x000fc800078010ff */
[----:B------:R-:W-:-:S05]  /*3a00*/  @!P4 LEA.HI.X R7, R7, c[0x0][0x2a4], R8, 0x2, P0 ;  /* 0x0000a9000707ca11 */ /* 0x000fca00000f1408 */
[----:B------:R2:W3:Y:S01]  /*3a10*/  @!P4 LDG.E R243, [R6.64] ;  /* 0x0000001006f3c981 */ /* 0x0004e2000c1e1900 */
[----:B------:R-:W-:-:S04]  /*3a20*/  IMAD.MOV R2, RZ, RZ, -R2 ;  /* 0x000000ffff027224 */ /* 0x000fc800078e0a02 */
[----:B------:R-:W-:-:S05]  /*3a30*/  IMAD R9, R2, c[0x0][0x2b8], R5 ;  /* 0x0000ae0002097a24 */ /* 0x000fca00078e0205 */
[----:B------:R-:W-:Y:S01]  /*3a40*/  SHF.R.S32.HI R2, RZ, 0x1f, R9 ;  /* 0x0000001fff027819 */ /* 0x000fe20000011409 */
[----:B------:R-:W-:Y:S04]  /*3a50*/  STL [R1+0x4], R9 ;  /* 0x0000040901007387 */ /* 0x000fe80000100800 */
[----:B------:R-:W-:-:S04]  /*3a60*/  IMAD R2, R2, c[0x0][0x1e0], RZ ;  /* 0x0000780002027a24 */ /* 0x000fc800078e02ff */
[C---:B------:R-:W-:Y:S02]  /*3a70*/  IMAD R2, R9.reuse, c[0x0][0x1e4], R2 ;  /* 0x0000790009027a24 */ /* 0x040fe400078e0202 */
[----:B--2---:R-:W-:-:S04]  /*3a80*/  IMAD.WIDE.U32 R6, R9, c[0x0][0x1e0], RZ ;  /* 0x0000780009067a25 */ /* 0x004fc800078e00ff */
[----:B------:R-:W-:Y:S01]  /*3a90*/  IMAD.IADD R7, R7, 0x1, R2 ;  /* 0x0000000107077824 */ /* 0x000fe200078e0202 */
[----:B---3--:R-:W-:-:S03]  /*3aa0*/  SHF.R.S32.HI R5, RZ, 0x1f, R243 ;  /* 0x0000001fff057819 */ /* 0x008fc600000114f3 */
[----:B------:R-:W-:-:S04]  /*3ab0*/  IMAD.WIDE.U32 R6, R243, c[0x0][0x1f0], R6 ;  /* 0x00007c00f3067a25 */ /* 0x000fc800078e0006 */
[----:B------:R-:W-:Y:S01]  /*3ac0*/  IMAD R5, R5, c[0x0][0x1f0], RZ ;  /* 0x00007c0005057a24 */ /* 0x000fe200078e02ff */
[----:B------:R-:W-:-:S03]  /*3ad0*/  IADD3 R2, P1, R6, UR20, RZ ;  /* 0x0000001406027c10 */ /* 0x000fc6000ff3e0ff */
[----:B------:R-:W-:Y:S01]  /*3ae0*/  IMAD R6, R243, c[0x0][0x1f4], R5 ;  /* 0x00007d00f3067a24 */ /* 0x000fe200078e0205 */
[----:B------:R-:W-:-:S04]  /*3af0*/  LEA R5, P0, R2, c[0x0][0x1c8], 0x1 ;  /* 0x0000720002057a11 */ /* 0x000fc800078008ff */
[----:B------:R-:W-:Y:S01]  /*3b00*/  IADD3.X R6, R7, UR18, R6, P1, !PT ;  /* 0x0000001207067c10 */ /* 0x000fe20008ffe406 */
[----:B------:R-:W2:Y:S03]  /*3b10*/  SHFL.IDX PT, R8, R5, RZ, 0x181f ;  /* 0x00181fff05087589 */ /* 0x000ea600000e0000 */
[----:B------:R-:W-:Y:S01]  /*3b20*/  LEA.HI.X R2, R2, c[0x0][0x1cc], R6, 0x1, P0 ;  /* 0x0000730002027a11 */ /* 0x000fe200000f0c06 */
[----:B------:R-:W-:Y:S04]  /*3b30*/  SHFL.IDX PT, R14, R5, 0x2, 0x181f ;  /* 0x00581f00050e7f89 */ /* 0x000fe800000e0000 */
[----:B------:R-:W3:Y:S04]  /*3b40*/  SHFL.IDX PT, R6, R5, 0x1, 0x181f ;  /* 0x00381f0005067f89 */ /* 0x000ee800000e0000 */
[----:B------:R-:W4:Y:S04]  /*3b50*/  SHFL.IDX PT, R9, R2, RZ, 0x181f ;  /* 0x00181fff02097589 */ /* 0x000f2800000e0000 */
[----:B------:R-:W5:Y:S04]  /*3b60*/  SHFL.IDX PT, R7, R2, 0x1, 0x181f ;  /* 0x00381f0002077f89 */ /* 0x000f6800000e0000 */
[----:B------:R-:W1:Y:S04]  /*3b70*/  SHFL.IDX PT, R12, R5, 0x3, 0x181f ;  /* 0x00781f00050c7f89 */ /* 0x000e6800000e0000 */
[----:B------:R-:W1:Y:S01]  /*3b80*/  SHFL.IDX PT, R10, R5, 0x4, 0x181f ;  /* 0x00981f00050a7f89 */ /* 0x000e6200000e0000 */
[----:B--2---:R-:W-:-:S03]  /*3b90*/  IADD3 R8, P1, R8, R242, RZ ;  /* 0x000000f208087210 */ /* 0x004fc60007f3e0ff */
[----:B------:R-:W2:Y:S04]  /*3ba0*/  SHFL.IDX PT, R11, R2, 0x2, 0x181f ;  /* 0x00581f00020b7f89 */ /* 0x000ea800000e0000 */
[----:B------:R-:W-:Y:S01]  /*3bb0*/  SHFL.IDX PT, R13, R5, 0x5, 0x181f ;  /* 0x00b81f00050d7f89 */ /* 0x000fe200000e0000 */
[----:B---3--:R-:W-:-:S03]  /*3bc0*/  IADD3 R6, P0, R6, R242, RZ ;  /* 0x000000f206067210 */ /* 0x008fc60007f1e0ff */
[----:B------:R-:W-:Y:S01]  /*3bd0*/  SHFL.IDX PT, R5, R5, 0x6, 0x181f ;  /* 0x00d81f0005057f89 */ /* 0x000fe200000e0000 */
[----:B----4-:R-:W-:-:S03]  /*3be0*/  IMAD.X R9, R9, 0x1, R241, P1 ;  /* 0x0000000109097824 */ /* 0x010fc600008e06f1 */
[----:B------:R-:W-:Y:S01]  /*3bf0*/  SHFL.IDX PT, R18, R2, 0x3, 0x181f ;  /* 0x00781f0002127f89 */ /* 0x000fe200000e0000 */
[----:B-----5:R-:W-:Y:S01]  /*3c00*/  IMAD.X R7, R7, 0x1, R241, P0 ;  /* 0x0000000107077824 */ /* 0x020fe200000e06f1 */
[-C--:B------:R-:W-:Y:S02]  /*3c10*/  IADD3 R14, P0, R14, R242.reuse, RZ ;  /* 0x000000f20e0e7210 */ /* 0x080fe40007f1e0ff */
[----:B------:R-:W3:Y:S01]  /*3c20*/  SHFL.IDX PT, R17, R2, 0x4, 0x181f ;  /* 0x00981f0002117f89 */ /* 0x000ee200000e0000 */
[----:B-1----:R-:W-:-:S03]  /*3c30*/  IADD3 R12, P3, R12, R242, RZ ;  /* 0x000000f20c0c7210 */ /* 0x002fc60007f7e0ff */
[----:B------:R-:W1:Y:S01]  /*3c40*/  SHFL.IDX PT, R16, R2, 0x5, 0x181f ;  /* 0x00b81f0002107f89 */ /* 0x000e6200000e0000 */
[----:B------:R-:W-:-:S03]  /*3c50*/  IADD3 R10, P2, R10, R242, RZ ;  /* 0x000000f20a0a7210 */ /* 0x000fc60007f5e0ff */
[----:B------:R-:W4:Y:S01]  /*3c60*/  SHFL.IDX PT, R2, R2, 0x6, 0x181f ;  /* 0x00d81f0002027f89 */ /* 0x000f2200000e0000 */
[----:B--2---:R-:W-:-:S03]  /*3c70*/  IMAD.X R15, R11, 0x1, R241, P0 ;  /* 0x000000010b0f7824 */ /* 0x004fc600000e06f1 */
[----:B------:R2:W-:Y:S04]  /*3c80*/  LDGSTS.E.BYPASS.LTC128B.128 [R197+0x3900], [R8.64], !P6 ;  /* 0x0390000008c57fae */ /* 0x0005e8000f101d50 */
[----:B------:R5:W-:Y:S04]  /*3c90*/  LDGSTS.E.BYPASS.LTC128B.128 [R197+0x4100], [R6.64], !P6 ;  /* 0x0410000006c57fae */ /* 0x000be8000f101d50 */
[----:B------:R4:W-:Y:S01]  /*3ca0*/  LDGSTS.E.BYPASS.LTC128B.128 [R197+0x4900], [R14.64], !P6 ;  /* 0x049000000ec57fae */ /* 0x0009e2000f101d50 */
[--C-:B---3--:R-:W-:Y:S01]  /*3cb0*/  IMAD.X R11, R17, 0x1, R241.reuse, P2 ;  /* 0x00000001110b7824 */ /* 0x108fe200010e06f1 */
[-C--:B--2---:R-:W-:Y:S01]  /*3cc0*/  IADD3 R8, P1, R13, R242.reuse, RZ ;  /* 0x000000f20d087210 */ /* 0x084fe20007f3e0ff */
[----:B------:R-:W-:Y:S01]  /*3cd0*/  IMAD.X R13, R18, 0x1, R241, P3 ;  /* 0x00000001120d7824 */ /* 0x000fe200018e06f1 */
[----:B-----5:R-:W-:-:S03]  /*3ce0*/  IADD3 R6, P0, R5, R242, RZ ;  /* 0x000000f205067210 */ /* 0x020fc60007f1e0ff */
[--C-:B-1----:R-:W-:Y:S01]  /*3cf0*/  IMAD.X R9, R16, 0x1, R241.reuse, P1 ;  /* 0x0000000110097824 */ /* 0x102fe200008e06f1 */
[----:B------:R1:W-:Y:S01]  /*3d00*/  LDGSTS.E.BYPASS.LTC128B.128 [R197+0x5100], [R12.64], !P6 ;  /* 0x051000000cc57fae */ /* 0x0003e2000f101d50 */
[----:B----4-:R-:W-:-:S03]  /*3d10*/  IMAD.X R7, R2, 0x1, R241, P0 ;  /* 0x0000000102077824 */ /* 0x010fc600000e06f1 */
[----:B------:R1:W-:Y:S04]  /*3d20*/  LDGSTS.E.BYPASS.LTC128B.128 [R197+0x5900], [R10.64], !P6 ;  /* 0x059000000ac57fae */ /* 0x0003e8000f101d50 */
[----:B------:R1:W-:Y:S04]  /*3d30*/  LDGSTS.E.BYPASS.LTC128B.128 [R197+0x6100], [R8.64], !P6 ;  /* 0x0610000008c57fae */ /* 0x0003e8000f101d50 */
[----:B------:R1:W-:Y:S02]  /*3d40*/  LDGSTS.E.BYPASS.LTC128B.128 [R197+0x6900], [R6.64], !P6 ;  /* 0x0690000006c57fae */ /* 0x0003e4000f101d50 */
.L_x_18:
[----:B--2-4-:R-:W-:Y:S01]  /*3d50*/  LOP3.LUT R2, R195, 0xffffffe0, RZ, 0xc0, !PT ;  /* 0xffffffe0c3027812 */ /* 0x014fe200078ec0ff */
[----:B-1-3--:R-:W-:Y:S01]  /*3d60*/  IMAD.MOV.U32 R7, RZ, RZ, -0x2 ;  /* 0xfffffffeff077424 */ /* 0x00afe200078e00ff */
[----:B------:R-:W-:Y:S01]  /*3d70*/  UIADD3 UR6, UR7, -0x2, URZ ;  /* 0xfffffffe07067890 */ /* 0x000fe2000fffe03f */
[----:B------:R-:W-:Y:S01]  /*3d80*/  IMAD.SHL.U32 R224, R0, 0x2, RZ ;  /* 0x0000000200e07824 */ /* 0x000fe200078e00ff */
[----:B------:R-:W0:Y:S01]  /*3d90*/  LDGDEPBAR ;  /* 0x00000000000079af */ /* 0x000e220000000000 */
[----:B------:R-:W-:Y:S01]  /*3da0*/  IMAD.IADD R2, R196, 0x1, -R2 ;  /* 0x00000001c4027824 */ /* 0x000fe200078e0a02 */
[----:B------:R-:W-:Y:S01]  /*3db0*/  UISETP.GE.AND UP0, UPT, UR6, UR8, UPT ;  /* 0x000000080600728c */ /* 0x000fe2000bf06270 */
[----:B------:R-:W-:-:S02]  /*3dc0*/  IMAD R225, R4, 0x2, R224 ;  /* 0x0000000204e17824 */ /* 0x000fc400078e02e0 */
[C---:B------:R-:W-:Y:S01]  /*3dd0*/  IMAD R227, R3.reuse, 0x2, R224 ;  /* 0x0000000203e37824 */ /* 0x040fe200078e02e0 */
[----:B------:R-:W-:Y:S01]  /*3de0*/  SHF.R.S32.HI R5, RZ, 0x1f, R2 ;  /* 0x0000001fff057819 */ /* 0x000fe20000011402 */
[----:B------:R-:W-:-:S03]  /*3df0*/  IMAD R226, R3, 0x2, R225 ;  /* 0x0000000203e27824 */ /* 0x000fc600078e02e1 */
[----:B------:R-:W-:-:S04]  /*3e00*/  LEA.HI R5, R5, R2, RZ, 0x2 ;  /* 0x0000000205057211 */ /* 0x000fc800078f10ff */
[----:B------:R-:W-:-:S05]  /*3e10*/  LOP3.LUT R5, R5, 0x7ffffffc, RZ, 0xc0, !PT ;  /* 0x7ffffffc05057812 */ /* 0x000fca00078ec0ff */
[----:B------:R-:W-:-:S04]  /*3e20*/  IMAD.IADD R2, R2, 0x1, -R5 ;  /* 0x0000000102027824 */ /* 0x000fc800078e0a05 */
[----:B------:R-:W-:-:S05]  /*3e30*/  IMAD R2, R2, R7, UR15 ;  /* 0x0000000f02027e24 */ /* 0x000fca000f8e0207 */
[C---:B------:R-:W-:Y:S02]  /*3e40*/  ISETP.GT.AND P3, PT, R2.reuse, RZ, PT ;  /* 0x000000ff0200720c */ /* 0x040fe40003f64270 */
[C---:B------:R-:W-:Y:S02]  /*3e50*/  ISETP.GT.AND P2, PT, R2.reuse, 0x1, PT ;  /* 0x000000010200780c */ /* 0x040fe40003f44270 */
[----:B------:R-:W-:Y:S02]  /*3e60*/  ISETP.GT.AND P1, PT, R2, 0x8, PT ;  /* 0x000000080200780c */ /* 0x000fe40003f24270 */
[----:B------:R-:W-:Y:S02]  /*3e70*/  FSEL R11, R190, -INF , P3 ;  /* 0xff800000be0b7808 */ /* 0x000fe40001800000 */
[----:B------:R-:W-:Y:S02]  /*3e80*/  FSEL R10, R194, -INF , P3 ;  /* 0xff800000c20a7808 */ /* 0x000fe40001800000 */
[----:B------:R-:W-:-:S02]  /*3e90*/  FSEL R12, R189, -INF , P2 ;  /* 0xff800000bd0c7808 */ /* 0x000fc40001000000 */
[----:B------:R-:W-:Y:S02]  /*3ea0*/  FSEL R25, R193, -INF , P2 ;  /* 0xff800000c1197808 */ /* 0x000fe40001000000 */
[----:B------:R-:W-:Y:S02]  /*3eb0*/  ISETP.GT.AND P0, PT, R2, 0x9, PT ;  /* 0x000000090200780c */ /* 0x000fe40003f04270 */
[----:B------:R-:W-:Y:S02]  /*3ec0*/  FSEL R13, R182, -INF , P1 ;  /* 0xff800000b60d7808 */ /* 0x000fe40000800000 */
[----:B------:R-:W-:Y:S02]  /*3ed0*/  FSEL R26, R188, -INF , P1 ;  /* 0xff800000bc1a7808 */ /* 0x000fe40000800000 */
[----:B------:R-:W-:Y:S02]  /*3ee0*/  FMNMX.FTZ R5, R10, R25, !PT ;  /* 0x000000190a057209 */ /* 0x000fe40007810000 */
[----:B------:R-:W-:-:S02]  /*3ef0*/  FMNMX.FTZ R6, R11, R12, !PT ;  /* 0x0000000c0b067209 */ /* 0x000fc40007810000 */
[----:B------:R-:W-:Y:S02]  /*3f00*/  FSEL R15, R185, -INF , P3 ;  /* 0xff800000b90f7808 */ /* 0x000fe40001800000 */
[----:B------:R-:W-:Y:S02]  /*3f10*/  FSEL R32, R192, -INF , P3 ;  /* 0xff800000c0207808 */ /* 0x000fe40001800000 */
[----:B------:R-:W-:Y:S02]  /*3f20*/  ISETP.GT.AND P3, PT, R2, 0x10, PT ;  /* 0x000000100200780c */ /* 0x000fe40003f64270 */
[----:B------:R-:W-:Y:S02]  /*3f30*/  FSEL R14, R181, -INF , P0 ;  /* 0xff800000b50e7808 */ /* 0x000fe40000000000 */
[----:B------:R-:W-:Y:S02]  /*3f40*/  FSEL R27, R187, -INF , P0 ;  /* 0xff800000bb1b7808 */ /* 0x000fe40000000000 */
[----:B------:R-:W-:-:S02]  /*3f50*/  FMNMX.FTZ R5, R26, R5, !PT ;  /* 0x000000051a057209 */ /* 0x000fc40007810000 */
[----:B------:R-:W-:Y:S02]  /*3f60*/  FMNMX.FTZ R6, R13, R6, !PT ;  /* 0x000000060d067209 */ /* 0x000fe40007810000 */
[----:B------:R-:W-:Y:S02]  /*3f70*/  FSEL R16, R186, -INF , P2 ;  /* 0xff800000ba107808 */ /* 0x000fe40001000000 */
[----:B------:R-:W-:Y:S02]  /*3f80*/  FSEL R33, R191, -INF , P2 ;  /* 0xff800000bf217808 */ /* 0x000fe40001000000 */
[----:B------:R-:W-:Y:S02]  /*3f90*/  ISETP.GT.AND P2, PT, R2, 0x11, PT ;  /* 0x000000110200780c */ /* 0x000fe40003f44270 */
[----:B------:R-:W-:Y:S02]  /*3fa0*/  FSEL R17, R177, -INF , P1 ;  /* 0xff800000b1117808 */ /* 0x000fe40000800000 */
[----:B------:R-:W-:-:S02]  /*3fb0*/  FSEL R34, R184, -INF , P1 ;  /* 0xff800000b8227808 */ /* 0x000fc40000800000 */
[----:B------:R-:W-:Y:S02]  /*3fc0*/  FSEL R36, R174, -INF , P3 ;  /* 0xff800000ae247808 */ /* 0x000fe40001800000 */
[----:B------:R-:W-:Y:S02]  /*3fd0*/  FSEL R75, R180, -INF , P3 ;  /* 0xff800000b44b7808 */ /* 0x000fe40001800000 */
[----:B------:R-:W-:Y:S02]  /*3fe0*/  FMNMX.FTZ R5, R27, R5, !PT ;  /* 0x000000051b057209 */ /* 0x000fe40007810000 */
[----:B------:R-:W-:Y:S02]  /*3ff0*/  FMNMX.FTZ R6, R14, R6, !PT ;  /* 0x000000060e067209 */ /* 0x000fe40007810000 */
[----:B------:R-:W-:Y:S02]  /*4000*/  ISETP.GT.AND P1, PT, R2, 0x18, PT ;  /* 0x000000180200780c */ /* 0x000fe40003f24270 */
        /* <DEDUP_REMOVED lines=9> */
[----:B------:R-:W-:Y:S02]  /*40a0*/  FSEL R69, R170, -INF , P2 ;  /* 0xff800000aa457808 */ /* 0x000fe40001000000 */
[----:B------:R-:W-:Y:S02]  /*40b0*/  FSEL R116, R175, -INF , P2 ;  /* 0xff800000af747808 */ /* 0x000fe40001000000 */
[----:B------:R-:W-:Y:S02]  /*40c0*/  FSEL R70, R118, -INF , P1 ;  /* 0xff80000076467808 */ /* 0x000fe40000800000 */
[----:B------:R-:W-:-:S02]  /*40d0*/  FSEL R38, R166, -INF , P1 ;  /* 0xff800000a6267808 */ /* 0x000fc40000800000 */
[----:B------:R-:W-:Y:S02]  /*40e0*/  FSEL R117, R168, -INF , P1 ;  /* 0xff800000a8757808 */ /* 0x000fe40000800000 */
[----:B------:R-:W-:Y:S02]  /*40f0*/  FSEL R97, R172, -INF , P1 ;  /* 0xff800000ac617808 */ /* 0x000fe40000800000 */
[C---:B------:R-:W-:Y:S02]  /*4100*/  ISETP.GT.AND P3, PT, R2.reuse, 0x20, PT ;  /* 0x000000200200780c */ /* 0x040fe40003f64270 */
[C---:B------:R-:W-:Y:S02]  /*4110*/  ISETP.GT.AND P2, PT, R2.reuse, 0x21, PT ;  /* 0x000000210200780c */ /* 0x040fe40003f44270 */
[----:B------:R-:W-:Y:S02]  /*4120*/  ISETP.GT.AND P1, PT, R2, 0x28, PT ;  /* 0x000000280200780c */ /* 0x000fe40003f24270 */
[----:B------:R-:W-:-:S02]  /*4130*/  FSEL R74, R158, -INF , P0 ;  /* 0xff8000009e4a7808 */ /* 0x000fc40000000000 */
[----:B------:R-:W-:Y:S02]  /*4140*/  FSEL R39, R165, -INF , P0 ;  /* 0xff800000a5277808 */ /* 0x000fe40000000000 */
[----:B------:R-:W-:Y:S02]  /*4150*/  FSEL R118, R167, -INF , P0 ;  /* 0xff800000a7767808 */ /* 0x000fe40000000000 */
[----:B------:R-:W-:Y:S02]  /*4160*/  FSEL R98, R171, -INF , P0 ;  /* 0xff800000ab627808 */ /* 0x000fe40000000000 */
[----:B------:R-:W-:Y:S02]  /*4170*/  ISETP.GT.AND P0, PT, R2, 0x29, PT ;  /* 0x000000290200780c */ /* 0x000fe40003f04270 */
        /* <DEDUP_REMOVED lines=18> */
[C---:B------:R-:W-:Y:S02]  /*42a0*/  ISETP.GT.AND P3, PT, R2.reuse, 0x30, PT ;  /* 0x000000300200780c */ /* 0x040fe40003f64270 */
[----:B------:R-:W-:-:S02]  /*42b0*/  ISETP.GT.AND P2, PT, R2, 0x31, PT ;  /* 0x000000310200780c */ /* 0x000fc40003f44270 */
[C---:B------:R-:W-:Y:S02]  /*42c0*/  ISETP.GT.AND P1, PT, R2.reuse, 0x38, PT ;  /* 0x000000380200780c */ /* 0x040fe40003f24270 */
[----:B------:R-:W-:Y:S02]  /*42d0*/  ISETP.GT.AND P0, PT, R2, 0x39, PT ;  /* 0x000000390200780c */ /* 0x000fe40003f04270 */
[----:B------:R-:W-:Y:S02]  /*42e0*/  FMNMX.FTZ R5, R97, R5, !PT ;  /* 0x0000000561057209 */ /* 0x000fe40007810000 */
[----:B------:R-:W-:Y:S02]  /*42f0*/  FMNMX.FTZ R6, R38, R6, !PT ;  /* 0x0000000626067209 */ /* 0x000fe40007810000 */
        /* <DEDUP_REMOVED lines=16> */
[----:B------:R-:W-:Y:S02]  /*4400*/  FMNMX.FTZ R5, R98, R5, !PT ;  /* 0x0000000562057209 */ /* 0x000fe40007810000 */
[----:B------:R-:W-:Y:S02]  /*4410*/  FMNMX.FTZ R6, R39, R6, !PT ;  /* 0x0000000627067209 */ /* 0x000fe40007810000 */
[C---:B------:R-:W-:Y:S02]  /*4420*/  ISETP.GT.AND P3, PT, R2.reuse, 0x40, PT ;  /* 0x000000400200780c */ /* 0x040fe40003f64270 */
[----:B------:R-:W-:-:S02]  /*4430*/  ISETP.GT.AND P2, PT, R2, 0x41, PT ;  /* 0x000000410200780c */ /* 0x000fc40003f44270 */
[C---:B------:R-:W-:Y:S02]  /*4440*/  ISETP.GT.AND P1, PT, R2.reuse, 0x48, PT ;  /* 0x000000480200780c */ /* 0x040fe40003f24270 */
[----:B------:R-:W-:Y:S02]  /*4450*/  ISETP.GT.AND P0, PT, R2, 0x49, PT ;  /* 0x000000490200780c */ /* 0x000fe40003f04270 */
[----:B------:R-:W-:Y:S02]  /*4460*/  FMNMX.FTZ R7, R15, R16, !PT ;  /* 0x000000100f077209 */ /* 0x000fe40007810000 */
[----:B------:R-:W-:Y:S02]  /*4470*/  FMNMX.FTZ R5, R128, R5, !PT ;  /* 0x0000000580057209 */ /* 0x000fe40007810000 */
[----:B------:R-:W-:Y:S02]  /*4480*/  FMNMX.FTZ R6, R129, R6, !PT ;  /* 0x0000000681067209 */ /* 0x000fe40007810000 */
        /* <DEDUP_REMOVED lines=40> */
[C---:B------:R-:W-:Y:S02]  /*4710*/  ISETP.GT.AND P3, PT, R2.reuse, 0x60, PT ;  /* 0x000000600200780c */ /* 0x040fe40003f64270 */
[C---:B------:R-:W-:Y:S02]  /*4720*/  ISETP.GT.AND P2, PT, R2.reuse, 0x61, PT ;  /* 0x000000610200780c */ /* 0x040fe40003f44270 */
[----:B------:R-:W-:-:S02]  /*4730*/  ISETP.GT.AND P1, PT, R2, 0x68, PT ;  /* 0x000000680200780c */ /* 0x000fc40003f24270 */
[----:B------:R-:W-:Y:S02]  /*4740*/  ISETP.GT.AND P0, PT, R2, 0x69, PT ;  /* 0x000000690200780c */ /* 0x000fe40003f04270 */
[----:B------:R-:W-:Y:S02]  /*4750*/  FMNMX.FTZ R5, R138, R5, !PT ;  /* 0x000000058a057209 */ /* 0x000fe40007810000 */
[----:B------:R-:W-:Y:S02]  /*4760*/  FMNMX.FTZ R2, R131, R6, !PT ;  /* 0x0000000683027209 */ /* 0x000fe40007810000 */
[----:B------:R-:W-:Y:S02]  /*4770*/  FMNMX.FTZ R6, R68, R7, !PT ;  /* 0x0000000744067209 */ /* 0x000fe40007810000 */
[----:B------:R-:W-:Y:S02]  /*4780*/  FMNMX.FTZ R73, R139, R5, !PT ;  /* 0x000000058b497209 */ /* 0x000fe40007810000 */
[----:B------:R-:W-:-:S02]  /*4790*/  FMNMX.FTZ R2, R132, R2, !PT ;  /* 0x0000000284027209 */ /* 0x000fc40007810000 */
[----:B------:R-:W-:Y:S02]  /*47a0*/  FMNMX.FTZ R5, R69, R6, !PT ;  /* 0x0000000645057209 */ /* 0x000fe40007810000 */
        /* <DEDUP_REMOVED lines=38> */
[----:B------:R-:W-:Y:S02]  /*4a10*/  FSEL R198, R22, -INF , P3 ;  /* 0xff80000016c67808 */ /* 0x000fe40001800000 */
[----:B------:R-:W-:Y:S02]  /*4a20*/  FSEL R192, R40, -INF , P3 ;  /* 0xff80000028c07808 */ /* 0x000fe40001800000 */
        /* <DEDUP_REMOVED lines=18> */
[----:B------:R-:W-:Y:S01]  /*4b50*/  FMNMX.FTZ R73, R197, R73, !PT ;  /* 0x00000049c5497209 */ /* 0x000fe20007810000 */
[----:B------:R-:W-:Y:S01]  /*4b60*/  LDSM.16.MT88.4 R20, [R224+0x100] ;  /* 0x00010000e014783b */ /* 0x000fe20000004200 */
[----:B------:R-:W-:-:S02]  /*4b70*/  FMNMX.FTZ R2, R191, R2, !PT ;  /* 0x00000002bf027209 */ /* 0x000fc40007810000 */
[----:B------:R-:W-:Y:S02]  /*4b80*/  FMNMX.FTZ R5, R182, R5, !PT ;  /* 0x00000005b6057209 */ /* 0x000fe40007810000 */
[----:B------:R-:W-:Y:S02]  /*4b90*/  FMNMX.FTZ R6, R142, R6, !PT ;  /* 0x000000068e067209 */ /* 0x000fe40007810000 */
[----:B------:R-:W-:Y:S02]  /*4ba0*/  FMNMX.FTZ R73, R186, R73, !PT ;  /* 0x00000049ba497209 */ /* 0x000fe40007810000 */
[----:B------:R-:W-:Y:S02]  /*4bb0*/  FMNMX.FTZ R2, R110, R2, !PT ;  /* 0x000000026e027209 */ /* 0x000fe40007810000 */
[----:B------:R-:W-:Y:S01]  /*4bc0*/  FMNMX.FTZ R5, R183, R5, !PT ;  /* 0x00000005b7057209 */ /* 0x000fe20007810000 */
[----:B------:R-:W1:Y:S01]  /*4bd0*/  SHFL.BFLY PT, R8, R73, 0x2, 0x1f ;  /* 0x0c401f0049087f89 */ /* 0x000e6200000e0000 */
[----:B------:R-:W-:-:S02]  /*4be0*/  FMNMX.FTZ R6, R143, R6, !PT ;  /* 0x000000068f067209 */ /* 0x000fc40007810000 */
[----:B------:R-:W-:Y:S01]  /*4bf0*/  FMNMX.FTZ R5, R180, R5, !PT ;  /* 0x00000005b4057209 */ /* 0x000fe20007810000 */
[----:B------:R-:W2:Y:S01]  /*4c00*/  SHFL.BFLY PT, R7, R2, 0x2, 0x1f ;  /* 0x0c401f0002077f89 */ /* 0x000ea200000e0000 */
[----:B------:R-:W-:Y:S02]  /*4c10*/  FMNMX.FTZ R6, R144, R6, !PT ;  /* 0x0000000690067209 */ /* 0x000fe40007810000 */
[----:B------:R-:W-:Y:S02]  /*4c20*/  FSEL R212, R43, -INF , P3 ;  /* 0xff8000002bd47808 */ /* 0x000fe40001800000 */
[----:B------:R-:W-:Y:S02]  /*4c30*/  FMNMX.FTZ R5, R181, R5, !PT ;  /* 0x00000005b5057209 */ /* 0x000fe40007810000 */
[----:B------:R-:W-:Y:S02]  /*4c40*/  FMNMX.FTZ R6, R159, R6, !PT ;  /* 0x000000069f067209 */ /* 0x000fe40007810000 */
[----:B------:R-:W-:-:S02]  /*4c50*/  FSEL R211, R42, -INF , P2 ;  /* 0xff8000002ad37808 */ /* 0x000fc40001000000 */
[----:B------:R-:W-:Y:S01]  /*4c60*/  FMNMX.FTZ R5, R212, R5, !PT ;  /* 0x00000005d4057209 */ /* 0x000fe20007810000 */
[----:B------:R-:W-:Y:S01]  /*4c70*/  LDSM.16.MT88.4 R40, [R226+0x100] ;  /* 0x00010000e228783b */ /* 0x000fe20000004200 */
        /* <DEDUP_REMOVED lines=8> */
[----:B------:R-:W-:Y:S02]  /*4d00*/  FMNMX.FTZ R5, R247, R5, !PT ;  /* 0x00000005f7057209 */ /* 0x000fe40007810000 */
[----:B------:R-:W-:Y:S02]  /*4d10*/  FMNMX.FTZ R6, R173, R6, !PT ;  /* 0x00000006ad067209 */ /* 0x000fe40007810000 */
[----:B-1----:R-:W-:Y:S02]  /*4d20*/  FMNMX.FTZ R73, R73, R8, !PT ;  /* 0x0000000849497209 */ /* 0x002fe40007810000 */
[----:B--2---:R-:W-:-:S02]  /*4d30*/  FMNMX.FTZ R2, R2, R7, !PT ;  /* 0x0000000702027209 */ /* 0x004fc40007810000 */
[----:B------:R-:W1:Y:S01]  /*4d40*/  SHFL.BFLY PT, R7, R5, 0x2, 0x1f ;  /* 0x0c401f0005077f89 */ /* 0x000e6200000e0000 */
[----:B------:R-:W-:Y:S02]  /*4d50*/  FMNMX.FTZ R6, R172, R6, !PT ;  /* 0x00000006ac067209 */ /* 0x000fe40007810000 */
[----:B------:R-:W-:Y:S01]  /*4d60*/  FSEL R246, R48, -INF , P3 ;  /* 0xff80000030f67808 */ /* 0x000fe20001800000 */
[----:B------:R-:W2:Y:S01]  /*4d70*/  SHFL.BFLY PT, R8, R73, 0x1, 0x1f ;  /* 0x0c201f0049087f89 */ /* 0x000ea200000e0000 */
[----:B------:R-:W-:Y:S02]  /*4d80*/  FMNMX.FTZ R6, R174, R6, !PT ;  /* 0x00000006ae067209 */ /* 0x000fe40007810000 */
[----:B------:R-:W-:Y:S01]  /*4d90*/  FSEL R220, R46, -INF , P2 ;  /* 0xff8000002edc7808 */ /* 0x000fe20001000000 */
[----:B------:R-:W3:Y:S01]  /*4da0*/  SHFL.BFLY PT, R71, R2, 0x1, 0x1f ;  /* 0x0c201f0002477f89 */ /* 0x000ee200000e0000 */
[----:B------:R-:W-:Y:S02]  /*4db0*/  FMNMX.FTZ R6, R175, R6, !PT ;  /* 0x00000006af067209 */ /* 0x000fe40007810000 */
[----:B------:R-:W-:-:S02]  /*4dc0*/  FSEL R216, R44, -INF , P1 ;  /* 0xff8000002cd87808 */ /* 0x000fc40000800000 */
[----:B------:R-:W-:Y:S02]  /*4dd0*/  FMNMX.FTZ R6, R193, R6, !PT ;  /* 0x00000006c1067209 */ /* 0x000fe40007810000 */
[----:B------:R-:W-:Y:S02]  /*4de0*/  FSEL R214, R45, -INF , P0 ;  /* 0xff8000002dd67808 */ /* 0x000fe40000000000 */
[----:B------:R-:W-:-:S04]  /*4df0*/  FMNMX.FTZ R6, R188, R6, !PT ;  /* 0x00000006bc067209 */ /* 0x000fc80007810000 */
[----:B------:R-:W-:Y:S02]  /*4e00*/  FMNMX.FTZ R6, R109, R6, !PT ;  /* 0x000000066d067209 */ /* 0x000fe40007810000 */
[----:B-1----:R-:W-:Y:S02]  /*4e10*/  FMNMX.FTZ R5, R5, R7, !PT ;  /* 0x0000000705057209 */ /* 0x002fe40007810000 */
[----:B------:R-:W-:Y:S02]  /*4e20*/  FMNMX.FTZ R6, R106, R6, !PT ;  /* 0x000000066a067209 */ /* 0x000fe40007810000 */
[----:B--2---:R-:W-:Y:S01]  /*4e30*/  FMNMX.FTZ R73, R73, R8, !PT ;  /* 0x0000000849497209 */ /* 0x004fe20007810000 */
[----:B------:R-:W-:Y:S01]  /*4e40*/  SHFL.BFLY PT, R9, R5, 0x1, 0x1f ;  /* 0x0c201f0005097f89 */ /* 0x000fe200000e0000 */
[----:B---3--:R-:W-:-:S03]  /*4e50*/  FMNMX.FTZ R71, R2, R71, !PT ;  /* 0x0000004702477209 */ /* 0x008fc60007810000 */
[C---:B------:R-:W-:Y:S01]  /*4e60*/  FMUL.FTZ R7, R73.reuse, c[0x0][0x2d0] ;  /* 0x0000b40049077a20 */ /* 0x040fe20000410000 */
[----:B------:R-:W-:Y:S02]  /*4e70*/  FMNMX.FTZ R2, R246, R6, !PT ;  /* 0x00000006f6027209 */ /* 0x000fe40007810000 */
[----:B------:R-:W-:Y:S01]  /*4e80*/  FSETP.NEU.FTZ.AND P2, PT, R73, -INF , PT ;  /* 0xff8000004900780b */ /* 0x000fe20003f5d000 */
[----:B------:R-:W-:Y:S01]  /*4e90*/  FMUL.FTZ R6, R71, c[0x0][0x2d0] ;  /* 0x0000b40047067a20 */ /* 0x000fe20000410000 */
[----:B------:R-:W-:Y:S02]  /*4ea0*/  FMNMX.FTZ R2, R220, R2, !PT ;  /* 0x00000002dc027209 */ /* 0x000fe40007810000 */
[----:B------:R-:W-:Y:S02]  /*4eb0*/  FSEL R7, R7, RZ, P2 ;  /* 0x000000ff07077208 */ /* 0x000fe40001000000 */
[----:B------:R-:W-:Y:S02]  /*4ec0*/  FMNMX.FTZ R8, R216, R2, !PT ;  /* 0x00000002d8087209 */ /* 0x000fe40007810000 */
[----:B------:R-:W-:Y:S01]  /*4ed0*/  FSETP.NEU.FTZ.AND P1, PT, R71, -INF , PT ;  /* 0xff8000004700780b */ /* 0x000fe20003f3d000 */
[----:B------:R-:W-:Y:S01]  /*4ee0*/  FFMA.FTZ R2, R10, c[0x0][0x2d0], -R7 ;  /* 0x0000b4000a027a23 */ /* 0x000fe20000010807 */
[----:B------:R-:W-:-:S02]  /*4ef0*/  FMNMX.FTZ R8, R214, R8, !PT ;  /* 0x00000008d6087209 */ /* 0x000fc40007810000 */
[----:B------:R-:W-:Y:S01]  /*4f00*/  FSEL R6, R6, RZ, P1 ;  /* 0x000000ff06067208 */ /* 0x000fe20000800000 */
[----:B------:R1:W-:Y:S02]  /*4f10*/  MUFU.EX2 R190, R2 ;  /* 0x0000000200be7308 */ /* 0x0003e40000000800 */
[----:B------:R-:W2:Y:S02]  /*4f20*/  SHFL.BFLY PT, R10, R8, 0x2, 0x1f ;  /* 0x0c401f00080a7f89 */ /* 0x000ea400000e0000 */
[----:B-1----:R-:W-:-:S04]  /*4f30*/  FFMA.FTZ R2, R11, c[0x0][0x2d0], -R6 ;  /* 0x0000b4000b027a23 */ /* 0x002fc80000010806 */
[----:B------:R1:W-:Y:S01]  /*4f40*/  MUFU.EX2 R205, R2 ;  /* 0x0000000200cd7308 */ /* 0x0003e20000000800 */
[----:B--2---:R-:W-:Y:S02]  /*4f50*/  FMNMX.FTZ R8, R8, R10, !PT ;  /* 0x0000000a08087209 */ /* 0x004fe40007810000 */
[----:B-1----:R-:W-:Y:S01]  /*4f60*/  FMNMX.FTZ R2, R9, R5, !PT ;  /* 0x0000000509027209 */ /* 0x002fe20007810000 */
[--C-:B------:R-:W-:Y:S02]  /*4f70*/  FFMA.FTZ R5, R12, c[0x0][0x2d0], -R6.reuse ;  /* 0x0000b4000c057a23 */ /* 0x100fe40000010806 */
[----:B------:R-:W-:Y:S01]  /*4f80*/  FFMA.FTZ R9, R13, c[0x0][0x2d0], -R6 ;  /* 0x0000b4000d097a23 */ /* 0x000fe20000010806 */
[C---:B------:R-:W-:Y:S01]  /*4f90*/  FSETP.NEU.FTZ.AND P0, PT, R2.reuse, -INF , PT ;  /* 0xff8000000200780b */ /* 0x040fe20003f1d000 */
[----:B------:R1:W-:Y:S08]  /*4fa0*/  MUFU.EX2 R105, R5 ;  /* 0x0000000500697308 */ /* 0x0003f00000000800 */
[----:B------:R2:W-:Y:S01]  /*4fb0*/  MUFU.EX2 R185, R9 ;  /* 0x0000000900b97308 */ /* 0x0005e20000000800 */
[----:B-1----:R-:W-:-:S05]  /*4fc0*/  FMUL.FTZ R5, R2, c[0x0][0x2d0] ;  /* 0x0000b40002057a20 */ /* 0x002fca0000410000 */
[----:B------:R-:W-:Y:S01]  /*4fd0*/  FSEL R5, R5, RZ, P0 ;  /* 0x000000ff05057208 */ /* 0x000fe20000000000 */
[----:B--2---:R-:W-:-:S04]  /*4fe0*/  FFMA.FTZ R9, R14, c[0x0][0x2d0], -R6 ;  /* 0x0000b4000e097a23 */ /* 0x004fc80000010806 */
[--C-:B------:R-:W-:Y:S01]  /*4ff0*/  FFMA.FTZ R0, R16, c[0x0][0x2d0], -R5.reuse ;  /* 0x0000b40010007a23 */ /* 0x100fe20000010805 */
[----:B------:R1:W2:Y:S08]  /*5000*/  MUFU.EX2 R108, R9 ;  /* 0x00000009006c7308 */ /* 0x0002b00000000800 */
[----:B------:R3:W-:Y:S01]  /*5010*/  MUFU.EX2 R252, R0 ;  /* 0x0000000000fc7308 */ /* 0x0007e20000000800 */
[----:B-1----:R-:W-:Y:S01]  /*5020*/  FFMA.FTZ R9, R15, c[0x0][0x2d0], -R5 ;  /* 0x0000b4000f097a23 */ /* 0x002fe20000010805 */
[----:B--2---:R-:W-:-:S06]  /*5030*/  F2FP.PACK_AB R10, R108, R185 ;  /* 0x000000b96c0a723e */ /* 0x004fcc00000000ff */
[----:B------:R1:W2:Y:S01]  /*5040*/  MUFU.EX2 R104, R9 ;  /* 0x0000000900687308 */ /* 0x0002a20000000800 */
[--C-:B---3--:R-:W-:Y:S02]  /*5050*/  FFMA.FTZ R0, R17, c[0x0][0x2d0], -R5.reuse ;  /* 0x0000b40011007a23 */ /* 0x108fe40000010805 */
[----:B------:R-:W-:Y:S05]  /*5060*/  LDSM.16.MT88.4 R16, [R227+0x100] ;  /* 0x00010000e310783b */ /* 0x000fea0000004200 */
[----:B------:R3:W-:Y:S01]  /*5070*/  MUFU.EX2 R189, R0 ;  /* 0x0000000000bd7308 */ /* 0x0007e20000000800 */
[----:B-1----:R-:W1:Y:S01]  /*5080*/  SHFL.BFLY PT, R9, R8, 0x1, 0x1f ;  /* 0x0c201f0008097f89 */ /* 0x002e6200000e0000 */
[----:B---3--:R-:W-:-:S06]  /*5090*/  FFMA.FTZ R0, R24, c[0x0][0x2d0], -R5 ;  /* 0x0000b40018007a23 */ /* 0x008fcc0000010805 */
[----:B------:R3:W4:Y:S01]  /*50a0*/  MUFU.EX2 R200, R0 ;  /* 0x0000000000c87308 */ /* 0x0007220000000800 */
[----:B-1----:R-:W-:Y:S02]  /*50b0*/  FMNMX.FTZ R72, R8, R9, !PT ;  /* 0x0000000908487209 */ /* 0x002fe40007810000 */
[----:B------:R-:W-:Y:S01]  /*50c0*/  F2FP.PACK_AB R8, R105, R205 ;  /* 0x000000cd6908723e */ /* 0x000fe200000000ff */
[----:B---3--:R-:W-:Y:S01]  /*50d0*/  FFMA.FTZ R0, R25, c[0x0][0x2d0], -R7 ;  /* 0x0000b40019007a23 */ /* 0x008fe20000010807 */
[C---:B------:R-:W-:Y:S01]  /*50e0*/  FSETP.NEU.FTZ.AND P0, PT, R72.reuse, -INF , PT ;  /* 0xff8000004800780b */ /* 0x040fe20003f1d000 */
[----:B------:R-:W-:Y:S01]  /*50f0*/  FMUL.FTZ R3, R72, c[0x0][0x2d0] ;  /* 0x0000b40048037a20 */ /* 0x000fe20000410000 */
[----:B--2---:R-:W-:Y:S01]  /*5100*/  F2FP.PACK_AB R9, R252, R104 ;  /* 0x00000068fc09723e */ /* 0x004fe200000000ff */
[----:B------:R1:W2:Y:S01]  /*5110*/  MUFU.EX2 R248, R0 ;  /* 0x0000000000f87308 */ /* 0x0002a20000000800 */
[----:B----4-:R-:W-:-:S07]  /*5120*/  F2FP.PACK_AB R11, R200, R189 ;  /* 0x000000bdc80b723e */ /* 0x010fce00000000ff */
[----:B------:R-:W-:Y:S01]  /*5130*/  HMMA.16816.F32 R80, R8, R20, RZ ;  /* 0x000000140850723c */ /* 0x000fe200000018ff */
[----:B-1----:R-:W-:Y:S01]  /*5140*/  FFMA.FTZ R0, R26, c[0x0][0x2d0], -R7 ;  /* 0x0000b4001a007a23 */ /* 0x002fe20000010807 */
[----:B--2---:R-:W-:-:S06]  /*5150*/  F2FP.PACK_AB R12, R248, R190 ;  /* 0x000000bef80c723e */ /* 0x004fcc00000000ff */
[C---:B------:R-:W-:Y:S01]  /*5160*/  HMMA.16816.F32 R76, R8.reuse, R22, RZ ;  /* 0x00000016084c723c */ /* 0x040fe200000018ff */
[----:B------:R1:W-:Y:S07]  /*5170*/  MUFU.EX2 R251, R0 ;  /* 0x0000000000fb7308 */ /* 0x0003ee0000000800 */
[C---:B------:R-:W-:Y:S08]  /*5180*/  HMMA.16816.F32 R64, R8.reuse, R16, RZ ;  /* 0x000000100840723c */ /* 0x040ff000000018ff */
[C---:B------:R-:W-:Y:S01]  /*5190*/  HMMA.16816.F32 R60, R8.reuse, R18, RZ ;  /* 0x00000012083c723c */ /* 0x040fe200000018ff */
[----:B-1----:R-:W-:Y:S01]  /*51a0*/  FSEL R0, R3, RZ, P0 ;  /* 0x000000ff03007208 */ /* 0x002fe20000000000 */
[----:B------:R-:W-:Y:S01]  /*51b0*/  FFMA.FTZ R3, R27, c[0x0][0x2d0], -R7 ;  /* 0x0000b4001b037a23 */ /* 0x000fe20000010807 */
[----:B------:R-:W-:Y:S01]  /*51c0*/  PLOP3.LUT P0, PT, PT, PT, UP0, 0x80, 0x0 ;  /* 0x000000000000781c */ /* 0x000fe20003f0f008 */
[----:B------:R-:W-:Y:S02]  /*51d0*/  LDSM.16.MT88.4 R24, [R224+0x900] ;  /* 0x00090000e018783b */ /* 0x000fe40000004200 */
[----:B------:R1:W2:Y:S02]  /*51e0*/  MUFU.EX2 R204, R3 ;  /* 0x0000000300cc7308 */ /* 0x0002a40000000800 */
[C---:B------:R-:W-:Y:S08]  /*51f0*/  HMMA.16816.F32 R56, R8.reuse, R28, RZ ;  /* 0x0000001c0838723c */ /* 0x040ff000000018ff */
[----:B------:R-:W-:Y:S01]  /*5200*/  HMMA.16816.F32 R48, R8, R40, RZ ;  /* 0x000000280830723c */ /* 0x000fe200000018ff */
[----:B-1----:R-:W-:Y:S01]  /*5210*/  FFMA.FTZ R3, R32, c[0x0][0x2d0], -R0 ;  /* 0x0000b40020037a23 */ /* 0x002fe20000010800 */
[----:B--2---:R-:W-:-:S06]  /*5220*/  F2FP.PACK_AB R14, R204, R251 ;  /* 0x000000fbcc0e723e */ /* 0x004fcc00000000ff */
[C---:B------:R-:W-:Y:S01]  /*5230*/  HMMA.16816.F32 R52, R8.reuse, R30, RZ ;  /* 0x0000001e0834723c */ /* 0x040fe200000018ff */
[----:B------:R1:W-:Y:S07]  /*5240*/  MUFU.EX2 R245, R3 ;  /* 0x0000000300f57308 */ /* 0x0003ee0000000800 */
[----:B------:R-:W-:Y:S01]  /*5250*/  HMMA.16816.F32 R44, R8, R42, RZ ;  /* 0x0000002a082c723c */ /* 0x000fe200000018ff */
[----:B-1----:R-:W-:-:S04]  /*5260*/  FFMA.FTZ R3, R33, c[0x0][0x2d0], -R0 ;  /* 0x0000b40021037a23 */ /* 0x002fc80000010800 */
[----:B------:R1:W2:Y:S02]  /*5270*/  MUFU.EX2 R221, R3 ;  /* 0x0000000300dd7308 */ /* 0x0002a40000000800 */
[----:B-1----:R-:W-:Y:S01]  /*5280*/  FFMA.FTZ R3, R34, c[0x0][0x2d0], -R0 ;  /* 0x0000b40022037a23 */ /* 0x002fe20000010800 */
[----:B--2---:R-:W-:-:S05]  /*5290*/  F2FP.PACK_AB R13, R221, R245 ;  /* 0x000000f5dd0d723e */ /* 0x004fca00000000ff */
[----:B------:R1:W-:Y:S02]  /*52a0*/  MUFU.EX2 R244, R3 ;  /* 0x0000000300f47308 */ /* 0x0003e40000000800 */
[----:B-1----:R-:W-:Y:S02]  /*52b0*/  FFMA.FTZ R3, R35, c[0x0][0x2d0], -R0 ;  /* 0x0000b40023037a23 */ /* 0x002fe40000010800 */
[----:B------:R-:W-:Y:S04]  /*52c0*/  LDSM.16.MT88.4 R32, [R226+0x900] ;  /* 0x00090000e220783b */ /* 0x000fe80000004200 */
[----:B------:R1:W2:Y:S02]  /*52d0*/  MUFU.EX2 R107, R3 ;  /* 0x00000003006b7308 */ /* 0x0002a40000000800 */
[----:B-1----:R-:W-:Y:S01]  /*52e0*/  FFMA.FTZ R3, R36, c[0x0][0x2d0], -R6 ;  /* 0x0000b40024037a23 */ /* 0x002fe20000010806 */
[----:B--2---:R-:W-:-:S05]  /*52f0*/  F2FP.PACK_AB R15, R107, R244 ;  /* 0x000000f46b0f723e */ /* 0x004fca00000000ff */
[----:B------:R1:W-:Y:S02]  /*5300*/  MUFU.EX2 R203, R3 ;  /* 0x0000000300cb7308 */ /* 0x0003e40000000800 */
[C---:B------:R-:W-:Y:S08]  /*5310*/  HMMA.16816.F32 R92, R12.reuse, R20, RZ ;  /* 0x000000140c5c723c */ /* 0x040ff000000018ff */
[----:B------:R-:W-:Y:S01]  /*5320*/  HMMA.16816.F32 R100, R12, R22, RZ ;  /* 0x000000160c64723c */ /* 0x000fe200000018ff */
[----:B------:R-:W-:Y:S01]  /*5330*/  LDSM.16.MT88.4 R20, [R225+0x900] ;  /* 0x00090000e114783b */ /* 0x000fe20000004200 */
[----:B-1----:R-:W-:-:S04]  /*5340*/  FFMA.FTZ R3, R37, c[0x0][0x2d0], -R6 ;  /* 0x0000b40025037a23 */ /* 0x002fc80000010806 */
[----:B------:R1:W2:Y:S02]  /*5350*/  MUFU.EX2 R201, R3 ;  /* 0x0000000300c97308 */ /* 0x0002a40000000800 */
[C---:B------:R-:W-:Y:S08]  /*5360*/  HMMA.16816.F32 R88, R12.reuse, R16, RZ ;  /* 0x000000100c58723c */ /* 0x040ff000000018ff */
[----:B------:R-:W-:Y:S01]  /*5370*/  HMMA.16816.F32 R84, R12, R28, RZ ;  /* 0x0000001c0c54723c */ /* 0x000fe200000018ff */
[----:B-1----:R-:W-:Y:S01]  /*5380*/  FFMA.FTZ R3, R38, c[0x0][0x2d0], -R6 ;  /* 0x0000b40026037a23 */ /* 0x002fe20000010806 */
[----:B--2---:R-:W-:-:S05]  /*5390*/  F2FP.PACK_AB R8, R201, R203 ;  /* 0x000000cbc908723e */ /* 0x004fca00000000ff */
[----:B------:R-:W-:Y:S01]  /*53a0*/  IMAD.MOV.U32 R29, RZ, RZ, R105 ;  /* 0x000000ffff1d7224 */ /* 0x000fe200078e0069 */
[----:B------:R-:W-:Y:S01]  /*53b0*/  HMMA.16816.F32 R112, R12, R18, RZ ;  /* 0x000000120c70723c */ /* 0x000fe200000018ff */
[----:B------:R1:W-:Y:S01]  /*53c0*/  MUFU.EX2 R195, R3 ;  /* 0x0000000300c37308 */ /* 0x0003e20000000800 */
[----:B------:R-:W-:-:S06]  /*53d0*/  IMAD.MOV.U32 R28, RZ, RZ, R104 ;  /* 0x000000ffff1c7224 */ /* 0x000fcc00078e0068 */
[C---:B------:R-:W-:Y:S08]  /*53e0*/  HMMA.16816.F32 R16, R12.reuse, R40, RZ ;  /* 0x000000280c10723c */ /* 0x040ff000000018ff */
[----:B------:R-:W-:Y:S01]  /*53f0*/  HMMA.16816.F32 R124, R12, R30, RZ ;  /* 0x0000001e0c7c723c */ /* 0x000fe200000018ff */
[----:B-1----:R-:W-:Y:S02]  /*5400*/  FFMA.FTZ R3, R39, c[0x0][0x2d0], -R6 ;  /* 0x0000b40027037a23 */ /* 0x002fe40000010806 */
[----:B------:R-:W1:Y:S02]  /*5410*/  LDSM.16.MT88.4 R36, [R227+0x900] ;  /* 0x00090000e324783b */ /* 0x000e640000004200 */
[----:B------:R2:W3:Y:S02]  /*5420*/  MUFU.EX2 R4, R3 ;  /* 0x0000000300047308 */ /* 0x0004e40000000800 */
[----:B--2---:R-:W-:Y:S01]  /*5430*/  FFMA.FTZ R3, R68, c[0x0][0x2d0], -R5 ;  /* 0x0000b40044037a23 */ /* 0x004fe20000010805 */
[----:B---3--:R-:W-:Y:S01]  /*5440*/  F2FP.PACK_AB R10, R4, R195 ;  /* 0x000000c3040a723e */ /* 0x008fe200000000ff */
[----:B------:R-:W-:-:S04]  /*5450*/  IMAD.MOV.U32 R68, RZ, RZ, R110 ;  /* 0x000000ffff447224 */ /* 0x000fc800078e006e */
[----:B------:R2:W-:Y:S02]  /*5460*/  MUFU.EX2 R196, R3 ;  /* 0x0000000300c47308 */ /* 0x0005e40000000800 */
[----:B--2---:R-:W-:Y:S02]  /*5470*/  FFMA.FTZ R3, R69, c[0x0][0x2d0], -R5 ;  /* 0x0000b40045037a23 */ /* 0x004fe40000010805 */
[----:B------:R-:W-:-:S04]  /*5480*/  IMAD.MOV.U32 R69, RZ, RZ, R109 ;  /* 0x000000ffff457224 */ /* 0x000fc800078e006d */
[----:B------:R2:W3:Y:S02]  /*5490*/  MUFU.EX2 R199, R3 ;  /* 0x0000000300c77308 */ /* 0x0004e40000000800 */
[----:B--2---:R-:W-:Y:S01]  /*54a0*/  FFMA.FTZ R3, R70, c[0x0][0x2d0], -R5 ;  /* 0x0000b40046037a23 */ /* 0x004fe20000010805 */
[----:B---3--:R-:W-:Y:S02]  /*54b0*/  F2FP.PACK_AB R9, R199, R196 ;  /* 0x000000c4c709723e */ /* 0x008fe400000000ff */
[----:B------:R-:W-:-:S03]  /*54c0*/  MOV R70, R106 ;  /* 0x0000006a00467202 */ /* 0x000fc60000000f00 */
[----:B------:R2:W-:Y:S02]  /*54d0*/  MUFU.EX2 R194, R3 ;  /* 0x0000000300c27308 */ /* 0x0005e40000000800 */
[----:B--2---:R-:W-:Y:S02]  /*54e0*/  FFMA.FTZ R3, R74, c[0x0][0x2d0], -R5 ;  /* 0x0000b4004a037a23 */ /* 0x004fe40000010805 */
[----:B------:R-:W-:-:S04]  /*54f0*/  IMAD.MOV.U32 R74, RZ, RZ, R107 ;  /* 0x000000ffff4a7224 */ /* 0x000fc800078e006b */
[----:B------:R2:W3:Y:S02]  /*5500*/  MUFU.EX2 R187, R3 ;  /* 0x0000000300bb7308 */ /* 0x0004e40000000800 */
[----:B--2---:R-:W-:Y:S01]  /*5510*/  FFMA.FTZ R3, R75, c[0x0][0x2d0], -R7 ;  /* 0x0000b4004b037a23 */ /* 0x004fe20000010807 */
[----:B---3--:R-:W-:Y:S01]  /*5520*/  F2FP.PACK_AB R11, R187, R194 ;  /* 0x000000c2bb0b723e */ /* 0x008fe200000000ff */
[----:B------:R-:W-:-:S04]  /*5530*/  IMAD.MOV.U32 R75, RZ, RZ, R108 ;  /* 0x000000ffff4b7224 */ /* 0x000fc800078e006c */
[----:B------:R2:W-:Y:S01]  /*5540*/  MUFU.EX2 R219, R3 ;  /* 0x0000000300db7308 */ /* 0x0005e20000000800 */
[----:B------:R-:W-:Y:S01]  /*5550*/  HMMA.16816.F32 R108, R12, R42, RZ ;  /* 0x0000002a0c6c723c */ /* 0x000fe200000018ff */
[----:B------:R-:W-:Y:S07]  /*5560*/  LDSM.16.MT88.4 R12, [R227+0x1100] ;  /* 0x00110000e30c783b */ /* 0x000fee0000004200 */
[----:B-1----:R-:W-:Y:S01]  /*5570*/  HMMA.16816.F32 R104, R8, R36, R64 ;  /* 0x000000240868723c */ /* 0x002fe20000001840 */
[----:B--2---:R-:W-:-:S07]  /*5580*/  FFMA.FTZ R3, R96, c[0x0][0x2d0], -R7 ;  /* 0x0000b40060037a23 */ /* 0x004fce0000010807 */
[C---:B------:R-:W-:Y:S01]  /*5590*/  HMMA.16816.F32 R120, R8.reuse, R24, R80 ;  /* 0x000000180878723c */ /* 0x040fe20000001850 */
[----:B------:R1:W2:Y:S07]  /*55a0*/  MUFU.EX2 R218, R3 ;  /* 0x0000000300da7308 */ /* 0x0002ae0000000800 */
[C---:B------:R-:W-:Y:S08]  /*55b0*/  HMMA.16816.F32 R64, R8.reuse, R38, R60 ;  /* 0x000000260840723c */ /* 0x040ff0000000183c */
[----:B------:R-:W-:Y:S01]  /*55c0*/  HMMA.16816.F32 R80, R8, R32, R48 ;  /* 0x000000200850723c */ /* 0x000fe20000001830 */
[----:B-1----:R-:W-:-:S04]  /*55d0*/  FFMA.FTZ R3, R97, c[0x0][0x2d0], -R7 ;  /* 0x0000b40061037a23 */ /* 0x002fc80000010807 */
[----:B------:R1:W-:Y:S03]  /*55e0*/  MUFU.EX2 R215, R3 ;  /* 0x0000000300d77308 */ /* 0x0003e60000000800 */
[C---:B------:R-:W-:Y:S08]  /*55f0*/  HMMA.16816.F32 R76, R8.reuse, R26, R76 ;  /* 0x0000001a084c723c */ /* 0x040ff0000000184c */
[----:B------:R-:W-:Y:S01]  /*5600*/  HMMA.16816.F32 R60, R8, R22, R52 ;  /* 0x00000016083c723c */ /* 0x000fe20000001834 */
[----:B-1----:R-:W-:-:S07]  /*5610*/  FFMA.FTZ R3, R98, c[0x0][0x2d0], -R7 ;  /* 0x0000b40062037a23 */ /* 0x002fce0000010807 */
[----:B------:R-:W-:Y:S01]  /*5620*/  HMMA.16816.F32 R44, R8, R34, R44 ;  /* 0x00000022082c723c */ /* 0x000fe2000000182c */
[----:B------:R1:W3:Y:S02]  /*5630*/  MUFU.EX2 R217, R3 ;  /* 0x0000000300d97308 */ /* 0x0002e40000000800 */
[----:B-1----:R-:W-:-:S05]  /*5640*/  FFMA.FTZ R3, R99, c[0x0][0x2d0], -R0 ;  /* 0x0000b40063037a23 */ /* 0x002fca0000010800 */
[----:B------:R-:W-:Y:S01]  /*5650*/  HMMA.16816.F32 R96, R8, R20, R56 ;  /* 0x000000140860723c */ /* 0x000fe20000001838 */
[----:B------:R1:W-:Y:S06]  /*5660*/  MUFU.EX2 R206, R3 ;  /* 0x0000000300ce7308 */ /* 0x0003ec0000000800 */
[----:B--2---:R-:W-:Y:S02]  /*5670*/  F2FP.PACK_AB R8, R218, R219 ;  /* 0x000000dbda08723e */ /* 0x004fe400000000ff */
[----:B---3--:R-:W-:Y:S01]  /*5680*/  F2FP.PACK_AB R10, R217, R215 ;  /* 0x000000d7d90a723e */ /* 0x008fe200000000ff */
[----:B-1----:R-:W-:-:S02]  /*5690*/  FFMA.FTZ R3, R116, c[0x0][0x2d0], -R0 ;  /* 0x0000b40074037a23 */ /* 0x002fc40000010800 */
[----:B------:R-:W-:Y:S02]  /*56a0*/  IMAD.MOV.U32 R116, RZ, RZ, R204 ;  /* 0x000000ffff747224 */ /* 0x000fe400078e00cc */
[----:B------:R1:W2:Y:S02]  /*56b0*/  MUFU.EX2 R208, R3 ;  /* 0x0000000300d07308 */ /* 0x0002a40000000800 */
[----:B-1----:R-:W-:Y:S01]  /*56c0*/  FFMA.FTZ R3, R117, c[0x0][0x2d0], -R0 ;  /* 0x0000b40075037a23 */ /* 0x002fe20000010800 */
[----:B--2---:R-:W-:Y:S01]  /*56d0*/  F2FP.PACK_AB R9, R208, R206 ;  /* 0x000000ced009723e */ /* 0x004fe200000000ff */
[----:B------:R-:W-:-:S04]  /*56e0*/  IMAD.MOV.U32 R117, RZ, RZ, R202 ;  /* 0x000000ffff757224 */ /* 0x000fc800078e00ca */
[----:B------:R1:W-:Y:S02]  /*56f0*/  MUFU.EX2 R210, R3 ;  /* 0x0000000300d27308 */ /* 0x0003e40000000800 */
[----:B-1----:R-:W-:Y:S02]  /*5700*/  FFMA.FTZ R3, R118, c[0x0][0x2d0], -R0 ;  /* 0x0000b40076037a23 */ /* 0x002fe40000010800 */
[----:B------:R-:W-:-:S04]  /*5710*/  IMAD.MOV.U32 R118, RZ, RZ, R29 ;  /* 0x000000ffff767224 */ /* 0x000fc800078e001d */
[----:B------:R1:W2:Y:S02]  /*5720*/  MUFU.EX2 R207, R3 ;  /* 0x0000000300cf7308 */ /* 0x0002a40000000800 */
[----:B-1----:R-:W-:Y:S01]  /*5730*/  FFMA.FTZ R3, R128, c[0x0][0x2d0], -R7 ;  /* 0x0000b40080037a23 */ /* 0x002fe20000010807 */
[----:B--2---:R-:W-:Y:S01]  /*5740*/  F2FP.PACK_AB R11, R207, R210 ;  /* 0x000000d2cf0b723e */ /* 0x004fe200000000ff */
[----:B------:R-:W-:-:S04]  /*5750*/  IMAD.MOV.U32 R128, RZ, RZ, R203 ;  /* 0x000000ffff807224 */ /* 0x000fc800078e00cb */
[----:B------:R1:W-:Y:S02]  /*5760*/  MUFU.EX2 R209, R3 ;  /* 0x0000000300d17308 */ /* 0x0003e40000000800 */
[C---:B------:R-:W-:Y:S07]  /*5770*/  HMMA.16816.F32 R52, R8.reuse, R36, R88 ;  /* 0x000000240834723c */ /* 0x040fee0000001858 */
[----:B------:R-:W-:Y:S01]  /*5780*/  IMAD.MOV.U32 R89, RZ, RZ, R200 ;  /* 0x000000ffff597224 */ /* 0x000fe200078e00c8 */
[----:B------:R-:W-:Y:S01]  /*5790*/  MOV R90, R199 ;  /* 0x000000c7005a7202 */ /* 0x000fe20000000f00 */
[----:B------:R-:W-:Y:S01]  /*57a0*/  IMAD.MOV.U32 R91, RZ, RZ, R198 ;  /* 0x000000ffff5b7224 */ /* 0x000fe200078e00c6 */
[----:B------:R-:W-:Y:S01]  /*57b0*/  HMMA.16816.F32 R48, R8, R24, R92 ;  /* 0x000000180830723c */ /* 0x000fe2000000185c */
[----:B-1----:R-:W-:-:S02]  /*57c0*/  FFMA.FTZ R3, R129, c[0x0][0x2d0], -R6 ;  /* 0x0000b40081037a23 */ /* 0x002fc40000010806 */
[----:B------:R-:W-:Y:S02]  /*57d0*/  IMAD.MOV.U32 R129, RZ, RZ, R205 ;  /* 0x000000ffff817224 */ /* 0x000fe400078e00cd */
[----:B------:R1:W-:Y:S03]  /*57e0*/  MUFU.EX2 R204, R3 ;  /* 0x0000000300cc7308 */ /* 0x0003e60000000800 */
[C---:B------:R-:W-:Y:S01]  /*57f0*/  HMMA.16816.F32 R92, R8.reuse, R32, R16 ;  /* 0x00000020085c723c */ /* 0x040fe20000001810 */
[----:B------:R-:W-:Y:S06]  /*5800*/  LDSM.16.MT88.4 R16, [R224+0x1100] ;  /* 0x00110000e010783b */ /* 0x000fec0000004200 */
[----:B------:R-:W-:Y:S01]  /*5810*/  IMAD.MOV.U32 R33, RZ, RZ, R116 ;  /* 0x000000ffff217224 */ /* 0x000fe200078e0074 */
[----:B------:R-:W-:Y:S01]  /*5820*/  HMMA.16816.F32 R36, R8, R38, R112 ;  /* 0x000000260824723c */ /* 0x000fe20000001870 */
[----:B------:R-:W-:-:S02]  /*5830*/  IMAD.MOV.U32 R116, RZ, RZ, R196 ;  /* 0x000000ffff747224 */ /* 0x000fc400078e00c4 */
[----:B------:R-:W-:Y:S02]  /*5840*/  IMAD.MOV.U32 R32, RZ, RZ, R69 ;  /* 0x000000ffff207224 */ /* 0x000fe400078e0045 */
[----:B------:R-:W-:Y:S02]  /*5850*/  IMAD.MOV.U32 R69, RZ, RZ, R188 ;  /* 0x000000ffff457224 */ /* 0x000fe400078e00bc */
[----:B-1----:R-:W-:Y:S01]  /*5860*/  FFMA.FTZ R3, R130, c[0x0][0x2d0], -R6 ;  /* 0x0000b40082037a23 */ /* 0x002fe20000010806 */
[----:B------:R-:W-:Y:S01]  /*5870*/  HMMA.16816.F32 R40, R8, R26, R100 ;  /* 0x0000001a0828723c */ /* 0x000fe20000001864 */
[----:B------:R-:W-:Y:S01]  /*5880*/  IMAD.MOV.U32 R112, RZ, RZ, R195 ;  /* 0x000000ffff707224 */ /* 0x000fe200078e00c3 */
[----:B------:R-:W-:Y:S01]  /*5890*/  LDSM.16.MT88.4 R24, [R225+0x1100] ;  /* 0x00110000e118783b */ /* 0x000fe20000004200 */
[----:B------:R1:W2:Y:S01]  /*58a0*/  MUFU.EX2 R205, R3 ;  /* 0x0000000300cd7308 */ /* 0x0002a20000000800 */
[----:B------:R-:W-:Y:S01]  /*58b0*/  IMAD.MOV.U32 R115, RZ, RZ, R68 ;  /* 0x000000ffff737224 */ /* 0x000fe200078e0044 */
[----:B------:R-:W-:Y:S01]  /*58c0*/  MOV R68, R193 ;  /* 0x000000c100447202 */ /* 0x000fe20000000f00 */
[----:B------:R-:W-:-:S02]  /*58d0*/  IMAD.MOV.U32 R130, RZ, RZ, R28 ;  /* 0x000000ffff827224 */ /* 0x000fc400078e001c */
[----:B------:R-:W3:Y:S01]  /*58e0*/  LDSM.16.MT88.4 R28, [R226+0x1100] ;  /* 0x00110000e21c783b */ /* 0x000ee20000004200 */
[----:B------:R-:W-:Y:S01]  /*58f0*/  IMAD.MOV.U32 R114, RZ, RZ, R191 ;  /* 0x000000ffff727224 */ /* 0x000fe200078e00bf */
[----:B------:R-:W-:Y:S01]  /*5900*/  HMMA.16816.F32 R84, R8, R20, R84 ;  /* 0x000000140854723c */ /* 0x000fe20000001854 */
[----:B------:R-:W-:-:S06]  /*5910*/  IMAD.MOV.U32 R113, RZ, RZ, R190 ;  /* 0x000000ffff717224 */ /* 0x000fcc00078e00be */
[----:B------:R-:W-:Y:S01]  /*5920*/  IMAD.MOV.U32 R21, RZ, RZ, R90 ;  /* 0x000000ffff157224 */ /* 0x000fe200078e005a */
[C---:B------:R-:W-:Y:S01]  /*5930*/  HMMA.16816.F32 R56, R8.reuse, R22, R124 ;  /* 0x000000160838723c */ /* 0x040fe2000000187c */
[----:B-1----:R-:W-:Y:S02]  /*5940*/  FFMA.FTZ R3, R131, c[0x0][0x2d0], -R6 ;  /* 0x0000b40083037a23 */ /* 0x002fe40000010806 */
[----:B------:R-:W-:Y:S02]  /*5950*/  IMAD.MOV.U32 R131, RZ, RZ, R201 ;  /* 0x000000ffff837224 */ /* 0x000fe400078e00c9 */
[----:B------:R1:W-:Y:S01]  /*5960*/  MUFU.EX2 R203, R3 ;  /* 0x0000000300cb7308 */ /* 0x0003e20000000800 */
[----:B------:R-:W-:Y:S01]  /*5970*/  IMAD.MOV.U32 R20, RZ, RZ, R91 ;  /* 0x000000ffff147224 */ /* 0x000fe200078e005b */
[----:B------:R-:W-:Y:S01]  /*5980*/  MOV R124, R112 ;  /* 0x00000070007c7202 */ /* 0x000fe20000000f00 */
[----:B------:R-:W-:Y:S02]  /*5990*/  IMAD.MOV.U32 R125, RZ, RZ, R89 ;  /* 0x000000ffff7d7224 */ /* 0x000fe400078e0059 */
[----:B------:R-:W-:Y:S01]  /*59a0*/  HMMA.16816.F32 R88, R8, R34, R108 ;  /* 0x000000220858723c */ /* 0x000fe2000000186c */
[----:B------:R-:W-:-:S02]  /*59b0*/  IMAD.MOV.U32 R127, RZ, RZ, R113 ;  /* 0x000000ffff7f7224 */ /* 0x000fc400078e0071 */
[----:B------:R-:W-:Y:S02]  /*59c0*/  IMAD.MOV.U32 R112, RZ, RZ, R115 ;  /* 0x000000ffff707224 */ /* 0x000fe400078e0073 */
[----:B------:R-:W-:Y:S02]  /*59d0*/  IMAD.MOV.U32 R113, RZ, RZ, R32 ;  /* 0x000000ffff717224 */ /* 0x000fe400078e0020 */
[----:B--2---:R-:W-:Y:S01]  /*59e0*/  F2FP.PACK_AB R8, R205, R204 ;  /* 0x000000cccd08723e */ /* 0x004fe200000000ff */
[----:B------:R-:W-:Y:S02]  /*59f0*/  IMAD.MOV.U32 R115, RZ, RZ, R20 ;  /* 0x000000ffff737224 */ /* 0x000fe400078e0014 */
[----:B------:R-:W-:Y:S02]  /*5a00*/  IMAD.MOV.U32 R32, RZ, RZ, R21 ;  /* 0x000000ffff207224 */ /* 0x000fe400078e0015 */
[----:B-1----:R-:W-:Y:S02]  /*5a10*/  FFMA.FTZ R3, R132, c[0x0][0x2d0], -R6 ;  /* 0x0000b40084037a23 */ /* 0x002fe40000010806 */
[----:B------:R-:W-:-:S02]  /*5a20*/  IMAD.MOV.U32 R132, RZ, RZ, R194 ;  /* 0x000000ffff847224 */ /* 0x000fc400078e00c2 */
[----:B------:R1:W2:Y:S01]  /*5a30*/  MUFU.EX2 R202, R3 ;  /* 0x0000000300ca7308 */ /* 0x0002a20000000800 */
[----:B------:R-:W-:Y:S02]  /*5a40*/  IMAD.MOV.U32 R126, RZ, RZ, R115 ;  /* 0x000000ffff7e7224 */ /* 0x000fe400078e0073 */
[----:B-1----:R-:W-:Y:S01]  /*5a50*/  FFMA.FTZ R3, R133, c[0x0][0x2d0], -R5 ;  /* 0x0000b40085037a23 */ /* 0x002fe20000010805 */
[----:B--2---:R-:W-:Y:S01]  /*5a60*/  F2FP.PACK_AB R10, R202, R203 ;  /* 0x000000cbca0a723e */ /* 0x004fe200000000ff */
[----:B------:R-:W-:-:S03]  /*5a70*/  IMAD.MOV.U32 R133, RZ, RZ, R189 ;  /* 0x000000ffff857224 */ /* 0x000fc600078e00bd */
[----:B------:R1:W-:Y:S02]  /*5a80*/  MUFU.EX2 R201, R3 ;  /* 0x0000000300c97308 */ /* 0x0003e40000000800 */
[----:B-1----:R-:W-:Y:S02]  /*5a90*/  FFMA.FTZ R3, R134, c[0x0][0x2d0], -R5 ;  /* 0x0000b40086037a23 */ /* 0x002fe40000010805 */
[----:B------:R-:W-:-:S04]  /*5aa0*/  IMAD.MOV.U32 R134, RZ, RZ, R187 ;  /* 0x000000ffff867224 */ /* 0x000fc800078e00bb */
[----:B------:R1:W2:Y:S02]  /*5ab0*/  MUFU.EX2 R200, R3 ;  /* 0x0000000300c87308 */ /* 0x0002a40000000800 */
[----:B-1----:R-:W-:Y:S01]  /*5ac0*/  FFMA.FTZ R3, R135, c[0x0][0x2d0], -R5 ;  /* 0x0000b40087037a23 */ /* 0x002fe20000010805 */
[----:B--2---:R-:W-:Y:S01]  /*5ad0*/  F2FP.PACK_AB R9, R200, R201 ;  /* 0x000000c9c809723e */ /* 0x004fe200000000ff */
[----:B------:R-:W-:-:S04]  /*5ae0*/  IMAD.MOV.U32 R135, RZ, RZ, R4 ;  /* 0x000000ffff877224 */ /* 0x000fc800078e0004 */
[----:B------:R1:W-:Y:S01]  /*5af0*/  MUFU.EX2 R199, R3 ;  /* 0x0000000300c77308 */ /* 0x0003e20000000800 */
[----:B------:R-:W-:-:S04]  /*5b00*/  IMAD.MOV.U32 R4, RZ, RZ, R192 ;  /* 0x000000ffff047224 */ /* 0x000fc800078e00c0 */
[----:B------:R-:W-:Y:S02]  /*5b10*/  FFMA.FTZ R4, R4, c[0x0][0x2d0], -R7 ;  /* 0x0000b40004047a23 */ /* 0x000fe40000010807 */
[----:B-1----:R-:W-:Y:S02]  /*5b20*/  FFMA.FTZ R3, R136, c[0x0][0x2d0], -R5 ;  /* 0x0000b40088037a23 */ /* 0x002fe40000010805 */
[----:B------:R-:W-:Y:S02]  /*5b30*/  IMAD.MOV.U32 R136, RZ, RZ, R197 ;  /* 0x000000ffff887224 */ /* 0x000fe400078e00c5 */
[----:B------:R1:W2:Y:S02]  /*5b40*/  MUFU.EX2 R198, R3 ;  /* 0x0000000300c67308 */ /* 0x0002a40000000800 */
[----:B-1----:R-:W-:Y:S01]  /*5b50*/  FFMA.FTZ R3, R137, c[0x0][0x2d0], -R7 ;  /* 0x0000b40089037a23 */ /* 0x002fe20000010807 */
[----:B--2---:R-:W-:-:S05]  /*5b60*/  F2FP.PACK_AB R11, R198, R199 ;  /* 0x000000c7c60b723e */ /* 0x004fca00000000ff */
[----:B------:R1:W2:Y:S02]  /*5b70*/  MUFU.EX2 R197, R3 ;  /* 0x0000000300c57308 */ /* 0x0002a40000000800 */
[C---:B---3--:R-:W-:Y:S08]  /*5b80*/  HMMA.16816.F32 R100, R8.reuse, R28, R80 ;  /* 0x0000001c0864723c */ /* 0x048ff00000001850 */
[----:B------:R-:W-:Y:S01]  /*5b90*/  HMMA.16816.F32 R80, R8, R18, R76 ;  /* 0x000000120850723c */ /* 0x000fe2000000184c */
[----:B-1----:R-:W-:-:S02]  /*5ba0*/  FFMA.FTZ R3, R138, c[0x0][0x2d0], -R7 ;  /* 0x0000b4008a037a23 */ /* 0x002fc40000010807 */
[----:B------:R-:W-:Y:S02]  /*5bb0*/  IMAD.MOV.U32 R138, RZ, RZ, R32 ;  /* 0x000000ffff8a7224 */ /* 0x000fe400078e0020 */
[----:B------:R1:W-:Y:S03]  /*5bc0*/  MUFU.EX2 R196, R3 ;  /* 0x0000000300c47308 */ /* 0x0003e60000000800 */
[C---:B------:R-:W-:Y:S08]  /*5bd0*/  HMMA.16816.F32 R76, R8.reuse, R14, R64 ;  /* 0x0000000e084c723c */ /* 0x040ff00000001840 */
[----:B------:R-:W-:Y:S01]  /*5be0*/  HMMA.16816.F32 R64, R8, R26, R60 ;  /* 0x0000001a0840723c */ /* 0x000fe2000000183c */
[----:B-1----:R-:W-:-:S07]  /*5bf0*/  FFMA.FTZ R3, R139, c[0x0][0x2d0], -R7 ;  /* 0x0000b4008b037a23 */ /* 0x002fce0000010807 */
[C---:B------:R-:W-:Y:S01]  /*5c00*/  HMMA.16816.F32 R120, R8.reuse, R16, R120 ;  /* 0x000000100878723c */ /* 0x040fe20000001878 */
[----:B------:R1:W3:Y:S07]  /*5c10*/  MUFU.EX2 R195, R3 ;  /* 0x0000000300c37308 */ /* 0x0002ee0000000800 */
[C---:B------:R-:W-:Y:S08]  /*5c20*/  HMMA.16816.F32 R104, R8.reuse, R12, R104 ;  /* 0x0000000c0868723c */ /* 0x040ff00000001868 */
[----:B------:R-:W-:Y:S01]  /*5c30*/  HMMA.16816.F32 R96, R8, R24, R96 ;  /* 0x000000180860723c */ /* 0x000fe20000001860 */
[----:B-1----:R-:W-:-:S04]  /*5c40*/  FFMA.FTZ R3, R140, c[0x0][0x2d0], -R7 ;  /* 0x0000b4008c037a23 */ /* 0x002fc80000010807 */
[----:B------:R1:W-:Y:S03]  /*5c50*/  MUFU.EX2 R194, R3 ;  /* 0x0000000300c27308 */ /* 0x0003e60000000800 */
[----:B------:R-:W-:Y:S07]  /*5c60*/  HMMA.16816.F32 R60, R8, R30, R44 ;  /* 0x0000001e083c723c */ /* 0x000fee000000182c */
[----:B--2---:R-:W-:-:S02]  /*5c70*/  F2FP.PACK_AB R8, R197, R209 ;  /* 0x000000d1c508723e */ /* 0x004fc400000000ff */
[----:B---3--:R-:W-:Y:S01]  /*5c80*/  F2FP.PACK_AB R10, R195, R196 ;  /* 0x000000c4c30a723e */ /* 0x008fe200000000ff */
[----:B-1----:R-:W-:-:S04]  /*5c90*/  FFMA.FTZ R3, R141, c[0x0][0x2d0], -R0 ;  /* 0x0000b4008d037a23 */ /* 0x002fc80000010800 */
[----:B------:R1:W-:Y:S02]  /*5ca0*/  MUFU.EX2 R193, R3 ;  /* 0x0000000300c17308 */ /* 0x0003e40000000800 */
[----:B-1----:R-:W-:-:S06]  /*5cb0*/  FFMA.FTZ R3, R142, c[0x0][0x2d0], -R0 ;  /* 0x0000b4008e037a23 */ /* 0x002fcc0000010800 */
[----:B------:R1:W2:Y:S02]  /*5cc0*/  MUFU.EX2 R192, R3 ;  /* 0x0000000300c07308 */ /* 0x0002a40000000800 */
[----:B-1----:R-:W-:Y:S01]  /*5cd0*/  FFMA.FTZ R3, R143, c[0x0][0x2d0], -R0 ;  /* 0x0000b4008f037a23 */ /* 0x002fe20000010800 */
[----:B--2---:R-:W-:-:S05]  /*5ce0*/  F2FP.PACK_AB R9, R192, R193 ;  /* 0x000000c1c009723e */ /* 0x004fca00000000ff */
[----:B------:R1:W-:Y:S02]  /*5cf0*/  MUFU.EX2 R191, R3 ;  /* 0x0000000300bf7308 */ /* 0x0003e40000000800 */
[----:B-1----:R-:W-:-:S06]  /*5d00*/  FFMA.FTZ R3, R144, c[0x0][0x2d0], -R0 ;  /* 0x0000b40090037a23 */ /* 0x002fcc0000010800 */
[----:B------:R1:W2:Y:S02]  /*5d10*/  MUFU.EX2 R189, R3 ;  /* 0x0000000300bd7308 */ /* 0x0002a40000000800 */
[----:B-1----:R-:W-:Y:S01]  /*5d20*/  FFMA.FTZ R3, R145, c[0x0][0x2d0], -R7 ;  /* 0x0000b40091037a23 */ /* 0x002fe20000010807 */
[----:B--2---:R-:W-:-:S05]  /*5d30*/  F2FP.PACK_AB R11, R189, R191 ;  /* 0x000000bfbd0b723e */ /* 0x004fca00000000ff */
[----:B------:R1:W-:Y:S02]  /*5d40*/  MUFU.EX2 R190, R3 ;  /* 0x0000000300be7308 */ /* 0x0003e40000000800 */
[C---:B------:R-:W-:Y:S07]  /*5d50*/  HMMA.16816.F32 R20, R8.reuse, R12, R52 ;  /* 0x0000000c0814723c */ /* 0x040fee0000001834 */
[----:B------:R-:W-:Y:S01]  /*5d60*/  MOV R52, R118 ;  /* 0x0000007600347202 */ /* 0x000fe20000000f00 */
[----:B------:R-:W-:Y:S01]  /*5d70*/  IMAD.MOV.U32 R55, RZ, RZ, R117 ;  /* 0x000000ffff377224 */ /* 0x000fe200078e0075 */
[----:B------:R-:W-:Y:S01]  /*5d80*/  HMMA.16816.F32 R36, R8, R14, R36 ;  /* 0x0000000e0824723c */ /* 0x000fe20000001824 */
[----:B------:R-:W2:Y:S01]  /*5d90*/  LDSM.16.MT88.4 R12, [R227+0x1900] ;  /* 0x00190000e30c783b */ /* 0x000ea20000004200 */
[----:B------:R-:W-:-:S02]  /*5da0*/  IMAD.MOV.U32 R54, RZ, RZ, R112 ;  /* 0x000000ffff367224 */ /* 0x000fc400078e0070 */
[----:B-1----:R-:W-:-:S04]  /*5db0*/  FFMA.FTZ R3, R146, c[0x0][0x2d0], -R7 ;  /* 0x0000b40092037a23 */ /* 0x002fc80000010807 */
[----:B------:R1:W-:Y:S01]  /*5dc0*/  MUFU.EX2 R188, R3 ;  /* 0x0000000300bc7308 */ /* 0x0003e20000000800 */
[C---:B------:R-:W-:Y:S08]  /*5dd0*/  HMMA.16816.F32 R44, R8.reuse, R18, R40 ;  /* 0x00000012082c723c */ /* 0x040ff00000001828 */
[----:B------:R-:W-:Y:S01]  /*5de0*/  HMMA.16816.F32 R40, R8, R24, R84 ;  /* 0x000000180828723c */ /* 0x000fe20000001854 */
[----:B-1----:R-:W-:-:S07]  /*5df0*/  FFMA.FTZ R3, R147, c[0x0][0x2d0], -R6 ;  /* 0x0000b40093037a23 */ /* 0x002fce0000010806 */
[----:B------:R-:W-:Y:S01]  /*5e00*/  HMMA.16816.F32 R48, R8, R16, R48 ;  /* 0x000000100830723c */ /* 0x000fe20000001830 */
[----:B------:R-:W-:Y:S01]  /*5e10*/  IMAD.MOV.U32 R85, RZ, RZ, R116 ;  /* 0x000000ffff557224 */ /* 0x000fe200078e0074 */
[----:B------:R-:W1:Y:S01]  /*5e20*/  LDSM.16.MT88.4 R16, [R224+0x1900] ;  /* 0x00190000e010783b */ /* 0x000e620000004200 */
[----:B------:R3:W-:Y:S01]  /*5e30*/  MUFU.EX2 R187, R3 ;  /* 0x0000000300bb7308 */ /* 0x0007e20000000800 */
[----:B------:R-:W-:-:S04]  /*5e40*/  IMAD.MOV.U32 R86, RZ, RZ, R128 ;  /* 0x000000ffff567224 */ /* 0x000fc800078e0080 */
[C---:B------:R-:W-:Y:S01]  /*5e50*/  HMMA.16816.F32 R56, R8.reuse, R26, R56 ;  /* 0x0000001a0838723c */ /* 0x040fe20000001838 */
[----:B------:R-:W-:Y:S07]  /*5e60*/  LDSM.16.MT88.4 R24, [R225+0x1900] ;  /* 0x00190000e118783b */ /* 0x000fee0000004200 */
[----:B------:R-:W-:Y:S01]  /*5e70*/  HMMA.16816.F32 R92, R8, R28, R92 ;  /* 0x0000001c085c723c */ /* 0x000fe2000000185c */
[----:B---3--:R-:W-:Y:S02]  /*5e80*/  FFMA.FTZ R3, R148, c[0x0][0x2d0], -R6 ;  /* 0x0000b40094037a23 */ /* 0x008fe40000010806 */
[----:B------:R-:W-:-:S02]  /*5e90*/  IMAD.MOV.U32 R148, RZ, RZ, R186 ;  /* 0x000000ffff947224 */ /* 0x000fc400078e00ba */
[----:B------:R3:W4:Y:S03]  /*5ea0*/  MUFU.EX2 R186, R3 ;  /* 0x0000000300ba7308 */ /* 0x0007260000000800 */
[----:B------:R-:W-:Y:S01]  /*5eb0*/  HMMA.16816.F32 R88, R8, R30, R88 ;  /* 0x0000001e0858723c */ /* 0x000fe20000001858 */
[----:B------:R-:W-:Y:S01]  /*5ec0*/  LDSM.16.MT88.4 R28, [R226+0x2100] ;  /* 0x00210000e21c783b */ /* 0x000fe20000004200 */
[----:B---3--:R-:W-:-:S05]  /*5ed0*/  FFMA.FTZ R3, R149, c[0x0][0x2d0], -R6 ;  /* 0x0000b40095037a23 */ /* 0x008fca0000010806 */
[----:B----4-:R-:W-:Y:S01]  /*5ee0*/  F2FP.PACK_AB R8, R186, R187 ;  /* 0x000000bbba08723e */ /* 0x010fe200000000ff */
[----:B------:R-:W-:Y:S02]  /*5ef0*/  IMAD.MOV.U32 R149, RZ, RZ, R136 ;  /* 0x000000ffff957224 */ /* 0x000fe400078e0088 */
[----:B------:R-:W-:Y:S02]  /*5f00*/  IMAD.MOV.U32 R136, RZ, RZ, R114 ;  /* 0x000000ffff887224 */ /* 0x000fe400078e0072 */
[----:B------:R-:W-:Y:S02]  /*5f10*/  IMAD.MOV.U32 R114, RZ, RZ, R33 ;  /* 0x000000ffff727224 */ /* 0x000fe400078e0021 */
[----:B------:R-:W-:Y:S02]  /*5f20*/  IMAD.MOV.U32 R33, RZ, RZ, R131 ;  /* 0x000000ffff217224 */ /* 0x000fe400078e0083 */
[----:B------:R-:W-:Y:S02]  /*5f30*/  IMAD.MOV.U32 R131, RZ, RZ, R130 ;  /* 0x000000ffff837224 */ /* 0x000fe400078e0082 */
[----:B------:R-:W-:Y:S01]  /*5f40*/  IMAD.MOV.U32 R130, RZ, RZ, R129 ;  /* 0x000000ffff827224 */ /* 0x000fe200078e0081 */
[----:B------:R-:W-:Y:S01]  /*5f50*/  MOV R129, R185 ;  /* 0x000000b900817202 */ /* 0x000fe20000000f00 */
[----:B------:R-:W-:Y:S01]  /*5f60*/  IMAD.MOV.U32 R110, RZ, RZ, R136 ;  /* 0x000000ffff6e7224 */ /* 0x000fe200078e0088 */
[----:B------:R3:W-:Y:S01]  /*5f70*/  MUFU.EX2 R185, R3 ;  /* 0x0000000300b97308 */ /* 0x0007e20000000800 */
[----:B------:R-:W-:-:S02]  /*5f80*/  IMAD.MOV.U32 R136, RZ, RZ, R114 ;  /* 0x000000ffff887224 */ /* 0x000fc400078e0072 */
[----:B------:R-:W-:Y:S02]  /*5f90*/  IMAD.MOV.U32 R139, RZ, RZ, R33 ;  /* 0x000000ffff8b7224 */ /* 0x000fe400078e0021 */
[----:B------:R-:W4:Y:S01]  /*5fa0*/  LDSM.16.MT88.4 R32, [R226+0x1900] ;  /* 0x00190000e220783b */ /* 0x000f220000004200 */
[----:B------:R-:W-:Y:S02]  /*5fb0*/  IMAD.MOV.U32 R53, RZ, RZ, R131 ;  /* 0x000000ffff357224 */ /* 0x000fe400078e0083 */
[----:B------:R-:W-:Y:S02]  /*5fc0*/  IMAD.MOV.U32 R87, RZ, RZ, R130 ;  /* 0x000000ffff577224 */ /* 0x000fe400078e0082 */
[----:B------:R-:W-:Y:S02]  /*5fd0*/  IMAD.MOV.U32 R137, RZ, RZ, R129 ;  /* 0x000000ffff897224 */ /* 0x000fe400078e0081 */
[----:B---3--:R-:W-:Y:S02]  /*5fe0*/  FFMA.FTZ R3, R150, c[0x0][0x2d0], -R6 ;  /* 0x0000b40096037a23 */ /* 0x008fe40000010806 */
[----:B------:R-:W-:-:S02]  /*5ff0*/  IMAD.MOV.U32 R150, RZ, RZ, R184 ;  /* 0x000000ffff967224 */ /* 0x000fc400078e00b8 */
[----:B------:R3:W5:Y:S02]  /*6000*/  MUFU.EX2 R184, R3 ;  /* 0x0000000300b87308 */ /* 0x0007640000000800 */
[----:B---3--:R-:W-:Y:S01]  /*6010*/  FFMA.FTZ R3, R151, c[0x0][0x2d0], -R5 ;  /* 0x0000b40097037a23 */ /* 0x008fe20000010805 */
[----:B-----5:R-:W-:Y:S01]  /*6020*/  F2FP.PACK_AB R10, R184, R185 ;  /* 0x000000b9b80a723e */ /* 0x020fe200000000ff */
[----:B------:R-:W-:-:S04]  /*6030*/  IMAD.MOV.U32 R151, RZ, RZ, R127 ;  /* 0x000000ffff977224 */ /* 0x000fc800078e007f */
[----:B------:R3:W-:Y:S01]  /*6040*/  MUFU.EX2 R118, R3 ;  /* 0x0000000300767308 */ /* 0x0007e20000000800 */
[----:B------:R-:W-:Y:S02]  /*6050*/  IMAD.MOV.U32 R127, RZ, RZ, R113 ;  /* 0x000000ffff7f7224 */ /* 0x000fe400078e0071 */
[----:B---3--:R-:W-:Y:S02]  /*6060*/  FFMA.FTZ R3, R152, c[0x0][0x2d0], -R5 ;  /* 0x0000b40098037a23 */ /* 0x008fe40000010805 */
[----:B------:R-:W-:-:S03]  /*6070*/  IMAD.MOV.U32 R152, RZ, RZ, R53 ;  /* 0x000000ffff987224 */ /* 0x000fc600078e0035 */
[----:B------:R3:W5:Y:S02]  /*6080*/  MUFU.EX2 R117, R3 ;  /* 0x0000000300757308 */ /* 0x0007640000000800 */
[----:B---3--:R-:W-:Y:S01]  /*6090*/  FFMA.FTZ R3, R153, c[0x0][0x2d0], -R5 ;  /* 0x0000b40099037a23 */ /* 0x008fe20000010805 */
[----:B-----5:R-:W-:Y:S01]  /*60a0*/  F2FP.PACK_AB R9, R117, R118 ;  /* 0x000000767509723e */ /* 0x020fe200000000ff */
[----:B------:R-:W-:-:S04]  /*60b0*/  IMAD.MOV.U32 R153, RZ, RZ, R87 ;  /* 0x000000ffff997224 */ /* 0x000fc800078e0057 */
[----:B------:R3:W-:Y:S02]  /*60c0*/  MUFU.EX2 R115, R3 ;  /* 0x0000000300737308 */ /* 0x0007e40000000800 */
[----:B---3--:R-:W-:Y:S02]  /*60d0*/  FFMA.FTZ R3, R154, c[0x0][0x2d0], -R5 ;  /* 0x0000b4009a037a23 */ /* 0x008fe40000010805 */
[----:B------:R-:W-:-:S04]  /*60e0*/  IMAD.MOV.U32 R154, RZ, RZ, R52 ;  /* 0x000000ffff9a7224 */ /* 0x000fc800078e0034 */
[----:B------:R3:W5:Y:S02]  /*60f0*/  MUFU.EX2 R116, R3 ;  /* 0x0000000300747308 */ /* 0x0007640000000800 */
[----:B---3--:R-:W-:Y:S01]  /*6100*/  FFMA.FTZ R3, R155, c[0x0][0x2d0], -R7 ;  /* 0x0000b4009b037a23 */ /* 0x008fe20000010807 */
[----:B-----5:R-:W-:Y:S01]  /*6110*/  F2FP.PACK_AB R11, R116, R115 ;  /* 0x00000073740b723e */ /* 0x020fe200000000ff */
[----:B------:R-:W-:-:S04]  /*6120*/  IMAD.MOV.U32 R155, RZ, RZ, R86 ;  /* 0x000000ffff9b7224 */ /* 0x000fc800078e0056 */
[----:B------:R3:W-:Y:S02]  /*6130*/  MUFU.EX2 R114, R3 ;  /* 0x0000000300727308 */ /* 0x0007e40000000800 */
[C---:B--2---:R-:W-:Y:S08]  /*6140*/  HMMA.16816.F32 R140, R8.reuse, R12, R104 ;  /* 0x0000000c088c723c */ /* 0x044ff00000001868 */
[----:B-1----:R-:W-:Y:S01]  /*6150*/  HMMA.16816.F32 R128, R8, R18, R80 ;  /* 0x000000120880723c */ /* 0x002fe20000001850 */
[----:B---3--:R-:W-:-:S04]  /*6160*/  FFMA.FTZ R3, R156, c[0x0][0x2d0], -R7 ;  /* 0x0000b4009c037a23 */ /* 0x008fc80000010807 */
[----:B------:R1:W-:Y:S03]  /*6170*/  MUFU.EX2 R113, R3 ;  /* 0x0000000300717308 */ /* 0x0003e60000000800 */
[C---:B----4-:R-:W-:Y:S08]  /*6180*/  HMMA.16816.F32 R80, R8.reuse, R32, R100 ;  /* 0x000000200850723c */ /* 0x050ff00000001864 */
[----:B------:R-:W-:Y:S01]  /*6190*/  HMMA.16816.F32 R144, R8, R14, R76 ;  /* 0x0000000e0890723c */ /* 0x000fe2000000184c */
[----:B-1----:R-:W-:-:S07]  /*61a0*/  FFMA.FTZ R3, R157, c[0x0][0x2d0], -R7 ;  /* 0x0000b4009d037a23 */ /* 0x002fce0000010807 */
[C---:B------:R-:W-:Y:S01]  /*61b0*/  HMMA.16816.F32 R120, R8.reuse, R16, R120 ;  /* 0x000000100878723c */ /* 0x040fe20000001878 */
[----:B------:R1:W-:Y:S07]  /*61c0*/  MUFU.EX2 R112, R3 ;  /* 0x0000000300707308 */ /* 0x0003ee0000000800 */
[----:B------:R-:W-:Y:S01]  /*61d0*/  HMMA.16816.F32 R76, R8, R34, R60 ;  /* 0x00000022084c723c */ /* 0x000fe2000000183c */
[----:B-1----:R-:W-:-:S04]  /*61e0*/  FFMA.FTZ R3, R158, c[0x0][0x2d0], -R7 ;  /* 0x0000b4009e037a23 */ /* 0x002fc80000010807 */
[----:B------:R1:W-:Y:S02]  /*61f0*/  MUFU.EX2 R111, R3 ;  /* 0x00000003006f7308 */ /* 0x0003e40000000800 */
[--C-:B-1----:R-:W-:Y:S02]  /*6200*/  FFMA.FTZ R3, R159, c[0x0][0x2d0], -R0.reuse ;  /* 0x0000b4009f037a23 */ /* 0x102fe40000010800 */
[----:B------:R-:W-:Y:S04]  /*6210*/  HMMA.16816.F32 R156, R8, R24, R96 ;  /* 0x00000018089c723c */ /* 0x000fe80000001860 */
[----:B------:R1:W-:Y:S02]  /*6220*/  MUFU.EX2 R109, R3 ;  /* 0x00000003006d7308 */ /* 0x0003e40000000800 */
[----:B-1----:R-:W-:-:S02]  /*6230*/  FFMA.FTZ R3, R160, c[0x0][0x2d0], -R0 ;  /* 0x0000b400a0037a23 */ /* 0x002fc40000010800 */
[----:B------:R-:W-:-:S04]  /*6240*/  IMAD.MOV.U32 R160, RZ, RZ, R70 ;  /* 0x000000ffffa07224 */ /* 0x000fc800078e0046 */
[----:B------:R1:W2:Y:S02]  /*6250*/  MUFU.EX2 R108, R3 ;  /* 0x00000003006c7308 */ /* 0x0002a40000000800 */
[----:B-1----:R-:W-:Y:S02]  /*6260*/  FFMA.FTZ R3, R162, c[0x0][0x2d0], -R0 ;  /* 0x0000b400a2037a23 */ /* 0x002fe40000010800 */
[----:B------:R-:W-:-:S04]  /*6270*/  IMAD.MOV.U32 R162, RZ, RZ, R85 ;  /* 0x000000ffffa27224 */ /* 0x000fc800078e0055 */
[----:B------:R1:W-:Y:S01]  /*6280*/  MUFU.EX2 R107, R3 ;  /* 0x00000003006b7308 */ /* 0x0003e20000000800 */
[----:B------:R-:W-:Y:S07]  /*6290*/  HMMA.16816.F32 R84, R8, R26, R64 ;  /* 0x0000001a0854723c */ /* 0x000fee0000001840 */
[----:B------:R-:W-:Y:S02]  /*62a0*/  F2FP.PACK_AB R8, R190, R194 ;  /* 0x000000c2be08723e */ /* 0x000fe400000000ff */
[----:B--2---:R-:W-:-:S02]  /*62b0*/  F2FP.PACK_AB R9, R108, R109 ;  /* 0x0000006d6c09723e */ /* 0x004fc400000000ff */
[----:B------:R-:W-:Y:S01]  /*62c0*/  F2FP.PACK_AB R10, R114, R188 ;  /* 0x000000bc720a723e */ /* 0x000fe200000000ff */
[----:B-1----:R-:W-:Y:S01]  /*62d0*/  FFMA.FTZ R3, R163, c[0x0][0x2d0], -R0 ;  /* 0x0000b400a3037a23 */ /* 0x002fe20000010800 */
[----:B------:R-:W-:-:S03]  /*62e0*/  MOV R163, R54 ;  /* 0x0000003600a37202 */ /* 0x000fc60000000f00 */
[----:B------:R1:W2:Y:S02]  /*62f0*/  MUFU.EX2 R106, R3 ;  /* 0x00000003006a7308 */ /* 0x0002a40000000800 */
[----:B-1----:R-:W-:Y:S01]  /*6300*/  FFMA.FTZ R3, R161, c[0x0][0x2d0], -R7 ;  /* 0x0000b400a1037a23 */ /* 0x002fe20000010807 */
[----:B--2---:R-:W-:Y:S01]  /*6310*/  F2FP.PACK_AB R11, R106, R107 ;  /* 0x0000006b6a0b723e */ /* 0x004fe200000000ff */
[----:B------:R-:W-:-:S04]  /*6320*/  IMAD.MOV.U32 R161, RZ, RZ, R110 ;  /* 0x000000ffffa17224 */ /* 0x000fc800078e006e */
[----:B------:R1:W-:Y:S02]  /*6330*/  MUFU.EX2 R110, R3 ;  /* 0x00000003006e7308 */ /* 0x0003e40000000800 */
[C---:B------:R-:W-:Y:S08]  /*6340*/  HMMA.16816.F32 R60, R8.reuse, R18, R44 ;  /* 0x00000012083c723c */ /* 0x040ff0000000182c */
[----:B------:R-:W-:Y:S01]  /*6350*/  HMMA.16816.F32 R44, R8, R32, R92 ;  /* 0x00000020082c723c */ /* 0x000fe2000000185c */
[----:B-1----:R-:W-:-:S02]  /*6360*/  FFMA.FTZ R3, R164, c[0x0][0x2d0], -R6 ;  /* 0x0000b400a4037a23 */ /* 0x002fc40000010806 */
[----:B------:R-:W-:Y:S02]  /*6370*/  IMAD.MOV.U32 R164, RZ, RZ, R55 ;  /* 0x000000ffffa47224 */ /* 0x000fe400078e0037 */
[----:B------:R1:W-:Y:S03]  /*6380*/  MUFU.EX2 R104, R3 ;  /* 0x0000000300687308 */ /* 0x0003e60000000800 */
[C---:B------:R-:W-:Y:S01]  /*6390*/  HMMA.16816.F32 R64, R8.reuse, R16, R48 ;  /* 0x000000100840723c */ /* 0x040fe20000001830 */
[----:B------:R-:W-:Y:S07]  /*63a0*/  LDSM.16.MT88.4 R16, [R227+0x2100] ;  /* 0x00210000e310783b */ /* 0x000fee0000004200 */
[----:B------:R-:W-:Y:S01]  /*63b0*/  HMMA.16816.F32 R52, R8, R12, R20 ;  /* 0x0000000c0834723c */ /* 0x000fe20000001814 */
[----:B------:R-:W2:Y:S01]  /*63c0*/  LDSM.16.MT88.4 R20, [R224+0x2100] ;  /* 0x00210000e014783b */ /* 0x000ea20000004200 */
[----:B-1----:R-:W-:-:S06]  /*63d0*/  FFMA.FTZ R3, R165, c[0x0][0x2d0], -R6 ;  /* 0x0000b400a5037a23 */ /* 0x002fcc0000010806 */
[----:B------:R-:W-:Y:S01]  /*63e0*/  HMMA.16816.F32 R48, R8, R14, R36 ;  /* 0x0000000e0830723c */ /* 0x000fe20000001824 */
[----:B------:R-:W1:Y:S01]  /*63f0*/  LDSM.16.MT88.4 R12, [R225+0x2100] ;  /* 0x00210000e10c783b */ /* 0x000e620000004200 */
[----:B------:R-:W-:Y:S01]  /*6400*/  IMAD.MOV.U32 R165, RZ, RZ, R126 ;  /* 0x000000ffffa57224 */ /* 0x000fe200078e007e */
[----:B------:R3:W4:Y:S01]  /*6410*/  MUFU.EX2 R105, R3 ;  /* 0x0000000300697308 */ /* 0x0007220000000800 */
[----:B------:R-:W-:-:S04]  /*6420*/  IMAD.MOV.U32 R126, RZ, RZ, R75 ;  /* 0x000000ffff7e7224 */ /* 0x000fc800078e004b */
[C---:B------:R-:W-:Y:S08]  /*6430*/  HMMA.16816.F32 R32, R8.reuse, R34, R88 ;  /* 0x000000220820723c */ /* 0x040ff00000001858 */
[----:B------:R-:W-:Y:S01]  /*6440*/  HMMA.16816.F32 R36, R8, R24, R40 ;  /* 0x000000180824723c */ /* 0x000fe20000001828 */
[----:B---3--:R-:W-:Y:S02]  /*6450*/  FFMA.FTZ R3, R166, c[0x0][0x2d0], -R6 ;  /* 0x0000b400a6037a23 */ /* 0x008fe40000010806 */
[----:B------:R-:W-:-:S02]  /*6460*/  IMAD.MOV.U32 R166, RZ, RZ, R127 ;  /* 0x000000ffffa67224 */ /* 0x000fc400078e007f */
[----:B------:R3:W-:Y:S03]  /*6470*/  MUFU.EX2 R103, R3 ;  /* 0x0000000300677308 */ /* 0x0007e60000000800 */
[----:B------:R-:W-:Y:S01]  /*6480*/  HMMA.16816.F32 R40, R8, R26, R56 ;  /* 0x0000001a0828723c */ /* 0x000fe20000001838 */
[----:B------:R-:W-:Y:S01]  /*6490*/  IMAD.MOV.U32 R127, RZ, RZ, R74 ;  /* 0x000000ffff7f7224 */ /* 0x000fe200078e004a */
[----:B------:R-:W5:Y:S05]  /*64a0*/  LDSM.16.MT88.4 R24, [R224+0x2900] ;  /* 0x00290000e018783b */ /* 0x000f6a0000004200 */
[----:B----4-:R-:W-:Y:S01]  /*64b0*/  F2FP.PACK_AB R8, R105, R104 ;  /* 0x000000686908723e */ /* 0x010fe200000000ff */
[----:B---3--:R-:W-:-:S02]  /*64c0*/  FFMA.FTZ R3, R167, c[0x0][0x2d0], -R6 ;  /* 0x0000b400a7037a23 */ /* 0x008fc40000010806 */
[----:B------:R-:W-:Y:S02]  /*64d0*/  IMAD.MOV.U32 R167, RZ, RZ, R69 ;  /* 0x000000ffffa77224 */ /* 0x000fe400078e0045 */
[----:B------:R3:W4:Y:S02]  /*64e0*/  MUFU.EX2 R102, R3 ;  /* 0x0000000300667308 */ /* 0x0007240000000800 */
[----:B---3--:R-:W-:Y:S01]  /*64f0*/  FFMA.FTZ R3, R168, c[0x0][0x2d0], -R5 ;  /* 0x0000b400a8037a23 */ /* 0x008fe20000010805 */
[----:B----4-:R-:W-:Y:S01]  /*6500*/  F2FP.PACK_AB R10, R102, R103 ;  /* 0x00000067660a723e */ /* 0x010fe200000000ff */
[----:B------:R-:W-:-:S04]  /*6510*/  IMAD.MOV.U32 R168, RZ, RZ, R68 ;  /* 0x000000ffffa87224 */ /* 0x000fc800078e0044 */
[----:B------:R3:W-:Y:S02]  /*6520*/  MUFU.EX2 R101, R3 ;  /* 0x0000000300657308 */ /* 0x0007e40000000800 */
[----:B---3--:R-:W-:Y:S02]  /*6530*/  FFMA.FTZ R3, R169, c[0x0][0x2d0], -R5 ;  /* 0x0000b400a9037a23 */ /* 0x008fe40000010805 */
[----:B------:R-:W-:-:S04]  /*6540*/  IMAD.MOV.U32 R169, RZ, RZ, R151 ;  /* 0x000000ffffa97224 */ /* 0x000fc800078e0097 */
[----:B------:R3:W4:Y:S02]  /*6550*/  MUFU.EX2 R100, R3 ;  /* 0x0000000300647308 */ /* 0x0007240000000800 */
[----:B---3--:R-:W-:Y:S01]  /*6560*/  FFMA.FTZ R3, R170, c[0x0][0x2d0], -R5 ;  /* 0x0000b400aa037a23 */ /* 0x008fe20000010805 */
[----:B----4-:R-:W-:Y:S01]  /*6570*/  F2FP.PACK_AB R9, R100, R101 ;  /* 0x000000656409723e */ /* 0x010fe200000000ff */
[----:B------:R-:W-:-:S04]  /*6580*/  IMAD.MOV.U32 R170, RZ, RZ, R136 ;  /* 0x000000ffffaa7224 */ /* 0x000fc800078e0088 */
[----:B------:R3:W-:Y:S01]  /*6590*/  MUFU.EX2 R99, R3 ;  /* 0x0000000300637308 */ /* 0x0007e20000000800 */
[----:B------:R-:W-:Y:S02]  /*65a0*/  IMAD.MOV.U32 R136, RZ, RZ, R135 ;  /* 0x000000ffff887224 */ /* 0x000fe400078e0087 */
[----:B---3--:R-:W-:Y:S02]  /*65b0*/  FFMA.FTZ R3, R171, c[0x0][0x2d0], -R5 ;  /* 0x0000b400ab037a23 */ /* 0x008fe40000010805 */
[----:B------:R-:W-:-:S03]  /*65c0*/  IMAD.MOV.U32 R171, RZ, RZ, R127 ;  /* 0x000000ffffab7224 */ /* 0x000fc600078e007f */
[----:B------:R3:W4:Y:S01]  /*65d0*/  MUFU.EX2 R98, R3 ;  /* 0x0000000300627308 */ /* 0x0007220000000800 */
[----:B------:R-:W-:Y:S02]  /*65e0*/  IMAD.MOV.U32 R127, RZ, RZ, R134 ;  /* 0x000000ffff7f7224 */ /* 0x000fe400078e0086 */
[--C-:B---3--:R-:W-:Y:S01]  /*65f0*/  FFMA.FTZ R3, R173, c[0x0][0x2d0], -R0.reuse ;  /* 0x0000b400ad037a23 */ /* 0x108fe20000010800 */
[----:B----4-:R-:W-:Y:S02]  /*6600*/  F2FP.PACK_AB R11, R98, R99 ;  /* 0x00000063620b723e */ /* 0x010fe400000000ff */
[----:B------:R-:W-:Y:S02]  /*6610*/  MOV R173, R126 ;  /* 0x0000007e00ad7202 */ /* 0x000fe40000000f00 */
[----:B------:R3:W-:Y:S01]  /*6620*/  MUFU.EX2 R97, R3 ;  /* 0x0000000300617308 */ /* 0x0007e20000000800 */
[----:B------:R-:W-:Y:S02]  /*6630*/  IMAD.MOV.U32 R126, RZ, RZ, R133 ;  /* 0x000000ffff7e7224 */ /* 0x000fe400078e0085 */
[C---:B--2---:R-:W-:Y:S08]  /*6640*/  HMMA.16816.F32 R120, R8.reuse, R20, R120 ;  /* 0x000000140878723c */ /* 0x044ff00000001878 */
[----:B------:R-:W-:Y:S01]  /*6650*/  HMMA.16816.F32 R128, R8, R22, R128 ;  /* 0x000000160880723c */ /* 0x000fe20000001880 */
[----:B---3--:R-:W-:-:S02]  /*6660*/  FFMA.FTZ R3, R172, c[0x0][0x2d0], -R0 ;  /* 0x0000b400ac037a23 */ /* 0x008fc40000010800 */
[----:B------:R-:W-:Y:S02]  /*6670*/  IMAD.MOV.U32 R172, RZ, RZ, R125 ;  /* 0x000000ffffac7224 */ /* 0x000fe400078e007d */
[----:B------:R2:W3:Y:S03]  /*6680*/  MUFU.EX2 R96, R3 ;  /* 0x0000000300607308 */ /* 0x0004e60000000800 */
[C---:B------:R-:W-:Y:S01]  /*6690*/  HMMA.16816.F32 R140, R8.reuse, R16, R140 ;  /* 0x00000010088c723c */ /* 0x040fe2000000188c */
[----:B------:R-:W-:Y:S02]  /*66a0*/  IMAD.MOV.U32 R125, RZ, RZ, R132 ;  /* 0x000000ffff7d7224 */ /* 0x000fe400078e0084 */
[----:B------:R-:W-:Y:S05]  /*66b0*/  LDSM.16.MT88.4 R132, [R224+0x3100] ;  /* 0x00310000e084783b */ /* 0x000fea0000004200 */
[----:B------:R-:W-:Y:S01]  /*66c0*/  HMMA.16816.F32 R144, R8, R18, R144 ;  /* 0x000000120890723c */ /* 0x000fe20000001890 */
[----:B--2---:R-:W-:-:S07]  /*66d0*/  FFMA.FTZ R3, R174, c[0x0][0x2d0], -R0 ;  /* 0x0000b400ae037a23 */ /* 0x004fce0000010800 */
[C---:B-1----:R-:W-:Y:S01]  /*66e0*/  HMMA.16816.F32 R156, R8.reuse, R12, R156 ;  /* 0x0000000c089c723c */ /* 0x042fe2000000189c */
[----:B------:R-:W-:Y:S01]  /*66f0*/  IMAD.MOV.U32 R174, RZ, RZ, R148 ;  /* 0x000000ffffae7224 */ /* 0x000fe200078e0094 */
[----:B------:R1:W-:Y:S06]  /*6700*/  MUFU.EX2 R95, R3 ;  /* 0x00000003005f7308 */ /* 0x0003ec0000000800 */
[C---:B------:R-:W-:Y:S08]  /*6710*/  HMMA.16816.F32 R84, R8.reuse, R14, R84 ;  /* 0x0000000e0854723c */ /* 0x040ff00000001854 */
[----:B------:R-:W-:Y:S01]  /*6720*/  HMMA.16816.F32 R80, R8, R28, R80 ;  /* 0x0000001c0850723c */ /* 0x000fe20000001850 */
[----:B-1----:R-:W-:-:S02]  /*6730*/  FFMA.FTZ R3, R175, c[0x0][0x2d0], -R0 ;  /* 0x0000b400af037a23 */ /* 0x002fc40000010800 */
[----:B------:R-:W-:Y:S02]  /*6740*/  IMAD.MOV.U32 R175, RZ, RZ, R149 ;  /* 0x000000ffffaf7224 */ /* 0x000fe400078e0095 */
[----:B------:R1:W2:Y:S03]  /*6750*/  MUFU.EX2 R94, R3 ;  /* 0x00000003005e7308 */ /* 0x0002a60000000800 */
[----:B------:R-:W-:Y:S07]  /*6760*/  HMMA.16816.F32 R76, R8, R30, R76 ;  /* 0x0000001e084c723c */ /* 0x000fee000000184c */
[----:B------:R-:W-:-:S02]  /*6770*/  F2FP.PACK_AB R8, R112, R113 ;  /* 0x000000717008723e */ /* 0x000fc400000000ff */
[----:B---3--:R-:W-:Y:S02]  /*6780*/  F2FP.PACK_AB R9, R96, R97 ;  /* 0x000000616009723e */ /* 0x008fe400000000ff */
[----:B------:R-:W-:Y:S01]  /*6790*/  F2FP.PACK_AB R10, R110, R111 ;  /* 0x0000006f6e0a723e */ /* 0x000fe200000000ff */
[----:B-1----:R-:W-:Y:S01]  /*67a0*/  FFMA.FTZ R3, R178, c[0x0][0x2d0], -R6 ;  /* 0x0000b400b2037a23 */ /* 0x002fe20000010806 */
[----:B--2---:R-:W-:Y:S01]  /*67b0*/  F2FP.PACK_AB R11, R94, R95 ;  /* 0x0000005f5e0b723e */ /* 0x004fe200000000ff */
[----:B------:R-:W-:Y:S02]  /*67c0*/  IMAD.MOV.U32 R178, RZ, RZ, R150 ;  /* 0x000000ffffb27224 */ /* 0x000fe400078e0096 */
[----:B------:R1:W-:Y:S01]  /*67d0*/  MUFU.EX2 R93, R3 ;  /* 0x00000003005d7308 */ /* 0x0003e20000000800 */
[----:B------:R-:W-:Y:S03]  /*67e0*/  LDSM.16.MT88.4 R148, [R227+0x3100] ;  /* 0x00310000e394783b */ /* 0x000fe60000004200 */
[C---:B------:R-:W-:Y:S08]  /*67f0*/  HMMA.16816.F32 R64, R8.reuse, R20, R64 ;  /* 0x000000140840723c */ /* 0x040ff00000001840 */
[----:B------:R-:W-:Y:S01]  /*6800*/  HMMA.16816.F32 R60, R8, R22, R60 ;  /* 0x00000016083c723c */ /* 0x000fe2000000183c */
[----:B------:R-:W2:Y:S01]  /*6810*/  LDSM.16.MT88.4 R20, [R227+0x2900] ;  /* 0x00290000e314783b */ /* 0x000ea20000004200 */
[----:B-1----:R-:W-:-:S04]  /*6820*/  FFMA.FTZ R3, R179, c[0x0][0x2d0], -R6 ;  /* 0x0000b400b3037a23 */ /* 0x002fc80000010806 */
[----:B------:R1:W3:Y:S02]  /*6830*/  MUFU.EX2 R92, R3 ;  /* 0x00000003005c7308 */ /* 0x0002e40000000800 */
[C---:B------:R-:W-:Y:S08]  /*6840*/  HMMA.16816.F32 R52, R8.reuse, R16, R52 ;  /* 0x000000100834723c */ /* 0x040ff00000001834 */
[----:B------:R-:W-:Y:S01]  /*6850*/  HMMA.16816.F32 R48, R8, R18, R48 ;  /* 0x000000120830723c */ /* 0x000fe20000001830 */
[----:B------:R-:W4:Y:S01]  /*6860*/  LDSM.16.MT88.4 R16, [R225+0x2900] ;  /* 0x00290000e110783b */ /* 0x000f220000004200 */
[----:B-1----:R-:W-:-:S06]  /*6870*/  FFMA.FTZ R3, R177, c[0x0][0x2d0], -R6 ;  /* 0x0000b400b1037a23 */ /* 0x002fcc0000010806 */
[C---:B------:R-:W-:Y:S01]  /*6880*/  HMMA.16816.F32 R36, R8.reuse, R12, R36 ;  /* 0x0000000c0824723c */ /* 0x040fe20000001824 */
[----:B------:R1:W-:Y:S07]  /*6890*/  MUFU.EX2 R91, R3 ;  /* 0x00000003005b7308 */ /* 0x0003ee0000000800 */
[C---:B------:R-:W-:Y:S01]  /*68a0*/  HMMA.16816.F32 R40, R8.reuse, R14, R40 ;  /* 0x0000000e0828723c */ /* 0x040fe20000001828 */
[----:B------:R-:W2:Y:S07]  /*68b0*/  LDSM.16.MT88.4 R12, [R226+0x2900] ;  /* 0x00290000e20c783b */ /* 0x000eae0000004200 */
[----:B------:R-:W-:Y:S01]  /*68c0*/  HMMA.16816.F32 R32, R8, R30, R32 ;  /* 0x0000001e0820723c */ /* 0x000fe20000001820 */
[----:B-1----:R-:W-:-:S04]  /*68d0*/  FFMA.FTZ R3, R176, c[0x0][0x2d0], -R6 ;  /* 0x0000b400b0037a23 */ /* 0x002fc80000010806 */
[----:B------:R1:W1:Y:S03]  /*68e0*/  MUFU.EX2 R90, R3 ;  /* 0x00000003005a7308 */ /* 0x0002660000000800 */
[----:B------:R-:W-:Y:S07]  /*68f0*/  HMMA.16816.F32 R44, R8, R28, R44 ;  /* 0x0000001c082c723c */ /* 0x000fee000000182c */
[----:B---3--:R-:W-:Y:S01]  /*6900*/  F2FP.PACK_AB R8, R92, R93 ;  /* 0x0000005d5c08723e */ /* 0x008fe200000000ff */
[----:B-1----:R-:W-:Y:S01]  /*6910*/  FFMA.FTZ R3, R182, c[0x0][0x2d0], -R5 ;  /* 0x0000b400b6037a23 */ /* 0x002fe20000010805 */
[----:B------:R-:W-:-:S03]  /*6920*/  F2FP.PACK_AB R10, R90, R91 ;  /* 0x0000005b5a0a723e */ /* 0x000fc600000000ff */
[----:B------:R1:W-:Y:S02]  /*6930*/  MUFU.EX2 R89, R3 ;  /* 0x0000000300597308 */ /* 0x0003e40000000800 */
[----:B-1----:R-:W-:-:S06]  /*6940*/  FFMA.FTZ R3, R183, c[0x0][0x2d0], -R5 ;  /* 0x0000b400b7037a23 */ /* 0x002fcc0000010805 */
[----:B------:R1:W3:Y:S02]  /*6950*/  MUFU.EX2 R88, R3 ;  /* 0x0000000300587308 */ /* 0x0002e40000000800 */
[----:B-1----:R-:W-:Y:S01]  /*6960*/  FFMA.FTZ R3, R180, c[0x0][0x2d0], -R5 ;  /* 0x0000b400b4037a23 */ /* 0x002fe20000010805 */
[----:B---3--:R-:W-:-:S05]  /*6970*/  F2FP.PACK_AB R9, R88, R89 ;  /* 0x000000595809723e */ /* 0x008fca00000000ff */
[----:B------:R1:W-:Y:S02]  /*6980*/  MUFU.EX2 R74, R3 ;  /* 0x00000003004a7308 */ /* 0x0003e40000000800 */
[----:B-1----:R-:W-:-:S06]  /*6990*/  FFMA.FTZ R3, R181, c[0x0][0x2d0], -R5 ;  /* 0x0000b400b5037a23 */ /* 0x002fcc0000010805 */
[----:B------:R1:W3:Y:S02]  /*69a0*/  MUFU.EX2 R75, R3 ;  /* 0x00000003004b7308 */ /* 0x0002e40000000800 */
[----:B-1----:R-:W-:Y:S01]  /*69b0*/  FFMA.FTZ R3, R250, c[0x0][0x2d0], -R7 ;  /* 0x0000b400fa037a23 */ /* 0x002fe20000010807 */
[----:B---3--:R-:W-:Y:S01]  /*69c0*/  F2FP.PACK_AB R11, R75, R74 ;  /* 0x0000004a4b0b723e */ /* 0x008fe200000000ff */
[----:B------:R-:W-:-:S04]  /*69d0*/  IMAD.MOV.U32 R250, RZ, RZ, R127 ;  /* 0x000000fffffa7224 */ /* 0x000fc800078e007f */
[----:B------:R1:W-:Y:S02]  /*69e0*/  MUFU.EX2 R70, R3 ;  /* 0x0000000300467308 */ /* 0x0003e40000000800 */
[C---:B-----5:R-:W-:Y:S08]  /*69f0*/  HMMA.16816.F32 R120, R8.reuse, R24, R120 ;  /* 0x000000180878723c */ /* 0x060ff00000001878 */
[----:B------:R-:W-:Y:S01]  /*6a00*/  HMMA.16816.F32 R128, R8, R26, R128 ;  /* 0x0000001a0880723c */ /* 0x000fe20000001880 */
[----:B-1----:R-:W-:-:S02]  /*6a10*/  FFMA.FTZ R3, R223, c[0x0][0x2d0], -R7 ;  /* 0x0000b400df037a23 */ /* 0x002fc40000010807 */
[----:B------:R-:W-:Y:S02]  /*6a20*/  IMAD.MOV.U32 R223, RZ, RZ, R136 ;  /* 0x000000ffffdf7224 */ /* 0x000fe400078e0088 */
[----:B------:R1:W3:Y:S03]  /*6a30*/  MUFU.EX2 R69, R3 ;  /* 0x0000000300457308 */ /* 0x0002e60000000800 */
[C---:B--2---:R-:W-:Y:S08]  /*6a40*/  HMMA.16816.F32 R140, R8.reuse, R20, R140 ;  /* 0x00000014088c723c */ /* 0x044ff0000000188c */
[----:B------:R-:W-:Y:S01]  /*6a50*/  HMMA.16816.F32 R144, R8, R22, R144 ;  /* 0x000000160890723c */ /* 0x000fe20000001890 */
[----:B-1----:R-:W-:-:S07]  /*6a60*/  FFMA.FTZ R3, R249, c[0x0][0x2d0], -R7 ;  /* 0x0000b400f9037a23 */ /* 0x002fce0000010807 */
[C---:B----4-:R-:W-:Y:S01]  /*6a70*/  HMMA.16816.F32 R156, R8.reuse, R16, R156 ;  /* 0x00000010089c723c */ /* 0x050fe2000000189c */
[----:B------:R-:W-:Y:S01]  /*6a80*/  IMAD.MOV.U32 R249, RZ, RZ, R125 ;  /* 0x000000fffff97224 */ /* 0x000fe200078e007d */
[----:B------:R1:W-:Y:S06]  /*6a90*/  MUFU.EX2 R68, R3 ;  /* 0x0000000300447308 */ /* 0x0003ec0000000800 */
[C---:B------:R-:W-:Y:S08]  /*6aa0*/  HMMA.16816.F32 R80, R8.reuse, R12, R80 ;  /* 0x0000000c0850723c */ /* 0x040ff00000001850 */
[----:B------:R-:W-:Y:S01]  /*6ab0*/  HMMA.16816.F32 R76, R8, R14, R76 ;  /* 0x0000000e084c723c */ /* 0x000fe2000000184c */
[----:B-1----:R-:W-:-:S02]  /*6ac0*/  FFMA.FTZ R3, R222, c[0x0][0x2d0], -R7 ;  /* 0x0000b400de037a23 */ /* 0x002fc40000010807 */
[----:B------:R-:W-:Y:S02]  /*6ad0*/  IMAD.MOV.U32 R222, RZ, RZ, R124 ;  /* 0x000000ffffde7224 */ /* 0x000fe400078e007c */
[----:B------:R1:W-:Y:S02]  /*6ae0*/  MUFU.EX2 R59, R3 ;  /* 0x00000003003b7308 */ /* 0x0003e40000000800 */
[----:B-1----:R-:W-:Y:S02]  /*6af0*/  FFMA.FTZ R3, R168, c[0x0][0x2d0], -R0 ;  /* 0x0000b400a8037a23 */ /* 0x002fe40000010800 */
[----:B------:R-:W-:-:S04]  /*6b00*/  IMAD.MOV.U32 R168, RZ, RZ, R165 ;  /* 0x000000ffffa87224 */ /* 0x000fc800078e00a5 */
[----:B------:R1:W-:Y:S01]  /*6b10*/  MUFU.EX2 R58, R3 ;  /* 0x00000003003a7308 */ /* 0x0003e20000000800 */
[----:B------:R-:W-:Y:S02]  /*6b20*/  IMAD.MOV.U32 R165, RZ, RZ, R163 ;  /* 0x000000ffffa57224 */ /* 0x000fe400078e00a3 */
[----:B-1----:R-:W-:Y:S01]  /*6b30*/  FFMA.FTZ R3, R167, c[0x0][0x2d0], -R0 ;  /* 0x0000b400a7037a23 */ /* 0x002fe20000010800 */
[----:B------:R-:W-:Y:S01]  /*6b40*/  MOV R167, R164 ;  /* 0x000000a400a77202 */ /* 0x000fe20000000f00 */
[----:B------:R-:W-:-:S03]  /*6b50*/  IMAD.MOV.U32 R164, RZ, RZ, R162 ;  /* 0x000000ffffa47224 */ /* 0x000fc600078e00a2 */
[----:B------:R1:W2:Y:S02]  /*6b60*/  MUFU.EX2 R57, R3 ;  /* 0x0000000300397308 */ /* 0x0002a40000000800 */
[----:B-1----:R-:W-:Y:S02]  /*6b70*/  FFMA.FTZ R3, R166, c[0x0][0x2d0], -R0 ;  /* 0x0000b400a6037a23 */ /* 0x002fe40000010800 */
[----:B------:R-:W-:-:S04]  /*6b80*/  IMAD.MOV.U32 R166, RZ, RZ, R161 ;  /* 0x000000ffffa67224 */ /* 0x000fc800078e00a1 */
[----:B------:R1:W-:Y:S02]  /*6b90*/  MUFU.EX2 R56, R3 ;  /* 0x0000000300387308 */ /* 0x0003e40000000800 */
[----:B-1----:R-:W-:Y:S02]  /*6ba0*/  FFMA.FTZ R3, R160, c[0x0][0x2d0], -R0 ;  /* 0x0000b400a0037a23 */ /* 0x002fe40000010800 */
[----:B------:R-:W-:Y:S04]  /*6bb0*/  HMMA.16816.F32 R160, R8, R18, R84 ;  /* 0x0000001208a0723c */ /* 0x000fe80000001854 */
[----:B------:R1:W4:Y:S03]  /*6bc0*/  MUFU.EX2 R31, R3 ;  /* 0x00000003001f7308 */ /* 0x0003260000000800 */
[----:B---3--:R-:W-:Y:S01]  /*6bd0*/  F2FP.PACK_AB R8, R69, R70 ;  /* 0x000000464508723e */ /* 0x008fe200000000ff */
[----:B------:R-:W-:Y:S01]  /*6be0*/  IMAD.MOV.U32 R85, RZ, RZ, R171 ;  /* 0x000000ffff557224 */ /* 0x000fe200078e00ab */
[----:B--2---:R-:W-:Y:S01]  /*6bf0*/  F2FP.PACK_AB R9, R57, R58 ;  /* 0x0000003a3909723e */ /* 0x004fe200000000ff */
[----:B------:R-:W-:Y:S01]  /*6c00*/  IMAD.MOV.U32 R86, RZ, RZ, R173 ;  /* 0x000000ffff567224 */ /* 0x000fe200078e00ad */
[----:B------:R-:W-:Y:S01]  /*6c10*/  F2FP.PACK_AB R10, R59, R68 ;  /* 0x000000443b0a723e */ /* 0x000fe200000000ff */
[----:B------:R-:W-:Y:S01]  /*6c20*/  IMAD.MOV.U32 R87, RZ, RZ, R172 ;  /* 0x000000ffff577224 */ /* 0x000fe200078e00ac */
[----:B------:R-:W-:Y:S01]  /*6c30*/  MOV R84, R170 ;  /* 0x000000aa00547202 */ /* 0x000fe20000000f00 */
[----:B------:R-:W-:-:S02]  /*6c40*/  IMAD.MOV.U32 R171, RZ, RZ, R155 ;  /* 0x000000ffffab7224 */ /* 0x000fc400078e009b */
[----:B-1----:R-:W-:Y:S01]  /*6c50*/  FFMA.FTZ R3, R168, c[0x0][0x2d0], -R6 ;  /* 0x0000b400a8037a23 */ /* 0x002fe20000010806 */
[----:B----4-:R-:W-:Y:S01]  /*6c60*/  F2FP.PACK_AB R11, R31, R56 ;  /* 0x000000381f0b723e */ /* 0x010fe200000000ff */
[----:B------:R-:W-:Y:S02]  /*6c70*/  IMAD.MOV.U32 R168, RZ, RZ, R164 ;  /* 0x000000ffffa87224 */ /* 0x000fe400078e00a4 */
[----:B------:R1:W-:Y:S02]  /*6c80*/  MUFU.EX2 R29, R3 ;  /* 0x00000003001d7308 */ /* 0x0003e40000000800 */
[----:B------:R-:W-:Y:S02]  /*6c90*/  IMAD.MOV.U32 R170, RZ, RZ, R168 ;  /* 0x000000ffffaa7224 */ /* 0x000fe400078e00a8 */
[----:B------:R-:W-:Y:S01]  /*6ca0*/  HMMA.16816.F32 R64, R8, R24, R64 ;  /* 0x000000180840723c */ /* 0x000fe20000001840 */
[----:B------:R-:W-:-:S07]  /*6cb0*/  IMAD.MOV.U32 R168, RZ, RZ, R138 ;  /* 0x000000ffffa87224 */ /* 0x000fce00078e008a */
[----:B------:R-:W-:Y:S01]  /*6cc0*/  HMMA.16816.F32 R48, R8, R22, R48 ;  /* 0x000000160830723c */ /* 0x000fe20000001830 */
[----:B-1----:R-:W-:-:S04]  /*6cd0*/  FFMA.FTZ R3, R167, c[0x0][0x2d0], -R6 ;  /* 0x0000b400a7037a23 */ /* 0x002fc80000010806 */
[----:B------:R1:W2:Y:S03]  /*6ce0*/  MUFU.EX2 R30, R3 ;  /* 0x00000003001e7308 */ /* 0x0002a60000000800 */
[C---:B------:R-:W-:Y:S05]  /*6cf0*/  HMMA.16816.F32 R52, R8.reuse, R20, R52 ;  /* 0x000000140834723c */ /* 0x040fea0000001834 */
[----:B------:R3:W-:Y:S03]  /*6d00*/  MUFU.EX2 R20, R4 ;  /* 0x0000000400147308 */ /* 0x0007e60000000800 */
[----:B------:R-:W-:Y:S01]  /*6d10*/  HMMA.16816.F32 R44, R8, R12, R44 ;  /* 0x0000000c082c723c */ /* 0x000fe2000000182c */
[----:B-1----:R-:W-:-:S07]  /*6d20*/  FFMA.FTZ R3, R166, c[0x0][0x2d0], -R6 ;  /* 0x0000b400a6037a23 */ /* 0x002fce0000010806 */
[----:B------:R-:W-:Y:S01]  /*6d30*/  HMMA.16816.F32 R60, R8, R26, R60 ;  /* 0x0000001a083c723c */ /* 0x000fe2000000183c */
[----:B------:R-:W-:Y:S01]  /*6d40*/  FFMA.FTZ R12, R216, c[0x0][0x2d0], -R0 ;  /* 0x0000b400d80c7a23 */ /* 0x000fe20000010800 */
[----:B--2---:R-:W-:Y:S01]  /*6d50*/  F2FP.PACK_AB R176, R30, R29 ;  /* 0x0000001d1eb0723e */ /* 0x004fe200000000ff */
[----:B------:R1:W-:Y:S01]  /*6d60*/  MUFU.EX2 R28, R3 ;  /* 0x00000003001c7308 */ /* 0x0003e20000000800 */
[----:B---3--:R-:W-:-:S04]  /*6d70*/  FFMA.FTZ R4, R175, c[0x0][0x2d0], -R7 ;  /* 0x0000b400af047a23 */ /* 0x008fc80000010807 */
[C---:B------:R-:W-:Y:S08]  /*6d80*/  HMMA.16816.F32 R36, R8.reuse, R16, R36 ;  /* 0x000000100824723c */ /* 0x040ff00000001824 */
[----:B------:R-:W-:Y:S01]  /*6d90*/  HMMA.16816.F32 R40, R8, R18, R40 ;  /* 0x000000120828723c */ /* 0x000fe20000001828 */
[----:B------:R-:W-:Y:S01]  /*6da0*/  LDSM.16.MT88.4 R16, [R226+0x3100] ;  /* 0x00310000e210783b */ /* 0x000fe20000004200 */
[----:B-1----:R-:W-:-:S02]  /*6db0*/  FFMA.FTZ R3, R165, c[0x0][0x2d0], -R6 ;  /* 0x0000b400a5037a23 */ /* 0x002fc40000010806 */
[----:B------:R-:W-:Y:S01]  /*6dc0*/  FFMA.FTZ R6, R220, c[0x0][0x2d0], -R0 ;  /* 0x0000b400dc067a23 */ /* 0x000fe20000010800 */
[----:B------:R-:W1:Y:S01]  /*6dd0*/  LDSM.16.MT88.4 R164, [R225+0x3100] ;  /* 0x00310000e1a4783b */ /* 0x000e620000004200 */
[----:B------:R2:W-:Y:S02]  /*6de0*/  MUFU.EX2 R25, R3 ;  /* 0x0000000300197308 */ /* 0x0005e40000000800 */
[----:B------:R-:W-:Y:S06]  /*6df0*/  HMMA.16816.F32 R32, R8, R14, R32 ;  /* 0x0000000e0820723c */ /* 0x000fec0000001820 */
[----:B------:R3:W-:Y:S01]  /*6e00*/  MUFU.EX2 R14, R4 ;  /* 0x00000004000e7308 */ /* 0x0007e20000000800 */
[----:B--2---:R-:W-:-:S07]  /*6e10*/  FFMA.FTZ R3, R212, c[0x0][0x2d0], -R5 ;  /* 0x0000b400d4037a23 */ /* 0x004fce0000010805 */
[----:B------:R-:W-:Y:S01]  /*6e20*/  MUFU.EX2 R11, R12 ;  /* 0x0000000c000b7308 */ /* 0x000fe20000000800 */
[----:B---3--:R-:W-:-:S07]  /*6e30*/  FADD.FTZ R4, R245, R221 ;  /* 0x000000ddf5047221 */ /* 0x008fce0000010000 */
[----:B------:R2:W-:Y:S08]  /*6e40*/  MUFU.EX2 R24, R3 ;  /* 0x0000000300187308 */ /* 0x0005f00000000800 */
[----:B------:R-:W-:Y:S01]  /*6e50*/  MUFU.EX2 R10, R6 ;  /* 0x00000006000a7308 */ /* 0x000fe20000000800 */
[----:B--2---:R-:W-:-:S07]  /*6e60*/  FFMA.FTZ R3, R211, c[0x0][0x2d0], -R5 ;  /* 0x0000b400d3037a23 */ /* 0x004fce0000010805 */
[----:B------:R2:W3:Y:S02]  /*6e70*/  MUFU.EX2 R23, R3 ;  /* 0x0000000300177308 */ /* 0x0004e40000000800 */
[----:B--2---:R-:W-:Y:S01]  /*6e80*/  FFMA.FTZ R3, R213, c[0x0][0x2d0], -R5 ;  /* 0x0000b400d5037a23 */ /* 0x004fe20000010805 */
[----:B---3--:R-:W-:-:S05]  /*6e90*/  F2FP.PACK_AB R177, R23, R24 ;  /* 0x0000001817b1723e */ /* 0x008fca00000000ff */
[----:B------:R2:W-:Y:S02]  /*6ea0*/  MUFU.EX2 R22, R3 ;  /* 0x0000000300167308 */ /* 0x0005e40000000800 */
[----:B--2---:R-:W-:Y:S02]  /*6eb0*/  FFMA.FTZ R3, R247, c[0x0][0x2d0], -R5 ;  /* 0x0000b400f7037a23 */ /* 0x004fe40000010805 */
[----:B------:R-:W-:-:S04]  /*6ec0*/  FFMA.FTZ R5, R246, c[0x0][0x2d0], -R0 ;  /* 0x0000b400f6057a23 */ /* 0x000fc80000010800 */
[----:B------:R2:W3:Y:S01]  /*6ed0*/  MUFU.EX2 R21, R3 ;  /* 0x0000000300157308 */ /* 0x0004e20000000800 */
[----:B------:R-:W-:-:S07]  /*6ee0*/  FFMA.FTZ R0, R214, c[0x0][0x2d0], -R0 ;  /* 0x0000b400d6007a23 */ /* 0x000fce0000010800 */
[----:B------:R4:W5:Y:S01]  /*6ef0*/  MUFU.EX2 R9, R5 ;  /* 0x0000000500097308 */ /* 0x0009620000000800 */
[----:B--2---:R-:W-:-:S07]  /*6f00*/  FFMA.FTZ R3, R178, c[0x0][0x2d0], -R7 ;  /* 0x0000b400b2037a23 */ /* 0x004fce0000010807 */
[----:B------:R2:W1:Y:S01]  /*6f10*/  MUFU.EX2 R12, R0 ;  /* 0x00000000000c7308 */ /* 0x0004620000000800 */
[----:B------:R-:W-:Y:S01]  /*6f20*/  FFMA.FTZ R7, R174, c[0x0][0x2d0], -R7 ;  /* 0x0000b400ae077a23 */ /* 0x000fe20000010807 */
[----:B------:R-:W-:Y:S02]  /*6f30*/  F2FP.PACK_AB R178, R25, R28 ;  /* 0x0000001c19b2723e */ /* 0x000fe400000000ff */
[----:B---3--:R-:W-:Y:S01]  /*6f40*/  F2FP.PACK_AB R179, R21, R22 ;  /* 0x0000001615b3723e */ /* 0x008fe200000000ff */
[----:B----4-:R-:W-:-:S03]  /*6f50*/  FADD.FTZ R5, R169, R248 ;  /* 0x000000f8a9057221 */ /* 0x010fc60000010000 */
[----:B------:R3:W4:Y:S01]  /*6f60*/  MUFU.EX2 R15, R3 ;  /* 0x00000003000f7308 */ /* 0x0007220000000800 */
[----:B------:R-:W-:Y:S01]  /*6f70*/  IMAD.MOV.U32 R169, RZ, RZ, R139 ;  /* 0x000000ffffa97224 */ /* 0x000fe200078e008b */
[----:B-----5:R-:W-:Y:S01]  /*6f80*/  F2FP.PACK_AB R181, R10, R9 ;  /* 0x000000090ab5723e */ /* 0x020fe200000000ff */
[----:B------:R-:W-:Y:S01]  /*6f90*/  FADD.FTZ R6, R251, R5 ;  /* 0x00000005fb067221 */ /* 0x000fe20000010000 */
[----:B------:R-:W-:Y:S01]  /*6fa0*/  HMMA.16816.F32 R120, R176, R132, R120 ;  /* 0x00000084b078723c */ /* 0x000fe20000001878 */
[----:B------:R-:W-:Y:S02]  /*6fb0*/  FADD.FTZ R5, R244, R4 ;  /* 0x00000004f4057221 */ /* 0x000fe40000010000 */
[----:B--2---:R-:W-:Y:S01]  /*6fc0*/  FADD.FTZ R0, R152, R252 ;  /* 0x000000fc98007221 */ /* 0x004fe20000010000 */
[----:B------:R-:W2:Y:S01]  /*6fd0*/  MUFU.EX2 R13, R7 ;  /* 0x00000007000d7308 */ /* 0x000ea20000000800 */
[----:B-1----:R-:W-:-:S03]  /*6fe0*/  F2FP.PACK_AB R183, R12, R11 ;  /* 0x0000000b0cb7723e */ /* 0x002fc600000000ff */
[----:B------:R-:W-:Y:S01]  /*6ff0*/  HMMA.16816.F32 R128, R176, R134, R128 ;  /* 0x00000086b080723c */ /* 0x000fe20000001880 */
[----:B---3--:R-:W-:Y:S01]  /*7000*/  FADD.FTZ R3, R153, R154 ;  /* 0x0000009a99037221 */ /* 0x008fe20000010000 */
[----:B----4-:R-:W-:-:S03]  /*7010*/  F2FP.PACK_AB R180, R15, R20 ;  /* 0x000000140fb4723e */ /* 0x010fc600000000ff */
[----:B------:R-:W-:-:S03]  /*7020*/  FADD.FTZ R4, R137, R3 ;  /* 0x0000000389047221 */ /* 0x000fc60000010000 */
[C---:B------:R-:W-:Y:S01]  /*7030*/  HMMA.16816.F32 R140, R176.reuse, R148, R140 ;  /* 0x00000094b08c723c */ /* 0x040fe2000000188c */
[----:B------:R-:W-:Y:S02]  /*7040*/  FADD.FTZ R3, R84, R6 ;  /* 0x0000000654037221 */ /* 0x000fe40000010000 */
[----:B------:R-:W-:Y:S01]  /*7050*/  FADD.FTZ R4, R86, R4 ;  /* 0x0000000456047221 */ /* 0x000fe20000010000 */
[----:B--2---:R-:W-:Y:S01]  /*7060*/  F2FP.PACK_AB R182, R13, R14 ;  /* 0x0000000e0db6723e */ /* 0x004fe200000000ff */
[----:B------:R-:W-:Y:S02]  /*7070*/  FADD.FTZ R7, R126, R0 ;  /* 0x000000007e077221 */ /* 0x000fe40000010000 */
[----:B------:R-:W-:Y:S01]  /*7080*/  FADD.FTZ R0, R85, R5 ;  /* 0x0000000555007221 */ /* 0x000fe20000010000 */
[----:B------:R-:W-:Y:S01]  /*7090*/  HMMA.16816.F32 R144, R176, R150, R144 ;  /* 0x00000096b090723c */ /* 0x000fe20000001890 */
[----:B------:R-:W-:Y:S02]  /*70a0*/  FADD.FTZ R7, R87, R7 ;  /* 0x0000000757077221 */ /* 0x000fe40000010000 */
[----:B------:R-:W-:-:S02]  /*70b0*/  FADD.FTZ R6, R219, R3 ;  /* 0x00000003db067221 */ /* 0x000fc40000010000 */
[----:B------:R-:W-:Y:S02]  /*70c0*/  FADD.FTZ R5, R206, R0 ;  /* 0x00000000ce057221 */ /* 0x000fe40000010000 */
[----:B------:R-:W-:Y:S01]  /*70d0*/  FADD.FTZ R4, R171, R4 ;  /* 0x00000004ab047221 */ /* 0x000fe20000010000 */
[C---:B------:R-:W-:Y:S01]  /*70e0*/  HMMA.16816.F32 R156, R176.reuse, R164, R156 ;  /* 0x000000a4b09c723c */ /* 0x040fe2000000189c */
[----:B------:R-:W-:Y:S02]  /*70f0*/  FADD.FTZ R3, R170, R7 ;  /* 0x00000007aa037221 */ /* 0x000fe40000010000 */
[----:B------:R-:W-:Y:S02]  /*7100*/  FADD.FTZ R0, R218, R6 ;  /* 0x00000006da007221 */ /* 0x000fe40000010000 */
[----:B------:R-:W-:Y:S02]  /*7110*/  FADD.FTZ R8, R208, R5 ;  /* 0x00000005d0087221 */ /* 0x000fe40000010000 */
[----:B------:R-:W-:Y:S01]  /*7120*/  FADD.FTZ R7, R169, R4 ;  /* 0x00000004a9077221 */ /* 0x000fe20000010000 */
[----:B------:R-:W-:Y:S01]  /*7130*/  HMMA.16816.F32 R160, R176, R166, R160 ;  /* 0x000000a6b0a0723c */ /* 0x000fe200000018a0 */
[----:B------:R-:W-:-:S02]  /*7140*/  FADD.FTZ R6, R168, R3 ;  /* 0x00000003a8067221 */ /* 0x000fc40000010000 */
[----:B------:R-:W-:Y:S02]  /*7150*/  FADD.FTZ R5, R215, R0 ;  /* 0x00000000d7057221 */ /* 0x000fe40000010000 */
[----:B------:R-:W-:Y:S02]  /*7160*/  FADD.FTZ R4, R210, R8 ;  /* 0x00000008d2047221 */ /* 0x000fe40000010000 */
[----:B------:R-:W-:Y:S01]  /*7170*/  FADD.FTZ R3, R222, R7 ;  /* 0x00000007de037221 */ /* 0x000fe20000010000 */
[----:B------:R-:W-:Y:S01]  /*7180*/  HMMA.16816.F32 R124, R180, R132, R64 ;  /* 0x00000084b47c723c */ /* 0x000fe20000001840 */
[----:B------:R-:W-:Y:S02]  /*7190*/  FADD.FTZ R0, R249, R6 ;  /* 0x00000006f9007221 */ /* 0x000fe40000010000 */
[----:B------:R-:W-:Y:S02]  /*71a0*/  FADD.FTZ R6, R217, R5 ;  /* 0x00000005d9067221 */ /* 0x000fe40000010000 */
[----:B------:R-:W-:-:S02]  /*71b0*/  FADD.FTZ R4, R207, R4 ;  /* 0x00000004cf047221 */ /* 0x000fc40000010000 */
        /* <DEDUP_REMOVED lines=31> */
[----:B------:R-:W-:Y:S01]  /*73b0*/  HMMA.16816.F32 R168, R180, R16, R44 ;  /* 0x00000010b4a8723c */ /* 0x000fe2000000182c */
        /* <DEDUP_REMOVED lines=13> */
[----:B------:R-:W-:Y:S02]  /*7490*/  FADD.FTZ R5, R104, R5 ;  /* 0x0000000568057221 */ /* 0x000fe40000010000 */
[----:B------:R-:W-:Y:S02]  /*74a0*/  FADD.FTZ R6, R101, R6 ;  /* 0x0000000665067221 */ /* 0x000fe40000010000 */
[----:B------:R-:W-:Y:S02]  /*74b0*/  FADD.FTZ R0, R112, R0 ;  /* 0x0000000070007221 */ /* 0x000fe40000010000 */
        /* <DEDUP_REMOVED lines=41> */
[----:B------:R-:W-:Y:S01]  /*7750*/  FADD.FTZ R0, R21, R0 ;  /* 0x0000000015007221 */ /* 0x000fe20000010000 */
[----:B------:R1:W-:Y:S01]  /*7760*/  STL [R1+0x14], R5 ;  /* 0x0000140501007387 */ /* 0x0003e20000100800 */
[----:B------:R-:W-:-:S03]  /*7770*/  FADD.FTZ R3, R25, R3 ;  /* 0x0000000319037221 */ /* 0x000fc60000010000 */
[----:B------:R1:W-:Y:S04]  /*7780*/  STL [R1+0x18], R4 ;  /* 0x0000180401007387 */ /* 0x0003e80000100800 */
[----:B------:R1:W-:Y:S04]  /*7790*/  STL [R1+0x1c], R0 ;  /* 0x00001c0001007387 */ /* 0x0003e80000100800 */
[----:B------:R1:W-:Y:S01]  /*77a0*/  STL [R1+0x20], R3 ;  /* 0x0000200301007387 */ /* 0x0003e20000100800 */
[----:B------:R-:W-:Y:S05]  /*77b0*/  @!P0 BRA `(.L_x_19) ;  /* 0x000056f000008947 */ /* 0x000fea0003800000 */
[----:B------:R-:W-:Y:S01]  /*77c0*/  IMAD.MOV.U32 R116, RZ, RZ, R72 ;  /* 0x000000ffff747224 */ /* 0x000fe200078e0048 */
[----:B------:R-:W-:Y:S01]  /*77d0*/  MOV R118, R2 ;  /* 0x0000000200767202 */ /* 0x000fe20000000f00 */
[----:B-1----:R-:W-:Y:S01]  /*77e0*/  IMAD.MOV.U32 R3, RZ, RZ, R73 ;  /* 0x000000ffff037224 */ /* 0x002fe200078e0049 */
[----:B------:R-:W-:Y:S01]  /*77f0*/  MOV R117, R71 ;  /* 0x0000004700757202 */ /* 0x000fe20000000f00 */
[----:B------:R-:W-:Y:S05]  /*7800*/  BRA `(.L_x_20) ;  /* 0x0000042000007947 */ /* 0x000fea0003800000 */
.L_x_22:
[----:B------:R-:W2:Y:S01]  /*7810*/  LDL R4, [R1+0x24] ;  /* 0x0000240001047983 */ /* 0x000ea20000100800 */
[----:B------:R-:W-:Y:S01]  /*7820*/  UIMAD UR5, UR6, 0x70, UR9 ;  /* 0x00000070060578a4 */ /* 0x000fe2000f8e0209 */
[----:B------:R-:W-:Y:S02]  /*7830*/  IMAD.MOV.U32 R243, RZ, RZ, RZ ;  /* 0x000000fffff37224 */ /* 0x000fe400078e00ff */
[----:B------:R-:W3:Y:S03]  /*7840*/  LDL R67, [R1] ;  /* 0x0000000001437983 */ /* 0x000ee60000100800 */
[----:B------:R-:W-:Y:S05]  /*7850*/  IMAD.U32 R2, RZ, RZ, UR5 ;  /* 0x00000005ff027e24 */ /* 0x000fea000f8e00ff */
[----:B--2---:R-:W-:Y:S05]  /*7860*/  IADD3 R2, R2, -0x70, R4 ;  /* 0xffffff9002027810 */ /* 0x004fea0007ffe004 */
[----:B------:R-:W-:Y:S04]  /*7870*/  @P5 IMAD.HI.U32 R4, R2, c[0x0][0x2bc], RZ ;  /* 0x0000af0002045a27 */ /* 0x000fe800078e00ff */
[----:B------:R-:W-:Y:S01]  /*7880*/  IMAD.MOV.U32 R0, RZ, RZ, R2 ;  /* 0x000000ffff007224 */ /* 0x000fe200078e0002 */
[----:B------:R-:W-:Y:S04]  /*7890*/  @P5 SHF.R.U32.HI R0, RZ, c[0x0][0x2c0], R4 ;  /* 0x0000b000ff005a19 */ /* 0x000fe80000011604 */
[C---:B------:R-:W-:Y:S04]  /*78a0*/  @!P4 IADD3 R5, P0, R0.reuse, UR12, RZ ;  /* 0x0000000c0005cc10 */ /* 0x040fe8000ff1e0ff */
[----:B------:R-:W-:Y:S01]  /*78b0*/  @!P4 LEA.HI.X.SX32 R6, R0, UR14, 0x1, P0 ;  /* 0x0000000e0006cc11 */ /* 0x000fe200080f0eff */
[----:B------:R-:W-:Y:S01]  /*78c0*/  IMAD.MOV R0, RZ, RZ, -R0 ;  /* 0x000000ffff007224 */ /* 0x000fe200078e0a00 */
[C---:B------:R-:W-:Y:S03]  /*78d0*/  @!P4 LEA R4, P0, R5.reuse, c[0x0][0x2a0], 0x2 ;  /* 0x0000a8000504ca11 */ /* 0x040fe600078010ff */
[----:B------:R-:W-:Y:S01]  /*78e0*/  IMAD R7, R0, c[0x0][0x2b8], R2 ;  /* 0x0000ae0000077a24 */ /* 0x000fe200078e0202 */
[----:B------:R-:W-:Y:S04]  /*78f0*/  @!P4 LEA.HI.X R5, R5, c[0x0][0x2a4], R6, 0x2, P0 ;  /* 0x0000a9000505ca11 */ /* 0x000fe800000f1406 */
[----:B------:R-:W-:Y:S01]  /*7900*/  STL [R1+0x4], R7 ;  /* 0x0000040701007387 */ /* 0x000fe20000100800 */
[----:B------:R-:W-:Y:S03]  /*7910*/  SHF.R.S32.HI R0, RZ, 0x1f, R7 ;  /* 0x0000001fff007819 */ /* 0x000fe60000011407 */
[----:B------:R1:W2:Y:S02]  /*7920*/  @!P4 LDG.E R243, [R4.64] ;  /* 0x0000001004f3c981 */ /* 0x0002a4000c1e1900 */
[----:B------:R-:W-:Y:S04]  /*7930*/  IMAD R0, R0, c[0x0][0x1e0], RZ ;  /* 0x0000780000007a24 */ /* 0x000fe800078e02ff */
[C---:B------:R-:W-:Y:S02]  /*7940*/  IMAD R0, R7.reuse, c[0x0][0x1e4], R0 ;  /* 0x0000790007007a24 */ /* 0x040fe400078e0200 */
[----:B-1----:R-:W-:Y:S04]  /*7950*/  IMAD.WIDE.U32 R4, R7, c[0x0][0x1e0], RZ ;  /* 0x0000780007047a25 */ /* 0x002fe800078e00ff */
[----:B------:R-:W-:Y:S01]  /*7960*/  IMAD.IADD R5, R5, 0x1, R0 ;  /* 0x0000000105057824 */ /* 0x000fe200078e0200 */
[----:B--2---:R-:W-:Y:S03]  /*7970*/  SHF.R.S32.HI R2, RZ, 0x1f, R243 ;  /* 0x0000001fff027819 */ /* 0x004fe600000114f3 */
[C---:B------:R-:W-:Y:S04]  /*7980*/  IMAD.WIDE.U32 R4, R243.reuse, c[0x0][0x1f0], R4 ;  /* 0x00007c00f3047a25 */ /* 0x040fe800078e0004 */
[----:B------:R-:W-:Y:S01]  /*7990*/  IMAD R2, R2, c[0x0][0x1f0], RZ ;  /* 0x00007c0002027a24 */ /* 0x000fe200078e02ff */
[----:B------:R-:W-:Y:S03]  /*79a0*/  IADD3 R0, P1, R4, UR20, RZ ;  /* 0x0000001404007c10 */ /* 0x000fe6000ff3e0ff */
[----:B------:R-:W-:Y:S01]  /*79b0*/  IMAD R4, R243, c[0x0][0x1f4], R2 ;  /* 0x00007d00f3047a24 */ /* 0x000fe200078e0202 */
[C---:B------:R-:W-:Y:S04]  /*79c0*/  LEA R2, P0, R0.reuse, c[0x0][0x1c8], 0x1 ;  /* 0x0000720000027a11 */ /* 0x040fe800078008ff */
[----:B------:R-:W-:Y:S01]  /*79d0*/  IADD3.X R4, R5, UR18, R4, P1, !PT ;  /* 0x0000001205047c10 */ /* 0x000fe20008ffe404 */
[----:B------:R-:W1:Y:S03]  /*79e0*/  SHFL.IDX PT, R6, R2, RZ, 0x181f ;  /* 0x00181fff02067589 */ /* 0x000e6600000e0000 */
[----:B------:R-:W-:Y:S01]  /*79f0*/  LEA.HI.X R0, R0, c[0x0][0x1cc], R4, 0x1, P0 ;  /* 0x0000730000007a11 */ /* 0x000fe200000f0c04 */
[----:B------:R-:W-:Y:S04]  /*7a00*/  SHFL.IDX PT, R12, R2, 0x2, 0x181f ;  /* 0x00581f00020c7f89 */ /* 0x000fe800000e0000 */
[----:B------:R-:W2:Y:S04]  /*7a10*/  SHFL.IDX PT, R7, R0, RZ, 0x181f ;  /* 0x00181fff00077589 */ /* 0x000ea800000e0000 */
[----:B------:R-:W4:Y:S04]  /*7a20*/  SHFL.IDX PT, R4, R2, 0x1, 0x181f ;  /* 0x00381f0002047f89 */ /* 0x000f2800000e0000 */
[----:B------:R-:W5:Y:S04]  /*7a30*/  SHFL.IDX PT, R5, R0, 0x1, 0x181f ;  /* 0x00381f0000057f89 */ /* 0x000f6800000e0000 */
[----:B------:R-:W5:Y:S04]  /*7a40*/  SHFL.IDX PT, R10, R2, 0x3, 0x181f ;  /* 0x00781f00020a7f89 */ /* 0x000f6800000e0000 */
[----:B------:R-:W5:Y:S01]  /*7a50*/  SHFL.IDX PT, R9, R0, 0x2, 0x181f ;  /* 0x00581f0000097f89 */ /* 0x000f6200000e0000 */
[-C--:B-1----:R-:W-:Y:S03]  /*7a60*/  IADD3 R6, P1, R6, R242.reuse, RZ ;  /* 0x000000f206067210 */ /* 0x082fe60007f3e0ff */
[----:B------:R-:W1:Y:S04]  /*7a70*/  SHFL.IDX PT, R8, R2, 0x4, 0x181f ;  /* 0x00981f0002087f89 */ /* 0x000e6800000e0000 */
[----:B------:R-:W1:Y:S01]  /*7a80*/  SHFL.IDX PT, R11, R2, 0x5, 0x181f ;  /* 0x00b81f00020b7f89 */ /* 0x000e6200000e0000 */
[--C-:B--2---:R-:W-:Y:S03]  /*7a90*/  IMAD.X R7, R7, 0x1, R241.reuse, P1 ;  /* 0x0000000107077824 */ /* 0x104fe600008e06f1 */
[----:B------:R-:W2:Y:S01]  /*7aa0*/  SHFL.IDX PT, R16, R0, 0x3, 0x181f ;  /* 0x00781f0000107f89 */ /* 0x000ea200000e0000 */
[-C--:B----4-:R-:W-:Y:S03]  /*7ab0*/  IADD3 R4, P0, R4, R242.reuse, RZ ;  /* 0x000000f204047210 */ /* 0x090fe60007f1e0ff */
[----:B---3--:R3:W-:Y:S01]  /*7ac0*/  LDGSTS.E.BYPASS.LTC128B.128 [R67+0x3900], [R6.64], !P6 ;  /* 0x0390000006437fae */ /* 0x0087e2000f101d50 */
[-C--:B-----5:R-:W-:Y:S02]  /*7ad0*/  IADD3.X R5, R5, R241.reuse, RZ, P0, !PT ;  /* 0x000000f105057210 */ /* 0x0a0fe400007fe4ff */
[-C--:B------:R-:W-:Y:S01]  /*7ae0*/  IADD3 R12, P0, R12, R242.reuse, RZ ;  /* 0x000000f20c0c7210 */ /* 0x080fe20007f1e0ff */
[----:B------:R-:W4:Y:S01]  /*7af0*/  SHFL.IDX PT, R15, R0, 0x4, 0x181f ;  /* 0x00981f00000f7f89 */ /* 0x000f2200000e0000 */
[-C--:B------:R-:W-:Y:S03]  /*7b00*/  IADD3 R10, P3, R10, R242.reuse, RZ ;  /* 0x000000f20a0a7210 */ /* 0x080fe60007f7e0ff */
[----:B------:R5:W-:Y:S01]  /*7b10*/  LDGSTS.E.BYPASS.LTC128B.128 [R67+0x4100], [R4.64], !P6 ;  /* 0x0410000004437fae */ /* 0x000be2000f101d50 */
[--C-:B------:R-:W-:Y:S03]  /*7b20*/  IMAD.X R13, R9, 0x1, R241.reuse, P0 ;  /* 0x00000001090d7824 */ /* 0x100fe600000e06f1 */
[----:B------:R-:W5:Y:S01]  /*7b30*/  SHFL.IDX PT, R2, R2, 0x6, 0x181f ;  /* 0x00d81f0002027f89 */ /* 0x000f6200000e0000 */
[-C--:B-1----:R-:W-:Y:S03]  /*7b40*/  IADD3 R8, P2, R8, R242.reuse, RZ ;  /* 0x000000f208087210 */ /* 0x082fe60007f5e0ff */
[----:B------:R-:W1:Y:S04]  /*7b50*/  SHFL.IDX PT, R14, R0, 0x5, 0x181f ;  /* 0x00b81f00000e7f89 */ /* 0x000e6800000e0000 */
[----:B------:R-:W1:Y:S04]  /*7b60*/  SHFL.IDX PT, R0, R0, 0x6, 0x181f ;  /* 0x00d81f0000007f89 */ /* 0x000e6800000e0000 */
[----:B------:R1:W-:Y:S01]  /*7b70*/  LDGSTS.E.BYPASS.LTC128B.128 [R67+0x4900], [R12.64], !P6 ;  /* 0x049000000c437fae */ /* 0x0003e2000f101d50 */
[-C--:B---3--:R-:W-:Y:S01]  /*7b80*/  IADD3 R6, P1, R11, R242.reuse, RZ ;  /* 0x000000f20b067210 */ /* 0x088fe20007f3e0ff */
[--C-:B--2---:R-:W-:Y:S02]  /*7b90*/  IMAD.X R11, R16, 0x1, R241.reuse, P3 ;  /* 0x00000001100b7824 */ /* 0x104fe400018e06f1 */
[--C-:B----4-:R-:W-:Y:S03]  /*7ba0*/  IMAD.X R9, R15, 0x1, R241.reuse, P2 ;  /* 0x000000010f097824 */ /* 0x110fe600010e06f1 */
[----:B------:R2:W-:Y:S01]  /*7bb0*/  LDGSTS.E.BYPASS.LTC128B.128 [R67+0x5100], [R10.64], !P6 ;  /* 0x051000000a437fae */ /* 0x0005e2000f101d50 */
[----:B-----5:R-:W-:Y:S03]  /*7bc0*/  IADD3 R4, P0, R2, R242, RZ ;  /* 0x000000f202047210 */ /* 0x020fe60007f1e0ff */
[----:B------:R2:W-:Y:S01]  /*7bd0*/  LDGSTS.E.BYPASS.LTC128B.128 [R67+0x5900], [R8.64], !P6 ;  /* 0x0590000008437fae */ /* 0x0005e2000f101d50 */
[----:B-1----:R-:W-:Y:S01]  /*7be0*/  IADD3.X R7, R14, R241, RZ, P1, !PT ;  /* 0x000000f10e077210 */ /* 0x002fe20000ffe4ff */
[----:B------:R-:W-:Y:S04]  /*7bf0*/  IMAD.X R5, R0, 0x1, R241, P0 ;  /* 0x0000000100057824 */ /* 0x000fe800000e06f1 */
[----:B------:R2:W-:Y:S04]  /*7c00*/  LDGSTS.E.BYPASS.LTC128B.128 [R67+0x6100], [R6.64], !P6 ;  /* 0x0610000006437fae */ /* 0x0005e8000f101d50 */
[----:B------:R2:W-:Y:S01]  /*7c10*/  LDGSTS.E.BYPASS.LTC128B.128 [R67+0x6900], [R4.64], !P6 ;  /* 0x0690000004437fae */ /* 0x0005e2000f101d50 */
[----:B------:R-:W-:-:S05]  /*7c20*/  BRA `(.L_x_21) ;  /* 0x00001b1000007947 */ /* 0x000fca0003800000 */
.L_x_20:
[----:B------:R-:W2:Y:S01]  /*7c30*/  LDL R2, [R1+0x4] ;  /* 0x0000040001027983 */ /* 0x000ea20000100800 */
[----:B------:R-:W-:Y:S04]  /*7c40*/  DEPBAR.LE SB0, 0x0 ;  /* 0x000080000000791a */ /* 0x000fe80000000000 */
[----:B------:R-:W3:Y:S01]  /*7c50*/  LDL R244, [R1+0xc] ;  /* 0x00000c0001f47983 */ /* 0x000ee20000100800 */
[----:B------:R-:W-:Y:S03]  /*7c60*/  UISETP.GT.AND UP0, UPT, UR6, UR8, UPT ;  /* 0x000000080600728c */ /* 0x000fe6000bf04270 */
[----:B------:R-:W-:Y:S08]  /*7c70*/  BAR.SYNC.DEFER_BLOCKING 0x0 ;  /* 0x0000000000007b1d */ /* 0x000ff00000010000 */
[----:B------:R-:W-:Y:S08]  /*7c80*/  LDSM.16.M88.4 R112, [R230+0x7100] ;  /* 0x00710000e670783b */ /* 0x000ff00000000200 */
[----:B------:R-:W1:Y:S08]  /*7c90*/  LDSM.16.M88.4 R16, [R119+0x3900] ;  /* 0x003900007710783b */ /* 0x000e700000000200 */
[----:B------:R-:W4:Y:S08]  /*7ca0*/  LDSM.16.M88.4 R108, [R230+0x9100] ;  /* 0x00910000e66c783b */ /* 0x000f300000000200 */
[----:B------:R-:W5:Y:S08]  /*7cb0*/  LDSM.16.M88.4 R32, [R119+0x4100] ;  /* 0x004100007720783b */ /* 0x000f700000000200 */
[----:B------:R-:W1:Y:S08]  /*7cc0*/  LDSM.16.M88.4 R48, [R119+0x4900] ;  /* 0x004900007730783b */ /* 0x000e700000000200 */
[----:B------:R-:W1:Y:S08]  /*7cd0*/  LDSM.16.M88.4 R64, [R119+0x5100] ;  /* 0x005100007740783b */ /* 0x000e700000000200 */
[----:B------:R-:W1:Y:S08]  /*7ce0*/  LDSM.16.M88.4 R80, [R119+0x5900] ;  /* 0x005900007750783b */ /* 0x000e700000000200 */
[----:B------:R-:W-:Y:S08]  /*7cf0*/  LDSM.16.M88.4 R96, [R119+0x6100] ;  /* 0x006100007760783b */ /* 0x000ff00000000200 */
[----:B------:R-:W-:Y:S08]  /*7d00*/  LDSM.16.M88.4 R184, [R119+0x6900] ;  /* 0x0069000077b8783b */ /* 0x000ff00000000200 */
[----:B------:R-:W-:Y:S08]  /*7d10*/  LDSM.16.M88.4 R188, [R233+0x7100] ;  /* 0x00710000e9bc783b */ /* 0x000ff00000000200 */
[----:B------:R-:W-:Y:S08]  /*7d20*/  LDSM.16.M88.4 R192, [R234] ;  /* 0x00000000eac0783b */ /* 0x000ff00000000200 */
[----:B------:R-:W-:Y:S08]  /*7d30*/  LDSM.16.M88.4 R196, [R233+0x9100] ;  /* 0x00910000e9c4783b */ /* 0x000ff00000000200 */
[----:B------:R-:W-:Y:S08]  /*7d40*/  LDSM.16.M88.4 R200, [R240] ;  /* 0x00000000f0c8783b */ /* 0x000ff00000000200 */
[----:B------:R-:W-:Y:S08]  /*7d50*/  LDSM.16.M88.4 R204, [R239] ;  /* 0x00000000efcc783b */ /* 0x000ff00000000200 */
[----:B------:R-:W-:Y:S08]  /*7d60*/  LDSM.16.M88.4 R208, [R238] ;  /* 0x00000000eed0783b */ /* 0x000ff00000000200 */
[----:B------:R-:W-:Y:S08]  /*7d70*/  LDSM.16.M88.4 R212, [R237] ;  /* 0x00000000edd4783b */ /* 0x000ff00000000200 */
[----:B------:R-:W-:Y:S08]  /*7d80*/  LDSM.16.M88.4 R216, [R236] ;  /* 0x00000000ecd8783b */ /* 0x000ff00000000200 */
[----:B------:R-:W-:Y:S01]  /*7d90*/  LDSM.16.M88.4 R220, [R235] ;  /* 0x00000000ebdc783b */ /* 0x000fe20000000200 */
[-C--:B-1----:R-:W-:Y:S08]  /*7da0*/  HMMA.16816.F32 R4, R112, R16.reuse, RZ ;  /* 0x000000107004723c */ /* 0x082ff000000018ff */
[C---:B----4-:R-:W-:Y:S08]  /*7db0*/  HMMA.16816.F32 R8, R108.reuse, R16, RZ ;  /* 0x000000106c08723c */ /* 0x050ff000000018ff */
[-C--:B------:R-:W-:Y:S08]  /*7dc0*/  HMMA.16816.F32 R12, R108, R18.reuse, RZ ;  /* 0x000000126c0c723c */ /* 0x080ff000000018ff */
[C---:B------:R-:W-:Y:S08]  /*7dd0*/  HMMA.16816.F32 R16, R112.reuse, R18, RZ ;  /* 0x000000127010723c */ /* 0x040ff000000018ff */
[-C--:B-----5:R-:W-:Y:S08]  /*7de0*/  HMMA.16816.F32 R20, R112, R32.reuse, RZ ;  /* 0x000000207014723c */ /* 0x0a0ff000000018ff */
[C---:B------:R-:W-:Y:S08]  /*7df0*/  HMMA.16816.F32 R24, R108.reuse, R32, RZ ;  /* 0x000000206c18723c */ /* 0x040ff000000018ff */
[-C--:B------:R-:W-:Y:S08]  /*7e00*/  HMMA.16816.F32 R28, R108, R34.reuse, RZ ;  /* 0x000000226c1c723c */ /* 0x080ff000000018ff */
[C---:B------:R-:W-:Y:S08]  /*7e10*/  HMMA.16816.F32 R32, R112.reuse, R34, RZ ;  /* 0x000000227020723c */ /* 0x040ff000000018ff */
[-C--:B------:R-:W-:Y:S08]  /*7e20*/  HMMA.16816.F32 R36, R112, R48.reuse, RZ ;  /* 0x000000307024723c */ /* 0x080ff000000018ff */
[C---:B------:R-:W-:Y:S08]  /*7e30*/  HMMA.16816.F32 R40, R108.reuse, R48, RZ ;  /* 0x000000306c28723c */ /* 0x040ff000000018ff */
[-C--:B------:R-:W-:Y:S08]  /*7e40*/  HMMA.16816.F32 R44, R108, R50.reuse, RZ ;  /* 0x000000326c2c723c */ /* 0x080ff000000018ff */
[C---:B------:R-:W-:Y:S08]  /*7e50*/  HMMA.16816.F32 R48, R112.reuse, R50, RZ ;  /* 0x000000327030723c */ /* 0x040ff000000018ff */
[-C--:B------:R-:W-:Y:S08]  /*7e60*/  HMMA.16816.F32 R52, R112, R64.reuse, RZ ;  /* 0x000000407034723c */ /* 0x080ff000000018ff */
[C---:B------:R-:W-:Y:S08]  /*7e70*/  HMMA.16816.F32 R56, R108.reuse, R64, RZ ;  /* 0x000000406c38723c */ /* 0x040ff000000018ff */
[-C--:B------:R-:W-:Y:S01]  /*7e80*/  HMMA.16816.F32 R60, R108, R66.reuse, RZ ;  /* 0x000000426c3c723c */ /* 0x080fe200000018ff */
[----:B--2---:R-:W-:Y:S03]  /*7e90*/  IMAD.WIDE.U32 R68, R2, c[0x0][0x208], RZ ;  /* 0x0000820002447a25 */ /* 0x004fe600078e00ff */
[----:B------:R-:W-:Y:S02]  /*7ea0*/  SHF.R.S32.HI R0, RZ, 0x1f, R2 ;  /* 0x0000001fff007819 */ /* 0x000fe40000011402 */
[----:B------:R-:W-:Y:S03]  /*7eb0*/  MOV R64, R68 ;  /* 0x0000004400407202 */ /* 0x000fe60000000f00 */
[----:B------:R-:W-:Y:S04]  /*7ec0*/  IMAD R0, R0, c[0x0][0x208], RZ ;  /* 0x0000820000007a24 */ /* 0x000fe800078e02ff */
[----:B------:R-:W-:Y:S05]  /*7ed0*/  IMAD R0, R2, c[0x0][0x20c], R0 ;  /* 0x0000830002007a24 */ /* 0x000fea00078e0200 */
[----:B------:R-:W-:Y:S02]  /*7ee0*/  IADD3 R65, R69, R0, RZ ;  /* 0x0000000045417210 */ /* 0x000fe40007ffe0ff */
[----:B------:R-:W-:Y:S03]  /*7ef0*/  SHF.R.S32.HI R0, RZ, 0x1f, R243 ;  /* 0x0000001fff007819 */ /* 0x000fe600000114f3 */
[C---:B------:R-:W-:Y:S02]  /*7f00*/  IMAD.WIDE.U32 R72, R243.reuse, c[0x0][0x218], R64 ;  /* 0x00008600f3487a25 */ /* 0x040fe400078e0040 */
[C---:B------:R-:W-:Y:S02]  /*7f10*/  HMMA.16816.F32 R64, R112.reuse, R66, RZ ;  /* 0x000000427040723c */ /* 0x040fe400000018ff */
[----:B------:R-:W-:Y:S04]  /*7f20*/  IMAD R0, R0, c[0x0][0x218], RZ ;  /* 0x0000860000007a24 */ /* 0x000fe800078e02ff */
[----:B------:R-:W-:Y:S01]  /*7f30*/  IMAD R2, R243, c[0x0][0x21c], R0 ;  /* 0x00008700f3027a24 */ /* 0x000fe200078e0200 */
[----:B------:R-:W-:Y:S01]  /*7f40*/  IADD3 R0, P0, R72, UR22, RZ ;  /* 0x0000001648007c10 */ /* 0x000fe2000ff1e0ff */
[-C--:B------:R-:W-:Y:S04]  /*7f50*/  HMMA.16816.F32 R68, R112, R80.reuse, RZ ;  /* 0x000000507044723c */ /* 0x080fe800000018ff */
[----:B------:R-:W-:Y:S02]  /*7f60*/  IADD3.X R72, R73, UR4, R2, P0, !PT ;  /* 0x0000000449487c10 */ /* 0x000fe400087fe402 */
[C---:B------:R-:W-:Y:S05]  /*7f70*/  LEA R2, P0, R0.reuse, c[0x0][0x1f8], 0x1 ;  /* 0x00007e0000027a11 */ /* 0x040fea00078008ff */
[----:B------:R-:W1:Y:S01]  /*7f80*/  SHFL.IDX PT, R94, R2, RZ, 0x181f ;  /* 0x00181fff025e7589 */ /* 0x000e6200000e0000 */
[----:B------:R-:W-:Y:S02]  /*7f90*/  LEA.HI.X R0, R0, c[0x0][0x1fc], R72, 0x1, P0 ;  /* 0x00007f0000007a11 */ /* 0x000fe400000f0c48 */
[C---:B------:R-:W-:Y:S05]  /*7fa0*/  HMMA.16816.F32 R72, R108.reuse, R80, RZ ;  /* 0x000000506c48723c */ /* 0x040fea00000018ff */
[----:B------:R-:W2:Y:S03]  /*7fb0*/  SHFL.IDX PT, R88, R0, RZ, 0x181f ;  /* 0x00181fff00587589 */ /* 0x000ea600000e0000 */
[-C--:B------:R-:W-:Y:S05]  /*7fc0*/  HMMA.16816.F32 R76, R108, R82.reuse, RZ ;  /* 0x000000526c4c723c */ /* 0x080fea00000018ff */
[----:B------:R-:W4:Y:S03]  /*7fd0*/  SHFL.IDX PT, R92, R2, 0x1, 0x181f ;  /* 0x00381f00025c7f89 */ /* 0x000f2600000e0000 */
[C---:B------:R-:W-:Y:S04]  /*7fe0*/  HMMA.16816.F32 R80, R112.reuse, R82, RZ ;  /* 0x000000527050723c */ /* 0x040fe800000018ff */
[-C--:B-1----:R-:W-:Y:S01]  /*7ff0*/  IADD3 R94, P0, R94, R242.reuse, RZ ;  /* 0x000000f25e5e7210 */ /* 0x082fe20007f1e0ff */
[----:B------:R-:W1:Y:S03]  /*8000*/  SHFL.IDX PT, R93, R0, 0x1, 0x181f ;  /* 0x00381f00005d7f89 */ /* 0x000e6600000e0000 */
[-C--:B------:R-:W-:Y:S01]  /*8010*/  HMMA.16816.F32 R84, R112, R96.reuse, RZ ;  /* 0x000000607054723c */ /* 0x080fe200000018ff */
[-C--:B--2---:R-:W-:Y:S04]  /*8020*/  IADD3.X R95, R88, R241.reuse, RZ, P0, !PT ;  /* 0x000000f1585f7210 */ /* 0x084fe800007fe4ff */
[----:B------:R-:W2:Y:S03]  /*8030*/  SHFL.IDX PT, R100, R2, 0x2, 0x181f ;  /* 0x00581f0002647f89 */ /* 0x000ea600000e0000 */
[C---:B------:R-:W-:Y:S04]  /*8040*/  HMMA.16816.F32 R88, R108.reuse, R96, RZ ;  /* 0x000000606c58723c */ /* 0x040fe800000018ff */
[-C--:B----4-:R-:W-:Y:S01]  /*8050*/  IADD3 R92, P1, R92, R242.reuse, RZ ;  /* 0x000000f25c5c7210 */ /* 0x090fe20007f3e0ff */
[----:B---3--:R3:W-:Y:S03]  /*8060*/  LDGSTS.E.BYPASS.LTC128B.128 [R244], [R94.64], !P6 ;  /* 0x000000005ef47fae */ /* 0x0087e6000f101d50 */
[-C--:B-1----:R-:W-:Y:S05]  /*8070*/  IADD3.X R93, R93, R241.reuse, RZ, P1, !PT ;  /* 0x000000f15d5d7210 */ /* 0x082fea0000ffe4ff */
[----:B------:R-:W1:Y:S01]  /*8080*/  SHFL.IDX PT, R101, R0, 0x2, 0x181f ;  /* 0x00581f0000657f89 */ /* 0x000e6200000e0000 */
[-C--:B--2---:R-:W-:Y:S07]  /*8090*/  IADD3 R100, P0, R100, R242.reuse, RZ ;  /* 0x000000f264647210 */ /* 0x084fee0007f1e0ff */
[----:B------:R3:W-:Y:S08]  /*80a0*/  LDGSTS.E.BYPASS.LTC128B.128 [R244+0x800], [R92.64], !P6 ;  /* 0x008000005cf47fae */ /* 0x0007f0000f101d50 */
[----:B------:R-:W2:Y:S01]  /*80b0*/  SHFL.IDX PT, R104, R2, 0x3, 0x181f ;  /* 0x00781f0002687f89 */ /* 0x000ea200000e0000 */
[-C--:B-1----:R-:W-:Y:S07]  /*80c0*/  IADD3.X R101, R101, R241.reuse, RZ, P0, !PT ;  /* 0x000000f165657210 */ /* 0x082fee00007fe4ff */
[----:B------:R-:W1:Y:S08]  /*80d0*/  SHFL.IDX PT, R105, R0, 0x3, 0x181f ;  /* 0x00781f0000697f89 */ /* 0x000e7000000e0000 */
[----:B------:R4:W-:Y:S01]  /*80e0*/  LDGSTS.E.BYPASS.LTC128B.128 [R244+0x1000], [R100.64], !P6 ;  /* 0x0100000064f47fae */ /* 0x0009e2000f101d50 */
[-C--:B---3--:R-:W-:Y:S01]  /*80f0*/  HMMA.16816.F32 R92, R108, R98.reuse, RZ ;  /* 0x000000626c5c723c */ /* 0x088fe200000018ff */
[-C--:B--2---:R-:W-:Y:S06]  /*8100*/  IADD3 R104, P1, R104, R242.reuse, RZ ;  /* 0x000000f268687210 */ /* 0x084fec0007f3e0ff */
[----:B------:R-:W2:Y:S01]  /*8110*/  SHFL.IDX PT, R102, R2, 0x4, 0x181f ;  /* 0x00981f0002667f89 */ /* 0x000ea200000e0000 */
[C---:B------:R-:W-:Y:S04]  /*8120*/  HMMA.16816.F32 R96, R112.reuse, R98, RZ ;  /* 0x000000627060723c */ /* 0x040fe800000018ff */
[-C--:B-1----:R-:W-:Y:S03]  /*8130*/  IADD3.X R105, R105, R241.reuse, RZ, P1, !PT ;  /* 0x000000f169697210 */ /* 0x082fe60000ffe4ff */
[----:B------:R-:W1:Y:S08]  /*8140*/  SHFL.IDX PT, R103, R0, 0x4, 0x181f ;  /* 0x00981f0000677f89 */ /* 0x000e7000000e0000 */
[----:B------:R3:W-:Y:S01]  /*8150*/  LDGSTS.E.BYPASS.LTC128B.128 [R244+0x1800], [R104.64], !P6 ;  /* 0x0180000068f47fae */ /* 0x0007e2000f101d50 */
[-C--:B--2---:R-:W-:Y:S07]  /*8160*/  IADD3 R102, P0, R102, R242.reuse, RZ ;  /* 0x000000f266667210 */ /* 0x084fee0007f1e0ff */
[----:B------:R-:W3:Y:S01]  /*8170*/  SHFL.IDX PT, R106, R2, 0x5, 0x181f ;  /* 0x00b81f00026a7f89 */ /* 0x000ee200000e0000 */
[-C--:B-1----:R-:W-:Y:S07]  /*8180*/  IADD3.X R103, R103, R241.reuse, RZ, P0, !PT ;  /* 0x000000f167677210 */ /* 0x082fee00007fe4ff */
[----:B------:R-:W1:Y:S08]  /*8190*/  SHFL.IDX PT, R107, R0, 0x5, 0x181f ;  /* 0x00b81f00006b7f89 */ /* 0x000e7000000e0000 */
[----:B------:R4:W-:Y:S01]  /*81a0*/  LDGSTS.E.BYPASS.LTC128B.128 [R244+0x2000], [R102.64], !P6 ;  /* 0x0200000066f47fae */ /* 0x0009e2000f101d50 */
[-C--:B---3--:R-:W-:Y:S07]  /*81b0*/  IADD3 R104, P0, R106, R242.reuse, RZ ;  /* 0x000000f26a687210 */ /* 0x088fee0007f1e0ff */
[----:B------:R-:W2:Y:S01]  /*81c0*/  SHFL.IDX PT, R2, R2, 0x6, 0x181f ;  /* 0x00d81f0002027f89 */ /* 0x000ea200000e0000 */
[-C--:B-1----:R-:W-:Y:S07]  /*81d0*/  IADD3.X R105, R107, R241.reuse, RZ, P0, !PT ;  /* 0x000000f16b697210 */ /* 0x082fee00007fe4ff */
[----:B------:R-:W1:Y:S08]  /*81e0*/  SHFL.IDX PT, R0, R0, 0x6, 0x181f ;  /* 0x00d81f0000007f89 */ /* 0x000e7000000e0000 */
[----:B------:R3:W-:Y:S01]  /*81f0*/  LDGSTS.E.BYPASS.LTC128B.128 [R244+0x2800], [R104.64], !P6 ;  /* 0x0280000068f47fae */ /* 0x0007e2000f101d50 */
[-C--:B----4-:R-:W-:Y:S08]  /*8200*/  HMMA.16816.F32 R100, R112, R184.reuse, RZ ;  /* 0x000000b87064723c */ /* 0x090ff000000018ff */
[C---:B---3--:R-:W-:Y:S07]  /*8210*/  HMMA.16816.F32 R104, R108.reuse, R184, RZ ;  /* 0x000000b86c68723c */ /* 0x048fee00000018ff */
[----:B--2---:R-:W-:Y:S01]  /*8220*/  IADD3 R184, P0, R2, R242, RZ ;  /* 0x000000f202b87210 */ /* 0x004fe20007f1e0ff */
[-C--:B------:R-:W-:Y:S04]  /*8230*/  HMMA.16816.F32 R108, R108, R186.reuse, RZ ;  /* 0x000000ba6c6c723c */ /* 0x080fe800000018ff */
[----:B-1----:R-:W-:Y:S02]  /*8240*/  IADD3.X R185, R0, R241, RZ, P0, !PT ;  /* 0x000000f100b97210 */ /* 0x002fe400007fe4ff */
[----:B------:R-:W-:Y:S02]  /*8250*/  PLOP3.LUT P0, PT, PT, PT, UP0, 0x80, 0x0 ;  /* 0x000000000000781c */ /* 0x000fe40003f0f008 */
[----:B------:R-:W-:Y:S01]  /*8260*/  HMMA.16816.F32 R112, R112, R186, RZ ;  /* 0x000000ba7070723c */ /* 0x000fe200000018ff */
[----:B------:R1:W-:Y:S07]  /*8270*/  LDGSTS.E.BYPASS.LTC128B.128 [R244+0x3000], [R184.64], !P6 ;  /* 0x03000000b8f47fae */ /* 0x0003ee000f101d50 */
[-C--:B------:R-:W-:Y:S01]  /*8280*/  HMMA.16816.F32 R4, R188, R192.reuse, R4 ;  /* 0x000000c0bc04723c */ /* 0x080fe20000001804 */
[----:B------:R-:W0:Y:S07]  /*8290*/  LDGDEPBAR ;  /* 0x00000000000079af */ /* 0x000e2e0000000000 */
[C---:B------:R-:W-:Y:S08]  /*82a0*/  HMMA.16816.F32 R8, R196.reuse, R192, R8 ;  /* 0x000000c0c408723c */ /* 0x040ff00000001808 */
[-C--:B------:R-:W-:Y:S01]  /*82b0*/  HMMA.16816.F32 R12, R196, R194.reuse, R12 ;  /* 0x000000c2c40c723c */ /* 0x080fe2000000180c */
[----:B-1----:R-:W-:Y:S07]  /*82c0*/  LDSM.16.M88.4 R184, [R231+0x7100] ;  /* 0x00710000e7b8783b */ /* 0x002fee0000000200 */
[C---:B------:R-:W-:Y:S01]  /*82d0*/  HMMA.16816.F32 R16, R188.reuse, R194, R16 ;  /* 0x000000c2bc10723c */ /* 0x040fe20000001810 */
[----:B------:R-:W1:Y:S07]  /*82e0*/  LDSM.16.M88.4 R192, [R229+0x3900] ;  /* 0x00390000e5c0783b */ /* 0x000e6e0000000200 */
[-C--:B------:R-:W-:Y:S08]  /*82f0*/  HMMA.16816.F32 R20, R188, R200.reuse, R20 ;  /* 0x000000c8bc14723c */ /* 0x080ff00000001814 */
[C---:B------:R-:W-:Y:S08]  /*8300*/  HMMA.16816.F32 R24, R196.reuse, R200, R24 ;  /* 0x000000c8c418723c */ /* 0x040ff00000001818 */
[-C--:B------:R-:W-:Y:S08]  /*8310*/  HMMA.16816.F32 R28, R196, R202.reuse, R28 ;  /* 0x000000cac41c723c */ /* 0x080ff0000000181c */
[C---:B------:R-:W-:Y:S01]  /*8320*/  HMMA.16816.F32 R32, R188.reuse, R202, R32 ;  /* 0x000000cabc20723c */ /* 0x040fe20000001820 */
[----:B------:R-:W2:Y:S07]  /*8330*/  LDSM.16.M88.4 R200, [R231+0x9100] ;  /* 0x00910000e7c8783b */ /* 0x000eae0000000200 */
[-C--:B------:R-:W-:Y:S08]  /*8340*/  HMMA.16816.F32 R36, R188, R204.reuse, R36 ;  /* 0x000000ccbc24723c */ /* 0x080ff00000001824 */
[C---:B------:R-:W-:Y:S08]  /*8350*/  HMMA.16816.F32 R40, R196.reuse, R204, R40 ;  /* 0x000000ccc428723c */ /* 0x040ff00000001828 */
[-C--:B------:R-:W-:Y:S08]  /*8360*/  HMMA.16816.F32 R44, R196, R206.reuse, R44 ;  /* 0x000000cec42c723c */ /* 0x080ff0000000182c */
[C---:B------:R-:W-:Y:S01]  /*8370*/  HMMA.16816.F32 R48, R188.reuse, R206, R48 ;  /* 0x000000cebc30723c */ /* 0x040fe20000001830 */
[----:B------:R-:W3:Y:S07]  /*8380*/  LDSM.16.M88.4 R204, [R229+0x4100] ;  /* 0x00410000e5cc783b */ /* 0x000eee0000000200 */
[-C--:B------:R-:W-:Y:S08]  /*8390*/  HMMA.16816.F32 R52, R188, R208.reuse, R52 ;  /* 0x000000d0bc34723c */ /* 0x080ff00000001834 */
[C---:B------:R-:W-:Y:S08]  /*83a0*/  HMMA.16816.F32 R56, R196.reuse, R208, R56 ;  /* 0x000000d0c438723c */ /* 0x040ff00000001838 */
[-C--:B------:R-:W-:Y:S08]  /*83b0*/  HMMA.16816.F32 R60, R196, R210.reuse, R60 ;  /* 0x000000d2c43c723c */ /* 0x080ff0000000183c */
[C---:B------:R-:W-:Y:S01]  /*83c0*/  HMMA.16816.F32 R64, R188.reuse, R210, R64 ;  /* 0x000000d2bc40723c */ /* 0x040fe20000001840 */
[----:B------:R-:W4:Y:S07]  /*83d0*/  LDSM.16.M88.4 R208, [R229+0x4900] ;  /* 0x00490000e5d0783b */ /* 0x000f2e0000000200 */
[-C--:B------:R-:W-:Y:S08]  /*83e0*/  HMMA.16816.F32 R68, R188, R212.reuse, R68 ;  /* 0x000000d4bc44723c */ /* 0x080ff00000001844 */
[C---:B------:R-:W-:Y:S08]  /*83f0*/  HMMA.16816.F32 R72, R196.reuse, R212, R72 ;  /* 0x000000d4c448723c */ /* 0x040ff00000001848 */
[-C--:B------:R-:W-:Y:S08]  /*8400*/  HMMA.16816.F32 R76, R196, R214.reuse, R76 ;  /* 0x000000d6c44c723c */ /* 0x080ff0000000184c */
[C---:B------:R-:W-:Y:S01]  /*8410*/  HMMA.16816.F32 R80, R188.reuse, R214, R80 ;  /* 0x000000d6bc50723c */ /* 0x040fe20000001850 */
[----:B------:R-:W5:Y:S07]  /*8420*/  LDSM.16.M88.4 R212, [R229+0x5100] ;  /* 0x00510000e5d4783b */ /* 0x000f6e0000000200 */
[-C--:B------:R-:W-:Y:S08]  /*8430*/  HMMA.16816.F32 R84, R188, R216.reuse, R84 ;  /* 0x000000d8bc54723c */ /* 0x080ff00000001854 */
[C---:B------:R-:W-:Y:S08]  /*8440*/  HMMA.16816.F32 R88, R196.reuse, R216, R88 ;  /* 0x000000d8c458723c */ /* 0x040ff00000001858 */
[-C--:B------:R-:W-:Y:S08]  /*8450*/  HMMA.16816.F32 R92, R196, R218.reuse, R92 ;  /* 0x000000dac45c723c */ /* 0x080ff0000000185c */
[C---:B------:R-:W-:Y:S01]  /*8460*/  HMMA.16816.F32 R96, R188.reuse, R218, R96 ;  /* 0x000000dabc60723c */ /* 0x040fe20000001860 */
[----:B------:R-:W-:Y:S07]  /*8470*/  LDSM.16.M88.4 R216, [R229+0x6900] ;  /* 0x00690000e5d8783b */ /* 0x000fee0000000200 */
[-C--:B------:R-:W-:Y:S08]  /*8480*/  HMMA.16816.F32 R100, R188, R220.reuse, R100 ;  /* 0x000000dcbc64723c */ /* 0x080ff00000001864 */
[C---:B------:R-:W-:Y:S08]  /*8490*/  HMMA.16816.F32 R104, R196.reuse, R220, R104 ;  /* 0x000000dcc468723c */ /* 0x040ff00000001868 */
[-C--:B------:R-:W-:Y:S01]  /*84a0*/  HMMA.16816.F32 R108, R196, R222.reuse, R108 ;  /* 0x000000dec46c723c */ /* 0x080fe2000000186c */
[----:B------:R-:W-:Y:S07]  /*84b0*/  LDSM.16.M88.4 R196, [R229+0x6100] ;  /* 0x00610000e5c4783b */ /* 0x000fee0000000200 */
[----:B------:R-:W-:Y:S01]  /*84c0*/  HMMA.16816.F32 R112, R188, R222, R112 ;  /* 0x000000debc70723c */ /* 0x000fe20000001870 */
[----:B------:R-:W4:Y:S07]  /*84d0*/  LDSM.16.M88.4 R188, [R229+0x5900] ;  /* 0x00590000e5bc783b */ /* 0x000f2e0000000200 */
[-C--:B-1----:R-:W-:Y:S01]  /*84e0*/  HMMA.16816.F32 R4, R184, R192.reuse, R4 ;  /* 0x000000c0b804723c */ /* 0x082fe20000001804 */
[----:B------:R-:W-:Y:S07]  /*84f0*/  LDSM.16.M88.4 R220, [R228] ;  /* 0x00000000e4dc783b */ /* 0x000fee0000000200 */
[C---:B--2---:R-:W-:Y:S08]  /*8500*/  HMMA.16816.F32 R8, R200.reuse, R192, R8 ;  /* 0x000000c0c808723c */ /* 0x044ff00000001808 */
[-C--:B------:R-:W-:Y:S08]  /*8510*/  HMMA.16816.F32 R12, R200, R194.reuse, R12 ;  /* 0x000000c2c80c723c */ /* 0x080ff0000000180c */
[C---:B------:R-:W-:Y:S01]  /*8520*/  HMMA.16816.F32 R16, R184.reuse, R194, R16 ;  /* 0x000000c2b810723c */ /* 0x040fe20000001810 */
[----:B------:R-:W1:Y:S07]  /*8530*/  LDSM.16.M88.4 R192, [R232+0x7100] ;  /* 0x00710000e8c0783b */ /* 0x000e6e0000000200 */
[-C--:B---3--:R-:W-:Y:S08]  /*8540*/  HMMA.16816.F32 R20, R184, R204.reuse, R20 ;  /* 0x000000ccb814723c */ /* 0x088ff00000001814 */
[C---:B------:R-:W-:Y:S08]  /*8550*/  HMMA.16816.F32 R24, R200.reuse, R204, R24 ;  /* 0x000000ccc818723c */ /* 0x040ff00000001818 */
[-C--:B------:R-:W-:Y:S08]  /*8560*/  HMMA.16816.F32 R28, R200, R206.reuse, R28 ;  /* 0x000000cec81c723c */ /* 0x080ff0000000181c */
[C---:B------:R-:W-:Y:S01]  /*8570*/  HMMA.16816.F32 R32, R184.reuse, R206, R32 ;  /* 0x000000ceb820723c */ /* 0x040fe20000001820 */
[----:B------:R-:W2:Y:S07]  /*8580*/  LDSM.16.M88.4 R204, [R232+0x9100] ;  /* 0x00910000e8cc783b */ /* 0x000eae0000000200 */
[-C--:B----4-:R-:W-:Y:S08]  /*8590*/  HMMA.16816.F32 R36, R184, R208.reuse, R36 ;  /* 0x000000d0b824723c */ /* 0x090ff00000001824 */
[C---:B------:R-:W-:Y:S08]  /*85a0*/  HMMA.16816.F32 R40, R200.reuse, R208, R40 ;  /* 0x000000d0c828723c */ /* 0x040ff00000001828 */
[-C--:B------:R-:W-:Y:S08]  /*85b0*/  HMMA.16816.F32 R44, R200, R210.reuse, R44 ;  /* 0x000000d2c82c723c */ /* 0x080ff0000000182c */
[C---:B------:R-:W-:Y:S08]  /*85c0*/  HMMA.16816.F32 R48, R184.reuse, R210, R48 ;  /* 0x000000d2b830723c */ /* 0x040ff00000001830 */
[-C--:B-----5:R-:W-:Y:S08]  /*85d0*/  HMMA.16816.F32 R52, R184, R212.reuse, R52 ;  /* 0x000000d4b834723c */ /* 0x0a0ff00000001834 */
[C---:B------:R-:W-:Y:S08]  /*85e0*/  HMMA.16816.F32 R56, R200.reuse, R212, R56 ;  /* 0x000000d4c838723c */ /* 0x040ff00000001838 */
[-C--:B------:R-:W-:Y:S08]  /*85f0*/  HMMA.16816.F32 R60, R200, R214.reuse, R60 ;  /* 0x000000d6c83c723c */ /* 0x080ff0000000183c */
        /* <DEDUP_REMOVED lines=12> */
[----:B------:R-:W-:Y:S08]  /*86c0*/  HMMA.16816.F32 R112, R184, R218, R112 ;  /* 0x000000dab870723c */ /* 0x000ff00000001870 */
[-C--:B-1----:R-:W-:Y:S08]  /*86d0*/  HMMA.16816.F32 R4, R192, R220.reuse, R4 ;  /* 0x000000dcc004723c */ /* 0x082ff00000001804 */
[C---:B--2---:R-:W-:Y:S08]  /*86e0*/  HMMA.16816.F32 R8, R204.reuse, R220, R8 ;  /* 0x000000dccc08723c */ /* 0x044ff00000001808 */
[-C--:B------:R-:W-:Y:S08]  /*86f0*/  HMMA.16816.F32 R12, R204, R222.reuse, R12 ;  /* 0x000000decc0c723c */ /* 0x080ff0000000180c */
[----:B------:R-:W-:Y:S01]  /*8700*/  FMUL.FTZ R4, R4, c[0x0][0x320] ;  /* 0x0000c80004047a20 */ /* 0x000fe20000410000 */
[C---:B------:R-:W-:Y:S03]  /*8710*/  HMMA.16816.F32 R16, R192.reuse, R222, R16 ;  /* 0x000000dec010723c */ /* 0x040fe60000001810 */
[----:B------:R-:W-:Y:S01]  /*8720*/  MUFU.TANH R186, R4 ;  /* 0x0000000400ba7308 */ /* 0x000fe20000002400 */
[----:B------:R-:W-:Y:S02]  /*8730*/  FMUL.FTZ R5, R5, c[0x0][0x320] ;  /* 0x0000c80005057a20 */ /* 0x000fe40000410000 */
[----:B------:R-:W-:Y:S02]  /*8740*/  FMUL.FTZ R6, R6, c[0x0][0x320] ;  /* 0x0000c80006067a20 */ /* 0x000fe40000410000 */
[----:B------:R-:W-:Y:S04]  /*8750*/  FMUL.FTZ R7, R7, c[0x0][0x320] ;  /* 0x0000c80007077a20 */ /* 0x000fe80000410000 */
[----:B------:R-:W-:Y:S01]  /*8760*/  FMUL.FTZ R8, R8, c[0x0][0x320] ;  /* 0x0000c80008087a20 */ /* 0x000fe20000410000 */
[----:B------:R-:W-:Y:S01]  /*8770*/  MUFU.TANH R198, R5 ;  /* 0x0000000500c67308 */ /* 0x000fe20000002400 */
[----:B------:R-:W-:Y:S02]  /*8780*/  FMUL.FTZ R9, R9, c[0x0][0x320] ;  /* 0x0000c80009097a20 */ /* 0x000fe40000410000 */
[----:B------:R-:W-:Y:S02]  /*8790*/  FMUL.FTZ R10, R10, c[0x0][0x320] ;  /* 0x0000c8000a0a7a20 */ /* 0x000fe40000410000 */
[----:B------:R-:W-:Y:S02]  /*87a0*/  FMUL.FTZ R11, R11, c[0x0][0x320] ;  /* 0x0000c8000b0b7a20 */ /* 0x000fe40000410000 */
[----:B------:R-:W-:Y:S02]  /*87b0*/  FMUL.FTZ R12, R12, c[0x0][0x320] ;  /* 0x0000c8000c0c7a20 */ /* 0x000fe40000410000 */
[----:B------:R-:W-:Y:S01]  /*87c0*/  FMUL.FTZ R13, R13, c[0x0][0x320] ;  /* 0x0000c8000d0d7a20 */ /* 0x000fe20000410000 */
[----:B------:R-:W-:Y:S01]  /*87d0*/  MUFU.TANH R187, R6 ;  /* 0x0000000600bb7308 */ /* 0x000fe20000002400 */
[----:B------:R-:W-:Y:S02]  /*87e0*/  FMUL.FTZ R17, R17, c[0x0][0x320] ;  /* 0x0000c80011117a20 */ /* 0x000fe40000410000 */
[----:B------:R-:W-:Y:S02]  /*87f0*/  FMUL.FTZ R18, R18, c[0x0][0x320] ;  /* 0x0000c80012127a20 */ /* 0x000fe40000410000 */
[----:B------:R-:W-:Y:S02]  /*8800*/  FMUL.FTZ R19, R19, c[0x0][0x320] ;  /* 0x0000c80013137a20 */ /* 0x000fe40000410000 */
[----:B------:R-:W-:Y:S02]  /*8810*/  FMUL.FTZ R14, R14, c[0x0][0x320] ;  /* 0x0000c8000e0e7a20 */ /* 0x000fe40000410000 */
[----:B------:R-:W-:Y:S01]  /*8820*/  FMUL.FTZ R15, R15, c[0x0][0x320] ;  /* 0x0000c8000f0f7a20 */ /* 0x000fe20000410000 */
[----:B------:R1:W-:Y:S01]  /*8830*/  MUFU.TANH R199, R7 ;  /* 0x0000000700c77308 */ /* 0x0003e20000002400 */
[----:B------:R-:W-:Y:S09]  /*8840*/  FMUL.FTZ R16, R16, c[0x0][0x320] ;  /* 0x0000c80010107a20 */ /* 0x000ff20000410000 */
[----:B------:R-:W-:Y:S10]  /*8850*/  MUFU.TANH R197, R8 ;  /* 0x0000000800c57308 */ /* 0x000ff40000002400 */
[----:B------:R-:W-:Y:S01]  /*8860*/  MUFU.TANH R200, R9 ;  /* 0x0000000900c87308 */ /* 0x000fe20000002400 */
[----:B-1----:R-:W1:Y:S09]  /*8870*/  LDSM.16.M88.4 R4, [R228+0x800] ;  /* 0x00080000e404783b */ /* 0x002e720000000200 */
[----:B------:R-:W-:Y:S10]  /*8880*/  MUFU.TANH R188, R10 ;  /* 0x0000000a00bc7308 */ /* 0x000ff40000002400 */
[----:B------:R2:W-:Y:S10]  /*8890*/  MUFU.TANH R201, R11 ;  /* 0x0000000b00c97308 */ /* 0x0005f40000002400 */
[----:B------:R-:W-:Y:S10]  /*88a0*/  MUFU.TANH R191, R12 ;  /* 0x0000000c00bf7308 */ /* 0x000ff40000002400 */
[----:B------:R-:W-:Y:S01]  /*88b0*/  MUFU.TANH R189, R13 ;  /* 0x0000000d00bd7308 */ /* 0x000fe20000002400 */
[----:B--2---:R-:W2:Y:S01]  /*88c0*/  LDSM.16.M88.4 R8, [R228+0x1000] ;  /* 0x00100000e408783b */ /* 0x004ea20000000200 */
[-C--:B-1----:R-:W-:Y:S08]  /*88d0*/  HMMA.16816.F32 R20, R192, R4.reuse, R20 ;  /* 0x00000004c014723c */ /* 0x082ff00000001814 */
[----:B------:R-:W-:Y:S01]  /*88e0*/  MUFU.TANH R196, R14 ;  /* 0x0000000e00c47308 */ /* 0x000fe20000002400 */
[C---:B------:R-:W-:Y:S09]  /*88f0*/  HMMA.16816.F32 R24, R204.reuse, R4, R24 ;  /* 0x00000004cc18723c */ /* 0x040ff20000001818 */
[----:B------:R-:W-:Y:S01]  /*8900*/  MUFU.TANH R190, R15 ;  /* 0x0000000f00be7308 */ /* 0x000fe20000002400 */
[-C--:B------:R-:W-:Y:S08]  /*8910*/  HMMA.16816.F32 R28, R204, R6.reuse, R28 ;  /* 0x00000006cc1c723c */ /* 0x080ff0000000181c */
[C---:B------:R-:W-:Y:S01]  /*8920*/  HMMA.16816.F32 R32, R192.reuse, R6, R32 ;  /* 0x00000006c020723c */ /* 0x040fe20000001820 */
[----:B------:R-:W-:Y:S01]  /*8930*/  MUFU.TANH R185, R16 ;  /* 0x0000001000b97308 */ /* 0x000fe20000002400 */
[----:B------:R-:W1:Y:S02]  /*8940*/  LDSM.16.M88.4 R4, [R228+0x1800] ;  /* 0x00180000e404783b */ /* 0x000e640000000200 */
[----:B------:R-:W-:Y:S02]  /*8950*/  FMUL.FTZ R20, R20, c[0x0][0x320] ;  /* 0x0000c80014147a20 */ /* 0x000fe40000410000 */
[----:B------:R-:W-:Y:S02]  /*8960*/  FMUL.FTZ R21, R21, c[0x0][0x320] ;  /* 0x0000c80015157a20 */ /* 0x000fe40000410000 */
[----:B------:R-:W-:Y:S03]  /*8970*/  FMUL.FTZ R22, R22, c[0x0][0x320] ;  /* 0x0000c80016167a20 */ /* 0x000fe60000410000 */
[----:B------:R-:W-:Y:S01]  /*8980*/  MUFU.TANH R184, R17 ;  /* 0x0000001100b87308 */ /* 0x000fe20000002400 */
[----:B------:R-:W-:Y:S02]  /*8990*/  FMUL.FTZ R23, R23, c[0x0][0x320] ;  /* 0x0000c80017177a20 */ /* 0x000fe40000410000 */
[----:B------:R-:W-:Y:S01]  /*89a0*/  FMUL.FTZ R24, R24, c[0x0][0x320] ;  /* 0x0000c80018187a20 */ /* 0x000fe20000410000 */
[-C--:B--2---:R-:W-:Y:S03]  /*89b0*/  HMMA.16816.F32 R36, R192, R8.reuse, R36 ;  /* 0x00000008c024723c */ /* 0x084fe60000001824 */
[----:B------:R-:W-:Y:S02]  /*89c0*/  FMUL.FTZ R25, R25, c[0x0][0x320] ;  /* 0x0000c80019197a20 */ /* 0x000fe40000410000 */
[----:B------:R-:W-:Y:S01]  /*89d0*/  FMUL.FTZ R26, R26, c[0x0][0x320] ;  /* 0x0000c8001a1a7a20 */ /* 0x000fe20000410000 */
[----:B------:R-:W-:Y:S01]  /*89e0*/  MUFU.TANH R18, R18 ;  /* 0x0000001200127308 */ /* 0x000fe20000002400 */
[----:B------:R-:W-:Y:S01]  /*89f0*/  FMUL.FTZ R27, R27, c[0x0][0x320] ;  /* 0x0000c8001b1b7a20 */ /* 0x000fe20000410000 */
[C---:B------:R-:W-:Y:S04]  /*8a00*/  HMMA.16816.F32 R40, R204.reuse, R8, R40 ;  /* 0x00000008cc28723c */ /* 0x040fe80000001828 */
[----:B------:R-:W-:Y:S02]  /*8a10*/  FMUL.FTZ R28, R28, c[0x0][0x320] ;  /* 0x0000c8001c1c7a20 */ /* 0x000fe40000410000 */
[----:B------:R-:W-:Y:S02]  /*8a20*/  FMUL.FTZ R29, R29, c[0x0][0x320] ;  /* 0x0000c8001d1d7a20 */ /* 0x000fe40000410000 */
[----:B------:R-:W-:Y:S01]  /*8a30*/  MUFU.TANH R19, R19 ;  /* 0x0000001300137308 */ /* 0x000fe20000002400 */
[-C--:B------:R-:W-:Y:S03]  /*8a40*/  HMMA.16816.F32 R44, R204, R10.reuse, R44 ;  /* 0x0000000acc2c723c */ /* 0x080fe6000000182c */
[----:B------:R-:W-:Y:S02]  /*8a50*/  FMUL.FTZ R30, R30, c[0x0][0x320] ;  /* 0x0000c8001e1e7a20 */ /* 0x000fe40000410000 */
[----:B------:R-:W-:Y:S02]  /*8a60*/  FMUL.FTZ R31, R31, c[0x0][0x320] ;  /* 0x0000c8001f1f7a20 */ /* 0x000fe40000410000 */
[----:B------:R-:W-:Y:S01]  /*8a70*/  FMUL.FTZ R32, R32, c[0x0][0x320] ;  /* 0x0000c80020207a20 */ /* 0x000fe20000410000 */
[C---:B------:R-:W-:Y:S01]  /*8a80*/  HMMA.16816.F32 R48, R192.reuse, R10, R48 ;  /* 0x0000000ac030723c */ /* 0x040fe20000001830 */
[----:B------:R-:W-:Y:S01]  /*8a90*/  MUFU.TANH R20, R20 ;  /* 0x0000001400147308 */ /* 0x000fe20000002400 */
[----:B------:R-:W2:Y:S02]  /*8aa0*/  LDSM.16.M88.4 R8, [R228+0x2000] ;  /* 0x00200000e408783b */ /* 0x000ea40000000200 */
[----:B------:R-:W-:Y:S02]  /*8ab0*/  FMUL.FTZ R33, R33, c[0x0][0x320] ;  /* 0x0000c80021217a20 */ /* 0x000fe40000410000 */
[----:B------:R-:W-:Y:S02]  /*8ac0*/  FMUL.FTZ R34, R34, c[0x0][0x320] ;  /* 0x0000c80022227a20 */ /* 0x000fe40000410000 */
[-C--:B-1----:R-:W-:Y:S03]  /*8ad0*/  HMMA.16816.F32 R52, R192, R4.reuse, R52 ;  /* 0x00000004c034723c */ /* 0x082fe60000001834 */
[----:B------:R-:W-:Y:S01]  /*8ae0*/  MUFU.TANH R21, R21 ;  /* 0x0000001500157308 */ /* 0x000fe20000002400 */
[----:B------:R-:W-:Y:S02]  /*8af0*/  FMUL.FTZ R35, R35, c[0x0][0x320] ;  /* 0x0000c80023237a20 */ /* 0x000fe40000410000 */
[----:B------:R-:W-:Y:S02]  /*8b00*/  FMUL.FTZ R36, R36, c[0x0][0x320] ;  /* 0x0000c80024247a20 */ /* 0x000fe40000410000 */
[C---:B------:R-:W-:Y:S04]  /*8b10*/  HMMA.16816.F32 R56, R204.reuse, R4, R56 ;  /* 0x00000004cc38723c */ /* 0x040fe80000001838 */
[----:B------:R-:W-:Y:S01]  /*8b20*/  FMUL.FTZ R37, R37, c[0x0][0x320] ;  /* 0x0000c80025257a20 */ /* 0x000fe20000410000 */
[----:B------:R-:W-:Y:S01]  /*8b30*/  MUFU.TANH R22, R22 ;  /* 0x0000001600167308 */ /* 0x000fe20000002400 */
[----:B------:R-:W-:Y:S02]  /*8b40*/  FMUL.FTZ R38, R38, c[0x0][0x320] ;  /* 0x0000c80026267a20 */ /* 0x000fe40000410000 */
[-C--:B------:R-:W-:Y:S04]  /*8b50*/  HMMA.16816.F32 R60, R204, R6.reuse, R60 ;  /* 0x00000006cc3c723c */ /* 0x080fe8000000183c */
[----:B------:R-:W-:Y:S02]  /*8b60*/  FMUL.FTZ R39, R39, c[0x0][0x320] ;  /* 0x0000c80027277a20 */ /* 0x000fe40000410000 */
[----:B------:R-:W-:Y:S01]  /*8b70*/  FMUL.FTZ R40, R40, c[0x0][0x320] ;  /* 0x0000c80028287a20 */ /* 0x000fe20000410000 */
[----:B------:R-:W-:Y:S01]  /*8b80*/  MUFU.TANH R23, R23 ;  /* 0x0000001700177308 */ /* 0x000fe20000002400 */
[C---:B------:R-:W-:Y:S01]  /*8b90*/  HMMA.16816.F32 R64, R192.reuse, R6, R64 ;  /* 0x00000006c040723c */ /* 0x040fe20000001840 */
[----:B------:R-:W1:Y:S03]  /*8ba0*/  LDSM.16.M88.4 R4, [R228+0x2800] ;  /* 0x00280000e404783b */ /* 0x000e660000000200 */
[----:B------:R-:W-:Y:S02]  /*8bb0*/  FMUL.FTZ R41, R41, c[0x0][0x320] ;  /* 0x0000c80029297a20 */ /* 0x000fe40000410000 */
[----:B------:R-:W-:Y:S02]  /*8bc0*/  FMUL.FTZ R42, R42, c[0x0][0x320] ;  /* 0x0000c8002a2a7a20 */ /* 0x000fe40000410000 */
[----:B------:R-:W-:Y:S01]  /*8bd0*/  FMUL.FTZ R43, R43, c[0x0][0x320] ;  /* 0x0000c8002b2b7a20 */ /* 0x000fe20000410000 */
[----:B------:R-:W-:Y:S01]  /*8be0*/  MUFU.TANH R24, R24 ;  /* 0x0000001800187308 */ /* 0x000fe20000002400 */
[-C--:B--2---:R-:W-:Y:S03]  /*8bf0*/  HMMA.16816.F32 R68, R192, R8.reuse, R68 ;  /* 0x00000008c044723c */ /* 0x084fe60000001844 */
[----:B------:R-:W-:Y:S02]  /*8c00*/  FMUL.FTZ R44, R44, c[0x0][0x320] ;  /* 0x0000c8002c2c7a20 */ /* 0x000fe40000410000 */
[----:B------:R-:W-:Y:S02]  /*8c10*/  FMUL.FTZ R45, R45, c[0x0][0x320] ;  /* 0x0000c8002d2d7a20 */ /* 0x000fe40000410000 */
[----:B------:R-:W-:Y:S01]  /*8c20*/  FMUL.FTZ R46, R46, c[0x0][0x320] ;  /* 0x0000c8002e2e7a20 */ /* 0x000fe20000410000 */
[C---:B------:R-:W-:Y:S01]  /*8c30*/  HMMA.16816.F32 R72, R204.reuse, R8, R72 ;  /* 0x00000008cc48723c */ /* 0x040fe20000001848 */
[----:B------:R-:W-:Y:S03]  /*8c40*/  MUFU.TANH R25, R25 ;  /* 0x0000001900197308 */ /* 0x000fe60000002400 */
[----:B------:R-:W-:Y:S02]  /*8c50*/  FMUL.FTZ R47, R47, c[0x0][0x320] ;  /* 0x0000c8002f2f7a20 */ /* 0x000fe40000410000 */
[----:B------:R-:W-:Y:S02]  /*8c60*/  FMUL.FTZ R64, R64, c[0x0][0x320] ;  /* 0x0000c80040407a20 */ /* 0x000fe40000410000 */
[-C--:B------:R-:W-:Y:S03]  /*8c70*/  HMMA.16816.F32 R76, R204, R10.reuse, R76 ;  /* 0x0000000acc4c723c */ /* 0x080fe6000000184c */
[----:B------:R-:W-:Y:S01]  /*8c80*/  MUFU.TANH R211, R64 ;  /* 0x0000004000d37308 */ /* 0x000fe20000002400 */
[----:B------:R-:W-:Y:S02]  /*8c90*/  FMUL.FTZ R48, R48, c[0x0][0x320] ;  /* 0x0000c80030307a20 */ /* 0x000fe40000410000 */
[----:B------:R-:W-:Y:S02]  /*8ca0*/  FMUL.FTZ R49, R49, c[0x0][0x320] ;  /* 0x0000c80031317a20 */ /* 0x000fe40000410000 */
[C---:B------:R-:W-:Y:S01]  /*8cb0*/  HMMA.16816.F32 R80, R192.reuse, R10, R80 ;  /* 0x0000000ac050723c */ /* 0x040fe20000001850 */
[----:B------:R-:W2:Y:S01]  /*8cc0*/  LDSM.16.M88.4 R8, [R228+0x3000] ;  /* 0x00300000e408783b */ /* 0x000ea20000000200 */
[----:B------:R-:W-:Y:S04]  /*8cd0*/  DEPBAR.LE SB0, 0x0 ;  /* 0x000080000000791a */ /* 0x000fe80000000000 */
[----:B------:R-:W-:Y:S01]  /*8ce0*/  MUFU.TANH R26, R26 ;  /* 0x0000001a001a7308 */ /* 0x000fe20000002400 */
[----:B------:R-:W-:Y:S01]  /*8cf0*/  FMUL.FTZ R50, R50, c[0x0][0x320] ;  /* 0x0000c80032327a20 */ /* 0x000fe20000410000 */
[-C--:B-1----:R-:W-:Y:S01]  /*8d00*/  HMMA.16816.F32 R84, R192, R4.reuse, R84 ;  /* 0x00000004c054723c */ /* 0x082fe20000001854 */
[----:B------:R-:W-:Y:S04]  /*8d10*/  BAR.SYNC.DEFER_BLOCKING 0x0 ;  /* 0x0000000000007b1d */ /* 0x000fe80000010000 */
[----:B------:R-:W-:Y:S02]  /*8d20*/  FMUL.FTZ R75, R75, c[0x0][0x320] ;  /* 0x0000c8004b4b7a20 */ /* 0x000fe40000410000 */
[----:B------:R-:W-:Y:S01]  /*8d30*/  FMUL.FTZ R51, R51, c[0x0][0x320] ;  /* 0x0000c80033337a20 */ /* 0x000fe20000410000 */
[----:B------:R-:W-:Y:S01]  /*8d40*/  MUFU.TANH R27, R27 ;  /* 0x0000001b001b7308 */ /* 0x000fe20000002400 */
[C---:B------:R-:W-:Y:S04]  /*8d50*/  HMMA.16816.F32 R88, R204.reuse, R4, R88 ;  /* 0x00000004cc58723c */ /* 0x040fe80000001858 */
[----:B------:R-:W-:Y:S02]  /*8d60*/  FMUL.FTZ R52, R52, c[0x0][0x320] ;  /* 0x0000c80034347a20 */ /* 0x000fe40000410000 */
[----:B------:R-:W-:Y:S02]  /*8d70*/  FMUL.FTZ R53, R53, c[0x0][0x320] ;  /* 0x0000c80035357a20 */ /* 0x000fe40000410000 */
[-C--:B------:R-:W-:Y:S01]  /*8d80*/  HMMA.16816.F32 R92, R204, R6.reuse, R92 ;  /* 0x00000006cc5c723c */ /* 0x080fe2000000185c */
[----:B------:R-:W-:Y:S03]  /*8d90*/  MUFU.TANH R64, R75 ;  /* 0x0000004b00407308 */ /* 0x000fe60000002400 */
[----:B------:R-:W-:Y:S02]  /*8da0*/  FMUL.FTZ R54, R54, c[0x0][0x320] ;  /* 0x0000c80036367a20 */ /* 0x000fe40000410000 */
[----:B------:R-:W-:Y:S02]  /*8db0*/  FMUL.FTZ R55, R55, c[0x0][0x320] ;  /* 0x0000c80037377a20 */ /* 0x000fe40000410000 */
[----:B------:R-:W-:Y:S01]  /*8dc0*/  FMUL.FTZ R87, R87, c[0x0][0x320] ;  /* 0x0000c80057577a20 */ /* 0x000fe20000410000 */
[C---:B------:R-:W-:Y:S02]  /*8dd0*/  HMMA.16816.F32 R96, R192.reuse, R6, R96 ;  /* 0x00000006c060723c */ /* 0x040fe40000001860 */
[----:B------:R-:W-:Y:S02]  /*8de0*/  MUFU.TANH R28, R28 ;  /* 0x0000001c001c7308 */ /* 0x000fe40000002400 */
[----:B------:R-:W-:Y:S02]  /*8df0*/  FMUL.FTZ R56, R56, c[0x0][0x320] ;  /* 0x0000c80038387a20 */ /* 0x000fe40000410000 */
[----:B------:R-:W-:Y:S02]  /*8e00*/  FMUL.FTZ R57, R57, c[0x0][0x320] ;  /* 0x0000c80039397a20 */ /* 0x000fe40000410000 */
[-C--:B--2---:R-:W-:Y:S04]  /*8e10*/  HMMA.16816.F32 R100, R192, R8.reuse, R100 ;  /* 0x00000008c064723c */ /* 0x084fe80000001864 */
[----:B------:R-:W1:Y:S01]  /*8e20*/  MUFU.TANH R0, R87 ;  /* 0x0000005700007308 */ /* 0x000e620000002400 */
[----:B------:R-:W-:Y:S02]  /*8e30*/  FMUL.FTZ R58, R58, c[0x0][0x320] ;  /* 0x0000c8003a3a7a20 */ /* 0x000fe40000410000 */
[----:B------:R-:W-:Y:S01]  /*8e40*/  FMUL.FTZ R93, R93, c[0x0][0x320] ;  /* 0x0000c8005d5d7a20 */ /* 0x000fe20000410000 */
[C---:B------:R-:W-:Y:S04]  /*8e50*/  HMMA.16816.F32 R104, R204.reuse, R8, R104 ;  /* 0x00000008cc68723c */ /* 0x040fe80000001868 */
[----:B------:R-:W-:Y:S02]  /*8e60*/  FMUL.FTZ R59, R59, c[0x0][0x320] ;  /* 0x0000c8003b3b7a20 */ /* 0x000fe40000410000 */
[----:B------:R-:W-:Y:S01]  /*8e70*/  MUFU.TANH R29, R29 ;  /* 0x0000001d001d7308 */ /* 0x000fe20000002400 */
[----:B------:R-:W-:Y:S01]  /*8e80*/  FMUL.FTZ R60, R60, c[0x0][0x320] ;  /* 0x0000c8003c3c7a20 */ /* 0x000fe20000410000 */
[-C--:B------:R-:W-:Y:S04]  /*8e90*/  HMMA.16816.F32 R108, R204, R10.reuse, R108 ;  /* 0x0000000acc6c723c */ /* 0x080fe8000000186c */
[----:B------:R-:W-:Y:S02]  /*8ea0*/  FMUL.FTZ R61, R61, c[0x0][0x320] ;  /* 0x0000c8003d3d7a20 */ /* 0x000fe40000410000 */
[----:B------:R-:W-:Y:S02]  /*8eb0*/  FMUL.FTZ R62, R62, c[0x0][0x320] ;  /* 0x0000c8003e3e7a20 */ /* 0x000fe40000410000 */
[----:B------:R-:W-:Y:S01]  /*8ec0*/  MUFU.TANH R30, R30 ;  /* 0x0000001e001e7308 */ /* 0x000fe20000002400 */
[----:B------:R-:W-:Y:S01]  /*8ed0*/  HMMA.16816.F32 R112, R192, R10, R112 ;  /* 0x0000000ac070723c */ /* 0x000fe20000001870 */
[----:B-1----:R1:W-:Y:S03]  /*8ee0*/  STL [R1+0x8], R0 ;  /* 0x0000080001007387 */ /* 0x0023e60000100800 */
[----:B------:R-:W-:Y:S02]  /*8ef0*/  FMUL.FTZ R63, R63, c[0x0][0x320] ;  /* 0x0000c8003f3f7a20 */ /* 0x000fe40000410000 */
[----:B------:R-:W-:Y:S02]  /*8f00*/  FMUL.FTZ R65, R65, c[0x0][0x320] ;  /* 0x0000c80041417a20 */ /* 0x000fe40000410000 */
[----:B------:R-:W-:Y:S01]  /*8f10*/  FMUL.FTZ R66, R66, c[0x0][0x320] ;  /* 0x0000c80042427a20 */ /* 0x000fe20000410000 */
[----:B------:R-:W-:Y:S03]  /*8f20*/  MUFU.TANH R31, R31 ;  /* 0x0000001f001f7308 */ /* 0x000fe60000002400 */
        /* <DEDUP_REMOVED lines=10> */
[----:B-1----:R-:W1:Y:S01]  /*8fd0*/  MUFU.TANH R0, R93 ;  /* 0x0000005d00007308 */ /* 0x002e620000002400 */
[----:B------:R-:W-:Y:S02]  /*8fe0*/  FMUL.FTZ R109, R109, c[0x0][0x320] ;  /* 0x0000c8006d6d7a20 */ /* 0x000fe40000410000 */
[----:B------:R-:W-:Y:S02]  /*8ff0*/  FMUL.FTZ R75, R110, c[0x0][0x320] ;  /* 0x0000c8006e4b7a20 */ /* 0x000fe40000410000 */
[----:B------:R-:W-:Y:S02]  /*9000*/  FMUL.FTZ R112, R112, c[0x0][0x320] ;  /* 0x0000c80070707a20 */ /* 0x000fe40000410000 */
[----:B------:R-:W-:Y:S02]  /*9010*/  FMUL.FTZ R113, R113, c[0x0][0x320] ;  /* 0x0000c80071717a20 */ /* 0x000fe40000410000 */
[----:B------:R-:W-:Y:S01]  /*9020*/  FMUL.FTZ R114, R114, c[0x0][0x320] ;  /* 0x0000c80072727a20 */ /* 0x000fe20000410000 */
[----:B------:R-:W2:Y:S01]  /*9030*/  MUFU.TANH R33, R33 ;  /* 0x0000002100217308 */ /* 0x000ea20000002400 */
[----:B------:R-:W-:Y:S02]  /*9040*/  FMUL.FTZ R115, R115, c[0x0][0x320] ;  /* 0x0000c80073737a20 */ /* 0x000fe40000410000 */
[----:B------:R-:W-:Y:S02]  /*9050*/  FMUL.FTZ R67, R67, c[0x0][0x320] ;  /* 0x0000c80043437a20 */ /* 0x000fe40000410000 */
[----:B------:R-:W-:Y:S02]  /*9060*/  FMUL.FTZ R68, R68, c[0x0][0x320] ;  /* 0x0000c80044447a20 */ /* 0x000fe40000410000 */
[----:B------:R-:W-:Y:S02]  /*9070*/  FMUL.FTZ R69, R69, c[0x0][0x320] ;  /* 0x0000c80045457a20 */ /* 0x000fe40000410000 */
[----:B------:R-:W-:Y:S01]  /*9080*/  FMUL.FTZ R70, R70, c[0x0][0x320] ;  /* 0x0000c80046467a20 */ /* 0x000fe20000410000 */
[----:B------:R-:W3:Y:S01]  /*9090*/  MUFU.TANH R34, R34 ;  /* 0x0000002200227308 */ /* 0x000ee20000002400 */
[----:B------:R-:W-:Y:S02]  /*90a0*/  FMUL.FTZ R71, R71, c[0x0][0x320] ;  /* 0x0000c80047477a20 */ /* 0x000fe40000410000 */
[----:B------:R-:W-:Y:S01]  /*90b0*/  FMUL.FTZ R72, R72, c[0x0][0x320] ;  /* 0x0000c80048487a20 */ /* 0x000fe20000410000 */
[----:B-1----:R1:W-:Y:S01]  /*90c0*/  STL [R1+0x10], R0 ;  /* 0x0000100001007387 */ /* 0x0023e20000100800 */
[----:B------:R-:W-:Y:S02]  /*90d0*/  FMUL.FTZ R73, R73, c[0x0][0x320] ;  /* 0x0000c80049497a20 */ /* 0x000fe40000410000 */
[----:B------:R-:W-:Y:S02]  /*90e0*/  FMUL.FTZ R76, R76, c[0x0][0x320] ;  /* 0x0000c8004c4c7a20 */ /* 0x000fe40000410000 */
[----:B------:R-:W-:Y:S01]  /*90f0*/  FMUL.FTZ R77, R77, c[0x0][0x320] ;  /* 0x0000c8004d4d7a20 */ /* 0x000fe20000410000 */
[----:B------:R-:W4:Y:S01]  /*9100*/  MUFU.TANH R35, R35 ;  /* 0x0000002300237308 */ /* 0x000f220000002400 */
[----:B------:R-:W-:Y:S02]  /*9110*/  FMUL.FTZ R78, R78, c[0x0][0x320] ;  /* 0x0000c8004e4e7a20 */ /* 0x000fe40000410000 */
[----:B------:R-:W-:Y:S02]  /*9120*/  FMUL.FTZ R79, R79, c[0x0][0x320] ;  /* 0x0000c8004f4f7a20 */ /* 0x000fe40000410000 */
[----:B------:R-:W-:Y:S02]  /*9130*/  FMUL.FTZ R80, R80, c[0x0][0x320] ;  /* 0x0000c80050507a20 */ /* 0x000fe40000410000 */
[----:B------:R-:W-:Y:S02]  /*9140*/  FMUL.FTZ R82, R82, c[0x0][0x320] ;  /* 0x0000c80052527a20 */ /* 0x000fe40000410000 */
[----:B------:R-:W-:Y:S01]  /*9150*/  FMUL.FTZ R83, R83, c[0x0][0x320] ;  /* 0x0000c80053537a20 */ /* 0x000fe20000410000 */
[----:B------:R-:W1:Y:S01]  /*9160*/  MUFU.TANH R36, R36 ;  /* 0x0000002400247308 */ /* 0x000e620000002400 */
        /* <DEDUP_REMOVED lines=17> */
[----:B------:R2:W2:Y:S01]  /*9280*/  MUFU.TANH R17, R39 ;  /* 0x0000002700117308 */ /* 0x0004a20000002400 */
[----:B------:R-:W-:Y:S02]  /*9290*/  FMUL.FTZ R108, R108, c[0x0][0x320] ;  /* 0x0000c8006c6c7a20 */ /* 0x000fe40000410000 */
[----:B-1----:R-:W-:Y:S07]  /*92a0*/  FMUL.FTZ R0, R111, c[0x0][0x320] ;  /* 0x0000c8006f007a20 */ /* 0x002fee0000410000 */
[----:B------:R-:W1:Y:S10]  /*92b0*/  MUFU.TANH R40, R40 ;  /* 0x0000002800287308 */ /* 0x000e740000002400 */
[----:B------:R-:W1:Y:S10]  /*92c0*/  MUFU.TANH R41, R41 ;  /* 0x0000002900297308 */ /* 0x000e740000002400 */
[----:B------:R-:W1:Y:S10]  /*92d0*/  MUFU.TANH R42, R42 ;  /* 0x0000002a002a7308 */ /* 0x000e740000002400 */
[----:B------:R1:W1:Y:S10]  /*92e0*/  MUFU.TANH R203, R43 ;  /* 0x0000002b00cb7308 */ /* 0x0002740000002400 */
[----:B------:R1:W1:Y:S10]  /*92f0*/  MUFU.TANH R202, R44 ;  /* 0x0000002c00ca7308 */ /* 0x0002740000002400 */
[----:B------:R1:W1:Y:S10]  /*9300*/  MUFU.TANH R208, R45 ;  /* 0x0000002d00d07308 */ /* 0x0002740000002400 */
[----:B------:R1:W1:Y:S10]  /*9310*/  MUFU.TANH R209, R46 ;  /* 0x0000002e00d17308 */ /* 0x0002740000002400 */
[----:B------:R1:W1:Y:S10]  /*9320*/  MUFU.TANH R216, R47 ;  /* 0x0000002f00d87308 */ /* 0x0002740000002400 */
[----:B------:R-:W1:Y:S10]  /*9330*/  MUFU.TANH R48, R48 ;  /* 0x0000003000307308 */ /* 0x000e740000002400 */
        /* <DEDUP_REMOVED lines=58> */
[----:B------:R1:W1:Y:S10]  /*96e0*/  MUFU.TANH R74, R0 ;  /* 0x00000000004a7308 */ /* 0x0002740000002400 */
[----:B------:R-:W1:Y:S10]  /*96f0*/  MUFU.TANH R112, R112 ;  /* 0x0000007000707308 */ /* 0x000e740000002400 */
[----:B------:R-:W1:Y:S10]  /*9700*/  MUFU.TANH R113, R113 ;  /* 0x0000007100717308 */ /* 0x000e740000002400 */
[----:B------:R-:W1:Y:S10]  /*9710*/  MUFU.TANH R114, R114 ;  /* 0x0000007200727308 */ /* 0x000e740000002400 */
[----:B------:R-:W1:Y:S02]  /*9720*/  MUFU.TANH R115, R115 ;  /* 0x0000007300737308 */ /* 0x000e640000002400 */
[----:B-1234-:R-:W-:-:S05]  /*9730*/  @P0 BRA `(.L_x_22) ;  /* 0xffffe0d000000947 */ /* 0x01efca000383ffff */
.L_x_21:
[----:B------:R1:W-:Y:S01]  /*9740*/  STL [R1+0x44], R234 ;  /* 0x000044ea01007387 */ /* 0x0003e20000100800 */
[----:B------:R-:W-:Y:S01]  /*9750*/  FMNMX.FTZ R0, R186, R3, !PT ;  /* 0x00000003ba007209 */ /* 0x000fe20007810000 */
[----:B------:R-:W-:Y:S01]  /*9760*/  UISETP.GT.AND UP0, UPT, UR6, UR8, UPT ;  /* 0x000000080600728c */ /* 0x000fe2000bf04270 */
[----:B------:R-:W-:Y:S01]  /*9770*/  FMNMX.FTZ R2, R197, R117, !PT ;  /* 0x00000075c5027209 */ /* 0x000fe20007810000 */
[----:B------:R-:W0:Y:S01]  /*9780*/  LDGDEPBAR ;  /* 0x00000000000079af */ /* 0x000e220000000000 */
[----:B------:R-:W-:Y:S01]  /*9790*/  FMNMX.FTZ R0, R198, R0, !PT ;  /* 0x00000000c6007209 */ /* 0x000fe20007810000 */
[----:B------:R-:W-:Y:S01]  /*97a0*/  UIADD3 UR6, UR6, -0x1, URZ ;  /* 0xffffffff06067890 */ /* 0x000fe2000fffe03f */
[----:B------:R-:W-:Y:S02]  /*97b0*/  FMNMX.FTZ R2, R200, R2, !PT ;  /* 0x00000002c8027209 */ /* 0x000fe40007810000 */
[----:B------:R-:W-:Y:S02]  /*97c0*/  FMNMX.FTZ R0, R185, R0, !PT ;  /* 0x00000000b9007209 */ /* 0x000fe40007810000 */
[----:B------:R-:W-:Y:S02]  /*97d0*/  FMNMX.FTZ R2, R191, R2, !PT ;  /* 0x00000002bf027209 */ /* 0x000fe40007810000 */
[----:B------:R-:W-:Y:S02]  /*97e0*/  FMNMX.FTZ R0, R184, R0, !PT ;  /* 0x00000000b8007209 */ /* 0x000fe40007810000 */
[----:B------:R-:W-:Y:S02]  /*97f0*/  FMNMX.FTZ R2, R189, R2, !PT ;  /* 0x00000002bd027209 */ /* 0x000fe40007810000 */
[----:B------:R-:W-:Y:S02]  /*9800*/  FMNMX.FTZ R0, R20, R0, !PT ;  /* 0x0000000014007209 */ /* 0x000fe40007810000 */
[----:B------:R-:W-:Y:S02]  /*9810*/  FMNMX.FTZ R2, R24, R2, !PT ;  /* 0x0000000218027209 */ /* 0x000fe40007810000 */
[----:B------:R-:W-:Y:S02]  /*9820*/  FMNMX.FTZ R0, R21, R0, !PT ;  /* 0x0000000015007209 */ /* 0x000fe40007810000 */
[----:B------:R-:W-:Y:S01]  /*9830*/  FMNMX.FTZ R2, R25, R2, !PT ;  /* 0x0000000219027209 */ /* 0x000fe20007810000 */
[----:B-1----:R-:W3:Y:S01]  /*9840*/  LDL.LU R234, [R1+0x8] ;  /* 0x0000080001ea7983 */ /* 0x002ee20000300800 */
[----:B------:R-:W-:Y:S02]  /*9850*/  FMNMX.FTZ R0, R32, R0, !PT ;  /* 0x0000000020007209 */ /* 0x000fe40007810000 */
[----:B------:R-:W-:Y:S01]  /*9860*/  FMNMX.FTZ R2, R28, R2, !PT ;  /* 0x000000021c027209 */ /* 0x000fe20007810000 */
[----:B------:R-:W4:Y:S01]  /*9870*/  LDL.LU R108, [R1+0x10] ;  /* 0x00001000016c7983 */ /* 0x000f220000300800 */
[----:B------:R-:W-:Y:S02]  /*9880*/  FMNMX.FTZ R0, R33, R0, !PT ;  /* 0x0000000021007209 */ /* 0x000fe40007810000 */
[----:B------:R-:W-:Y:S01]  /*9890*/  FMNMX.FTZ R2, R29, R2, !PT ;  /* 0x000000021d027209 */ /* 0x000fe20007810000 */
[----:B------:R-:W-:Y:S01]  /*98a0*/  STL [R1+0x40], R233 ;  /* 0x000040e901007387 */ /* 0x000fe20000100800 */
        /* <DEDUP_REMOVED lines=10> */
[----:B--2---:R-:W-:Y:S01]  /*9950*/  FMNMX.FTZ R4, R187, R116, !PT ;  /* 0x00000074bb047209 */ /* 0x004fe20007810000 */
        /* <DEDUP_REMOVED lines=16> */
[----:B------:R-:W-:Y:S02]  /*9a60*/  MOV R194, R59 ;  /* 0x0000003b00c27202 */ /* 0x000fe40000000f00 */
        /* <DEDUP_REMOVED lines=10> */
[----:B------:R-:W-:Y:S02]  /*9b10*/  MOV R192, R65 ;  /* 0x0000004100c07202 */ /* 0x000fe40000000f00 */
        /* <DEDUP_REMOVED lines=28> */
[----:B------:R-:W1:Y:S01]  /*9ce0*/  SHFL.BFLY PT, R7, R0, 0x2, 0x1f ;  /* 0x0c401f0000077f89 */ /* 0x000e6200000e0000 */
        /* <DEDUP_REMOVED lines=22> */
[----:B------:R-:W-:Y:S02]  /*9e50*/  MOV R94, R53 ;  /* 0x00000035005e7202 */ /* 0x000fe40000000f00 */
[----:B------:R-:W-:Y:S01]  /*9e60*/  FMNMX.FTZ R5, R63, R5, !PT ;  /* 0x000000053f057209 */ /* 0x000fe20007810000 */
[----:B------:R-:W-:Y:S01]  /*9e70*/  LDSM.16.MT88.4 R52, [R225+0x100] ;  /* 0x00010000e134783b */ /* 0x000fe20000004200 */
[----:B------:R-:W-:Y:S02]  /*9e80*/  MOV R111, R66 ;  /* 0x00000042006f7202 */ /* 0x000fe40000000f00 */
[----:B------:R-:W-:Y:S02]  /*9e90*/  FMNMX.FTZ R5, R94, R5, !PT ;  /* 0x000000055e057209 */ /* 0x000fe40007810000 */
[----:B------:R-:W-:Y:S02]  /*9ea0*/  PLOP3.LUT P0, PT, PT, PT, UP0, 0x80, 0x0 ;  /* 0x000000000000781c */ /* 0x000fe40003f0f008 */
[----:B----4-:R-:W-:Y:S02]  /*9eb0*/  FMNMX.FTZ R2, R108, R2, !PT ;  /* 0x000000026c027209 */ /* 0x010fe40007810000 */
[----:B-1----:R-:W-:Y:S02]  /*9ec0*/  FMNMX.FTZ R0, R0, R7, !PT ;  /* 0x0000000700007209 */ /* 0x002fe40007810000 */
[----:B------:R-:W-:Y:S02]  /*9ed0*/  FMNMX.FTZ R2, R206, R2, !PT ;  /* 0x00000002ce027209 */ /* 0x000fe40007810000 */
[----:B---3--:R-:W-:Y:S01]  /*9ee0*/  FMNMX.FTZ R4, R234, R4, !PT ;  /* 0x00000004ea047209 */ /* 0x008fe20007810000 */
[----:B------:R-:W1:Y:S01]  /*9ef0*/  SHFL.BFLY PT, R73, R0, 0x1, 0x1f ;  /* 0x0c201f0000497f89 */ /* 0x000e6200000e0000 */
[----:B------:R-:W-:Y:S02]  /*9f00*/  FMNMX.FTZ R2, R205, R2, !PT ;  /* 0x00000002cd027209 */ /* 0x000fe40007810000 */
[----:B------:R-:W-:Y:S02]  /*9f10*/  FMNMX.FTZ R4, R98, R4, !PT ;  /* 0x0000000462047209 */ /* 0x000fe40007810000 */
[----:B------:R-:W-:Y:S02]  /*9f20*/  FMNMX.FTZ R2, R204, R2, !PT ;  /* 0x00000002cc027209 */ /* 0x000fe40007810000 */
[----:B------:R-:W-:Y:S02]  /*9f30*/  FMNMX.FTZ R4, R99, R4, !PT ;  /* 0x0000000463047209 */ /* 0x000fe40007810000 */
[----:B------:R-:W-:Y:S02]  /*9f40*/  FMNMX.FTZ R2, R109, R2, !PT ;  /* 0x000000026d027209 */ /* 0x000fe40007810000 */
[----:B------:R-:W-:Y:S03]  /*9f50*/  FMNMX.FTZ R4, R102, R4, !PT ;  /* 0x0000000466047209 */ /* 0x000fe60007810000 */
[----:B------:R-:W2:Y:S01]  /*9f60*/  SHFL.BFLY PT, R71, R2, 0x2, 0x1f ;  /* 0x0c401f0002477f89 */ /* 0x000ea200000e0000 */
[----:B------:R-:W-:Y:S04]  /*9f70*/  FMNMX.FTZ R4, R103, R4, !PT ;  /* 0x0000000467047209 */ /* 0x000fe80007810000 */
[----:B------:R-:W-:Y:S04]  /*9f80*/  FMNMX.FTZ R4, R114, R4, !PT ;  /* 0x0000000472047209 */ /* 0x000fe80007810000 */
[----:B------:R-:W-:Y:S02]  /*9f90*/  FMNMX.FTZ R4, R115, R4, !PT ;  /* 0x0000000473047209 */ /* 0x000fe40007810000 */
[----:B-1----:R-:W-:Y:S03]  /*9fa0*/  FMNMX.FTZ R73, R0, R73, !PT ;  /* 0x0000004900497209 */ /* 0x002fe60007810000 */
[----:B------:R-:W1:Y:S02]  /*9fb0*/  SHFL.BFLY PT, R6, R4, 0x2, 0x1f ;  /* 0x0c401f0004067f89 */ /* 0x000e6400000e0000 */
[C---:B------:R-:W-:Y:S02]  /*9fc0*/  FADD.FTZ R0, -R73.reuse, R3 ;  /* 0x0000000349007221 */ /* 0x040fe40000010100 */
[----:B------:R-:W-:Y:S04]  /*9fd0*/  FMUL.FTZ R105, R73, c[0x0][0x2d0] ;  /* 0x0000b40049697a20 */ /* 0x000fe80000410000 */
[--C-:B------:R-:W-:Y:S01]  /*9fe0*/  FFMA.FTZ R7, R32, c[0x0][0x2d0], -R105.reuse ;  /* 0x0000b40020077a23 */ /* 0x100fe20000010869 */
[----:B--2---:R-:W-:Y:S01]  /*9ff0*/  FMNMX.FTZ R71, R2, R71, !PT ;  /* 0x0000004702477209 */ /* 0x004fe20007810000 */
[--C-:B------:R-:W-:Y:S01]  /*a000*/  FFMA.FTZ R9, R20, c[0x0][0x2d0], -R105.reuse ;  /* 0x0000b40014097a23 */ /* 0x100fe20000010869 */
[----:B------:R-:W-:Y:S01]  /*a010*/  FMNMX.FTZ R2, R58, R5, !PT ;  /* 0x000000053a027209 */ /* 0x000fe20007810000 */
[--C-:B------:R-:W-:Y:S02]  /*a020*/  FFMA.FTZ R8, R21, c[0x0][0x2d0], -R105.reuse ;  /* 0x0000b40015087a23 */ /* 0x100fe40000010869 */
[----:B------:R2:W-:Y:S01]  /*a030*/  MUFU.EX2 R87, R9 ;  /* 0x0000000900577308 */ /* 0x0005e20000000800 */
[----:B------:R-:W-:Y:S01]  /*a040*/  FMNMX.FTZ R2, R47, R2, !PT ;  /* 0x000000022f027209 */ /* 0x000fe20007810000 */
[----:B------:R-:W3:Y:S01]  /*a050*/  SHFL.BFLY PT, R5, R71, 0x1, 0x1f ;  /* 0x0c201f0047057f89 */ /* 0x000ee200000e0000 */
[--C-:B------:R-:W-:Y:S02]  /*a060*/  FFMA.FTZ R16, R48, c[0x0][0x2d0], -R105.reuse ;  /* 0x0000b40030107a23 */ /* 0x100fe40000010869 */
[----:B------:R-:W-:Y:S01]  /*a070*/  FMNMX.FTZ R2, R44, R2, !PT ;  /* 0x000000022c027209 */ /* 0x000fe20007810000 */
[--C-:B------:R-:W-:Y:S02]  /*a080*/  FFMA.FTZ R100, R100, c[0x0][0x2d0], -R105.reuse ;  /* 0x0000b40064647a23 */ /* 0x100fe40000010869 */
[--C-:B------:R-:W-:Y:S01]  /*a090*/  FFMA.FTZ R101, R101, c[0x0][0x2d0], -R105.reuse ;  /* 0x0000b40065657a23 */ /* 0x100fe20000010869 */
[----:B------:R-:W-:Y:S01]  /*a0a0*/  FMNMX.FTZ R3, R111, R2, !PT ;  /* 0x000000026f037209 */ /* 0x000fe20007810000 */
[----:B------:R-:W-:Y:S01]  /*a0b0*/  MUFU.EX2 R83, R8 ;  /* 0x0000000800537308 */ /* 0x000fe20000000800 */
[----:B------:R-:W-:Y:S01]  /*a0c0*/  FMUL.FTZ R2, R0, c[0x0][0x2d0] ;  /* 0x0000b40000027a20 */ /* 0x000fe20000410000 */
[----:B-1----:R-:W-:Y:S01]  /*a0d0*/  FMNMX.FTZ R4, R4, R6, !PT ;  /* 0x0000000604047209 */ /* 0x002fe20007810000 */
[--C-:B------:R-:W-:Y:S01]  /*a0e0*/  FFMA.FTZ R6, R33, c[0x0][0x2d0], -R105.reuse ;  /* 0x0000b40021067a23 */ /* 0x100fe20000010869 */
[----:B------:R-:W-:Y:S03]  /*a0f0*/  FMNMX.FTZ R0, R207, R3, !PT ;  /* 0x00000003cf007209 */ /* 0x000fe60007810000 */
[----:B------:R-:W1:Y:S01]  /*a100*/  SHFL.BFLY PT, R72, R4, 0x1, 0x1f ;  /* 0x0c201f0004487f89 */ /* 0x000e6200000e0000 */
[----:B------:R-:W-:Y:S02]  /*a110*/  FMNMX.FTZ R0, R75, R0, !PT ;  /* 0x000000004b007209 */ /* 0x000fe40007810000 */
[----:B------:R4:W4:Y:S02]  /*a120*/  MUFU.EX2 R70, R2 ;  /* 0x0000000200467308 */ /* 0x0009240000000800 */
[----:B------:R-:W-:Y:S01]  /*a130*/  FMNMX.FTZ R0, R74, R0, !PT ;  /* 0x000000004a007209 */ /* 0x000fe20007810000 */
[--C-:B--2---:R-:W-:Y:S01]  /*a140*/  FFMA.FTZ R9, R36, c[0x0][0x2d0], -R105.reuse ;  /* 0x0000b40024097a23 */ /* 0x104fe20000010869 */
[----:B---3--:R-:W-:Y:S03]  /*a150*/  FMNMX.FTZ R71, R71, R5, !PT ;  /* 0x0000000547477209 */ /* 0x008fe60007810000 */
[----:B------:R-:W2:Y:S03]  /*a160*/  SHFL.BFLY PT, R3, R0, 0x2, 0x1f ;  /* 0x0c401f0000037f89 */ /* 0x000ea600000e0000 */
[----:B------:R-:W-:Y:S01]  /*a170*/  MUFU.EX2 R86, R6 ;  /* 0x0000000600567308 */ /* 0x000fe20000000800 */
[----:B------:R-:W-:Y:S04]  /*a180*/  FMUL.FTZ R96, R71, c[0x0][0x2d0] ;  /* 0x0000b40047607a20 */ /* 0x000fe80000410000 */
[--C-:B------:R-:W-:Y:S02]  /*a190*/  FFMA.FTZ R32, R40, c[0x0][0x2d0], -R96.reuse ;  /* 0x0000b40028207a23 */ /* 0x100fe40000010860 */
[----:B------:R-:W-:Y:S03]  /*a1a0*/  FFMA.FTZ R48, R202, c[0x0][0x2d0], -R96 ;  /* 0x0000b400ca307a23 */ /* 0x000fe60000010860 */
[----:B------:R-:W-:Y:S01]  /*a1b0*/  MUFU.EX2 R43, R9 ;  /* 0x00000009002b7308 */ /* 0x000fe20000000800 */
[----:B-1----:R-:W-:Y:S01]  /*a1c0*/  FMNMX.FTZ R72, R4, R72, !PT ;  /* 0x0000004804487209 */ /* 0x002fe20007810000 */
[--C-:B------:R-:W-:Y:S04]  /*a1d0*/  FFMA.FTZ R4, R186, c[0x0][0x2d0], -R105.reuse ;  /* 0x0000b400ba047a23 */ /* 0x100fe80000010869 */
[C---:B------:R-:W-:Y:S02]  /*a1e0*/  FMUL.FTZ R107, R72.reuse, c[0x0][0x2d0] ;  /* 0x0000b400486b7a20 */ /* 0x040fe40000410000 */
[----:B----4-:R-:W-:Y:S02]  /*a1f0*/  FADD.FTZ R2, -R72, R116 ;  /* 0x0000007448027221 */ /* 0x010fe40000010100 */
[----:B------:R-:W-:Y:S01]  /*a200*/  MUFU.EX2 R106, R4 ;  /* 0x00000004006a7308 */ /* 0x000fe20000000800 */
[----:B--2---:R-:W-:Y:S01]  /*a210*/  FMNMX.FTZ R0, R0, R3, !PT ;  /* 0x0000000300007209 */ /* 0x004fe20007810000 */
[----:B------:R-:W-:Y:S02]  /*a220*/  FFMA.FTZ R3, R184, c[0x0][0x2d0], -R105 ;  /* 0x0000b400b8037a23 */ /* 0x000fe40000010869 */
[--C-:B------:R-:W-:Y:S02]  /*a230*/  FFMA.FTZ R5, R22, c[0x0][0x2d0], -R107.reuse ;  /* 0x0000b40016057a23 */ /* 0x100fe4000001086b */
[----:B------:R-:W-:Y:S02]  /*a240*/  FMUL.FTZ R2, R2, c[0x0][0x2d0] ;  /* 0x0000b40002027a20 */ /* 0x000fe40000410000 */
[--C-:B------:R-:W-:Y:S02]  /*a250*/  FFMA.FTZ R12, R17, c[0x0][0x2d0], -R107.reuse ;  /* 0x0000b400110c7a23 */ /* 0x100fe4000001086b */
[----:B------:R1:W-:Y:S01]  /*a260*/  MUFU.EX2 R119, R3 ;  /* 0x0000000300777308 */ /* 0x0003e20000000800 */
[----:B------:R-:W-:Y:S02]  /*a270*/  FMUL.FTZ R17, R70, R133 ;  /* 0x0000008546117220 */ /* 0x000fe40000410000 */
[--C-:B------:R-:W-:Y:S02]  /*a280*/  FFMA.FTZ R102, R102, c[0x0][0x2d0], -R107.reuse ;  /* 0x0000b40066667a23 */ /* 0x100fe4000001086b */
[--C-:B------:R-:W-:Y:S05]  /*a290*/  FFMA.FTZ R103, R103, c[0x0][0x2d0], -R107.reuse ;  /* 0x0000b40067677a23 */ /* 0x100fea000001086b */
[----:B------:R2:W3:Y:S10]  /*a2a0*/  MUFU.EX2 R68, R2 ;  /* 0x0000000200447308 */ /* 0x0004f40000000800 */
[----:B------:R4:W4:Y:S01]  /*a2b0*/  MUFU.EX2 R88, R5 ;  /* 0x0000000500587308 */ /* 0x0009220000000800 */
[----:B-1----:R-:W-:Y:S09]  /*a2c0*/  FFMA.FTZ R3, R187, c[0x0][0x2d0], -R107 ;  /* 0x0000b400bb037a23 */ /* 0x002ff2000001086b */
[----:B------:R1:W-:Y:S01]  /*a2d0*/  MUFU.EX2 R104, R3 ;  /* 0x0000000300687308 */ /* 0x0003e20000000800 */
[----:B--2---:R-:W-:Y:S02]  /*a2e0*/  FADD.FTZ R2, -R71, R117 ;  /* 0x0000007547027221 */ /* 0x004fe40000010100 */
[----:B---3--:R-:W-:Y:S02]  /*a2f0*/  FMUL.FTZ R6, R68, R126 ;  /* 0x0000007e44067220 */ /* 0x008fe40000410000 */
[----:B------:R-:W-:Y:S05]  /*a300*/  FMUL.FTZ R2, R2, c[0x0][0x2d0] ;  /* 0x0000b40002027a20 */ /* 0x000fea0000410000 */
[----:B------:R-:W-:Y:S01]  /*a310*/  MUFU.EX2 R33, R12 ;  /* 0x0000000c00217308 */ /* 0x000fe20000000800 */
[----:B----4-:R-:W-:Y:S01]  /*a320*/  FMUL.FTZ R5, R70, R125 ;  /* 0x0000007d46057220 */ /* 0x010fe20000410000 */
[----:B------:R-:W-:Y:S08]  /*a330*/  MOV R126, R88 ;  /* 0x00000058007e7202 */ /* 0x000ff00000000f00 */
[----:B------:R2:W3:Y:S01]  /*a340*/  MUFU.EX2 R69, R2 ;  /* 0x0000000200457308 */ /* 0x0004e20000000800 */
[----:B-1----:R-:W-:Y:S09]  /*a350*/  FFMA.FTZ R3, R199, c[0x0][0x2d0], -R107 ;  /* 0x0000b400c7037a23 */ /* 0x002ff2000001086b */
[----:B------:R-:W1:Y:S10]  /*a360*/  MUFU.EX2 R184, R3 ;  /* 0x0000000300b87308 */ /* 0x000e740000000800 */
[----:B------:R-:W-:Y:S01]  /*a370*/  MUFU.EX2 R100, R100 ;  /* 0x0000006400647308 */ /* 0x000fe20000000800 */
[----:B--2---:R-:W-:Y:S02]  /*a380*/  FFMA.FTZ R2, R198, c[0x0][0x2d0], -R105 ;  /* 0x0000b400c6027a23 */ /* 0x004fe40000010869 */
[C---:B---3--:R-:W-:Y:S02]  /*a390*/  FMUL.FTZ R8, R69.reuse, R120 ;  /* 0x0000007845087220 */ /* 0x048fe40000410000 */
[C---:B------:R-:W-:Y:S05]  /*a3a0*/  FMUL.FTZ R9, R69.reuse, R121 ;  /* 0x0000007945097220 */ /* 0x040fea0000410000 */
[----:B------:R2:W3:Y:S01]  /*a3b0*/  MUFU.EX2 R117, R2 ;  /* 0x0000000200757308 */ /* 0x0004e20000000800 */
[C---:B------:R-:W-:Y:S02]  /*a3c0*/  FMUL.FTZ R12, R69.reuse, R128 ;  /* 0x00000080450c7220 */ /* 0x040fe40000410000 */
[----:B------:R-:W-:Y:S01]  /*a3d0*/  FMUL.FTZ R13, R69, R129 ;  /* 0x00000081450d7220 */ /* 0x000fe20000410000 */
[----:B-1----:R-:W-:Y:S01]  /*a3e0*/  F2FP.PACK_AB R77, R184, R104 ;  /* 0x00000068b84d723e */ /* 0x002fe200000000ff */
[----:B------:R-:W-:Y:S02]  /*a3f0*/  FFMA.FTZ R3, R18, c[0x0][0x2d0], -R107 ;  /* 0x0000b40012037a23 */ /* 0x000fe4000001086b */
[----:B------:R-:W-:Y:S03]  /*a400*/  FMUL.FTZ R18, R68, R134 ;  /* 0x0000008644127220 */ /* 0x000fe60000410000 */
[----:B------:R1:W-:Y:S10]  /*a410*/  MUFU.EX2 R230, R3 ;  /* 0x0000000300e67308 */ /* 0x0003f40000000800 */
[----:B------:R-:W-:Y:S01]  /*a420*/  MUFU.EX2 R198, R7 ;  /* 0x0000000700c67308 */ /* 0x000fe20000000800 */
[----:B--2---:R-:W-:Y:S01]  /*a430*/  FFMA.FTZ R2, R185, c[0x0][0x2d0], -R105 ;  /* 0x0000b400b9027a23 */ /* 0x004fe20000010869 */
[----:B---3--:R-:W-:Y:S08]  /*a440*/  F2FP.PACK_AB R76, R117, R106 ;  /* 0x0000006a754c723e */ /* 0x008ff000000000ff */
[----:B------:R2:W3:Y:S01]  /*a450*/  MUFU.EX2 R231, R2 ;  /* 0x0000000200e77308 */ /* 0x0004e20000000800 */
[--C-:B-1----:R-:W-:Y:S09]  /*a460*/  FFMA.FTZ R3, R197, c[0x0][0x2d0], -R96.reuse ;  /* 0x0000b400c5037a23 */ /* 0x102ff20000010860 */
[----:B------:R1:W-:Y:S10]  /*a470*/  MUFU.EX2 R110, R3 ;  /* 0x00000003006e7308 */ /* 0x0003f40000000800 */
[----:B------:R-:W-:Y:S01]  /*a480*/  MUFU.EX2 R101, R101 ;  /* 0x0000006500657308 */ /* 0x000fe20000000800 */
[----:B--2---:R-:W2:Y:S01]  /*a490*/  SHFL.BFLY PT, R2, R0, 0x1, 0x1f ;  /* 0x0c201f0000027f89 */ /* 0x004ea200000e0000 */
[----:B---3--:R-:W-:Y:S08]  /*a4a0*/  F2FP.PACK_AB R78, R119, R231 ;  /* 0x000000e7774e723e */ /* 0x008ff000000000ff */
[----:B------:R-:W-:Y:S01]  /*a4b0*/  MUFU.EX2 R102, R102 ;  /* 0x0000006600667308 */ /* 0x000fe20000000800 */
[--C-:B-1----:R-:W-:Y:S01]  /*a4c0*/  FFMA.FTZ R3, R200, c[0x0][0x2d0], -R96.reuse ;  /* 0x0000b400c8037a23 */ /* 0x102fe20000010860 */
[----:B------:R-:W-:Y:S08]  /*a4d0*/  MOV R200, R44 ;  /* 0x0000002c00c87202 */ /* 0x000ff00000000f00 */
[----:B------:R1:W3:Y:S01]  /*a4e0*/  MUFU.EX2 R233, R3 ;  /* 0x0000000300e97308 */ /* 0x0002e20000000800 */
[----:B--2---:R-:W-:Y:S01]  /*a4f0*/  FMNMX.FTZ R2, R2, R0, !PT ;  /* 0x0000000002027209 */ /* 0x004fe20007810000 */
[----:B------:R-:W-:Y:S08]  /*a500*/  FFMA.FTZ R0, R19, c[0x0][0x2d0], -R107 ;  /* 0x0000b40013007a23 */ /* 0x000ff0000001086b */
[----:B------:R-:W-:Y:S01]  /*a510*/  MUFU.EX2 R103, R103 ;  /* 0x0000006700677308 */ /* 0x000fe20000000800 */
[----:B------:R-:W-:Y:S09]  /*a520*/  FMUL.FTZ R19, R68, R135 ;  /* 0x0000008744137220 */ /* 0x000ff20000410000 */
[----:B------:R2:W4:Y:S01]  /*a530*/  MUFU.EX2 R185, R0 ;  /* 0x0000000000b97308 */ /* 0x0005220000000800 */
[----:B-1----:R-:W-:Y:S01]  /*a540*/  FFMA.FTZ R3, R191, c[0x0][0x2d0], -R96 ;  /* 0x0000b400bf037a23 */ /* 0x002fe20000010860 */
[----:B---3--:R-:W-:Y:S02]  /*a550*/  F2FP.PACK_AB R64, R233, R110 ;  /* 0x0000006ee940723e */ /* 0x008fe400000000ff */
[----:B------:R-:W-:Y:S01]  /*a560*/  MOV R191, R61 ;  /* 0x0000003d00bf7202 */ /* 0x000fe20000000f00 */
[----:B------:R-:W-:Y:S05]  /*a570*/  FMUL.FTZ R61, R69, R177 ;  /* 0x000000b1453d7220 */ /* 0x000fea0000410000 */
[----:B------:R1:W-:Y:S01]  /*a580*/  MUFU.EX2 R229, R3 ;  /* 0x0000000300e57308 */ /* 0x0003e20000000800 */
[----:B--2---:R-:W-:Y:S01]  /*a590*/  FADD.FTZ R0, -R2, R118 ;  /* 0x0000007602007221 */ /* 0x004fe20000010100 */
[----:B----4-:R-:W-:Y:S03]  /*a5a0*/  F2FP.PACK_AB R79, R185, R230 ;  /* 0x000000e6b94f723e */ /* 0x010fe600000000ff */
[----:B------:R-:W-:Y:S06]  /*a5b0*/  FMUL.FTZ R0, R0, c[0x0][0x2d0] ;  /* 0x0000b40000007a20 */ /* 0x000fec0000410000 */
[----:B------:R-:W2:Y:S01]  /*a5c0*/  MUFU.EX2 R0, R0 ;  /* 0x0000000000007308 */ /* 0x000ea20000000800 */
[--C-:B-1----:R-:W-:Y:S01]  /*a5d0*/  FFMA.FTZ R3, R189, c[0x0][0x2d0], -R96.reuse ;  /* 0x0000b400bd037a23 */ /* 0x102fe20000010860 */
[----:B------:R-:W-:Y:S08]  /*a5e0*/  MOV R189, R81 ;  /* 0x0000005100bd7202 */ /* 0x000ff00000000f00 */
[----:B------:R1:W3:Y:S01]  /*a5f0*/  MUFU.EX2 R10, R3 ;  /* 0x00000003000a7308 */ /* 0x0002e20000000800 */
[C---:B--2---:R-:W-:Y:S01]  /*a600*/  FMUL.FTZ R14, R0.reuse, R130 ;  /* 0x00000082000e7220 */ /* 0x044fe20000410000 */
[----:B------:R-:W-:Y:S01]  /*a610*/  MOV R130, R83 ;  /* 0x0000005300827202 */ /* 0x000fe20000000f00 */
[----:B------:R-:W-:Y:S02]  /*a620*/  FMUL.FTZ R15, R0, R131 ;  /* 0x00000083000f7220 */ /* 0x000fe40000410000 */
[----:B-1----:R-:W-:Y:S01]  /*a630*/  FMUL.FTZ R3, R2, c[0x0][0x2d0] ;  /* 0x0000b40002037a20 */ /* 0x002fe20000410000 */
[----:B---3--:R-:W-:Y:S01]  /*a640*/  MOV R121, R10 ;  /* 0x0000000a00797202 */ /* 0x008fe20000000f00 */
[----:B------:R-:W-:Y:S01]  /*a650*/  FMUL.FTZ R10, R0, R122 ;  /* 0x0000007a000a7220 */ /* 0x000fe20000410000 */
[----:B------:R-:W-:Y:S01]  /*a660*/  MOV R122, R47 ;  /* 0x0000002f007a7202 */ /* 0x000fe20000000f00 */
[--C-:B------:R-:W-:Y:S01]  /*a670*/  FFMA.FTZ R4, R188, c[0x0][0x2d0], -R3.reuse ;  /* 0x0000b400bc047a23 */ /* 0x100fe20000010803 */
[----:B------:R-:W-:Y:S01]  /*a680*/  F2FP.PACK_AB R66, R121, R229 ;  /* 0x000000e57942723e */ /* 0x000fe200000000ff */
[--C-:B------:R-:W-:Y:S01]  /*a690*/  FFMA.FTZ R7, R31, c[0x0][0x2d0], -R3.reuse ;  /* 0x0000b4001f077a23 */ /* 0x100fe20000010803 */
[----:B------:R-:W-:Y:S01]  /*a6a0*/  MOV R188, R62 ;  /* 0x0000003e00bc7202 */ /* 0x000fe20000000f00 */
[----:B------:R1:W-:Y:S01]  /*a6b0*/  MUFU.EX2 R116, R4 ;  /* 0x0000000400747308 */ /* 0x0003e20000000800 */
[----:B------:R-:W-:Y:S02]  /*a6c0*/  FMUL.FTZ R31, R0, R147 ;  /* 0x00000093001f7220 */ /* 0x000fe40000410000 */
[--C-:B------:R-:W-:Y:S02]  /*a6d0*/  FFMA.FTZ R40, R42, c[0x0][0x2d0], -R3.reuse ;  /* 0x0000b4002a287a23 */ /* 0x100fe40000010803 */
[--C-:B------:R-:W-:Y:S02]  /*a6e0*/  FFMA.FTZ R44, R203, c[0x0][0x2d0], -R3.reuse ;  /* 0x0000b400cb2c7a23 */ /* 0x100fe40000010803 */
[C---:B------:R-:W-:Y:S02]  /*a6f0*/  FMUL.FTZ R42, R0.reuse, R158 ;  /* 0x0000009e002a7220 */ /* 0x040fe40000410000 */
[C---:B------:R-:W-:Y:S01]  /*a700*/  FMUL.FTZ R47, R0.reuse, R163 ;  /* 0x000000a3002f7220 */ /* 0x040fe20000410000 */
[----:B------:R2:W-:Y:S01]  /*a710*/  MUFU.EX2 R197, R7 ;  /* 0x0000000700c57308 */ /* 0x0005e20000000800 */
[----:B------:R-:W-:Y:S02]  /*a720*/  FMUL.FTZ R62, R0, R178 ;  /* 0x000000b2003e7220 */ /* 0x000fe40000410000 */
[--C-:B------:R-:W-:Y:S07]  /*a730*/  FFMA.FTZ R75, R75, c[0x0][0x2d0], -R3.reuse ;  /* 0x0000b4004b4b7a23 */ /* 0x100fee0000010803 */
[----:B------:R3:W-:Y:S01]  /*a740*/  MUFU.EX2 R147, R32 ;  /* 0x0000002000937308 */ /* 0x0007e20000000800 */
[--C-:B-1----:R-:W-:Y:S09]  /*a750*/  FFMA.FTZ R4, R201, c[0x0][0x2d0], -R3.reuse ;  /* 0x0000b400c9047a23 */ /* 0x102ff20000010803 */
[----:B------:R1:W4:Y:S01]  /*a760*/  MUFU.EX2 R232, R4 ;  /* 0x0000000400e87308 */ /* 0x0003220000000800 */
[----:B--2---:R-:W-:Y:S01]  /*a770*/  FMUL.FTZ R7, R68, R127 ;  /* 0x0000007f44077220 */ /* 0x004fe20000410000 */
[----:B------:R-:W-:Y:S01]  /*a780*/  MOV R127, R87 ;  /* 0x00000057007f7202 */ /* 0x000fe20000000f00 */
[C---:B---3--:R-:W-:Y:S01]  /*a790*/  FMUL.FTZ R32, R70.reuse, R148 ;  /* 0x0000009446207220 */ /* 0x048fe20000410000 */
[----:B------:R-:W-:Y:S01]  /*a7a0*/  MOV R148, R33 ;  /* 0x0000002100947202 */ /* 0x000fe20000000f00 */
[----:B------:R-:W-:Y:S02]  /*a7b0*/  FMUL.FTZ R33, R70, R149 ;  /* 0x0000009546217220 */ /* 0x000fe40000410000 */
[--C-:B-1----:R-:W-:Y:S01]  /*a7c0*/  FFMA.FTZ R4, R196, c[0x0][0x2d0], -R3.reuse ;  /* 0x0000b400c4047a23 */ /* 0x102fe20000010803 */
[----:B----4-:R-:W-:Y:S02]  /*a7d0*/  F2FP.PACK_AB R65, R232, R116 ;  /* 0x00000074e841723e */ /* 0x010fe400000000ff */
[----:B------:R-:W-:Y:S01]  /*a7e0*/  MOV R196, R80 ;  /* 0x0000005000c47202 */ /* 0x000fe20000000f00 */
[----:B------:R1:W-:Y:S02]  /*a7f0*/  MUFU.EX2 R228, R4 ;  /* 0x0000000400e47308 */ /* 0x0003e40000000800 */
[----:B-1----:R-:W-:Y:S01]  /*a800*/  FFMA.FTZ R4, R190, c[0x0][0x2d0], -R3 ;  /* 0x0000b400be047a23 */ /* 0x002fe20000010803 */
[----:B------:R-:W-:Y:S01]  /*a810*/  MOV R190, R45 ;  /* 0x0000002d00be7202 */ /* 0x000fe20000000f00 */
[----:B------:R-:W-:Y:S06]  /*a820*/  FMUL.FTZ R45, R69, R161 ;  /* 0x000000a1452d7220 */ /* 0x000fec0000410000 */
[----:B------:R1:W2:Y:S02]  /*a830*/  MUFU.EX2 R11, R4 ;  /* 0x00000004000b7308 */ /* 0x0002a40000000800 */
[--C-:B-1----:R-:W-:Y:S01]  /*a840*/  FFMA.FTZ R4, R23, c[0x0][0x2d0], -R107.reuse ;  /* 0x0000b40017047a23 */ /* 0x102fe2000001086b */
[----:B--2---:R-:W-:Y:S01]  /*a850*/  MOV R120, R11 ;  /* 0x0000000b00787202 */ /* 0x004fe20000000f00 */
[----:B------:R-:W1:Y:S01]  /*a860*/  LDSM.16.MT88.4 R20, [R224+0x100] ;  /* 0x00010000e014783b */ /* 0x000e620000004200 */
[----:B------:R-:W-:Y:S05]  /*a870*/  FMUL.FTZ R11, R0, R123 ;  /* 0x0000007b000b7220 */ /* 0x000fea0000410000 */
[----:B------:R2:W3:Y:S01]  /*a880*/  MUFU.EX2 R82, R4 ;  /* 0x0000000400527308 */ /* 0x0004e20000000800 */
[----:B------:R-:W-:Y:S02]  /*a890*/  F2FP.PACK_AB R67, R120, R228 ;  /* 0x000000e47843723e */ /* 0x000fe400000000ff */
[----:B------:R-:W-:Y:S01]  /*a8a0*/  MOV R123, R86 ;  /* 0x00000056007b7202 */ /* 0x000fe20000000f00 */
[--C-:B--2---:R-:W-:Y:S01]  /*a8b0*/  FFMA.FTZ R4, R34, c[0x0][0x2d0], -R107.reuse ;  /* 0x0000b40022047a23 */ /* 0x104fe2000001086b */
[----:B---3--:R-:W-:Y:S02]  /*a8c0*/  MOV R131, R82 ;  /* 0x0000005200837202 */ /* 0x008fe40000000f00 */
[----:B------:R-:W-:Y:S03]  /*a8d0*/  LDSM.16.MT88.4 R80, [R226+0x100] ;  /* 0x00010000e250783b */ /* 0x000fe60000004200 */
[----:B------:R2:W-:Y:S02]  /*a8e0*/  MUFU.EX2 R187, R4 ;  /* 0x0000000400bb7308 */ /* 0x0005e40000000800 */
[--C-:B--2---:R-:W-:Y:S08]  /*a8f0*/  FFMA.FTZ R4, R35, c[0x0][0x2d0], -R107.reuse ;  /* 0x0000b40023047a23 */ /* 0x104ff0000001086b */
[----:B------:R2:W-:Y:S02]  /*a900*/  MUFU.EX2 R199, R4 ;  /* 0x0000000400c77308 */ /* 0x0005e40000000800 */
[--C-:B--2---:R-:W-:Y:S02]  /*a910*/  FFMA.FTZ R4, R24, c[0x0][0x2d0], -R96.reuse ;  /* 0x0000b40018047a23 */ /* 0x104fe40000010860 */
[----:B------:R-:W-:Y:S06]  /*a920*/  FFMA.FTZ R24, R50, c[0x0][0x2d0], -R107 ;  /* 0x0000b40032187a23 */ /* 0x000fec000001086b */
[----:B------:R2:W3:Y:S01]  /*a930*/  MUFU.EX2 R89, R4 ;  /* 0x0000000400597308 */ /* 0x0004e20000000800 */
[----:B------:R-:W-:Y:S09]  /*a940*/  FMUL.FTZ R50, R68, R166 ;  /* 0x000000a644327220 */ /* 0x000ff20000410000 */
[----:B------:R4:W-:Y:S01]  /*a950*/  MUFU.EX2 R134, R24 ;  /* 0x0000001800867308 */ /* 0x0009e20000000800 */
[--C-:B--2---:R-:W-:Y:S01]  /*a960*/  FFMA.FTZ R4, R25, c[0x0][0x2d0], -R96.reuse ;  /* 0x0000b40019047a23 */ /* 0x104fe20000010860 */
[----:B---3--:R-:W-:Y:S01]  /*a970*/  MOV R125, R89 ;  /* 0x00000059007d7202 */ /* 0x008fe20000000f00 */
[C---:B------:R-:W-:Y:S01]  /*a980*/  FMUL.FTZ R25, R69.reuse, R141 ;  /* 0x0000008d45197220 */ /* 0x040fe20000410000 */
[----:B------:R-:W-:Y:S06]  /*a990*/  MOV R141, R197 ;  /* 0x000000c5008d7202 */ /* 0x000fec0000000f00 */
[----:B------:R2:W-:Y:S01]  /*a9a0*/  MUFU.EX2 R91, R4 ;  /* 0x00000004005b7308 */ /* 0x0005e20000000800 */
[----:B------:R-:W-:Y:S01]  /*a9b0*/  MOV R197, R60 ;  /* 0x0000003c00c57202 */ /* 0x000fe20000000f00 */
[--C-:B------:R-:W-:Y:S02]  /*a9c0*/  FFMA.FTZ R60, R216, c[0x0][0x2d0], -R3.reuse ;  /* 0x0000b400d83c7a23 */ /* 0x100fe40000010803 */
[C---:B----4-:R-:W-:Y:S01]  /*a9d0*/  FMUL.FTZ R24, R69.reuse, R140 ;  /* 0x0000008c45187220 */ /* 0x050fe20000410000 */
[----:B------:R-:W-:Y:S01]  /*a9e0*/  MOV R140, R43 ;  /* 0x0000002b008c7202 */ /* 0x000fe20000000f00 */
[----:B------:R-:W-:Y:S04]  /*a9f0*/  FMUL.FTZ R43, R0, R159 ;  /* 0x0000009f002b7220 */ /* 0x000fe80000410000 */
[----:B------:R3:W-:Y:S01]  /*aa00*/  MUFU.EX2 R216, R60 ;  /* 0x0000003c00d87308 */ /* 0x0007e20000000800 */
[--C-:B--2---:R-:W-:Y:S02]  /*aa10*/  FFMA.FTZ R4, R26, c[0x0][0x2d0], -R3.reuse ;  /* 0x0000b4001a047a23 */ /* 0x104fe40000010803 */
[C---:B------:R-:W-:Y:S07]  /*aa20*/  FMUL.FTZ R26, R0.reuse, R142 ;  /* 0x0000008e001a7220 */ /* 0x040fee0000410000 */
[----:B------:R2:W-:Y:S01]  /*aa30*/  MUFU.EX2 R90, R4 ;  /* 0x00000004005a7308 */ /* 0x0005e20000000800 */
[----:B---3--:R-:W-:Y:S02]  /*aa40*/  FMUL.FTZ R60, R69, R176 ;  /* 0x000000b0453c7220 */ /* 0x008fe40000410000 */
[----:B--2---:R-:W-:Y:S02]  /*aa50*/  FFMA.FTZ R4, R27, c[0x0][0x2d0], -R3 ;  /* 0x0000b4001b047a23 */ /* 0x004fe40000010803 */
[----:B------:R-:W-:Y:S01]  /*aa60*/  FMUL.FTZ R27, R0, R143 ;  /* 0x0000008f001b7220 */ /* 0x000fe20000410000 */
[----:B------:R-:W-:Y:S04]  /*aa70*/  MOV R143, R199 ;  /* 0x000000c7008f7202 */ /* 0x000fe80000000f00 */
[----:B------:R2:W-:Y:S01]  /*aa80*/  MUFU.EX2 R186, R4 ;  /* 0x0000000400ba7308 */ /* 0x0005e20000000800 */
[----:B------:R-:W-:Y:S01]  /*aa90*/  MOV R199, R57 ;  /* 0x0000003900c77202 */ /* 0x000fe20000000f00 */
[----:B------:R-:W-:Y:S02]  /*aaa0*/  FMUL.FTZ R57, R69, R173 ;  /* 0x000000ad45397220 */ /* 0x000fe40000410000 */
[--C-:B--2---:R-:W-:Y:S06]  /*aab0*/  FFMA.FTZ R4, R28, c[0x0][0x2d0], -R96.reuse ;  /* 0x0000b4001c047a23 */ /* 0x104fec0000010860 */
[----:B------:R2:W3:Y:S10]  /*aac0*/  MUFU.EX2 R28, R16 ;  /* 0x00000010001c7308 */ /* 0x0004f40000000800 */
[----:B------:R4:W1:Y:S01]  /*aad0*/  MUFU.EX2 R84, R4 ;  /* 0x0000000400547308 */ /* 0x0008620000000800 */
[----:B--2---:R-:W-:Y:S01]  /*aae0*/  FMUL.FTZ R16, R70, R132 ;  /* 0x0000008446107220 */ /* 0x004fe20000410000 */
[----:B---3--:R-:W-:Y:S01]  /*aaf0*/  MOV R133, R28 ;  /* 0x0000001c00857202 */ /* 0x008fe20000000f00 */
[----:B------:R-:W-:Y:S02]  /*ab00*/  FFMA.FTZ R28, R51, c[0x0][0x2d0], -R107 ;  /* 0x0000b400331c7a23 */ /* 0x000fe4000001086b */
[----:B------:R-:W-:Y:S05]  /*ab10*/  FMUL.FTZ R51, R68, R167 ;  /* 0x000000a744337220 */ /* 0x000fea0000410000 */
[----:B------:R2:W-:Y:S01]  /*ab20*/  MUFU.EX2 R35, R28 ;  /* 0x0000001c00237308 */ /* 0x0005e20000000800 */
[--C-:B----4-:R-:W-:Y:S01]  /*ab30*/  FFMA.FTZ R4, R29, c[0x0][0x2d0], -R96.reuse ;  /* 0x0000b4001d047a23 */ /* 0x110fe20000010860 */
[----:B-1----:R-:W-:Y:S01]  /*ab40*/  MOV R129, R84 ;  /* 0x0000005400817202 */ /* 0x002fe20000000f00 */
[C---:B------:R-:W-:Y:S07]  /*ab50*/  FMUL.FTZ R29, R69.reuse, R145 ;  /* 0x00000091451d7220 */ /* 0x040fee0000410000 */
[----:B------:R1:W3:Y:S10]  /*ab60*/  MUFU.EX2 R118, R4 ;  /* 0x0000000400767308 */ /* 0x0002f40000000800 */
[----:B------:R4:W-:Y:S01]  /*ab70*/  MUFU.EX2 R145, R40 ;  /* 0x0000002800917308 */ /* 0x0009e20000000800 */
[C---:B--2---:R-:W-:Y:S09]  /*ab80*/  FMUL.FTZ R28, R69.reuse, R144 ;  /* 0x00000090451c7220 */ /* 0x044ff20000410000 */
[----:B------:R2:W-:Y:S01]  /*ab90*/  MUFU.EX2 R144, R44 ;  /* 0x0000002c00907308 */ /* 0x0005e20000000800 */
[----:B-1----:R-:W-:Y:S01]  /*aba0*/  FFMA.FTZ R4, R30, c[0x0][0x2d0], -R3 ;  /* 0x0000b4001e047a23 */ /* 0x002fe20000010803 */
[----:B---3--:R-:W-:Y:S01]  /*abb0*/  MOV R142, R118 ;  /* 0x00000076008e7202 */ /* 0x008fe20000000f00 */
[C---:B------:R-:W-:Y:S01]  /*abc0*/  FMUL.FTZ R30, R0.reuse, R146 ;  /* 0x00000092001e7220 */ /* 0x040fe20000410000 */
[----:B------:R-:W-:Y:S01]  /*abd0*/  MOV R118, R58 ;  /* 0x0000003a00767202 */ /* 0x000fe20000000f00 */
[----:B------:R-:W-:Y:S05]  /*abe0*/  FMUL.FTZ R58, R0, R174 ;  /* 0x000000ae003a7220 */ /* 0x000fea0000410000 */
[----:B------:R1:W3:Y:S01]  /*abf0*/  MUFU.EX2 R85, R4 ;  /* 0x0000000400557308 */ /* 0x0002e20000000800 */
[C---:B----4-:R-:W-:Y:S02]  /*ac00*/  FMUL.FTZ R40, R69.reuse, R156 ;  /* 0x0000009c45287220 */ /* 0x050fe40000410000 */
[----:B--2---:R-:W-:Y:S01]  /*ac10*/  FMUL.FTZ R44, R69, R160 ;  /* 0x000000a0452c7220 */ /* 0x004fe20000410000 */
[----:B------:R-:W-:Y:S01]  /*ac20*/  MOV R160, R195 ;  /* 0x000000c300a07202 */ /* 0x000fe20000000f00 */
[----:B-1----:R-:W-:Y:S01]  /*ac30*/  FFMA.FTZ R4, R37, c[0x0][0x2d0], -R105 ;  /* 0x0000b40025047a23 */ /* 0x002fe20000010869 */
[----:B---3--:R-:W-:Y:S02]  /*ac40*/  MOV R128, R85 ;  /* 0x0000005500807202 */ /* 0x008fe40000000f00 */
[----:B------:R-:W-:Y:S02]  /*ac50*/  LDSM.16.MT88.4 R84, [R224+0x900] ;  /* 0x00090000e054783b */ /* 0x000fe40000004200 */
[----:B------:R1:W-:Y:S02]  /*ac60*/  MUFU.EX2 R201, R4 ;  /* 0x0000000400c97308 */ /* 0x0003e40000000800 */
[----:B-1----:R-:W-:Y:S04]  /*ac70*/  FFMA.FTZ R4, R38, c[0x0][0x2d0], -R107 ;  /* 0x0000b40026047a23 */ /* 0x002fe8000001086b */
[----:B------:R-:W1:Y:S04]  /*ac80*/  LDSM.16.MT88.4 R36, [R227+0x100] ;  /* 0x00010000e324783b */ /* 0x000e680000004200 */
[----:B------:R2:W3:Y:S02]  /*ac90*/  MUFU.EX2 R59, R4 ;  /* 0x00000004003b7308 */ /* 0x0004e40000000800 */
[----:B--2---:R-:W-:Y:S01]  /*aca0*/  FMUL.FTZ R4, R70, R124 ;  /* 0x0000007c46047220 */ /* 0x004fe20000410000 */
[----:B------:R-:W-:Y:S02]  /*acb0*/  MOV R124, R90 ;  /* 0x0000005a007c7202 */ /* 0x000fe40000000f00 */
[----:B---3--:R-:W-:Y:S01]  /*acc0*/  MOV R132, R59 ;  /* 0x0000003b00847202 */ /* 0x008fe20000000f00 */
[----:B------:R-:W-:Y:S03]  /*acd0*/  FMUL.FTZ R59, R0, R175 ;  /* 0x000000af003b7220 */ /* 0x000fe60000410000 */
[-C--:B------:R-:W-:Y:S08]  /*ace0*/  HMMA.16816.F32 R4, R76, R20.reuse, R4 ;  /* 0x000000144c04723c */ /* 0x080ff00000001804 */
[C---:B------:R-:W-:Y:S07]  /*acf0*/  HMMA.16816.F32 R8, R64.reuse, R20, R8 ;  /* 0x000000144008723c */ /* 0x040fee0000001808 */
[----:B------:R-:W-:Y:S01]  /*ad00*/  FFMA.FTZ R20, R49, c[0x0][0x2d0], -R105 ;  /* 0x0000b40031147a23 */ /* 0x000fe20000010869 */
[-C--:B------:R-:W-:Y:S03]  /*ad10*/  HMMA.16816.F32 R12, R64, R22.reuse, R12 ;  /* 0x00000016400c723c */ /* 0x080fe6000000180c */
[----:B------:R2:W3:Y:S01]  /*ad20*/  MUFU.EX2 R34, R20 ;  /* 0x0000001400227308 */ /* 0x0004e20000000800 */
[C---:B------:R-:W-:Y:S01]  /*ad30*/  FMUL.FTZ R21, R70.reuse, R137 ;  /* 0x0000008946157220 */ /* 0x040fe20000410000 */
[----:B------:R-:W-:Y:S01]  /*ad40*/  MOV R137, R198 ;  /* 0x000000c600897202 */ /* 0x000fe20000000f00 */
[----:B------:R-:W-:Y:S01]  /*ad50*/  FMUL.FTZ R49, R70, R165 ;  /* 0x000000a546317220 */ /* 0x000fe20000410000 */
[----:B------:R-:W-:Y:S01]  /*ad60*/  MOV R165, R106 ;  /* 0x0000006a00a57202 */ /* 0x000fe20000000f00 */
[C---:B------:R-:W-:Y:S04]  /*ad70*/  HMMA.16816.F32 R16, R76.reuse, R22, R16 ;  /* 0x000000164c10723c */ /* 0x040fe80000001810 */
[----:B------:R-:W-:Y:S01]  /*ad80*/  MOV R198, R56 ;  /* 0x0000003800c67202 */ /* 0x000fe20000000f00 */
[----:B------:R-:W-:Y:S02]  /*ad90*/  FFMA.FTZ R56, R209, c[0x0][0x2d0], -R3 ;  /* 0x0000b400d1387a23 */ /* 0x000fe40000010803 */
[C---:B------:R-:W-:Y:S01]  /*ada0*/  FMUL.FTZ R22, R68.reuse, R138 ;  /* 0x0000008a44167220 */ /* 0x040fe20000410000 */
[----:B------:R-:W-:Y:S01]  /*adb0*/  MOV R138, R186 ;  /* 0x000000ba008a7202 */ /* 0x000fe20000000f00 */
[----:B------:R-:W-:Y:S01]  /*adc0*/  FMUL.FTZ R23, R68, R139 ;  /* 0x0000008b44177220 */ /* 0x000fe20000410000 */
[----:B------:R4:W-:Y:S02]  /*add0*/  MUFU.EX2 R135, R56 ;  /* 0x0000003800877308 */ /* 0x0009e40000000800 */
[----:B------:R-:W-:Y:S01]  /*ade0*/  MOV R186, R63 ;  /* 0x0000003f00ba7202 */ /* 0x000fe20000000f00 */
[----:B------:R-:W-:Y:S01]  /*adf0*/  FMUL.FTZ R63, R0, R179 ;  /* 0x000000b3003f7220 */ /* 0x000fe20000410000 */
[----:B------:R-:W-:Y:S01]  /*ae00*/  MOV R139, R91 ;  /* 0x0000005b008b7202 */ /* 0x000fe20000000f00 */
[----:B------:R-:W-:Y:S02]  /*ae10*/  FFMA.FTZ R106, R114, c[0x0][0x2d0], -R107 ;  /* 0x0000b400726a7a23 */ /* 0x000fe4000001086b */
[----:B--2---:R-:W-:Y:S01]  /*ae20*/  FMUL.FTZ R20, R70, R136 ;  /* 0x0000008846147220 */ /* 0x004fe20000410000 */
[----:B---3--:R-:W-:Y:S01]  /*ae30*/  MOV R149, R34 ;  /* 0x0000002200957202 */ /* 0x008fe20000000f00 */
[C---:B------:R-:W-:Y:S01]  /*ae40*/  FMUL.FTZ R34, R68.reuse, R150 ;  /* 0x0000009644227220 */ /* 0x040fe20000410000 */
[----:B------:R-:W-:Y:S01]  /*ae50*/  MOV R150, R35 ;  /* 0x0000002300967202 */ /* 0x000fe20000000f00 */
[----:B------:R-:W-:Y:S01]  /*ae60*/  FMUL.FTZ R35, R68, R151 ;  /* 0x0000009744237220 */ /* 0x000fe20000410000 */
[----:B------:R-:W-:Y:S01]  /*ae70*/  MOV R136, R187 ;  /* 0x000000bb00887202 */ /* 0x000fe20000000f00 */
[----:B------:R-:W-:Y:S01]  /*ae80*/  MUFU.EX2 R106, R106 ;  /* 0x0000006a006a7308 */ /* 0x000fe20000000800 */
[-C--:B-1----:R-:W-:Y:S03]  /*ae90*/  HMMA.16816.F32 R20, R76, R36.reuse, R20 ;  /* 0x000000244c14723c */ /* 0x082fe60000001814 */
[----:B------:R-:W-:Y:S01]  /*aea0*/  MOV R187, R46 ;  /* 0x0000002e00bb7202 */ /* 0x000fe20000000f00 */
[----:B------:R-:W-:Y:S04]  /*aeb0*/  FMUL.FTZ R46, R0, R162 ;  /* 0x000000a2002e7220 */ /* 0x000fe80000410000 */
[C---:B------:R-:W-:Y:S04]  /*aec0*/  HMMA.16816.F32 R24, R64.reuse, R36, R24 ;  /* 0x000000244018723c */ /* 0x040fe80000001818 */
[----:B----4-:R-:W-:Y:S03]  /*aed0*/  FMUL.FTZ R56, R69, R172 ;  /* 0x000000ac45387220 */ /* 0x010fe60000410000 */
[--C-:B------:R-:W-:Y:S01]  /*aee0*/  FFMA.FTZ R36, R41, c[0x0][0x2d0], -R96.reuse ;  /* 0x0000b40029247a23 */ /* 0x100fe20000010860 */
[-C--:B------:R-:W-:Y:S03]  /*aef0*/  HMMA.16816.F32 R28, R64, R38.reuse, R28 ;  /* 0x00000026401c723c */ /* 0x080fe6000000181c */
[----:B------:R1:W-:Y:S01]  /*af00*/  MUFU.EX2 R146, R36 ;  /* 0x0000002400927308 */ /* 0x0003e20000000800 */
[----:B------:R-:W-:Y:S02]  /*af10*/  FMUL.FTZ R37, R70, R153 ;  /* 0x0000009946257220 */ /* 0x000fe40000410000 */
[----:B------:R-:W-:Y:S02]  /*af20*/  FMUL.FTZ R41, R69, R157 ;  /* 0x0000009d45297220 */ /* 0x000fe40000410000 */
[C---:B------:R-:W-:Y:S07]  /*af30*/  HMMA.16816.F32 R32, R76.reuse, R38, R32 ;  /* 0x000000264c20723c */ /* 0x040fee0000001820 */
[C---:B------:R-:W-:Y:S02]  /*af40*/  FMUL.FTZ R38, R68.reuse, R154 ;  /* 0x0000009a44267220 */ /* 0x040fe40000410000 */
[----:B------:R-:W-:Y:S03]  /*af50*/  FMUL.FTZ R39, R68, R155 ;  /* 0x0000009b44277220 */ /* 0x000fe60000410000 */
[----:B-1----:R-:W-:Y:S02]  /*af60*/  FMUL.FTZ R36, R70, R152 ;  /* 0x0000009846247220 */ /* 0x002fe40000410000 */
[----:B------:R1:W-:Y:S05]  /*af70*/  MUFU.EX2 R152, R48 ;  /* 0x0000003000987308 */ /* 0x0003ea0000000800 */
[-C--:B------:R-:W-:Y:S08]  /*af80*/  HMMA.16816.F32 R36, R76, R52.reuse, R36 ;  /* 0x000000344c24723c */ /* 0x080ff00000001824 */
[C---:B------:R-:W-:Y:S07]  /*af90*/  HMMA.16816.F32 R40, R64.reuse, R52, R40 ;  /* 0x000000344028723c */ /* 0x040fee0000001828 */
[--C-:B------:R-:W-:Y:S01]  /*afa0*/  FFMA.FTZ R52, R208, c[0x0][0x2d0], -R96.reuse ;  /* 0x0000b400d0347a23 */ /* 0x100fe20000010860 */
[-C--:B------:R-:W-:Y:S03]  /*afb0*/  HMMA.16816.F32 R44, R64, R54.reuse, R44 ;  /* 0x00000036402c723c */ /* 0x080fe6000000182c */
[----:B------:R2:W3:Y:S01]  /*afc0*/  MUFU.EX2 R88, R52 ;  /* 0x0000003400587308 */ /* 0x0004e20000000800 */
[C---:B-1----:R-:W-:Y:S02]  /*afd0*/  FMUL.FTZ R48, R70.reuse, R164 ;  /* 0x000000a446307220 */ /* 0x042fe40000410000 */
[----:B------:R-:W-:Y:S05]  /*afe0*/  FMUL.FTZ R53, R70, R169 ;  /* 0x000000a946357220 */ /* 0x000fea0000410000 */
[C---:B------:R-:W-:Y:S07]  /*aff0*/  HMMA.16816.F32 R48, R76.reuse, R54, R48 ;  /* 0x000000364c30723c */ /* 0x040fee0000001830 */
[C---:B------:R-:W-:Y:S02]  /*b000*/  FMUL.FTZ R54, R68.reuse, R170 ;  /* 0x000000aa44367220 */ /* 0x040fe40000410000 */
[----:B------:R-:W-:Y:S03]  /*b010*/  FMUL.FTZ R55, R68, R171 ;  /* 0x000000ab44377220 */ /* 0x000fe60000410000 */
[----:B--2---:R-:W-:Y:S07]  /*b020*/  FMUL.FTZ R52, R70, R168 ;  /* 0x000000a846347220 */ /* 0x004fee0000410000 */
[-C--:B------:R-:W-:Y:S08]  /*b030*/  HMMA.16816.F32 R52, R76, R80.reuse, R52 ;  /* 0x000000504c34723c */ /* 0x080ff00000001834 */
[C---:B------:R-:W-:Y:S07]  /*b040*/  HMMA.16816.F32 R56, R64.reuse, R80, R56 ;  /* 0x000000504038723c */ /* 0x040fee0000001838 */
[--C-:B------:R-:W-:Y:S01]  /*b050*/  FFMA.FTZ R80, R210, c[0x0][0x2d0], -R105.reuse ;  /* 0x0000b400d2507a23 */ /* 0x100fe20000010869 */
[-C--:B------:R-:W-:Y:S03]  /*b060*/  HMMA.16816.F32 R60, R64, R82.reuse, R60 ;  /* 0x00000052403c723c */ /* 0x080fe6000000183c */
[----:B------:R1:W-:Y:S01]  /*b070*/  MUFU.EX2 R210, R80 ;  /* 0x0000005000d27308 */ /* 0x0003e20000000800 */
[----:B------:R-:W-:Y:S03]  /*b080*/  F2FP.PACK_AB R81, R138, R124 ;  /* 0x0000007c8a51723e */ /* 0x000fe600000000ff */
[C---:B------:R-:W-:Y:S01]  /*b090*/  FMUL.FTZ R64, R70.reuse, R180 ;  /* 0x000000b446407220 */ /* 0x040fe20000410000 */
[----:B------:R-:W-:Y:S01]  /*b0a0*/  F2FP.PACK_AB R180, R101, R100 ;  /* 0x0000006465b4723e */ /* 0x000fe200000000ff */
[----:B------:R-:W-:Y:S03]  /*b0b0*/  FMUL.FTZ R65, R70, R181 ;  /* 0x000000b546417220 */ /* 0x000fe60000410000 */
[C---:B------:R-:W-:Y:S01]  /*b0c0*/  FMUL.FTZ R66, R68.reuse, R182 ;  /* 0x000000b644427220 */ /* 0x040fe20000410000 */
[----:B------:R-:W-:Y:S01]  /*b0d0*/  F2FP.PACK_AB R181, R103, R102 ;  /* 0x0000006667b5723e */ /* 0x000fe200000000ff */
[----:B------:R-:W-:Y:S07]  /*b0e0*/  FMUL.FTZ R67, R68, R183 ;  /* 0x000000b744437220 */ /* 0x000fee0000410000 */
[----:B------:R-:W-:Y:S04]  /*b0f0*/  HMMA.16816.F32 R64, R76, R82, R64 ;  /* 0x000000524c40723c */ /* 0x000fe80000001840 */
[----:B-1----:R-:W-:Y:S03]  /*b100*/  FFMA.FTZ R80, R213, c[0x0][0x2d0], -R105 ;  /* 0x0000b400d5507a23 */ /* 0x002fe60000010869 */
[----:B------:R-:W-:Y:S02]  /*b110*/  F2FP.PACK_AB R76, R130, R127 ;  /* 0x0000007f824c723e */ /* 0x000fe400000000ff */
[----:B------:R-:W-:Y:S01]  /*b120*/  F2FP.PACK_AB R77, R131, R126 ;  /* 0x0000007e834d723e */ /* 0x000fe200000000ff */
[----:B------:R1:W-:Y:S02]  /*b130*/  MUFU.EX2 R209, R80 ;  /* 0x0000005000d17308 */ /* 0x0003e40000000800 */
[----:B------:R-:W-:Y:S02]  /*b140*/  F2FP.PACK_AB R78, R123, R137 ;  /* 0x000000897b4e723e */ /* 0x000fe400000000ff */
[----:B------:R-:W-:Y:S02]  /*b150*/  F2FP.PACK_AB R79, R143, R136 ;  /* 0x000000888f4f723e */ /* 0x000fe400000000ff */
[----:B---3--:R-:W-:Y:S02]  /*b160*/  MOV R213, R88 ;  /* 0x0000005800d57202 */ /* 0x008fe40000000f00 */
[----:B------:R-:W2:Y:S01]  /*b170*/  LDSM.16.MT88.4 R88, [R227+0x900] ;  /* 0x00090000e358783b */ /* 0x000ea20000004200 */
[----:B------:R-:W-:Y:S02]  /*b180*/  F2FP.PACK_AB R82, R142, R129 ;  /* 0x000000818e52723e */ /* 0x000fe400000000ff */
[-C--:B------:R-:W-:Y:S03]  /*b190*/  HMMA.16816.F32 R4, R76, R84.reuse, R4 ;  /* 0x000000544c04723c */ /* 0x080fe60000001804 */
[----:B------:R-:W-:Y:S01]  /*b1a0*/  F2FP.PACK_AB R83, R141, R128 ;  /* 0x000000808d53723e */ /* 0x000fe200000000ff */
[--C-:B-1----:R-:W-:Y:S01]  /*b1b0*/  FFMA.FTZ R80, R217, c[0x0][0x2d0], -R107.reuse ;  /* 0x0000b400d9507a23 */ /* 0x102fe2000001086b */
[----:B------:R-:W-:Y:S02]  /*b1c0*/  MOV R217, R150 ;  /* 0x0000009600d97202 */ /* 0x000fe40000000f00 */
[----:B------:R-:W-:Y:S01]  /*b1d0*/  MOV R150, R149 ;  /* 0x0000009500967202 */ /* 0x000fe20000000f00 */
[----:B------:R1:W-:Y:S01]  /*b1e0*/  MUFU.EX2 R155, R80 ;  /* 0x00000050009b7308 */ /* 0x0003e20000000800 */
[----:B------:R-:W-:Y:S03]  /*b1f0*/  MOV R149, R148 ;  /* 0x0000009400957202 */ /* 0x000fe60000000f00 */
[----:B------:R-:W-:Y:S02]  /*b200*/  MOV R148, R134 ;  /* 0x0000008600947202 */ /* 0x000fe40000000f00 */
[----:B------:R-:W-:Y:S02]  /*b210*/  MOV R134, R133 ;  /* 0x0000008500867202 */ /* 0x000fe40000000f00 */
[----:B------:R-:W-:Y:S02]  /*b220*/  MOV R133, R132 ;  /* 0x0000008400857202 */ /* 0x000fe40000000f00 */
[----:B------:R-:W-:Y:S01]  /*b230*/  MOV R132, R92 ;  /* 0x0000005c00847202 */ /* 0x000fe20000000f00 */
[----:B------:R-:W-:Y:S01]  /*b240*/  FFMA.FTZ R92, R218, c[0x0][0x2d0], -R107 ;  /* 0x0000b400da5c7a23 */ /* 0x000fe2000001086b */
[----:B------:R-:W-:Y:S02]  /*b250*/  MOV R218, R150 ;  /* 0x0000009600da7202 */ /* 0x000fe40000000f00 */
[----:B------:R-:W-:Y:S01]  /*b260*/  MOV R150, R149 ;  /* 0x0000009500967202 */ /* 0x000fe20000000f00 */
[----:B------:R3:W-:Y:S01]  /*b270*/  MUFU.EX2 R154, R92 ;  /* 0x0000005c009a7308 */ /* 0x0007e20000000800 */
[----:B------:R-:W-:Y:S02]  /*b280*/  MOV R149, R148 ;  /* 0x0000009400957202 */ /* 0x000fe40000000f00 */
[----:B------:R-:W-:Y:S02]  /*b290*/  MOV R148, R133 ;  /* 0x0000008500947202 */ /* 0x000fe40000000f00 */
[----:B------:R-:W-:Y:S02]  /*b2a0*/  MOV R133, R95 ;  /* 0x0000005f00857202 */ /* 0x000fe40000000f00 */
[----:B------:R-:W-:Y:S02]  /*b2b0*/  MOV R151, R134 ;  /* 0x0000008600977202 */ /* 0x000fe40000000f00 */
[----:B------:R-:W-:Y:S02]  /*b2c0*/  MOV R134, R132 ;  /* 0x0000008400867202 */ /* 0x000fe40000000f00 */
[----:B-1----:R-:W-:Y:S02]  /*b2d0*/  F2FP.PACK_AB R80, R139, R125 ;  /* 0x0000007d8b50723e */ /* 0x002fe400000000ff */
[----:B------:R-:W-:Y:S02]  /*b2e0*/  MOV R132, R200 ;  /* 0x000000c800847202 */ /* 0x000fe40000000f00 */
[----:B------:R-:W-:Y:S03]  /*b2f0*/  MOV R200, R93 ;  /* 0x0000005d00c87202 */ /* 0x000fe60000000f00 */
[C---:B------:R-:W-:Y:S07]  /*b300*/  HMMA.16816.F32 R8, R80.reuse, R84, R8 ;  /* 0x000000545008723c */ /* 0x040fee0000001808 */
[--C-:B------:R-:W-:Y:S01]  /*b310*/  FFMA.FTZ R84, R211, c[0x0][0x2d0], -R105.reuse ;  /* 0x0000b400d3547a23 */ /* 0x100fe20000010869 */
[-C--:B------:R-:W-:Y:S03]  /*b320*/  HMMA.16816.F32 R12, R80, R86.reuse, R12 ;  /* 0x00000056500c723c */ /* 0x080fe6000000180c */
[----:B------:R1:W-:Y:S01]  /*b330*/  MUFU.EX2 R208, R84 ;  /* 0x0000005400d07308 */ /* 0x0003e20000000800 */
[----:B------:R-:W-:Y:S02]  /*b340*/  MOV R211, R135 ;  /* 0x0000008700d37202 */ /* 0x000fe40000000f00 */
[----:B------:R-:W-:Y:S02]  /*b350*/  MOV R135, R190 ;  /* 0x000000be00877202 */ /* 0x000fe40000000f00 */
[C---:B------:R-:W-:Y:S04]  /*b360*/  HMMA.16816.F32 R16, R76.reuse, R86, R16 ;  /* 0x000000564c10723c */ /* 0x040fe80000001810 */
[----:B------:R-:W-:Y:S02]  /*b370*/  MOV R190, R94 ;  /* 0x0000005e00be7202 */ /* 0x000fe40000000f00 */
[----:B---3--:R-:W3:Y:S02]  /*b380*/  LDSM.16.MT88.4 R92, [R225+0x900] ;  /* 0x00090000e15c783b */ /* 0x008ee40000004200 */
[-C--:B--2---:R-:W-:Y:S08]  /*b390*/  HMMA.16816.F32 R20, R76, R88.reuse, R20 ;  /* 0x000000584c14723c */ /* 0x084ff00000001814 */
[C---:B------:R-:W-:Y:S04]  /*b3a0*/  HMMA.16816.F32 R24, R80.reuse, R88, R24 ;  /* 0x000000585018723c */ /* 0x040fe80000001818 */
[----:B-1----:R-:W-:Y:S01]  /*b3b0*/  FFMA.FTZ R84, R212, c[0x0][0x2d0], -R105 ;  /* 0x0000b400d4547a23 */ /* 0x002fe20000010869 */
[----:B------:R-:W-:Y:S02]  /*b3c0*/  MOV R212, R152 ;  /* 0x0000009800d47202 */ /* 0x000fe40000000f00 */
[--C-:B------:R-:W-:Y:S01]  /*b3d0*/  FFMA.FTZ R88, R220, c[0x0][0x2d0], -R96.reuse ;  /* 0x0000b400dc587a23 */ /* 0x100fe20000010860 */
[-C--:B------:R-:W-:Y:S01]  /*b3e0*/  HMMA.16816.F32 R28, R80, R90.reuse, R28 ;  /* 0x0000005a501c723c */ /* 0x080fe2000000181c */
[----:B------:R1:W-:Y:S03]  /*b3f0*/  MUFU.EX2 R203, R84 ;  /* 0x0000005400cb7308 */ /* 0x0003e60000000800 */
[----:B------:R-:W-:Y:S02]  /*b400*/  MOV R220, R150 ;  /* 0x0000009600dc7202 */ /* 0x000fe40000000f00 */
[----:B------:R-:W-:Y:S02]  /*b410*/  MOV R150, R198 ;  /* 0x000000c600967202 */ /* 0x000fe40000000f00 */
[C---:B------:R-:W-:Y:S03]  /*b420*/  HMMA.16816.F32 R32, R76.reuse, R90, R32 ;  /* 0x0000005a4c20723c */ /* 0x040fe60000001820 */
[----:B------:R2:W-:Y:S05]  /*b430*/  MUFU.EX2 R153, R88 ;  /* 0x0000005800997308 */ /* 0x0005ea0000000800 */
[-C--:B---3--:R-:W-:Y:S04]  /*b440*/  HMMA.16816.F32 R36, R76, R92.reuse, R36 ;  /* 0x0000005c4c24723c */ /* 0x088fe80000001824 */
[--C-:B-1----:R-:W-:Y:S01]  /*b450*/  FFMA.FTZ R84, R214, c[0x0][0x2d0], -R107.reuse ;  /* 0x0000b400d6547a23 */ /* 0x102fe2000001086b */
[----:B------:R-:W-:Y:S02]  /*b460*/  MOV R214, R149 ;  /* 0x0000009500d67202 */ /* 0x000fe40000000f00 */
[----:B------:R-:W-:Y:S01]  /*b470*/  MOV R149, R201 ;  /* 0x000000c900957202 */ /* 0x000fe20000000f00 */
[C---:B------:R-:W-:Y:S01]  /*b480*/  HMMA.16816.F32 R40, R80.reuse, R92, R40 ;  /* 0x0000005c5028723c */ /* 0x040fe20000001828 */
[----:B------:R1:W-:Y:S03]  /*b490*/  MUFU.EX2 R201, R84 ;  /* 0x0000005400c97308 */ /* 0x0003e60000000800 */
[--C-:B--2---:R-:W-:Y:S01]  /*b4a0*/  FFMA.FTZ R88, R219, c[0x0][0x2d0], -R96.reuse ;  /* 0x0000b400db587a23 */ /* 0x104fe20000010860 */
[----:B------:R-:W-:Y:S02]  /*b4b0*/  MOV R219, R149 ;  /* 0x0000009500db7202 */ /* 0x000fe40000000f00 */
[--C-:B------:R-:W-:Y:S01]  /*b4c0*/  FFMA.FTZ R92, R249, c[0x0][0x2d0], -R96.reuse ;  /* 0x0000b400f95c7a23 */ /* 0x100fe20000010860 */
[-C--:B------:R-:W-:Y:S03]  /*b4d0*/  HMMA.16816.F32 R44, R80, R94.reuse, R44 ;  /* 0x0000005e502c723c */ /* 0x080fe6000000182c */
[----:B------:R2:W-:Y:S01]  /*b4e0*/  MUFU.EX2 R159, R88 ;  /* 0x00000058009f7308 */ /* 0x0005e20000000800 */
[----:B------:R-:W-:Y:S02]  /*b4f0*/  MOV R149, R199 ;  /* 0x000000c700957202 */ /* 0x000fe40000000f00 */
[----:B------:R-:W-:Y:S02]  /*b500*/  MOV R249, R129 ;  /* 0x0000008100f97202 */ /* 0x000fe40000000f00 */
[C---:B------:R-:W-:Y:S04]  /*b510*/  HMMA.16816.F32 R48, R76.reuse, R94, R48 ;  /* 0x0000005e4c30723c */ /* 0x040fe80000001830 */
[----:B-1----:R-:W-:Y:S01]  /*b520*/  FFMA.FTZ R84, R215, c[0x0][0x2d0], -R107 ;  /* 0x0000b400d7547a23 */ /* 0x002fe2000001086b */
[----:B------:R-:W-:Y:S03]  /*b530*/  MOV R215, R151 ;  /* 0x0000009700d77202 */ /* 0x000fe60000000f00 */
[----:B------:R1:W-:Y:S01]  /*b540*/  MUFU.EX2 R202, R84 ;  /* 0x0000005400ca7308 */ /* 0x0003e20000000800 */
[----:B------:R-:W-:Y:S03]  /*b550*/  MOV R151, R135 ;  /* 0x0000008700977202 */ /* 0x000fe60000000f00 */
[----:B------:R-:W-:Y:S02]  /*b560*/  MOV R135, R188 ;  /* 0x000000bc00877202 */ /* 0x000fe40000000f00 */
[----:B------:R-:W-:Y:S01]  /*b570*/  MOV R188, R191 ;  /* 0x000000bf00bc7202 */ /* 0x000fe20000000f00 */
[--C-:B--2---:R-:W-:Y:S01]  /*b580*/  FFMA.FTZ R88, R222, c[0x0][0x2d0], -R3.reuse ;  /* 0x0000b400de587a23 */ /* 0x104fe20000010803 */
[----:B------:R-:W-:Y:S02]  /*b590*/  MOV R222, R148 ;  /* 0x0000009400de7202 */ /* 0x000fe40000000f00 */
[----:B------:R-:W-:Y:S01]  /*b5a0*/  MOV R148, R133 ;  /* 0x0000008500947202 */ /* 0x000fe20000000f00 */
[----:B------:R2:W-:Y:S01]  /*b5b0*/  MUFU.EX2 R152, R88 ;  /* 0x0000005800987308 */ /* 0x0005e20000000800 */
[----:B------:R-:W-:Y:S02]  /*b5c0*/  MOV R133, R190 ;  /* 0x000000be00857202 */ /* 0x000fe40000000f00 */
[----:B------:R-:W-:Y:S02]  /*b5d0*/  MOV R190, R200 ;  /* 0x000000c800be7202 */ /* 0x000fe40000000f00 */
[----:B------:R-:W-:Y:S02]  /*b5e0*/  MOV R161, R148 ;  /* 0x0000009400a17202 */ /* 0x000fe40000000f00 */
[----:B------:R-:W-:Y:S02]  /*b5f0*/  MOV R148, R197 ;  /* 0x000000c500947202 */ /* 0x000fe40000000f00 */
[----:B------:R-:W-:Y:S01]  /*b600*/  MOV R191, R193 ;  /* 0x000000c100bf7202 */ /* 0x000fe20000000f00 */
[----:B------:R3:W-:Y:S01]  /*b610*/  MUFU.EX2 R200, R92 ;  /* 0x0000005c00c87308 */ /* 0x0007e20000000800 */
[----:B-1----:R-:W1:Y:S01]  /*b620*/  LDSM.16.MT88.4 R84, [R226+0x900] ;  /* 0x00090000e254783b */ /* 0x002e620000004200 */
[--C-:B--2---:R-:W-:Y:S01]  /*b630*/  FFMA.FTZ R88, R245, c[0x0][0x2d0], -R3.reuse ;  /* 0x0000b400f5587a23 */ /* 0x104fe20000010803 */
[----:B------:R-:W-:Y:S07]  /*b640*/  MOV R245, R123 ;  /* 0x0000007b00f57202 */ /* 0x000fee0000000f00 */
[----:B------:R2:W4:Y:S01]  /*b650*/  MUFU.EX2 R158, R88 ;  /* 0x00000058009e7308 */ /* 0x0005220000000800 */
[----:B---3--:R-:W-:Y:S01]  /*b660*/  FFMA.FTZ R92, R251, c[0x0][0x2d0], -R3 ;  /* 0x0000b400fb5c7a23 */ /* 0x008fe20000010803 */
[----:B------:R-:W-:Y:S08]  /*b670*/  MOV R251, R131 ;  /* 0x0000008300fb7202 */ /* 0x000ff00000000f00 */
[----:B------:R3:W-:Y:S01]  /*b680*/  MUFU.EX2 R156, R92 ;  /* 0x0000005c009c7308 */ /* 0x0007e20000000800 */
[--C-:B--2---:R-:W-:Y:S01]  /*b690*/  FFMA.FTZ R88, R221, c[0x0][0x2d0], -R96.reuse ;  /* 0x0000b400dd587a23 */ /* 0x104fe20000010860 */
[----:B------:R-:W-:Y:S01]  /*b6a0*/  MOV R221, R128 ;  /* 0x0000008000dd7202 */ /* 0x000fe20000000f00 */
[-C--:B-1----:R-:W-:Y:S07]  /*b6b0*/  HMMA.16816.F32 R52, R76, R84.reuse, R52 ;  /* 0x000000544c34723c */ /* 0x082fee0000001834 */
[----:B------:R1:W2:Y:S01]  /*b6c0*/  MUFU.EX2 R157, R88 ;  /* 0x00000058009d7308 */ /* 0x0002a20000000800 */
[C---:B------:R-:W-:Y:S04]  /*b6d0*/  HMMA.16816.F32 R56, R80.reuse, R84, R56 ;  /* 0x000000545038723c */ /* 0x040fe80000001838 */
[----:B---3--:R-:W-:Y:S01]  /*b6e0*/  FFMA.FTZ R92, R150, c[0x0][0x2d0], -R107 ;  /* 0x0000b400965c7a23 */ /* 0x008fe2000001086b */
[----:B------:R-:W-:Y:S02]  /*b6f0*/  MOV R150, R196 ;  /* 0x000000c400967202 */ /* 0x000fe40000000f00 */
[----:B------:R-:W-:Y:S01]  /*b700*/  FFMA.FTZ R84, R252, c[0x0][0x2d0], -R3 ;  /* 0x0000b400fc547a23 */ /* 0x000fe20000010803 */
[-C--:B------:R-:W-:Y:S01]  /*b710*/  HMMA.16816.F32 R60, R80, R86.reuse, R60 ;  /* 0x00000056503c723c */ /* 0x080fe2000000183c */
[----:B------:R3:W-:Y:S03]  /*b720*/  MUFU.EX2 R162, R92 ;  /* 0x0000005c00a27308 */ /* 0x0007e60000000800 */
[----:B------:R-:W-:Y:S03]  /*b730*/  MOV R252, R130 ;  /* 0x0000008200fc7202 */ /* 0x000fe60000000f00 */
[--C-:B------:R-:W-:Y:S01]  /*b740*/  FFMA.FTZ R80, R223, c[0x0][0x2d0], -R105.reuse ;  /* 0x0000b400df507a23 */ /* 0x100fe20000010869 */
[----:B------:R-:W-:Y:S01]  /*b750*/  HMMA.16816.F32 R64, R76, R86, R64 ;  /* 0x000000564c40723c */ /* 0x000fe20000001840 */
[----:B-1----:R-:W1:Y:S02]  /*b760*/  LDSM.16.MT88.4 R88, [R224+0x1100] ;  /* 0x00110000e058783b */ /* 0x002e640000004200 */
[----:B------:R2:W-:Y:S01]  /*b770*/  MUFU.EX2 R163, R80 ;  /* 0x0000005000a37308 */ /* 0x0005e20000000800 */
[----:B------:R-:W-:Y:S02]  /*b780*/  F2FP.PACK_AB R81, R144, R145 ;  /* 0x000000919051723e */ /* 0x000fe400000000ff */
[----:B------:R-:W-:Y:S02]  /*b790*/  F2FP.PACK_AB R82, R213, R212 ;  /* 0x000000d4d552723e */ /* 0x000fe400000000ff */
[----:B------:R-:W-:Y:S04]  /*b7a0*/  F2FP.PACK_AB R76, R219, R140 ;  /* 0x0000008cdb4c723e */ /* 0x000fe800000000ff */
[----:B------:R-:W-:Y:S01]  /*b7b0*/  F2FP.PACK_AB R77, R220, R222 ;  /* 0x000000dedc4d723e */ /* 0x000fe200000000ff */
[----:B------:R4:W1:Y:S01]  /*b7c0*/  MUFU.EX2 R199, R84 ;  /* 0x0000005400c77308 */ /* 0x0008620000000800 */
[----:B------:R-:W-:Y:S02]  /*b7d0*/  F2FP.PACK_AB R78, R218, R215 ;  /* 0x000000d7da4e723e */ /* 0x000fe400000000ff */
[----:B------:R-:W-:Y:S01]  /*b7e0*/  F2FP.PACK_AB R79, R217, R214 ;  /* 0x000000d6d94f723e */ /* 0x000fe200000000ff */
[----:B---3--:R-:W-:Y:S01]  /*b7f0*/  LDSM.16.MT88.4 R92, [R225+0x1100] ;  /* 0x00110000e15c783b */ /* 0x008fe20000004200 */
[----:B------:R-:W-:Y:S01]  /*b800*/  F2FP.PACK_AB R83, R216, R211 ;  /* 0x000000d3d853723e */ /* 0x000fe200000000ff */
[----:B--2---:R-:W-:Y:S04]  /*b810*/  FFMA.FTZ R80, R248, c[0x0][0x2d0], -R105 ;  /* 0x0000b400f8507a23 */ /* 0x004fe80000010869 */
[----:B------:R2:W-:Y:S02]  /*b820*/  MUFU.EX2 R198, R80 ;  /* 0x0000005000c67308 */ /* 0x0005e40000000800 */
[----:B----4-:R-:W3:Y:S01]  /*b830*/  LDSM.16.MT88.4 R84, [R227+0x1100] ;  /* 0x00110000e354783b */ /* 0x010ee20000004200 */
[-C--:B-1----:R-:W-:Y:S03]  /*b840*/  HMMA.16816.F32 R4, R76, R88.reuse, R4 ;  /* 0x000000584c04723c */ /* 0x082fe60000001804 */
[----:B--2---:R-:W-:Y:S07]  /*b850*/  F2FP.PACK_AB R80, R146, R147 ;  /* 0x000000939250723e */ /* 0x004fee00000000ff */
[C---:B------:R-:W-:Y:S07]  /*b860*/  HMMA.16816.F32 R8, R80.reuse, R88, R8 ;  /* 0x000000585008723c */ /* 0x040fee0000001808 */
[----:B------:R-:W-:Y:S01]  /*b870*/  FFMA.FTZ R88, R149, c[0x0][0x2d0], -R107 ;  /* 0x0000b40095587a23 */ /* 0x000fe2000001086b */
[-C--:B------:R-:W-:Y:S03]  /*b880*/  HMMA.16816.F32 R12, R80, R90.reuse, R12 ;  /* 0x0000005a500c723c */ /* 0x080fe6000000180c */
[----:B------:R1:W-:Y:S01]  /*b890*/  MUFU.EX2 R197, R88 ;  /* 0x0000005800c57308 */ /* 0x0003e20000000800 */
[----:B------:R-:W-:Y:S04]  /*b8a0*/  MOV R149, R194 ;  /* 0x000000c200957202 */ /* 0x000fe80000000f00 */
[C---:B------:R-:W-:Y:S08]  /*b8b0*/  HMMA.16816.F32 R16, R76.reuse, R90, R16 ;  /* 0x0000005a4c10723c */ /* 0x040ff00000001810 */
[-C--:B---3--:R-:W-:Y:S08]  /*b8c0*/  HMMA.16816.F32 R20, R76, R84.reuse, R20 ;  /* 0x000000544c14723c */ /* 0x088ff00000001814 */
[C---:B------:R-:W-:Y:S04]  /*b8d0*/  HMMA.16816.F32 R24, R80.reuse, R84, R24 ;  /* 0x000000545018723c */ /* 0x040fe80000001818 */
[----:B-1----:R-:W-:Y:S03]  /*b8e0*/  FFMA.FTZ R88, R246, c[0x0][0x2d0], -R105 ;  /* 0x0000b400f6587a23 */ /* 0x002fe60000010869 */
[----:B------:R-:W-:Y:S01]  /*b8f0*/  FFMA.FTZ R84, R250, c[0x0][0x2d0], -R107 ;  /* 0x0000b400fa547a23 */ /* 0x000fe2000001086b */
[-C--:B------:R-:W-:Y:S01]  /*b900*/  HMMA.16816.F32 R28, R80, R86.reuse, R28 ;  /* 0x00000056501c723c */ /* 0x080fe2000000181c */
[----:B------:R1:W-:Y:S07]  /*b910*/  MUFU.EX2 R196, R88 ;  /* 0x0000005800c47308 */ /* 0x0003ee0000000800 */
[C---:B------:R-:W-:Y:S03]  /*b920*/  HMMA.16816.F32 R32, R76.reuse, R86, R32 ;  /* 0x000000564c20723c */ /* 0x040fe60000001820 */
[----:B------:R2:W-:Y:S05]  /*b930*/  MUFU.EX2 R193, R84 ;  /* 0x0000005400c17308 */ /* 0x0005ea0000000800 */
[-C--:B------:R-:W-:Y:S08]  /*b940*/  HMMA.16816.F32 R36, R76, R92.reuse, R36 ;  /* 0x0000005c4c24723c */ /* 0x080ff00000001824 */
[C---:B------:R-:W-:Y:S04]  /*b950*/  HMMA.16816.F32 R40, R80.reuse, R92, R40 ;  /* 0x0000005c5028723c */ /* 0x040fe80000001828 */
[----:B-1----:R-:W-:Y:S03]  /*b960*/  FFMA.FTZ R88, R244, c[0x0][0x2d0], -R105 ;  /* 0x0000b400f4587a23 */ /* 0x002fe60000010869 */
[--C-:B------:R-:W-:Y:S01]  /*b970*/  FFMA.FTZ R92, R148, c[0x0][0x2d0], -R96.reuse ;  /* 0x0000b400945c7a23 */ /* 0x100fe20000010860 */
[-C--:B------:R-:W-:Y:S01]  /*b980*/  HMMA.16816.F32 R44, R80, R94.reuse, R44 ;  /* 0x0000005e502c723c */ /* 0x080fe2000000182c */
[----:B------:R1:W-:Y:S03]  /*b990*/  MUFU.EX2 R195, R88 ;  /* 0x0000005800c37308 */ /* 0x0003e60000000800 */
[--C-:B--2---:R-:W-:Y:S01]  /*b9a0*/  FFMA.FTZ R84, R161, c[0x0][0x2d0], -R96.reuse ;  /* 0x0000b400a1547a23 */ /* 0x104fe20000010860 */
[----:B------:R-:W-:Y:S03]  /*b9b0*/  MOV R148, R189 ;  /* 0x000000bd00947202 */ /* 0x000fe60000000f00 */
[C---:B------:R-:W-:Y:S03]  /*b9c0*/  HMMA.16816.F32 R48, R76.reuse, R94, R48 ;  /* 0x0000005e4c30723c */ /* 0x040fe60000001830 */
[----:B------:R2:W-:Y:S10]  /*b9d0*/  MUFU.EX2 R161, R84 ;  /* 0x0000005400a17308 */ /* 0x0005f40000000800 */
[----:B------:R3:W-:Y:S01]  /*b9e0*/  MUFU.EX2 R189, R92 ;  /* 0x0000005c00bd7308 */ /* 0x0007e20000000800 */
[----:B-1----:R-:W-:Y:S09]  /*b9f0*/  FFMA.FTZ R88, R247, c[0x0][0x2d0], -R107 ;  /* 0x0000b400f7587a23 */ /* 0x002ff2000001086b */
[----:B------:R1:W-:Y:S01]  /*ba00*/  MUFU.EX2 R194, R88 ;  /* 0x0000005800c27308 */ /* 0x0003e20000000800 */
[--C-:B--2---:R-:W-:Y:S01]  /*ba10*/  FFMA.FTZ R84, R150, c[0x0][0x2d0], -R96.reuse ;  /* 0x0000b40096547a23 */ /* 0x104fe20000010860 */
[----:B------:R-:W-:Y:S02]  /*ba20*/  MOV R150, R186 ;  /* 0x000000ba00967202 */ /* 0x000fe40000000f00 */
[----:B------:R-:W-:Y:S06]  /*ba30*/  MOV R186, R192 ;  /* 0x000000c000ba7202 */ /* 0x000fec0000000f00 */
[----:B------:R2:W-:Y:S01]  /*ba40*/  MUFU.EX2 R192, R84 ;  /* 0x0000005400c07308 */ /* 0x0005e20000000800 */
[--C-:B---3--:R-:W-:Y:S01]  /*ba50*/  FFMA.FTZ R92, R134, c[0x0][0x2d0], -R96.reuse ;  /* 0x0000b400865c7a23 */ /* 0x108fe20000010860 */
[----:B------:R-:W-:Y:S08]  /*ba60*/  MOV R134, R190 ;  /* 0x000000be00867202 */ /* 0x000ff00000000f00 */
[----:B------:R3:W-:Y:S01]  /*ba70*/  MUFU.EX2 R190, R92 ;  /* 0x0000005c00be7308 */ /* 0x0007e20000000800 */
[----:B-1----:R-:W1:Y:S01]  /*ba80*/  LDSM.16.MT88.4 R88, [R226+0x1100] ;  /* 0x00110000e258783b */ /* 0x002e620000004200 */
[----:B--2---:R-:W-:Y:S08]  /*ba90*/  FFMA.FTZ R84, R160, c[0x0][0x2d0], -R3 ;  /* 0x0000b400a0547a23 */ /* 0x004ff00000010803 */
[----:B------:R2:W-:Y:S01]  /*baa0*/  MUFU.EX2 R160, R84 ;  /* 0x0000005400a07308 */ /* 0x0005e20000000800 */
[----:B---3--:R-:W-:Y:S01]  /*bab0*/  FFMA.FTZ R92, R148, c[0x0][0x2d0], -R105 ;  /* 0x0000b400945c7a23 */ /* 0x008fe20000010869 */
[----:B------:R-:W-:Y:S02]  /*bac0*/  MOV R148, R133 ;  /* 0x0000008500947202 */ /* 0x000fe40000000f00 */
[----:B------:R-:W-:Y:S02]  /*bad0*/  MOV R133, R132 ;  /* 0x0000008400857202 */ /* 0x000fe40000000f00 */
[----:B------:R-:W-:Y:S02]  /*bae0*/  MOV R132, R184 ;  /* 0x000000b800847202 */ /* 0x000fe40000000f00 */
[----:B------:R-:W-:Y:S02]  /*baf0*/  MOV R166, R133 ;  /* 0x0000008500a67202 */ /* 0x000fe40000000f00 */
[----:B------:R-:W-:Y:S01]  /*bb00*/  MOV R133, R117 ;  /* 0x0000007500857202 */ /* 0x000fe20000000f00 */
[--C-:B--2---:R-:W-:Y:S01]  /*bb10*/  FFMA.FTZ R84, R191, c[0x0][0x2d0], -R3.reuse ;  /* 0x0000b400bf547a23 */ /* 0x104fe20000010803 */
[-C--:B-1----:R-:W-:Y:S03]  /*bb20*/  HMMA.16816.F32 R52, R76, R88.reuse, R52 ;  /* 0x000000584c34723c */ /* 0x082fe60000001834 */
[----:B------:R1:W-:Y:S05]  /*bb30*/  MUFU.EX2 R191, R84 ;  /* 0x0000005400bf7308 */ /* 0x0003ea0000000800 */
[C---:B------:R-:W-:Y:S07]  /*bb40*/  HMMA.16816.F32 R56, R80.reuse, R88, R56 ;  /* 0x000000585038723c */ /* 0x040fee0000001838 */
[----:B------:R-:W-:Y:S01]  /*bb50*/  FFMA.FTZ R88, R151, c[0x0][0x2d0], -R3 ;  /* 0x0000b40097587a23 */ /* 0x000fe20000010803 */
[-C--:B------:R-:W-:Y:S03]  /*bb60*/  HMMA.16816.F32 R60, R80, R90.reuse, R60 ;  /* 0x0000005a503c723c */ /* 0x080fe6000000183c */
[----:B------:R2:W-:Y:S01]  /*bb70*/  MUFU.EX2 R171, R88 ;  /* 0x0000005800ab7308 */ /* 0x0005e20000000800 */
[----:B------:R-:W-:Y:S01]  /*bb80*/  MOV R151, R104 ;  /* 0x0000006800977202 */ /* 0x000fe20000000f00 */
[----:B------:R-:W-:Y:S02]  /*bb90*/  FFMA.FTZ R104, R112, c[0x0][0x2d0], -R105 ;  /* 0x0000b40070687a23 */ /* 0x000fe40000010869 */
[----:B------:R-:W-:Y:S01]  /*bba0*/  FFMA.FTZ R80, R150, c[0x0][0x2d0], -R3 ;  /* 0x0000b40096507a23 */ /* 0x000fe20000010803 */
[----:B------:R-:W-:Y:S01]  /*bbb0*/  HMMA.16816.F32 R64, R76, R90, R64 ;  /* 0x0000005a4c40723c */ /* 0x000fe20000001840 */
[----:B-1----:R-:W1:Y:S03]  /*bbc0*/  LDSM.16.MT88.4 R84, [R224+0x1900] ;  /* 0x00190000e054783b */ /* 0x002e660000004200 */
[----:B------:R-:W-:Y:S01]  /*bbd0*/  F2FP.PACK_AB R81, R158, R152 ;  /* 0x000000989e51723e */ /* 0x000fe200000000ff */
[----:B------:R3:W-:Y:S01]  /*bbe0*/  MUFU.EX2 R170, R80 ;  /* 0x0000005000aa7308 */ /* 0x0007e20000000800 */
[----:B------:R-:W-:Y:S01]  /*bbf0*/  F2FP.PACK_AB R82, R200, R157 ;  /* 0x0000009dc852723e */ /* 0x000fe200000000ff */
[--C-:B------:R-:W-:Y:S01]  /*bc00*/  FFMA.FTZ R112, R204, c[0x0][0x2d0], -R96.reuse ;  /* 0x0000b400cc707a23 */ /* 0x100fe20000010860 */
[----:B------:R-:W-:Y:S04]  /*bc10*/  F2FP.PACK_AB R76, R209, R210 ;  /* 0x000000d2d14c723e */ /* 0x000fe800000000ff */
[----:B------:R-:W-:Y:S02]  /*bc20*/  F2FP.PACK_AB R77, R154, R155 ;  /* 0x0000009b9a4d723e */ /* 0x000fe400000000ff */
[----:B------:R-:W-:Y:S01]  /*bc30*/  F2FP.PACK_AB R78, R203, R208 ;  /* 0x000000d0cb4e723e */ /* 0x000fe200000000ff */
[----:B------:R-:W-:Y:S01]  /*bc40*/  MUFU.EX2 R104, R104 ;  /* 0x0000006800687308 */ /* 0x000fe20000000800 */
[----:B------:R-:W-:Y:S02]  /*bc50*/  F2FP.PACK_AB R79, R202, R201 ;  /* 0x000000c9ca4f723e */ /* 0x000fe400000000ff */
[----:B------:R-:W-:Y:S01]  /*bc60*/  MOV R150, R135 ;  /* 0x0000008700967202 */ /* 0x000fe20000000f00 */
[----:B--2---:R-:W2:Y:S01]  /*bc70*/  LDSM.16.MT88.4 R88, [R227+0x1900] ;  /* 0x00190000e358783b */ /* 0x004ea20000004200 */
[----:B------:R-:W-:Y:S02]  /*bc80*/  F2FP.PACK_AB R83, R199, R156 ;  /* 0x0000009cc753723e */ /* 0x000fe400000000ff */
[----:B------:R-:W-:Y:S03]  /*bc90*/  MOV R135, R187 ;  /* 0x000000bb00877202 */ /* 0x000fe60000000f00 */
[----:B------:R-:W-:Y:S01]  /*bca0*/  MUFU.EX2 R112, R112 ;  /* 0x0000007000707308 */ /* 0x000fe20000000800 */
[----:B---3--:R-:W-:Y:S01]  /*bcb0*/  FFMA.FTZ R80, R149, c[0x0][0x2d0], -R105 ;  /* 0x0000b40095507a23 */ /* 0x008fe20000010869 */
[----:B------:R-:W-:Y:S08]  /*bcc0*/  MOV R149, R188 ;  /* 0x000000bc00957202 */ /* 0x000ff00000000f00 */
[----:B------:R3:W-:Y:S01]  /*bcd0*/  MUFU.EX2 R169, R80 ;  /* 0x0000005000a97308 */ /* 0x0007e20000000800 */
[-C--:B-1----:R-:W-:Y:S09]  /*bce0*/  HMMA.16816.F32 R4, R76, R84.reuse, R4 ;  /* 0x000000544c04723c */ /* 0x082ff20000001804 */
[----:B------:R1:W-:Y:S03]  /*bcf0*/  MUFU.EX2 R188, R92 ;  /* 0x0000005c00bc7308 */ /* 0x0003e60000000800 */
[----:B---3--:R-:W-:Y:S07]  /*bd00*/  F2FP.PACK_AB R80, R159, R153 ;  /* 0x000000999f50723e */ /* 0x008fee00000000ff */
[C---:B------:R-:W-:Y:S01]  /*bd10*/  HMMA.16816.F32 R8, R80.reuse, R84, R8 ;  /* 0x000000545008723c */ /* 0x040fe20000001808 */
[----:B-1----:R-:W1:Y:S06]  /*bd20*/  LDSM.16.MT88.4 R92, [R225+0x1900] ;  /* 0x00190000e15c783b */ /* 0x002e6c0000004200 */
[--C-:B------:R-:W-:Y:S01]  /*bd30*/  FFMA.FTZ R84, R134, c[0x0][0x2d0], -R107.reuse ;  /* 0x0000b40086547a23 */ /* 0x100fe2000001086b */
[-C--:B------:R-:W-:Y:S03]  /*bd40*/  HMMA.16816.F32 R12, R80, R86.reuse, R12 ;  /* 0x00000056500c723c */ /* 0x080fe6000000180c */
[----:B------:R3:W-:Y:S01]  /*bd50*/  MUFU.EX2 R168, R84 ;  /* 0x0000005400a87308 */ /* 0x0007e20000000800 */
[----:B------:R-:W-:Y:S02]  /*bd60*/  MOV R134, R122 ;  /* 0x0000007a00867202 */ /* 0x000fe40000000f00 */
[----:B------:R-:W-:Y:S02]  /*bd70*/  MOV R122, R185 ;  /* 0x000000b9007a7202 */ /* 0x000fe40000000f00 */
[C---:B------:R-:W-:Y:S04]  /*bd80*/  HMMA.16816.F32 R16, R76.reuse, R86, R16 ;  /* 0x000000564c10723c */ /* 0x040fe80000001810 */
[----:B------:R-:W-:Y:S04]  /*bd90*/  MOV R167, R134 ;  /* 0x0000008600a77202 */ /* 0x000fe80000000f00 */
[-C--:B--2---:R-:W-:Y:S08]  /*bda0*/  HMMA.16816.F32 R20, R76, R88.reuse, R20 ;  /* 0x000000584c14723c */ /* 0x084ff00000001814 */
[C---:B------:R-:W-:Y:S04]  /*bdb0*/  HMMA.16816.F32 R24, R80.reuse, R88, R24 ;  /* 0x000000585018723c */ /* 0x040fe80000001818 */
[--C-:B---3--:R-:W-:Y:S02]  /*bdc0*/  FFMA.FTZ R84, R234, c[0x0][0x2d0], -R107.reuse ;  /* 0x0000b400ea547a23 */ /* 0x108fe4000001086b */
[----:B------:R2:W5:Y:S01]  /*bdd0*/  LDL.LU R234, [R1+0x44] ;  /* 0x0000440001ea7983 */ /* 0x0005620000300800 */
[----:B------:R-:W-:Y:S01]  /*bde0*/  FFMA.FTZ R88, R98, c[0x0][0x2d0], -R107 ;  /* 0x0000b40062587a23 */ /* 0x000fe2000001086b */
[-C--:B------:R-:W-:Y:S01]  /*bdf0*/  HMMA.16816.F32 R28, R80, R90.reuse, R28 ;  /* 0x0000005a501c723c */ /* 0x080fe2000000181c */
[----:B------:R3:W-:Y:S01]  /*be00*/  MUFU.EX2 R187, R84 ;  /* 0x0000005400bb7308 */ /* 0x0007e20000000800 */
[----:B------:R-:W4:Y:S06]  /*be10*/  LDL.LU R164, [R1+0x14] ;  /* 0x0000140001a47983 */ /* 0x000f2c0000300800 */
[C---:B------:R-:W-:Y:S03]  /*be20*/  HMMA.16816.F32 R32, R76.reuse, R90, R32 ;  /* 0x0000005a4c20723c */ /* 0x040fe60000001820 */
[----:B------:R2:W-:Y:S05]  /*be30*/  MUFU.EX2 R185, R88 ;  /* 0x0000005800b97308 */ /* 0x0005ea0000000800 */
[-C--:B-1----:R-:W-:Y:S08]  /*be40*/  HMMA.16816.F32 R36, R76, R92.reuse, R36 ;  /* 0x0000005c4c24723c */ /* 0x082ff00000001824 */
[C---:B------:R-:W-:Y:S04]  /*be50*/  HMMA.16816.F32 R40, R80.reuse, R92, R40 ;  /* 0x0000005c5028723c */ /* 0x040fe80000001828 */
[----:B---3--:R-:W-:Y:S03]  /*be60*/  FFMA.FTZ R84, R186, c[0x0][0x2d0], -R105 ;  /* 0x0000b400ba547a23 */ /* 0x008fe60000010869 */
[--C-:B------:R-:W-:Y:S01]  /*be70*/  FFMA.FTZ R92, R135, c[0x0][0x2d0], -R96.reuse ;  /* 0x0000b400875c7a23 */ /* 0x100fe20000010860 */
[-C--:B------:R-:W-:Y:S01]  /*be80*/  HMMA.16816.F32 R44, R80, R94.reuse, R44 ;  /* 0x0000005e502c723c */ /* 0x080fe2000000182c */
[----:B------:R1:W-:Y:S03]  /*be90*/  MUFU.EX2 R175, R84 ;  /* 0x0000005400af7308 */ /* 0x0003e60000000800 */
[--C-:B--2---:R-:W-:Y:S01]  /*bea0*/  FFMA.FTZ R88, R99, c[0x0][0x2d0], -R107.reuse ;  /* 0x0000b40063587a23 */ /* 0x104fe2000001086b */
[----:B------:R-:W-:Y:S01]  /*beb0*/  MOV R135, R116 ;  /* 0x0000007400877202 */ /* 0x000fe20000000f00 */
[----:B------:R-:W-:Y:S02]  /*bec0*/  FFMA.FTZ R107, R115, c[0x0][0x2d0], -R107 ;  /* 0x0000b400736b7a23 */ /* 0x000fe4000001086b */
[C---:B------:R-:W-:Y:S03]  /*bed0*/  HMMA.16816.F32 R48, R76.reuse, R94, R48 ;  /* 0x0000005e4c30723c */ /* 0x040fe60000001830 */
[----:B------:R2:W-:Y:S10]  /*bee0*/  MUFU.EX2 R184, R88 ;  /* 0x0000005800b87308 */ /* 0x0005f40000000800 */
[----:B------:R3:W-:Y:S01]  /*bef0*/  MUFU.EX2 R117, R92 ;  /* 0x0000005c00757308 */ /* 0x0007e20000000800 */
[--C-:B-1----:R-:W-:Y:S02]  /*bf00*/  FFMA.FTZ R84, R97, c[0x0][0x2d0], -R105.reuse ;  /* 0x0000b40061547a23 */ /* 0x102fe40000010869 */
[----:B------:R-:W-:Y:S02]  /*bf10*/  FFMA.FTZ R105, R113, c[0x0][0x2d0], -R105 ;  /* 0x0000b40071697a23 */ /* 0x000fe40000010869 */
[--C-:B------:R-:W-:Y:S05]  /*bf20*/  FFMA.FTZ R113, R109, c[0x0][0x2d0], -R96.reuse ;  /* 0x0000b4006d717a23 */ /* 0x100fea0000010860 */
[----:B------:R1:W-:Y:S01]  /*bf30*/  MUFU.EX2 R186, R84 ;  /* 0x0000005400ba7308 */ /* 0x0003e20000000800 */
[--C-:B------:R-:W-:Y:S02]  /*bf40*/  FFMA.FTZ R109, R111, c[0x0][0x2d0], -R3.reuse ;  /* 0x0000b4006f6d7a23 */ /* 0x100fe40000010803 */
[--C-:B------:R-:W-:Y:S02]  /*bf50*/  FFMA.FTZ R111, R207, c[0x0][0x2d0], -R3.reuse ;  /* 0x0000b400cf6f7a23 */ /* 0x100fe40000010803 */
[--C-:B--2---:R-:W-:Y:S02]  /*bf60*/  FFMA.FTZ R88, R150, c[0x0][0x2d0], -R96.reuse ;  /* 0x0000b40096587a23 */ /* 0x104fe40000010860 */
[----:B------:R-:W2:Y:S03]  /*bf70*/  LDL.LU R150, [R1+0x18] ;  /* 0x0000180001967983 */ /* 0x000ea60000300800 */
[----:B------:R1:W-:Y:S01]  /*bf80*/  MUFU.EX2 R174, R88 ;  /* 0x0000005800ae7308 */ /* 0x0003e20000000800 */
[----:B---3--:R-:W-:Y:S09]  /*bf90*/  LDSM.16.MT88.4 R92, [R227+0x2100] ;  /* 0x00210000e35c783b */ /* 0x008ff20000004200 */
[----:B------:R-:W3:Y:S01]  /*bfa0*/  MUFU.EX2 R105, R105 ;  /* 0x0000006900697308 */ /* 0x000ee20000000800 */
[----:B-1----:R-:W1:Y:S09]  /*bfb0*/  LDSM.16.MT88.4 R84, [R226+0x1900] ;  /* 0x00190000e254783b */ /* 0x002e720000004200 */
[----:B------:R-:W1:Y:S01]  /*bfc0*/  MUFU.EX2 R107, R107 ;  /* 0x0000006b006b7308 */ /* 0x000e620000000800 */
[--C-:B------:R-:W-:Y:S01]  /*bfd0*/  FFMA.FTZ R88, R149, c[0x0][0x2d0], -R96.reuse ;  /* 0x0000b40095587a23 */ /* 0x100fe20000010860 */
[----:B------:R-:W-:Y:S01]  /*bfe0*/  MOV R149, R110 ;  /* 0x0000006e00957202 */ /* 0x000fe20000000f00 */
[--C-:B------:R-:W-:Y:S07]  /*bff0*/  FFMA.FTZ R110, R205, c[0x0][0x2d0], -R96.reuse ;  /* 0x0000b400cd6e7a23 */ /* 0x100fee0000010860 */
[----:B------:R1:W-:Y:S01]  /*c000*/  MUFU.EX2 R173, R88 ;  /* 0x0000005800ad7308 */ /* 0x0003e20000000800 */
[----:B---3--:R-:W-:Y:S09]  /*c010*/  F2FP.PACK_AB R182, R105, R104 ;  /* 0x0000006869b6723e */ /* 0x008ff200000000ff */
[----:B------:R-:W3:Y:S01]  /*c020*/  MUFU.EX2 R113, R113 ;  /* 0x0000007100717308 */ /* 0x000ee20000000800 */
[----:B-1----:R-:W-:Y:S09]  /*c030*/  F2FP.PACK_AB R183, R107, R106 ;  /* 0x0000006a6bb7723e */ /* 0x002ff200000000ff */
[----:B------:R-:W-:Y:S01]  /*c040*/  MUFU.EX2 R110, R110 ;  /* 0x0000006e006e7308 */ /* 0x000fe20000000800 */
[-C--:B------:R-:W-:Y:S03]  /*c050*/  HMMA.16816.F32 R52, R76, R84.reuse, R52 ;  /* 0x000000544c34723c */ /* 0x080fe60000001834 */
[--C-:B------:R-:W-:Y:S02]  /*c060*/  FFMA.FTZ R88, R148, c[0x0][0x2d0], -R3.reuse ;  /* 0x0000b40094587a23 */ /* 0x100fe40000010803 */
[----:B------:R-:W2:Y:S04]  /*c070*/  LDL.LU R148, [R1+0x20] ;  /* 0x0000200001947983 */ /* 0x000ea80000300800 */
[----:B------:R-:W-:Y:S01]  /*c080*/  MUFU.EX2 R109, R109 ;  /* 0x0000006d006d7308 */ /* 0x000fe20000000800 */
[C---:B------:R-:W-:Y:S01]  /*c090*/  HMMA.16816.F32 R56, R80.reuse, R84, R56 ;  /* 0x000000545038723c */ /* 0x040fe20000001838 */
[----:B------:R-:W2:Y:S03]  /*c0a0*/  LDL.LU R134, [R1+0x1c] ;  /* 0x00001c0001867983 */ /* 0x000ea60000300800 */
[----:B---3--:R-:W-:Y:S03]  /*c0b0*/  F2FP.PACK_AB R178, R113, R112 ;  /* 0x0000007071b2723e */ /* 0x008fe600000000ff */
[--C-:B------:R-:W-:Y:S01]  /*c0c0*/  FFMA.FTZ R84, R108, c[0x0][0x2d0], -R96.reuse ;  /* 0x0000b4006c547a23 */ /* 0x100fe20000010860 */
[-C--:B------:R-:W-:Y:S01]  /*c0d0*/  HMMA.16816.F32 R60, R80, R86.reuse, R60 ;  /* 0x00000056503c723c */ /* 0x080fe2000000183c */
[----:B------:R1:W-:Y:S03]  /*c0e0*/  MUFU.EX2 R172, R88 ;  /* 0x0000005800ac7308 */ /* 0x0003e60000000800 */
[----:B------:R-:W-:Y:S02]  /*c0f0*/  FFMA.FTZ R108, R206, c[0x0][0x2d0], -R96 ;  /* 0x0000b400ce6c7a23 */ /* 0x000fe40000010860 */
[----:B------:R-:W-:Y:S01]  /*c100*/  LDSM.16.MT88.4 R96, [R225+0x2100] ;  /* 0x00210000e160783b */ /* 0x000fe20000004200 */
[--C-:B------:R-:W-:Y:S01]  /*c110*/  FFMA.FTZ R80, R167, c[0x0][0x2d0], -R3.reuse ;  /* 0x0000b400a7507a23 */ /* 0x100fe20000010803 */
[----:B------:R-:W-:Y:S03]  /*c120*/  HMMA.16816.F32 R64, R76, R86, R64 ;  /* 0x000000564c40723c */ /* 0x000fe60000001840 */
[----:B------:R3:W-:Y:S01]  /*c130*/  MUFU.EX2 R115, R80 ;  /* 0x0000005000737308 */ /* 0x0007e20000000800 */
[--C-:B------:R-:W-:Y:S01]  /*c140*/  FFMA.FTZ R81, R166, c[0x0][0x2d0], -R3.reuse ;  /* 0x0000b400a6517a23 */ /* 0x100fe20000010803 */
[----:B------:R-:W-:Y:S02]  /*c150*/  F2FP.PACK_AB R82, R190, R189 ;  /* 0x000000bdbe52723e */ /* 0x000fe400000000ff */
[----:B------:R-:W-:Y:S02]  /*c160*/  F2FP.PACK_AB R76, R198, R163 ;  /* 0x000000a3c64c723e */ /* 0x000fe400000000ff */
[----:B------:R-:W-:Y:S03]  /*c170*/  F2FP.PACK_AB R77, R197, R162 ;  /* 0x000000a2c54d723e */ /* 0x000fe600000000ff */
[----:B------:R-:W-:Y:S01]  /*c180*/  F2FP.PACK_AB R78, R195, R196 ;  /* 0x000000c4c34e723e */ /* 0x000fe200000000ff */
[----:B------:R3:W-:Y:S01]  /*c190*/  MUFU.EX2 R114, R81 ;  /* 0x0000005100727308 */ /* 0x0007e20000000800 */
[----:B------:R-:W-:Y:S02]  /*c1a0*/  F2FP.PACK_AB R79, R193, R194 ;  /* 0x000000c2c14f723e */ /* 0x000fe400000000ff */
[----:B------:R-:W-:Y:S01]  /*c1b0*/  F2FP.PACK_AB R83, R170, R171 ;  /* 0x000000abaa53723e */ /* 0x000fe200000000ff */
[--C-:B-1----:R-:W-:Y:S02]  /*c1c0*/  FFMA.FTZ R88, R118, c[0x0][0x2d0], -R3.reuse ;  /* 0x0000b40076587a23 */ /* 0x102fe40000010803 */
[----:B------:R-:W-:Y:S04]  /*c1d0*/  FFMA.FTZ R3, R74, c[0x0][0x2d0], -R3 ;  /* 0x0000b4004a037a23 */ /* 0x000fe80000010803 */
[----:B------:R1:W-:Y:S01]  /*c1e0*/  MUFU.EX2 R118, R88 ;  /* 0x0000005800767308 */ /* 0x0003e20000000800 */
[----:B---3--:R-:W-:Y:S09]  /*c1f0*/  F2FP.PACK_AB R80, R192, R161 ;  /* 0x000000a1c050723e */ /* 0x008ff200000000ff */
[----:B------:R3:W-:Y:S01]  /*c200*/  MUFU.EX2 R116, R84 ;  /* 0x0000005400747308 */ /* 0x0007e20000000800 */
[----:B------:R-:W-:Y:S09]  /*c210*/  F2FP.PACK_AB R81, R191, R160 ;  /* 0x000000a0bf51723e */ /* 0x000ff200000000ff */
[----:B------:R-:W3:Y:S01]  /*c220*/  MUFU.EX2 R108, R108 ;  /* 0x0000006c006c7308 */ /* 0x000ee20000000800 */
[----:B-1----:R-:W1:Y:S09]  /*c230*/  LDSM.16.MT88.4 R88, [R224+0x2100] ;  /* 0x00210000e058783b */ /* 0x002e720000004200 */
[----:B------:R-:W1:Y:S01]  /*c240*/  MUFU.EX2 R111, R111 ;  /* 0x0000006f006f7308 */ /* 0x000e620000000800 */
[----:B---3--:R-:W3:Y:S01]  /*c250*/  LDSM.16.MT88.4 R84, [R226+0x2100] ;  /* 0x00210000e254783b */ /* 0x008ee20000004200 */
[----:B------:R-:W-:Y:S02]  /*c260*/  F2FP.PACK_AB R176, R110, R108 ;  /* 0x0000006c6eb0723e */ /* 0x000fe400000000ff */
[----:B-1----:R-:W-:Y:S01]  /*c270*/  F2FP.PACK_AB R177, R111, R109 ;  /* 0x0000006d6fb1723e */ /* 0x002fe200000000ff */
[-C--:B------:R-:W-:Y:S08]  /*c280*/  HMMA.16816.F32 R4, R76, R88.reuse, R4 ;  /* 0x000000584c04723c */ /* 0x080ff00000001804 */
[C---:B------:R-:W-:Y:S08]  /*c290*/  HMMA.16816.F32 R8, R80.reuse, R88, R8 ;  /* 0x000000585008723c */ /* 0x040ff00000001808 */
[-C--:B------:R-:W-:Y:S08]  /*c2a0*/  HMMA.16816.F32 R12, R80, R90.reuse, R12 ;  /* 0x0000005a500c723c */ /* 0x080ff0000000180c */
[C---:B------:R-:W-:Y:S01]  /*c2b0*/  HMMA.16816.F32 R16, R76.reuse, R90, R16 ;  /* 0x0000005a4c10723c */ /* 0x040fe20000001810 */
[----:B------:R-:W1:Y:S07]  /*c2c0*/  LDSM.16.MT88.4 R88, [R224+0x2900] ;  /* 0x00290000e058783b */ /* 0x000e6e0000004200 */
[-C--:B------:R-:W-:Y:S08]  /*c2d0*/  HMMA.16816.F32 R20, R76, R92.reuse, R20 ;  /* 0x0000005c4c14723c */ /* 0x080ff00000001814 */
[C---:B------:R-:W-:Y:S08]  /*c2e0*/  HMMA.16816.F32 R24, R80.reuse, R92, R24 ;  /* 0x0000005c5018723c */ /* 0x040ff00000001818 */
[-C--:B------:R-:W-:Y:S08]  /*c2f0*/  HMMA.16816.F32 R28, R80, R94.reuse, R28 ;  /* 0x0000005e501c723c */ /* 0x080ff0000000181c */
[C---:B------:R-:W-:Y:S01]  /*c300*/  HMMA.16816.F32 R32, R76.reuse, R94, R32 ;  /* 0x0000005e4c20723c */ /* 0x040fe20000001820 */
[----:B------:R-:W1:Y:S07]  /*c310*/  LDSM.16.MT88.4 R92, [R227+0x2900] ;  /* 0x00290000e35c783b */ /* 0x000e6e0000004200 */
[-C--:B------:R-:W-:Y:S04]  /*c320*/  HMMA.16816.F32 R36, R76, R96.reuse, R36 ;  /* 0x000000604c24723c */ /* 0x080fe80000001824 */
[----:B----4-:R-:W-:Y:S02]  /*c330*/  FFMA.FTZ R74, R70, R164, R165 ;  /* 0x000000a4464a7223 */ /* 0x010fe400000100a5 */
[----:B------:R-:W-:Y:S02]  /*c340*/  LDSM.16.MT88.4 R164, [R225+0x3100] ;  /* 0x00310000e1a4783b */ /* 0x000fe40000004200 */
[C---:B------:R-:W-:Y:S08]  /*c350*/  HMMA.16816.F32 R40, R80.reuse, R96, R40 ;  /* 0x000000605028723c */ /* 0x040ff00000001828 */
[-C--:B------:R-:W-:Y:S08]  /*c360*/  HMMA.16816.F32 R44, R80, R98.reuse, R44 ;  /* 0x00000062502c723c */ /* 0x080ff0000000182c */
[C---:B------:R-:W-:Y:S01]  /*c370*/  HMMA.16816.F32 R48, R76.reuse, R98, R48 ;  /* 0x000000624c30723c */ /* 0x040fe20000001830 */
[----:B------:R-:W4:Y:S07]  /*c380*/  LDSM.16.MT88.4 R96, [R225+0x2900] ;  /* 0x00290000e160783b */ /* 0x000f2e0000004200 */
[-C--:B---3--:R-:W-:Y:S08]  /*c390*/  HMMA.16816.F32 R52, R76, R84.reuse, R52 ;  /* 0x000000544c34723c */ /* 0x088ff00000001834 */
[C---:B------:R-:W-:Y:S08]  /*c3a0*/  HMMA.16816.F32 R56, R80.reuse, R84, R56 ;  /* 0x000000545038723c */ /* 0x040ff00000001838 */
[-C--:B------:R-:W-:Y:S07]  /*c3b0*/  HMMA.16816.F32 R60, R80, R86.reuse, R60 ;  /* 0x00000056503c723c */ /* 0x080fee000000183c */
[----:B------:R-:W-:Y:S01]  /*c3c0*/  F2FP.PACK_AB R80, R173, R174 ;  /* 0x000000aead50723e */ /* 0x000fe200000000ff */
[----:B------:R-:W-:Y:S01]  /*c3d0*/  HMMA.16816.F32 R64, R76, R86, R64 ;  /* 0x000000564c40723c */ /* 0x000fe20000001840 */
[----:B------:R-:W3:Y:S03]  /*c3e0*/  LDSM.16.MT88.4 R84, [R226+0x2900] ;  /* 0x00290000e254783b */ /* 0x000ee60000004200 */
[----:B------:R-:W-:Y:S02]  /*c3f0*/  F2FP.PACK_AB R81, R118, R172 ;  /* 0x000000ac7651723e */ /* 0x000fe400000000ff */
[----:B------:R-:W-:Y:S02]  /*c400*/  F2FP.PACK_AB R82, R116, R117 ;  /* 0x000000757452723e */ /* 0x000fe400000000ff */
[----:B------:R-:W-:Y:S01]  /*c410*/  F2FP.PACK_AB R76, R188, R169 ;  /* 0x000000a9bc4c723e */ /* 0x000fe200000000ff */
[----:B--2---:R-:W-:Y:S03]  /*c420*/  FFMA.FTZ R68, R68, R150, R151 ;  /* 0x0000009644447223 */ /* 0x004fe60000010097 */
[----:B------:R-:W-:Y:S02]  /*c430*/  F2FP.PACK_AB R77, R187, R168 ;  /* 0x000000a8bb4d723e */ /* 0x000fe400000000ff */
[----:B------:R-:W-:Y:S01]  /*c440*/  F2FP.PACK_AB R78, R186, R175 ;  /* 0x000000afba4e723e */ /* 0x000fe200000000ff */
[----:B------:R-:W-:Y:S01]  /*c450*/  FADD.FTZ R68, R132, R68 ;  /* 0x0000004484447221 */ /* 0x000fe20000010000 */
[----:B------:R-:W-:Y:S02]  /*c460*/  F2FP.PACK_AB R79, R184, R185 ;  /* 0x000000b9b84f723e */ /* 0x000fe400000000ff */
[----:B------:R-:W-:Y:S05]  /*c470*/  F2FP.PACK_AB R83, R114, R115 ;  /* 0x000000737253723e */ /* 0x000fea00000000ff */
[-C--:B-1----:R-:W-:Y:S08]  /*c480*/  HMMA.16816.F32 R4, R76, R88.reuse, R4 ;  /* 0x000000584c04723c */ /* 0x082ff00000001804 */
[C---:B------:R-:W-:Y:S01]  /*c490*/  HMMA.16816.F32 R8, R80.reuse, R88, R8 ;  /* 0x000000585008723c */ /* 0x040fe20000001808 */
[----:B------:R-:W-:Y:S07]  /*c4a0*/  MUFU.EX2 R88, R75 ;  /* 0x0000004b00587308 */ /* 0x000fee0000000800 */
[-C--:B------:R-:W-:Y:S03]  /*c4b0*/  HMMA.16816.F32 R12, R80, R90.reuse, R12 ;  /* 0x0000005a500c723c */ /* 0x080fe6000000180c */
[----:B------:R-:W1:Y:S05]  /*c4c0*/  MUFU.EX2 R75, R3 ;  /* 0x00000003004b7308 */ /* 0x000e6a0000000800 */
[C---:B------:R-:W-:Y:S08]  /*c4d0*/  HMMA.16816.F32 R16, R76.reuse, R90, R16 ;  /* 0x0000005a4c10723c */ /* 0x040ff00000001810 */
[-C--:B------:R-:W-:Y:S08]  /*c4e0*/  HMMA.16816.F32 R20, R76, R92.reuse, R20 ;  /* 0x0000005c4c14723c */ /* 0x080ff00000001814 */
[C---:B------:R-:W-:Y:S04]  /*c4f0*/  HMMA.16816.F32 R24, R80.reuse, R92, R24 ;  /* 0x0000005c5018723c */ /* 0x040fe80000001818 */
[----:B-1----:R-:W-:Y:S04]  /*c500*/  F2FP.PACK_AB R179, R75, R88 ;  /* 0x000000584bb3723e */ /* 0x002fe800000000ff */
[-C--:B------:R-:W-:Y:S04]  /*c510*/  HMMA.16816.F32 R28, R80, R94.reuse, R28 ;  /* 0x0000005e501c723c */ /* 0x080fe8000000181c */
[----:B------:R-:W-:Y:S02]  /*c520*/  FFMA.FTZ R70, R69, R148, R149 ;  /* 0x0000009445467223 */ /* 0x000fe40000010095 */
[----:B------:R-:W-:Y:S01]  /*c530*/  FFMA.FTZ R0, R0, R134, R135 ;  /* 0x0000008600007223 */ /* 0x000fe20000010087 */
[----:B------:R-:W-:Y:S01]  /*c540*/  LDSM.16.MT88.4 R148, [R227+0x3100] ;  /* 0x00310000e394783b */ /* 0x000fe20000004200 */
[----:B------:R-:W-:Y:S01]  /*c550*/  FADD.FTZ R70, R233, R70 ;  /* 0x00000046e9467221 */ /* 0x000fe20000010000 */
[C---:B------:R-:W-:Y:S04]  /*c560*/  HMMA.16816.F32 R32, R76.reuse, R94, R32 ;  /* 0x0000005e4c20723c */ /* 0x040fe80000001820 */
[----:B------:R-:W-:Y:S02]  /*c570*/  FADD.FTZ R69, R133, R74 ;  /* 0x0000004a85457221 */ /* 0x000fe40000010000 */
[----:B------:R-:W-:Y:S01]  /*c580*/  FADD.FTZ R0, R232, R0 ;  /* 0x00000000e8007221 */ /* 0x000fe20000010000 */
[----:B------:R1:W5:Y:S01]  /*c590*/  LDL.LU R233, [R1+0x40] ;  /* 0x0000400001e97983 */ /* 0x0003620000300800 */
[----:B------:R-:W-:Y:S01]  /*c5a0*/  FADD.FTZ R74, R231, R69 ;  /* 0x00000045e74a7221 */ /* 0x000fe20000010000 */
[-C--:B----4-:R-:W-:Y:S02]  /*c5b0*/  HMMA.16816.F32 R36, R76, R96.reuse, R36 ;  /* 0x000000604c24723c */ /* 0x090fe40000001824 */
[----:B------:R1:W5:Y:S01]  /*c5c0*/  LDL.LU R232, [R1+0x3c] ;  /* 0x00003c0001e87983 */ /* 0x0003620000300800 */
[----:B------:R-:W-:Y:S02]  /*c5d0*/  FADD.FTZ R69, R230, R68 ;  /* 0x00000044e6457221 */ /* 0x000fe40000010000 */
[----:B------:R-:W-:Y:S01]  /*c5e0*/  FADD.FTZ R68, R229, R70 ;  /* 0x00000046e5447221 */ /* 0x000fe20000010000 */
[----:B------:R1:W5:Y:S01]  /*c5f0*/  LDL.LU R231, [R1+0x38] ;  /* 0x0000380001e77983 */ /* 0x0003620000300800 */
[----:B------:R-:W-:Y:S01]  /*c600*/  FADD.FTZ R70, R228, R0 ;  /* 0x00000000e4467221 */ /* 0x000fe20000010000 */
[C---:B------:R-:W-:Y:S02]  /*c610*/  HMMA.16816.F32 R40, R80.reuse, R96, R40 ;  /* 0x000000605028723c */ /* 0x040fe40000001828 */
[----:B------:R1:W5:Y:S02]  /*c620*/  LDL.LU R230, [R1+0x34] ;  /* 0x0000340001e67983 */ /* 0x0003640000300800 */
[----:B------:R-:W-:Y:S02]  /*c630*/  FADD.FTZ R0, R119, R74 ;  /* 0x0000004a77007221 */ /* 0x000fe40000010000 */
[----:B------:R-:W-:Y:S01]  /*c640*/  FADD.FTZ R69, R122, R69 ;  /* 0x000000457a457221 */ /* 0x000fe20000010000 */
[----:B------:R1:W5:Y:S01]  /*c650*/  LDL.LU R229, [R1+0x30] ;  /* 0x0000300001e57983 */ /* 0x0003620000300800 */
[----:B------:R-:W-:Y:S01]  /*c660*/  FADD.FTZ R68, R121, R68 ;  /* 0x0000004479447221 */ /* 0x000fe20000010000 */
[-C--:B------:R-:W-:Y:S02]  /*c670*/  HMMA.16816.F32 R44, R80, R98.reuse, R44 ;  /* 0x00000062502c723c */ /* 0x080fe4000000182c */
[----:B------:R1:W5:Y:S01]  /*c680*/  LDL.LU R228, [R1+0x2c] ;  /* 0x00002c0001e47983 */ /* 0x0003620000300800 */
[----:B------:R-:W-:Y:S02]  /*c690*/  FADD.FTZ R3, R120, R70 ;  /* 0x0000004678037221 */ /* 0x000fe40000010000 */
[----:B------:R-:W-:Y:S01]  /*c6a0*/  FADD.FTZ R70, R127, R0 ;  /* 0x000000007f467221 */ /* 0x000fe20000010000 */
[----:B------:R1:W5:Y:S01]  /*c6b0*/  LDL.LU R119, [R1+0x28] ;  /* 0x0000280001777983 */ /* 0x0003620000300800 */
[----:B------:R-:W-:Y:S01]  /*c6c0*/  FADD.FTZ R0, R126, R69 ;  /* 0x000000457e007221 */ /* 0x000fe20000010000 */
[C---:B------:R-:W-:Y:S02]  /*c6d0*/  HMMA.16816.F32 R48, R76.reuse, R98, R48 ;  /* 0x000000624c30723c */ /* 0x040fe40000001830 */
[----:B------:R-:W2:Y:S02]  /*c6e0*/  LDSM.16.MT88.4 R132, [R224+0x3100] ;  /* 0x00310000e084783b */ /* 0x000ea40000004200 */
[----:B------:R-:W-:Y:S02]  /*c6f0*/  FADD.FTZ R69, R125, R68 ;  /* 0x000000447d457221 */ /* 0x000fe40000010000 */
[----:B------:R-:W-:Y:S02]  /*c700*/  FADD.FTZ R68, R124, R3 ;  /* 0x000000037c447221 */ /* 0x000fe40000010000 */
[----:B------:R-:W-:Y:S01]  /*c710*/  FADD.FTZ R3, R252, R70 ;  /* 0x00000046fc037221 */ /* 0x000fe20000010000 */
[-C--:B---3--:R-:W-:Y:S03]  /*c720*/  HMMA.16816.F32 R52, R76, R84.reuse, R52 ;  /* 0x000000544c34723c */ /* 0x088fe60000001834 */
[----:B------:R-:W-:Y:S05]  /*c730*/  FADD.FTZ R0, R251, R0 ;  /* 0x00000000fb007221 */ /* 0x000fea0000010000 */
[C---:B------:R-:W-:Y:S08]  /*c740*/  HMMA.16816.F32 R56, R80.reuse, R84, R56 ;  /* 0x000000545038723c */ /* 0x040ff00000001838 */
[-C--:B------:R-:W-:Y:S08]  /*c750*/  HMMA.16816.F32 R60, R80, R86.reuse, R60 ;  /* 0x00000056503c723c */ /* 0x080ff0000000183c */
[----:B------:R-:W-:Y:S08]  /*c760*/  HMMA.16816.F32 R64, R76, R86, R64 ;  /* 0x000000564c40723c */ /* 0x000ff00000001840 */
[-C--:B--2---:R-:W-:Y:S07]  /*c770*/  HMMA.16816.F32 R124, R180, R132.reuse, R4 ;  /* 0x00000084b47c723c */ /* 0x084fee0000001804 */
[----:B------:R-:W-:Y:S01]  /*c780*/  FADD.FTZ R4, R139, R69 ;  /* 0x000000458b047221 */ /* 0x000fe20000010000 */
[C---:B------:R-:W-:Y:S04]  /*c790*/  HMMA.16816.F32 R120, R176.reuse, R132, R8 ;  /* 0x00000084b078723c */ /* 0x040fe80000001808 */
[----:B------:R-:W-:Y:S02]  /*c7a0*/  FADD.FTZ R7, R138, R68 ;  /* 0x000000448a077221 */ /* 0x000fe40000010000 */
[----:B------:R-:W-:Y:S02]  /*c7b0*/  FADD.FTZ R6, R137, R3 ;  /* 0x0000000389067221 */ /* 0x000fe40000010000 */
[----:B------:R-:W-:Y:S01]  /*c7c0*/  FADD.FTZ R5, R136, R0 ;  /* 0x0000000088057221 */ /* 0x000fe20000010000 */
[-C--:B------:R-:W-:Y:S03]  /*c7d0*/  HMMA.16816.F32 R128, R176, R134.reuse, R12 ;  /* 0x00000086b080723c */ /* 0x080fe6000000180c */
[----:B------:R-:W-:Y:S02]  /*c7e0*/  FADD.FTZ R4, R249, R4 ;  /* 0x00000004f9047221 */ /* 0x000fe40000010000 */
[----:B------:R-:W-:Y:S02]  /*c7f0*/  FADD.FTZ R3, R221, R7 ;  /* 0x00000007dd037221 */ /* 0x000fe40000010000 */
        /* <DEDUP_REMOVED lines=12> */
[----:B------:R-:W-:Y:S04]  /*c8c0*/  FADD.FTZ R7, R220, R4 ;  /* 0x00000004dc077221 */ /* 0x000fe80000010000 */
        /* <DEDUP_REMOVED lines=9> */
[----:B------:R-:W-:Y:S01]  /*c960*/  FADD.FTZ R10, R217, R3 ;  /* 0x00000003d90a7221 */ /* 0x000fe20000010000 */
[----:B------:R-:W2:Y:S01]  /*c970*/  LDSM.16.MT88.4 R4, [R226+0x3100] ;  /* 0x00310000e204783b */ /* 0x000ea20000004200 */
[----:B------:R-:W-:Y:S04]  /*c980*/  FADD.FTZ R9, R213, R0 ;  /* 0x00000000d5097221 */ /* 0x000fe80000010000 */
[----:B------:R-:W-:Y:S02]  /*c990*/  FADD.FTZ R8, R216, R8 ;  /* 0x00000008d8087221 */ /* 0x000fe40000010000 */
[----:B------:R-:W-:Y:S02]  /*c9a0*/  FADD.FTZ R0, R155, R10 ;  /* 0x0000000a9b007221 */ /* 0x000fe40000010000 */
[----:B------:R-:W-:Y:S02]  /*c9b0*/  FADD.FTZ R3, R210, R11 ;  /* 0x0000000bd2037221 */ /* 0x000fe40000010000 */
[----:B------:R-:W-:Y:S02]  /*c9c0*/  FADD.FTZ R12, R153, R9 ;  /* 0x00000009990c7221 */ /* 0x000fe40000010000 */
[----:B------:R-:W-:Y:S02]  /*c9d0*/  FADD.FTZ R11, R152, R8 ;  /* 0x00000008980b7221 */ /* 0x000fe40000010000 */
[----:B------:R-:W-:Y:S02]  /*c9e0*/  FADD.FTZ R9, R154, R0 ;  /* 0x000000009a097221 */ /* 0x000fe40000010000 */
[----:B------:R-:W-:Y:S01]  /*c9f0*/  FADD.FTZ R10, R209, R3 ;  /* 0x00000003d10a7221 */ /* 0x000fe20000010000 */
[-C--:B------:R-:W-:Y:S03]  /*ca00*/  HMMA.16816.F32 R152, R180, R164.reuse, R36 ;  /* 0x000000a4b498723c */ /* 0x080fe60000001824 */
[----:B------:R-:W-:Y:S02]  /*ca10*/  FADD.FTZ R8, R159, R12 ;  /* 0x0000000c9f087221 */ /* 0x000fe40000010000 */
[----:B------:R-:W-:Y:S02]  /*ca20*/  FADD.FTZ R3, R158, R11 ;  /* 0x0000000b9e037221 */ /* 0x000fe40000010000 */
[----:B------:R-:W-:Y:S02]  /*ca30*/  FADD.FTZ R0, R208, R10 ;  /* 0x0000000ad0007221 */ /* 0x000fe40000010000 */
[----:B------:R-:W-:Y:S03]  /*ca40*/  FADD.FTZ R12, R201, R9 ;  /* 0x00000009c90c7221 */ /* 0x000fe60000010000 */
        /* <DEDUP_REMOVED lines=24> */
[----:B------:R-:W-:Y:S02]  /*cbd0*/  FADD.FTZ R11, R170, R8 ;  /* 0x00000008aa0b7221 */ /* 0x000fe40000010000 */
[----:B------:R-:W-:Y:S02]  /*cbe0*/  FADD.FTZ R10, R169, R3 ;  /* 0x00000003a90a7221 */ /* 0x000fe40000010000 */
[----:B------:R-:W-:Y:S02]  /*cbf0*/  FADD.FTZ R9, R168, R0 ;  /* 0x00000000a8097221 */ /* 0x000fe40000010000 */
[----:B------:R-:W-:Y:S01]  /*cc00*/  FADD.FTZ R8, R174, R12 ;  /* 0x0000000cae087221 */ /* 0x000fe20000010000 */
[-C--:B--2---:R-:W-:Y:S03]  /*cc10*/  HMMA.16816.F32 R168, R180, R4.reuse, R52 ;  /* 0x00000004b4a8723c */ /* 0x084fe60000001834 */
[----:B------:R-:W-:Y:S02]  /*cc20*/  FADD.FTZ R0, R188, R10 ;  /* 0x0000000abc007221 */ /* 0x000fe40000010000 */
[----:B------:R-:W-:Y:S02]  /*cc30*/  FADD.FTZ R3, R172, R11 ;  /* 0x0000000bac037221 */ /* 0x000fe40000010000 */
[----:B------:R-:W-:Y:S02]  /*cc40*/  FADD.FTZ R10, R173, R8 ;  /* 0x00000008ad0a7221 */ /* 0x000fe40000010000 */
[----:B------:R-:W-:Y:S02]  /*cc50*/  FADD.FTZ R8, R175, R0 ;  /* 0x00000000af087221 */ /* 0x000fe40000010000 */
[C---:B------:R-:W-:Y:S04]  /*cc60*/  HMMA.16816.F32 R172, R176.reuse, R4, R56 ;  /* 0x00000004b0ac723c */ /* 0x040fe80000001838 */
[----:B------:R-:W-:Y:S02]  /*cc70*/  FADD.FTZ R11, R187, R9 ;  /* 0x00000009bb0b7221 */ /* 0x000fe40000010000 */
[----:B------:R-:W-:Y:S01]  /*cc80*/  FADD.FTZ R9, R118, R3 ;  /* 0x0000000376097221 */ /* 0x000fe20000010000 */
[----:B------:R-:W-:Y:S01]  /*cc90*/  MOV R118, R2 ;  /* 0x0000000200767202 */ /* 0x000fe20000000f00 */
[----:B------:R-:W-:Y:S01]  /*cca0*/  FADD.FTZ R4, R185, R11 ;  /* 0x0000000bb9047221 */ /* 0x000fe20000010000 */
[-C--:B------:R-:W-:Y:S03]  /*ccb0*/  HMMA.16816.F32 R176, R176, R6.reuse, R60 ;  /* 0x00000006b0b0723c */ /* 0x080fe6000000183c */
[----:B------:R-:W-:Y:S01]  /*ccc0*/  FADD.FTZ R3, R117, R10 ;  /* 0x0000000a75037221 */ /* 0x000fe20000010000 */
[----:B------:R-:W-:Y:S01]  /*ccd0*/  MOV R117, R71 ;  /* 0x0000004700757202 */ /* 0x000fe20000000f00 */
[----:B------:R-:W-:Y:S02]  /*cce0*/  FADD.FTZ R10, R186, R8 ;  /* 0x00000008ba0a7221 */ /* 0x000fe40000010000 */
[----:B------:R-:W-:Y:S01]  /*ccf0*/  FADD.FTZ R0, R115, R9 ;  /* 0x0000000973007221 */ /* 0x000fe20000010000 */
[----:B------:R-:W-:Y:S04]  /*cd00*/  HMMA.16816.F32 R180, R180, R6, R64 ;  /* 0x00000006b4b4723c */ /* 0x000fe80000001840 */
[----:B------:R-:W-:Y:S02]  /*cd10*/  FADD.FTZ R9, R184, R4 ;  /* 0x00000004b8097221 */ /* 0x000fe40000010000 */
[----:B------:R-:W-:Y:S01]  /*cd20*/  FADD.FTZ R5, R116, R3 ;  /* 0x0000000374057221 */ /* 0x000fe20000010000 */
[----:B------:R-:W-:Y:S01]  /*cd30*/  MOV R116, R72 ;  /* 0x0000004800747202 */ /* 0x000fe20000000f00 */
        /* <DEDUP_REMOVED lines=12> */
[----:B------:R-:W-:Y:S01]  /*ce00*/  STL [R1+0x14], R5 ;  /* 0x0000140501007387 */ /* 0x000fe20000100800 */
[----:B------:R-:W-:Y:S02]  /*ce10*/  FADD.FTZ R3, R112, R3 ;  /* 0x0000000370037221 */ /* 0x000fe40000010000 */
[----:B------:R-:W-:Y:S01]  /*ce20*/  FADD.FTZ R0, R111, R8 ;  /* 0x000000086f007221 */ /* 0x000fe20000010000 */
[----:B------:R-:W-:Y:S01]  /*ce30*/  STL [R1+0x18], R4 ;  /* 0x0000180401007387 */ /* 0x000fe20000100800 */
[----:B------:R-:W-:Y:S02]  /*ce40*/  FADD.FTZ R3, R113, R3 ;  /* 0x0000000371037221 */ /* 0x000fe40000010000 */
[----:B------:R-:W-:Y:S03]  /*ce50*/  FADD.FTZ R0, R88, R0 ;  /* 0x0000000058007221 */ /* 0x000fe60000010000 */
[----:B------:R2:W-:Y:S01]  /*ce60*/  STL [R1+0x20], R3 ;  /* 0x0000200301007387 */ /* 0x0005e20000100800 */
[----:B------:R-:W-:Y:S05]  /*ce70*/  FADD.FTZ R0, R75, R0 ;  /* 0x000000004b007221 */ /* 0x000fea0000010000 */
[----:B------:R1:W-:Y:S01]  /*ce80*/  STL [R1+0x1c], R0 ;  /* 0x00001c0001007387 */ /* 0x0003e20000100800 */
[----:B--2---:R-:W-:Y:S01]  /*ce90*/  MOV R3, R73 ;  /* 0x0000004900037202 */ /* 0x004fe20000000f00 */
[----:B-1---5:R-:W-:-:S05]  /*cea0*/  @P0 BRA `(.L_x_20) ;  /* 0xffffad8000000947 */ /* 0x022fca000383ffff */
.L_x_19:
[----:B-1----:R-:W2:Y:S04]  /*ceb0*/  LDL.LU R0, [R1+0x14] ;  /* 0x0000140001007983 */ /* 0x002ea80000300800 */
[----:B------:R-:W3:Y:S04]  /*cec0*/  LDL.LU R4, [R1+0x18] ;  /* 0x0000180001047983 */ /* 0x000ee80000300800 */
[----:B------:R-:W4:Y:S04]  /*ced0*/  LDL.LU R10, [R1+0x20] ;  /* 0x00002000010a7983 */ /* 0x000f280000300800 */
[----:B------:R-:W5:Y:S01]  /*cee0*/  LDL.LU R8, [R1+0x1c] ;  /* 0x00001c0001087983 */ /* 0x000f620000300800 */
[----:B------:R-:W-:-:S02]  /*cef0*/  MOV R20, 0xff800000 ;  /* 0xff80000000147802 */ /* 0x000fc40000000f00 */
[----:B------:R-:W-:Y:S02]  /*cf00*/  MOV R21, 0xff800000 ;  /* 0xff80000000157802 */ /* 0x000fe40000000f00 */
[----:B------:R-:W-:Y:S02]  /*cf10*/  MOV R22, 0xff800000 ;  /* 0xff80000000167802 */ /* 0x000fe40000000f00 */
[----:B------:R-:W-:Y:S02]  /*cf20*/  MOV R23, 0xff800000 ;  /* 0xff80000000177802 */ /* 0x000fe40000000f00 */
[----:B------:R-:W-:Y:S01]  /*cf30*/  PLOP3.LUT P4, PT, PT, PT, PT, 0x8, 0x0 ;  /* 0x000000000000781c */ /* 0x000fe20003f8e170 */
[----:B--2---:R-:W1:Y:S04]  /*cf40*/  SHFL.BFLY PT, R5, R0, 0x2, 0x1f ;  /* 0x0c401f0000057f89 */ /* 0x004e6800000e0000 */
[----:B---3--:R-:W2:Y:S04]  /*cf50*/  SHFL.BFLY PT, R9, R4, 0x2, 0x1f ;  /* 0x0c401f0004097f89 */ /* 0x008ea800000e0000 */
[----:B----4-:R-:W3:Y:S04]  /*cf60*/  SHFL.BFLY PT, R7, R10, 0x2, 0x1f ;  /* 0x0c401f000a077f89 */ /* 0x010ee800000e0000 */
[----:B-----5:R-:W4:Y:S01]  /*cf70*/  SHFL.BFLY PT, R6, R8, 0x2, 0x1f ;  /* 0x0c401f0008067f89 */ /* 0x020f2200000e0000 */
[----:B-1----:R-:W-:-:S02]  /*cf80*/  FADD.FTZ R5, R5, R0 ;  /* 0x0000000005057221 */ /* 0x002fc40000010000 */
[----:B--2---:R-:W-:-:S03]  /*cf90*/  FADD.FTZ R9, R9, R4 ;  /* 0x0000000409097221 */ /* 0x004fc60000010000 */
[----:B------:R-:W1:Y:S01]  /*cfa0*/  SHFL.BFLY PT, R0, R5, 0x1, 0x1f ;  /* 0x0c201f0005007f89 */ /* 0x000e6200000e0000 */
[----:B---3--:R-:W-:-:S03]  /*cfb0*/  FADD.FTZ R7, R7, R10 ;  /* 0x0000000a07077221 */ /* 0x008fc60000010000 */
[----:B------:R-:W2:Y:S01]  /*cfc0*/  SHFL.BFLY PT, R4, R9, 0x1, 0x1f ;  /* 0x0c201f0009047f89 */ /* 0x000ea200000e0000 */
[----:B----4-:R-:W-:-:S03]  /*cfd0*/  FADD.FTZ R6, R6, R8 ;  /* 0x0000000806067221 */ /* 0x010fc60000010000 */
[----:B------:R-:W3:Y:S04]  /*cfe0*/  SHFL.BFLY PT, R3, R7, 0x1, 0x1f ;  /* 0x0c201f0007037f89 */ /* 0x000ee800000e0000 */
[----:B------:R-:W4:Y:S01]  /*cff0*/  SHFL.BFLY PT, R8, R6, 0x1, 0x1f ;  /* 0x0c201f0006087f89 */ /* 0x000f2200000e0000 */
[----:B-1----:R-:W-:Y:S01]  /*d000*/  FADD.FTZ R5, R5, R0 ;  /* 0x0000000005057221 */ /* 0x002fe20000010000 */
[----:B------:R-:W-:Y:S01]  /*d010*/  MOV R0, RZ ;  /* 0x000000ff00007202 */ /* 0x000fe20000000f00 */
[----:B--2---:R-:W-:-:S03]  /*d020*/  FADD.FTZ R9, R9, R4 ;  /* 0x0000000409097221 */ /* 0x004fc60000010000 */
[----:B------:R-:W-:Y:S02]  /*d030*/  FSETP.NE.FTZ.AND P3, PT, R5, RZ, PT ;  /* 0x000000ff0500720b */ /* 0x000fe40003f75000 */
[----:B------:R-:W-:Y:S01]  /*d040*/  MOV R4, RZ ;  /* 0x000000ff00047202 */ /* 0x000fe20000000f00 */
[----:B---3--:R-:W-:Y:S01]  /*d050*/  FADD.FTZ R7, R7, R3 ;  /* 0x0000000307077221 */ /* 0x008fe20000010000 */
[----:B------:R-:W-:Y:S02]  /*d060*/  FSETP.NE.FTZ.AND P2, PT, R9, RZ, PT ;  /* 0x000000ff0900720b */ /* 0x000fe40003f55000 */
[----:B------:R-:W-:Y:S01]  /*d070*/  MOV R3, RZ ;  /* 0x000000ff00037202 */ /* 0x000fe20000000f00 */
[----:B----4-:R-:W-:Y:S01]  /*d080*/  FADD.FTZ R6, R8, R6 ;  /* 0x0000000608067221 */ /* 0x010fe20000010000 */
[----:B------:R-:W-:-:S04]  /*d090*/  FSETP.NE.FTZ.AND P1, PT, R7, RZ, PT ;  /* 0x000000ff0700720b */ /* 0x000fc80003f35000 */
[----:B------:R-:W-:Y:S01]  /*d0a0*/  FSETP.NE.FTZ.AND P0, PT, R6, RZ, PT ;  /* 0x000000ff0600720b */ /* 0x000fe20003f15000 */
[----:B------:R-:W1:Y:S08]  /*d0b0*/  @P3 MUFU.RCP R0, R5 ;  /* 0x0000000500003308 */ /* 0x000e700000001000 */
[----:B------:R-:W2:Y:S04]  /*d0c0*/  @P1 MUFU.RCP R3, R7 ;  /* 0x0000000700031308 */ /* 0x000ea80000001000 */
[----:B------:R-:W-:Y:S01]  /*d0d0*/  @P0 MOV R8, 0x3f317218 ;  /* 0x3f31721800080802 */ /* 0x000fe20000000f00 */
[----:B-1----:R-:W-:-:S03]  /*d0e0*/  FMUL.FTZ R124, R0, R124 ;  /* 0x0000007c007c7220 */ /* 0x002fc60000410000 */
[----:B------:R-:W1:Y:S01]  /*d0f0*/  @P2 MUFU.RCP R4, R9 ;  /* 0x0000000900042308 */ /* 0x000e620000001000 */
[C---:B------:R-:W-:Y:S02]  /*d100*/  FMUL.FTZ R125, R0.reuse, R125 ;  /* 0x0000007d007d7220 */ /* 0x040fe40000410000 */
[C---:B------:R-:W-:Y:S02]  /*d110*/  FMUL.FTZ R132, R0.reuse, R132 ;  /* 0x0000008400847220 */ /* 0x040fe40000410000 */
[C---:B------:R-:W-:Y:S02]  /*d120*/  FMUL.FTZ R133, R0.reuse, R133 ;  /* 0x0000008500857220 */ /* 0x040fe40000410000 */
[C---:B------:R-:W-:Y:S01]  /*d130*/  FMUL.FTZ R136, R0.reuse, R136 ;  /* 0x0000008800887220 */ /* 0x040fe20000410000 */
[----:B------:R-:W-:Y:S01]  /*d140*/  @P3 MUFU.LG2 R11, R5 ;  /* 0x00000005000b3308 */ /* 0x000fe20000000c00 */
[C---:B------:R-:W-:Y:S02]  /*d150*/  FMUL.FTZ R137, R0.reuse, R137 ;  /* 0x0000008900897220 */ /* 0x040fe40000410000 */
[----:B------:R-:W-:-:S02]  /*d160*/  FMUL.FTZ R148, R0, R148 ;  /* 0x0000009400947220 */ /* 0x000fc40000410000 */
[C---:B------:R-:W-:Y:S02]  /*d170*/  FMUL.FTZ R149, R0.reuse, R149 ;  /* 0x0000009500957220 */ /* 0x040fe40000410000 */
[C---:B------:R-:W-:Y:S01]  /*d180*/  FMUL.FTZ R152, R0.reuse, R152 ;  /* 0x0000009800987220 */ /* 0x040fe20000410000 */
[----:B------:R-:W-:Y:S01]  /*d190*/  @P2 MUFU.LG2 R9, R9 ;  /* 0x0000000900092308 */ /* 0x000fe20000000c00 */
[C---:B------:R-:W-:Y:S02]  /*d1a0*/  FMUL.FTZ R153, R0.reuse, R153 ;  /* 0x0000009900997220 */ /* 0x040fe40000410000 */
[C---:B------:R-:W-:Y:S02]  /*d1b0*/  FMUL.FTZ R164, R0.reuse, R164 ;  /* 0x000000a400a47220 */ /* 0x040fe40000410000 */
[C---:B------:R-:W-:Y:S02]  /*d1c0*/  FMUL.FTZ R165, R0.reuse, R165 ;  /* 0x000000a500a57220 */ /* 0x040fe40000410000 */
[C---:B------:R-:W-:Y:S01]  /*d1d0*/  FMUL.FTZ R168, R0.reuse, R168 ;  /* 0x000000a800a87220 */ /* 0x040fe20000410000 */
[----:B------:R-:W-:Y:S01]  /*d1e0*/  @P1 MUFU.LG2 R7, R7 ;  /* 0x0000000700071308 */ /* 0x000fe20000000c00 */
[----:B------:R-:W-:-:S02]  /*d1f0*/  FMUL.FTZ R169, R0, R169 ;  /* 0x000000a900a97220 */ /* 0x000fc40000410000 */
[C---:B------:R-:W-:Y:S02]  /*d200*/  FMUL.FTZ R180, R0.reuse, R180 ;  /* 0x000000b400b47220 */ /* 0x040fe40000410000 */
[----:B------:R-:W-:Y:S01]  /*d210*/  FMUL.FTZ R181, R0, R181 ;  /* 0x000000b500b57220 */ /* 0x000fe20000410000 */
[----:B------:R-:W-:Y:S01]  /*d220*/  MOV R0, RZ ;  /* 0x000000ff00007202 */ /* 0x000fe20000000f00 */
[C---:B--2---:R-:W-:Y:S02]  /*d230*/  FMUL.FTZ R120, R3.reuse, R120 ;  /* 0x0000007803787220 */ /* 0x044fe40000410000 */
[C---:B------:R-:W-:Y:S02]  /*d240*/  FMUL.FTZ R121, R3.reuse, R121 ;  /* 0x0000007903797220 */ /* 0x040fe40000410000 */
[C---:B------:R-:W-:Y:S01]  /*d250*/  FMUL.FTZ R128, R3.reuse, R128 ;  /* 0x0000008003807220 */ /* 0x040fe20000410000 */
[----:B------:R-:W2:Y:S01]  /*d260*/  @P0 MUFU.RCP R0, R6 ;  /* 0x0000000600000308 */ /* 0x000ea20000001000 */
[----:B------:R-:W-:-:S02]  /*d270*/  FMUL.FTZ R129, R3, R129 ;  /* 0x0000008103817220 */ /* 0x000fc40000410000 */
[C---:B------:R-:W-:Y:S02]  /*d280*/  FMUL.FTZ R140, R3.reuse, R140 ;  /* 0x0000008c038c7220 */ /* 0x040fe40000410000 */
[C---:B------:R-:W-:Y:S02]  /*d290*/  FMUL.FTZ R141, R3.reuse, R141 ;  /* 0x0000008d038d7220 */ /* 0x040fe40000410000 */
[C---:B------:R-:W-:Y:S01]  /*d2a0*/  FMUL.FTZ R144, R3.reuse, R144 ;  /* 0x0000009003907220 */ /* 0x040fe20000410000 */
[----:B------:R-:W3:Y:S01]  /*d2b0*/  @P0 MUFU.LG2 R6, R6 ;  /* 0x0000000600060308 */ /* 0x000ee20000000c00 */
[C---:B------:R-:W-:Y:S02]  /*d2c0*/  FMUL.FTZ R145, R3.reuse, R145 ;  /* 0x0000009103917220 */ /* 0x040fe40000410000 */
[C---:B------:R-:W-:Y:S02]  /*d2d0*/  FMUL.FTZ R156, R3.reuse, R156 ;  /* 0x0000009c039c7220 */ /* 0x040fe40000410000 */
[----:B------:R-:W-:-:S02]  /*d2e0*/  FMUL.FTZ R157, R3, R157 ;  /* 0x0000009d039d7220 */ /* 0x000fc40000410000 */
[C---:B------:R-:W-:Y:S02]  /*d2f0*/  FMUL.FTZ R160, R3.reuse, R160 ;  /* 0x000000a003a07220 */ /* 0x040fe40000410000 */
[C---:B------:R-:W-:Y:S02]  /*d300*/  FMUL.FTZ R161, R3.reuse, R161 ;  /* 0x000000a103a17220 */ /* 0x040fe40000410000 */
[C---:B------:R-:W-:Y:S02]  /*d310*/  FMUL.FTZ R172, R3.reuse, R172 ;  /* 0x000000ac03ac7220 */ /* 0x040fe40000410000 */
[C---:B------:R-:W-:Y:S02]  /*d320*/  FMUL.FTZ R173, R3.reuse, R173 ;  /* 0x000000ad03ad7220 */ /* 0x040fe40000410000 */
[C---:B------:R-:W-:Y:S02]  /*d330*/  FMUL.FTZ R176, R3.reuse, R176 ;  /* 0x000000b003b07220 */ /* 0x040fe40000410000 */
[----:B------:R-:W-:Y:S01]  /*d340*/  FMUL.FTZ R177, R3, R177 ;  /* 0x000000b103b17220 */ /* 0x000fe20000410000 */
[----:B------:R-:W-:Y:S01]  /*d350*/  @P2 MOV R3, 0x3f317218 ;  /* 0x3f31721800032802 */ /* 0x000fe20000000f00 */
[----:B-1----:R-:W-:-:S02]  /*d360*/  FMUL.FTZ R126, R4, R126 ;  /* 0x0000007e047e7220 */ /* 0x002fc40000410000 */
[C---:B------:R-:W-:Y:S02]  /*d370*/  FMUL.FTZ R127, R4.reuse, R127 ;  /* 0x0000007f047f7220 */ /* 0x040fe40000410000 */
[C---:B------:R-:W-:Y:S02]  /*d380*/  FMUL.FTZ R134, R4.reuse, R134 ;  /* 0x0000008604867220 */ /* 0x040fe40000410000 */
[C---:B------:R-:W-:Y:S02]  /*d390*/  FMUL.FTZ R135, R4.reuse, R135 ;  /* 0x0000008704877220 */ /* 0x040fe40000410000 */
        /* <DEDUP_REMOVED lines=11> */
[----:B------:R-:W-:Y:S01]  /*d450*/  FMUL.FTZ R183, R4, R183 ;  /* 0x000000b704b77220 */ /* 0x000fe20000410000 */
[----:B------:R-:W-:Y:S01]  /*d460*/  @P3 MOV R4, 0x3f317218 ;  /* 0x3f31721800043802 */ /* 0x000fe20000000f00 */
[C---:B--2---:R-:W-:Y:S02]  /*d470*/  FMUL.FTZ R122, R0.reuse, R122 ;  /* 0x0000007a007a7220 */ /* 0x044fe40000410000 */
        /* <DEDUP_REMOVED lines=14> */
[----:B------:R-:W-:Y:S01]  /*d560*/  FMUL.FTZ R179, R0, R179 ;  /* 0x000000b300b37220 */ /* 0x000fe20000410000 */
[----:B------:R-:W-:Y:S01]  /*d570*/  @P1 MOV R0, 0x3f317218 ;  /* 0x3f31721800001802 */ /* 0x000fe20000000f00 */
[----:B------:R-:W-:Y:S02]  /*d580*/  @P2 FMUL.FTZ R5, R3, c[0x0][0x2d0] ;  /* 0x0000b40003052a20 */ /* 0x000fe40000410000 */
[----:B------:R-:W-:Y:S02]  /*d590*/  @P3 FMUL.FTZ R10, R4, c[0x0][0x2d0] ;  /* 0x0000b400040a3a20 */ /* 0x000fe40000410000 */
[----:B------:R-:W-:Y:S02]  /*d5a0*/  @P1 FMUL.FTZ R3, R0, c[0x0][0x2d0] ;  /* 0x0000b40000031a20 */ /* 0x000fe40000410000 */
[----:B------:R-:W-:Y:S02]  /*d5b0*/  @P3 FMUL.FTZ R11, R11, 0.69314718246459960938 ;  /* 0x3f3172180b0b3820 */ /* 0x000fe40000410000 */
[----:B------:R-:W-:-:S02]  /*d5c0*/  @P2 FMUL.FTZ R9, R9, 0.69314718246459960938 ;  /* 0x3f31721809092820 */ /* 0x000fc40000410000 */
[----:B------:R-:W-:Y:S02]  /*d5d0*/  @P1 FMUL.FTZ R7, R7, 0.69314718246459960938 ;  /* 0x3f31721807071820 */ /* 0x000fe40000410000 */
[----:B---3--:R-:W-:Y:S02]  /*d5e0*/  @P0 FMUL.FTZ R4, R6, 0.69314718246459960938 ;  /* 0x3f31721806040820 */ /* 0x008fe40000410000 */
[----:B------:R-:W-:Y:S02]  /*d5f0*/  @P0 FMUL.FTZ R0, R8, c[0x0][0x2d0] ;  /* 0x0000b40008000a20 */ /* 0x000fe40000410000 */
[----:B------:R-:W-:Y:S02]  /*d600*/  @P3 FFMA.FTZ R20, R10, R73, R11 ;  /* 0x000000490a143223 */ /* 0x000fe4000001000b */
[----:B------:R-:W-:Y:S02]  /*d610*/  @P2 FFMA.FTZ R21, R5, R72, R9 ;  /* 0x0000004805152223 */ /* 0x000fe40000010009 */
[----:B------:R-:W-:-:S02]  /*d620*/  @P1 FFMA.FTZ R22, R3, R71, R7 ;  /* 0x0000004703161223 */ /* 0x000fc40000010007 */
[----:B------:R-:W-:Y:S02]  /*d630*/  @P0 FFMA.FTZ R23, R0, R2, R4 ;  /* 0x0000000200170223 */ /* 0x000fe40000010004 */
.L_x_3:
[----:B------:R-:W-:Y:S05]  /*d640*/  @P4 BRA `(.L_x_23) ;  /* 0x0000149000004947 */ /* 0x000fea0003800000 */
[----:B------:R-:W3:Y:S01]  /*d650*/  S2R R16, SR_TID.X ;  /* 0x0000000000107919 */ /* 0x000ee20000002100 */
[----:B------:R-:W-:Y:S01]  /*d660*/  ULDC.64 UR4, c[0x0][0x4d0] ;  /* 0x0001340000047ab9 */ /* 0x000fe20000000a00 */
[----:B------:R-:W-:Y:S01]  /*d670*/  IMAD R4, RZ, RZ, -UR10 ;  /* 0x8000000aff047e24 */ /* 0x000fe2000f8e02ff */
[----:B--2---:R-:W-:Y:S01]  /*d680*/  UIMAD.WIDE.U32 UR8, UR10, UR4, URZ ;  /* 0x000000040a0872a5 */ /* 0x004fe2000f8e003f */
[----:B------:R-:W2:Y:S01]  /*d690*/  S2R R12, SR_CTAID.Y ;  /* 0x00000000000c7919 */ /* 0x000ea20000002600 */
[----:B------:R-:W-:Y:S01]  /*d6a0*/  USHF.R.S32.HI UR6, URZ, 0x1f, UR10 ;  /* 0x0000001f3f067899 */ /* 0x000fe2000801140a */
[----:B------:R-:W-:Y:S01]  /*d6b0*/  MOV R24, c[0x0][0x4e8] ;  /* 0x00013a0000187a02 */ /* 0x000fe20000000f00 */
[----:B------:R-:W-:Y:S01]  /*d6c0*/  BSSY B0, `(.L_x_24) ;  /* 0x00000ab000007945 */ /* 0x000fe20003800000 */
[----:B------:R-:W4:Y:S01]  /*d6d0*/  S2R R9, SR_CTAID.Z ;  /* 0x0000000000097919 */ /* 0x000f220000002700 */
[----:B------:R-:W-:Y:S01]  /*d6e0*/  IMAD.U32 R3, RZ, RZ, UR9 ;  /* 0x00000009ff037e24 */ /* 0x000fe2000f8e00ff */
[----:B------:R-:W-:Y:S01]  /*d6f0*/  UIMAD UR7, UR6, UR4, URZ ;  /* 0x00000004060772a4 */ /* 0x000fe2000f8e023f */
[----:B-1----:R-:W-:Y:S01]  /*d700*/  IMAD.U32 R2, RZ, RZ, UR8 ;  /* 0x00000008ff027e24 */ /* 0x002fe2000f8e00ff */
[----:B------:R-:W1:Y:S04]  /*d710*/  S2R R15, SR_CTAID.X ;  /* 0x00000000000f7919 */ /* 0x000e680000002500 */
[----:B------:R-:W-:Y:S01]  /*d720*/  BAR.SYNC.DEFER_BLOCKING 0x1, 0x80 ;  /* 0x0042000000007b1d */ /* 0x000fe20000010000 */
[----:B------:R-:W-:Y:S01]  /*d730*/  UIMAD UR5, UR10, UR5, UR7 ;  /* 0x000000050a0572a4 */ /* 0x000fe2000f8e0207 */
[C---:B------:R-:W-:Y:S01]  /*d740*/  ISETP.NE.AND P0, PT, R24.reuse, 0x1, PT ;  /* 0x000000011800780c */ /* 0x040fe20003f05270 */
[----:B------:R-:W-:-:S02]  /*d750*/  IMAD R24, R24, c[0x0][0x388], RZ ;  /* 0x0000e20018187a24 */ /* 0x000fc400078e02ff */
[----:B------:R-:W-:Y:S01]  /*d760*/  UIADD3 UR5, UR9, UR5, URZ ;  /* 0x0000000509057290 */ /* 0x000fe2000fffe03f */
[----:B---3--:R-:W-:-:S05]  /*d770*/  SHF.R.S32.HI R6, RZ, 0x1f, R16 ;  /* 0x0000001fff067819 */ /* 0x008fca0000011410 */
[----:B------:R-:W-:Y:S01]  /*d780*/  IMAD.U32 R5, RZ, RZ, UR5 ;  /* 0x00000005ff057e24 */ /* 0x000fe2000f8e00ff */
[-C--:B------:R-:W-:Y:S01]  /*d790*/  LEA.HI R0, R6, R16.reuse, RZ, 0x2 ;  /* 0x0000001006007211 */ /* 0x080fe200078f10ff */
[----:B--2---:R-:W-:Y:S01]  /*d7a0*/  IMAD R12, R4, c[0x0][0x550], R12 ;  /* 0x00015400040c7a24 */ /* 0x004fe200078e020c */
[-C--:B------:R-:W-:Y:S01]  /*d7b0*/  LEA.HI R6, R6, R16.reuse, RZ, 0x5 ;  /* 0x0000001006067211 */ /* 0x080fe200078f28ff */
[----:B------:R-:W-:Y:S01]  /*d7c0*/  IMAD.MOV.U32 R4, RZ, RZ, R2 ;  /* 0x000000ffff047224 */ /* 0x000fe200078e0002 */
[----:B------:R-:W-:Y:S01]  /*d7d0*/  LOP3.LUT R0, R0, 0xfffffffc, RZ, 0xc0, !PT ;  /* 0xfffffffc00007812 */ /* 0x000fe200078ec0ff */
[----:B------:R-:W-:Y:S01]  /*d7e0*/  ULDC.64 UR4, c[0x0][0x438] ;  /* 0x00010e0000047ab9 */ /* 0x000fe20000000a00 */
[----:B------:R-:W-:Y:S01]  /*d7f0*/  LOP3.LUT R7, R6, 0xffffffe0, RZ, 0xc0, !PT ;  /* 0xffffffe006077812 */ /* 0x000fe200078ec0ff */
[----:B------:R-:W-:Y:S01]  /*d800*/  UIMAD UR6, UR6, UR4, URZ ;  /* 0x00000004060672a4 */ /* 0x000fe2000f8e023f */
[----:B------:R-:W-:Y:S01]  /*d810*/  IADD3 R0, -R0, R16, RZ ;  /* 0x0000001000007210 */ /* 0x000fe20007ffe1ff */
[----:B------:R-:W-:Y:S01]  /*d820*/  UIMAD.WIDE.U32 UR8, UR10, UR4, URZ ;  /* 0x000000040a0872a5 */ /* 0x000fe2000f8e003f */
[--C-:B------:R-:W-:Y:S01]  /*d830*/  SHF.R.S32.HI R8, RZ, 0x5, R6.reuse ;  /* 0x00000005ff087819 */ /* 0x100fe20000011406 */
[----:B------:R-:W-:Y:S01]  /*d840*/  IMAD.IADD R16, R16, 0x1, -R7 ;  /* 0x0000000110107824 */ /* 0x000fe200078e0a07 */
[----:B------:R-:W-:Y:S01]  /*d850*/  LEA.HI R3, R0, R0, RZ, 0x1 ;  /* 0x0000000000037211 */ /* 0x000fe200078f08ff */
[----:B------:R-:W-:Y:S01]  /*d860*/  UIMAD UR4, UR10, UR5, UR6 ;  /* 0x000000050a0472a4 */ /* 0x000fe2000f8e0206 */
[----:B------:R-:W-:Y:S01]  /*d870*/  SHF.R.S32.HI R2, RZ, 0x1f, R6 ;  /* 0x0000001fff027819 */ /* 0x000fe20000011406 */
[----:B----4-:R-:W-:Y:S01]  /*d880*/  IMAD.WIDE.U32 R4, R9, c[0x0][0x4d8], R4 ;  /* 0x0001360009047a25 */ /* 0x010fe200078e0004 */
[----:B------:R-:W-:Y:S01]  /*d890*/  LOP3.LUT R7, R3, 0x1ffffffe, RZ, 0xc0, !PT ;  /* 0x1ffffffe03077812 */ /* 0x000fe200078ec0ff */
[----:B------:R-:W-:Y:S01]  /*d8a0*/  UIADD3 UR4, UR9, UR4, URZ ;  /* 0x0000000409047290 */ /* 0x000fe2000fffe03f */
[----:B------:R-:W-:-:S02]  /*d8b0*/  LEA.HI R2, R2, R8, RZ, 0x2 ;  /* 0x0000000802027211 */ /* 0x000fc400078f10ff */
[----:B------:R-:W-:Y:S01]  /*d8c0*/  IADD3 R7, R0, -R7, RZ ;  /* 0x8000000700077210 */ /* 0x000fe20007ffe0ff */
[----:B------:R-:W-:Y:S01]  /*d8d0*/  IMAD.SHL.U32 R0, R3, 0x20, RZ ;  /* 0x0000002003007824 */ /* 0x000fe200078e00ff */
[----:B------:R-:W-:Y:S02]  /*d8e0*/  SHF.R.S32.HI R3, RZ, 0x1f, R16 ;  /* 0x0000001fff037819 */ /* 0x000fe40000011410 */
[----:B------:R-:W-:Y:S02]  /*d8f0*/  LOP3.LUT R2, R2, 0xffffffc, RZ, 0xc0, !PT ;  /* 0x0ffffffc02027812 */ /* 0x000fe400078ec0ff */
[----:B------:R-:W-:Y:S01]  /*d900*/  LEA.HI R18, R3, R16, RZ, 0x2 ;  /* 0x0000001003127211 */ /* 0x000fe200078f10ff */
[----:B------:R-:W-:Y:S01]  /*d910*/  IMAD.U32 R3, RZ, RZ, UR9 ;  /* 0x00000009ff037e24 */ /* 0x000fe2000f8e00ff */
[----:B------:R-:W-:Y:S01]  /*d920*/  LOP3.LUT R0, R0, 0xffffffc0, RZ, 0xc0, !PT ;  /* 0xffffffc000007812 */ /* 0x000fe200078ec0ff */
[----:B------:R-:W-:Y:S01]  /*d930*/  IMAD.IADD R8, R8, 0x1, -R2 ;  /* 0x0000000108087824 */ /* 0x000fe200078e0a02 */
[----:B------:R-:W-:Y:S01]  /*d940*/  SHF.R.S32.HI R6, RZ, 0x2, R18 ;  /* 0x00000002ff067819 */ /* 0x000fe20000011412 */
[----:B------:R-:W-:Y:S01]  /*d950*/  IMAD.U32 R2, RZ, RZ, UR8 ;  /* 0x00000008ff027e24 */ /* 0x000fe2000f8e00ff */
[----:B------:R-:W-:Y:S01]  /*d960*/  SHF.R.S32.HI R10, RZ, 0x1f, R9 ;  /* 0x0000001fff0a7819 */ /* 0x000fe20000011409 */
[----:B------:R-:W-:Y:S01]  /*d970*/  IMAD R7, R7, 0x8, R0 ;  /* 0x0000000807077824 */ /* 0x000fe200078e0200 */
[----:B------:R-:W-:Y:S01]  /*d980*/  MOV R3, UR4 ;  /* 0x0000000400037c02 */ /* 0x000fe20008000f00 */
[----:B------:R-:W-:Y:S01]  /*d990*/  IMAD R14, R8, 0x10, R6 ;  /* 0x00000010080e7824 */ /* 0x000fe200078e0206 */
[----:B------:R-:W-:Y:S01]  /*d9a0*/  LOP3.LUT P1, RZ, R16, 0x3, RZ, 0xc0, !PT ;  /* 0x0000000310ff7812 */ /* 0x000fe2000782c0ff */
[----:B------:R-:W-:-:S02]  /*d9b0*/  IMAD R0, R10, c[0x0][0x4d8], RZ ;  /* 0x000136000a007a24 */ /* 0x000fc400078e02ff */
[----:B------:R-:W-:Y:S01]  /*d9c0*/  IMAD R6, R10, c[0x0][0x440], RZ ;  /* 0x000110000a067a24 */ /* 0x000fe200078e02ff */
[----:B------:R-:W-:Y:S01]  /*d9d0*/  IADD3 R8, R14, R7, RZ ;  /* 0x000000070e087210 */ /* 0x000fe20007ffe0ff */
[C---:B------:R-:W-:Y:S02]  /*d9e0*/  IMAD R0, R9.reuse, c[0x0][0x4dc], R0 ;  /* 0x0001370009007a24 */ /* 0x040fe400078e0200 */
[----:B------:R-:W-:Y:S02]  /*d9f0*/  IMAD R6, R9, c[0x0][0x444], R6 ;  /* 0x0001110009067a24 */ /* 0x000fe400078e0206 */
[----:B-1----:R-:W-:Y:S02]  /*da00*/  IMAD R8, R15, 0x80, R8 ;  /* 0x000000800f087824 */ /* 0x002fe400078e0208 */
[----:B------:R-:W-:-:S04]  /*da10*/  IMAD.WIDE.U32 R2, R9, c[0x0][0x440], R2 ;  /* 0x0001100009027a25 */ /* 0x000fc800078e0002 */
[----:B------:R-:W-:-:S04]  /*da20*/  @P0 IMAD.HI.U32 R11, R8, c[0x0][0x4ec], RZ ;  /* 0x00013b00080b0a27 */ /* 0x000fc800078e00ff */
[----:B------:R-:W-:Y:S01]  /*da30*/  IMAD.IADD R5, R5, 0x1, R0 ;  /* 0x0000000105057824 */ /* 0x000fe200078e0200 */
[----:B------:R-:W-:Y:S01]  /*da40*/  SHF.R.S32.HI R0, RZ, 0x1f, R12 ;  /* 0x0000001fff007819 */ /* 0x000fe2000001140c */
[----:B------:R-:W-:Y:S01]  /*da50*/  IMAD.IADD R3, R3, 0x1, R6 ;  /* 0x0000000103037824 */ /* 0x000fe200078e0206 */
[----:B------:R-:W-:Y:S01]  /*da60*/  MOV R6, R8 ;  /* 0x0000000800067202 */ /* 0x000fe20000000f00 */
[----:B------:R-:W-:Y:S01]  /*da70*/  @P0 IMAD.HI.U32 R10, R8, c[0x0][0x4ec], RZ ;  /* 0x00013b00080a0a27 */ /* 0x000fe200078e00ff */
[----:B------:R-:W-:-:S03]  /*da80*/  @P0 SHF.R.U32.HI R6, RZ, c[0x0][0x4f0], R11 ;  /* 0x00013c00ff060a19 */ /* 0x000fc6000001160b */
[----:B------:R-:W-:Y:S01]  /*da90*/  IMAD.MOV.U32 R7, RZ, RZ, R8 ;  /* 0x000000ffff077224 */ /* 0x000fe200078e0008 */
[----:B------:R-:W-:Y:S01]  /*daa0*/  @P0 SHF.R.U32.HI R7, RZ, c[0x0][0x4f0], R10 ;  /* 0x00013c00ff070a19 */ /* 0x000fe2000001160a */
[C---:B------:R-:W-:Y:S02]  /*dab0*/  IMAD R9, R0.reuse, c[0x0][0x448], RZ ;  /* 0x0001120000097a24 */ /* 0x040fe400078e02ff */
[----:B------:R-:W-:Y:S02]  /*dac0*/  IMAD R0, R0, c[0x0][0x4e0], RZ ;  /* 0x0001380000007a24 */ /* 0x000fe400078e02ff */
[----:B------:R-:W-:Y:S02]  /*dad0*/  IMAD.MOV R10, RZ, RZ, -R6 ;  /* 0x000000ffff0a7224 */ /* 0x000fe400078e0a06 */
[C---:B------:R-:W-:Y:S01]  /*dae0*/  IMAD R11, R12.reuse, c[0x0][0x44c], R9 ;  /* 0x000113000c0b7a24 */ /* 0x040fe200078e0209 */
[----:B------:R-:W-:Y:S01]  /*daf0*/  SHF.R.S32.HI R9, RZ, 0x1f, R7 ;  /* 0x0000001fff097819 */ /* 0x000fe20000011407 */
[----:B------:R-:W-:-:S02]  /*db00*/  IMAD R13, R12, c[0x0][0x4e4], R0 ;  /* 0x000139000c0d7a24 */ /* 0x000fc400078e0200 */
[----:B------:R-:W-:-:S04]  /*db10*/  IMAD.WIDE.U32 R4, R12, c[0x0][0x4e0], R4 ;  /* 0x000138000c047a25 */ /* 0x000fc800078e0004 */
[----:B------:R-:W-:Y:S01]  /*db20*/  IMAD R0, R10, c[0x0][0x4e8], R8 ;  /* 0x00013a000a007a24 */ /* 0x000fe200078e0208 */
[----:B------:R-:W-:Y:S01]  /*db30*/  SHF.R.S32.HI R10, RZ, 0x1f, R6 ;  /* 0x0000001fff0a7819 */ /* 0x000fe20000011406 */
[----:B------:R-:W-:Y:S01]  /*db40*/  IMAD R9, R9, c[0x0][0x430], RZ ;  /* 0x00010c0009097a24 */ /* 0x000fe200078e02ff */
[----:B------:R-:W-:Y:S01]  /*db50*/  IADD3 R4, P0, R6, R4, RZ ;  /* 0x0000000406047210 */ /* 0x000fe20007f1e0ff */
[----:B------:R-:W-:Y:S01]  /*db60*/  IMAD.WIDE.U32 R2, R12, c[0x0][0x448], R2 ;  /* 0x000112000c027a25 */ /* 0x000fe200078e0002 */
[----:B------:R-:W-:Y:S02]  /*db70*/  SHF.R.S32.HI R6, RZ, 0x1f, R0 ;  /* 0x0000001fff067819 */ /* 0x000fe40000011400 */
[----:B------:R-:W-:Y:S01]  /*db80*/  IADD3.X R5, R10, R5, R13, P0, !PT ;  /* 0x000000050a057210 */ /* 0x000fe200007fe40d */
[----:B------:R-:W-:Y:S01]  /*db90*/  IMAD R10, R7, c[0x0][0x434], R9 ;  /* 0x00010d00070a7a24 */ /* 0x000fe200078e0209 */
[----:B------:R-:W-:Y:S01]  /*dba0*/  IADD3 R3, R3, R11, RZ ;  /* 0x0000000b03037210 */ /* 0x000fe20007ffe0ff */
[----:B------:R-:W-:-:S02]  /*dbb0*/  IMAD R9, R6, c[0x0][0x4c8], RZ ;  /* 0x0001320006097a24 */ /* 0x000fc400078e02ff */
[----:B------:R-:W-:Y:S02]  /*dbc0*/  IMAD.MOV R6, RZ, RZ, -R7 ;  /* 0x000000ffff067224 */ /* 0x000fe400078e0a07 */
[----:B------:R-:W-:-:S04]  /*dbd0*/  IMAD.WIDE.U32 R4, R0, c[0x0][0x4c8], R4 ;  /* 0x0001320000047a25 */ /* 0x000fc800078e0004 */
[----:B------:R-:W-:Y:S02]  /*dbe0*/  IMAD R0, R0, c[0x0][0x4cc], R9 ;  /* 0x0001330000007a24 */ /* 0x000fe400078e0209 */
[----:B------:R-:W-:Y:S01]  /*dbf0*/  IMAD R13, R6, c[0x0][0x4e8], R8 ;  /* 0x00013a00060d7a24 */ /* 0x000fe200078e0208 */
[C---:B------:R-:W-:Y:S01]  /*dc00*/  LEA R6, P0, R4.reuse, c[0x0][0x4a8], 0x2 ;  /* 0x00012a0004067a11 */ /* 0x040fe200078010ff */
[----:B------:R-:W-:Y:S01]  /*dc10*/  IMAD.WIDE.U32 R2, R7, c[0x0][0x430], R2 ;  /* 0x00010c0007027a25 */ /* 0x000fe200078e0002 */
[----:B------:R-:W-:Y:S02]  /*dc20*/  IADD3 R0, R5, R0, RZ ;  /* 0x0000000005007210 */ /* 0x000fe40007ffe0ff */
[----:B------:R-:W-:Y:S01]  /*dc30*/  SHF.R.S32.HI R7, RZ, 0x1f, R13 ;  /* 0x0000001fff077819 */ /* 0x000fe2000001140d */
[----:B------:R-:W-:Y:S01]  /*dc40*/  IMAD.IADD R3, R3, 0x1, R10 ;  /* 0x0000000103037824 */ /* 0x000fe200078e020a */
[----:B------:R-:W-:Y:S01]  /*dc50*/  LEA.HI.X R0, R4, c[0x0][0x4ac], R0, 0x2, P0 ;  /* 0x00012b0004007a11 */ /* 0x000fe200000f1400 */
[----:B------:R-:W-:Y:S01]  /*dc60*/  IMAD R12, R15, 0x80, R14 ;  /* 0x000000800f0c7824 */ /* 0x000fe200078e020e */
[----:B------:R-:W-:Y:S01]  /*dc70*/  SHFL.IDX PT, R4, R6, RZ, 0x1c1f ;  /* 0x001c1fff06047589 */ /* 0x000fe200000e0000 */
[----:B------:R-:W-:-:S02]  /*dc80*/  IMAD R7, R7, c[0x0][0x428], RZ ;  /* 0x00010a0007077a24 */ /* 0x000fc400078e02ff */
[C---:B------:R-:W-:Y:S01]  /*dc90*/  IMAD.WIDE.U32 R2, R13.reuse, c[0x0][0x428], R2 ;  /* 0x00010a000d027a25 */ /* 0x040fe200078e0002 */
[----:B------:R-:W1:Y:S01]  /*dca0*/  SHFL.IDX PT, R5, R0, RZ, 0x1c1f ;  /* 0x001c1fff00057589 */ /* 0x000e6200000e0000 */
[C---:B------:R-:W-:Y:S02]  /*dcb0*/  IADD3 R14, R12.reuse, 0x40, RZ ;  /* 0x000000400c0e7810 */ /* 0x040fe40007ffe0ff */
[----:B------:R-:W-:Y:S01]  /*dcc0*/  IMAD R15, R13, c[0x0][0x42c], R7 ;  /* 0x00010b000d0f7a24 */ /* 0x000fe200078e0207 */
[----:B------:R-:W-:Y:S01]  /*dcd0*/  SHFL.IDX PT, R10, R6, 0x1, 0x1c1f ;  /* 0x003c1f00060a7f89 */ /* 0x000fe200000e0000 */
[C---:B------:R-:W-:Y:S02]  /*dce0*/  IADD3 R13, R12.reuse, 0x48, RZ ;  /* 0x000000480c0d7810 */ /* 0x040fe40007ffe0ff */
[-C--:B------:R-:W-:Y:S01]  /*dcf0*/  ISETP.GE.OR P4, PT, R12, R24.reuse, P1 ;  /* 0x000000180c00720c */ /* 0x080fe20000f86670 */
[----:B------:R-:W2:Y:S01]  /*dd00*/  SHFL.IDX PT, R11, R0, 0x1, 0x1c1f ;  /* 0x003c1f00000b7f89 */ /* 0x000ea200000e0000 */
[-C--:B------:R-:W-:Y:S01]  /*dd10*/  ISETP.GE.OR P2, PT, R14, R24.reuse, P1 ;  /* 0x000000180e00720c */ /* 0x080fe20000f46670 */
[----:B------:R-:W-:Y:S01]  /*dd20*/  IMAD.IADD R3, R3, 0x1, R15 ;  /* 0x0000000103037824 */ /* 0x000fe200078e020f */
[----:B------:R-:W-:Y:S01]  /*dd30*/  LEA R19, P0, R2, c[0x0][0x400], 0x2 ;  /* 0x0001000002137a11 */ /* 0x000fe200078010ff */
[----:B------:R-:W-:Y:S01]  /*dd40*/  SHFL.IDX PT, R8, R6, 0x2, 0x1c1f ;  /* 0x005c1f0006087f89 */ /* 0x000fe200000e0000 */
[----:B------:R-:W-:-:S02]  /*dd50*/  ISETP.GE.AND P5, PT, R14, R24, PT ;  /* 0x000000180e00720c */ /* 0x000fc40003fa6270 */
[----:B------:R-:W-:Y:S01]  /*dd60*/  LEA.HI.X R17, R2, c[0x0][0x404], R3, 0x2, P0 ;  /* 0x0001010002117a11 */ /* 0x000fe200000f1403 */
[----:B------:R-:W3:Y:S01]  /*dd70*/  SHFL.IDX PT, R9, R0, 0x2, 0x1c1f ;  /* 0x005c1f0000097f89 */ /* 0x000ee200000e0000 */
[----:B------:R-:W-:-:S03]  /*dd80*/  ISETP.GE.AND P6, PT, R13, R24, PT ;  /* 0x000000180d00720c */ /* 0x000fc60003fc6270 */
[----:B------:R-:W-:Y:S04]  /*dd90*/  SHFL.IDX PT, R6, R6, 0x3, 0x1c1f ;  /* 0x007c1f0006067f89 */ /* 0x000fe800000e0000 */
[----:B------:R4:W5:Y:S04]  /*dda0*/  SHFL.IDX PT, R7, R0, 0x3, 0x1c1f ;  /* 0x007c1f0000077f89 */ /* 0x00096800000e0000 */
[----:B-1----:R1:W-:Y:S04]  /*ddb0*/  @!P4 ST.E [R4.64], R20 ;  /* 0x000000140400c985 */ /* 0x0023e8000c101910 */
[----:B------:R1:W1:Y:S04]  /*ddc0*/  SHFL.IDX PT, R2, R19, RZ, 0x1c1f ;  /* 0x001c1fff13027589 */ /* 0x00026800000e0000 */
[----:B------:R1:W1:Y:S01]  /*ddd0*/  SHFL.IDX PT, R3, R17, RZ, 0x1c1f ;  /* 0x001c1fff11037589 */ /* 0x00026200000e0000 */
[----:B----4-:R-:W-:-:S04]  /*dde0*/  IADD3 R0, R12, 0x8, RZ ;  /* 0x000000080c007810 */ /* 0x010fc80007ffe0ff */
[CC--:B------:R-:W-:Y:S02]  /*ddf0*/  ISETP.GE.OR P3, PT, R0.reuse, R24.reuse, P1 ;  /* 0x000000180000720c */ /* 0x0c0fe40000f66670 */
[-C--:B------:R-:W-:Y:S02]  /*de00*/  ISETP.GE.OR P1, PT, R13, R24.reuse, P1 ;  /* 0x000000180d00720c */ /* 0x080fe40000f26670 */
[----:B------:R-:W-:Y:S02]  /*de10*/  ISETP.GE.AND P0, PT, R0, R24, PT ;  /* 0x000000180000720c */ /* 0x000fe40003f06270 */
[----:B------:R-:W-:-:S04]  /*de20*/  LOP3.LUT R0, R18, 0x7ffffffc, RZ, 0xc0, !PT ;  /* 0x7ffffffc12007812 */ /* 0x000fc800078ec0ff */
[----:B------:R-:W-:-:S03]  /*de30*/  IADD3 R0, R16, -R0, RZ ;  /* 0x8000000010007210 */ /* 0x000fc60007ffe0ff */
[----:B--2---:R2:W-:Y:S02]  /*de40*/  @!P3 ST.E [R10.64], R21 ;  /* 0x000000150a00b985 */ /* 0x0045e4000c101910 */
[----:B------:R-:W-:Y:S02]  /*de50*/  IMAD.SHL.U32 R0, R0, 0x2, RZ ;  /* 0x0000000200007824 */ /* 0x000fe400078e00ff */
[----:B---3--:R2:W-:Y:S04]  /*de60*/  @!P2 ST.E [R8.64], R22 ;  /* 0x000000160800a985 */ /* 0x0085e8000c101910 */
[----:B-----5:R2:W-:Y:S01]  /*de70*/  @!P1 ST.E [R6.64], R23 ;  /* 0x0000001706009985 */ /* 0x0205e2000c101910 */
[----:B------:R-:W-:-:S13]  /*de80*/  ISETP.GE.AND P1, PT, R12, R24, PT ;  /* 0x000000180c00720c */ /* 0x000fda0003f26270 */
[----:B------:R-:W-:Y:S05]  /*de90*/  @P1 BRA `(.L_x_25) ;  /* 0x000002d000001947 */ /* 0x000fea0003800000 */
[C---:B-12---:R-:W-:Y:S02]  /*dea0*/  IADD3 R6, R0.reuse, 0x8, RZ ;  /* 0x0000000800067810 */ /* 0x046fe40007ffe0ff */
[C---:B------:R-:W-:Y:S02]  /*deb0*/  IADD3 R5, R0.reuse, 0x10, RZ ;  /* 0x0000001000057810 */ /* 0x040fe40007ffe0ff */
[----:B------:R-:W-:Y:S02]  /*dec0*/  IADD3 R4, R0, 0x18, RZ ;  /* 0x0000001800047810 */ /* 0x000fe40007ffe0ff */
[----:B------:R-:W-:Y:S02]  /*ded0*/  ISETP.GE.AND P3, PT, R6, c[0x0][0x3c8], PT ;  /* 0x0000f20006007a0c */ /* 0x000fe40003f66270 */
[----:B------:R-:W-:Y:S02]  /*dee0*/  ISETP.GE.AND P2, PT, R5, c[0x0][0x3c8], PT ;  /* 0x0000f20005007a0c */ /* 0x000fe40003f46270 */
[----:B------:R-:W-:-:S02]  /*def0*/  ISETP.GE.AND P1, PT, R4, c[0x0][0x3c8], PT ;  /* 0x0000f20004007a0c */ /* 0x000fc40003f26270 */
[----:B------:R-:W-:-:S07]  /*df00*/  ISETP.GE.AND P4, PT, R0, c[0x0][0x3c8], PT ;  /* 0x0000f20000007a0c */ /* 0x000fce0003f86270 */
[----:B------:R-:W-:Y:S02]  /*df10*/  @!P3 LEA.HI R8, R6, R6, RZ, 0x1 ;  /* 0x000000060608b211 */ /* 0x000fe400078f08ff */
[----:B------:R-:W-:Y:S02]  /*df20*/  @!P2 LEA.HI R5, R5, R5, RZ, 0x1 ;  /* 0x000000050505a211 */ /* 0x000fe400078f08ff */
[----:B------:R-:W-:Y:S02]  /*df30*/  @!P1 LEA.HI R6, R4, R4, RZ, 0x1 ;  /* 0x0000000404069211 */ /* 0x000fe400078f08ff */
[----:B------:R-:W-:Y:S02]  /*df40*/  @!P3 LOP3.LUT R8, R8, 0xfffffffe, RZ, 0xc0, !PT ;  /* 0xfffffffe0808b812 */ /* 0x000fe400078ec0ff */
[----:B------:R-:W-:Y:S01]  /*df50*/  @!P2 LOP3.LUT R7, R5, 0xfffffffe, RZ, 0xc0, !PT ;  /* 0xfffffffe0507a812 */ /* 0x000fe200078ec0ff */
[----:B------:R-:W-:Y:S01]  /*df60*/  @!P4 IMAD.WIDE R4, R0, 0x4, R2 ;  /* 0x000000040004c825 */ /* 0x000fe200078e0202 */
[----:B------:R-:W-:-:S03]  /*df70*/  @!P1 LOP3.LUT R10, R6, 0xfffffffe, RZ, 0xc0, !PT ;  /* 0xfffffffe060a9812 */ /* 0x000fc600078ec0ff */
[--C-:B------:R-:W-:Y:S01]  /*df80*/  @!P3 IMAD.WIDE R8, R8, 0x4, R2.reuse ;  /* 0x000000040808b825 */ /* 0x100fe200078e0202 */
[----:B------:R1:W-:Y:S03]  /*df90*/  @!P4 ST.E.64 [R4.64], R124 ;  /* 0x0000007c0400c985 */ /* 0x0003e6000c101b10 */
[--C-:B------:R-:W-:Y:S01]  /*dfa0*/  @!P2 IMAD.WIDE R6, R7, 0x4, R2.reuse ;  /* 0x000000040706a825 */ /* 0x100fe200078e0202 */
[----:B------:R2:W-:Y:S04]  /*dfb0*/  @!P3 ST.E.64 [R8.64], R132 ;  /* 0x000000840800b985 */ /* 0x0005e8000c101b10 */
[----:B------:R3:W-:Y:S01]  /*dfc0*/  @!P2 ST.E.64 [R6.64], R136 ;  /* 0x000000880600a985 */ /* 0x0007e2000c101b10 */
[----:B-1----:R-:W-:Y:S01]  /*dfd0*/  @!P1 IMAD.WIDE R4, R10, 0x4, R2 ;  /* 0x000000040a049825 */ /* 0x002fe200078e0202 */
[----:B--2---:R-:W-:-:S04]  /*dfe0*/  IADD3 R8, R0, 0x20, RZ ;  /* 0x0000002000087810 */ /* 0x004fc80007ffe0ff */
[----:B------:R1:W-:Y:S01]  /*dff0*/  @!P1 ST.E.64 [R4.64], R148 ;  /* 0x0000009404009985 */ /* 0x0003e2000c101b10 */
[----:B---3--:R-:W-:Y:S02]  /*e000*/  IADD3 R6, R0, 0x28, RZ ;  /* 0x0000002800067810 */ /* 0x008fe40007ffe0ff */
[----:B------:R-:W-:Y:S02]  /*e010*/  ISETP.GE.AND P4, PT, R8, c[0x0][0x3c8], PT ;  /* 0x0000f20008007a0c */ /* 0x000fe40003f86270 */
[----:B------:R-:W-:-:S11]  /*e020*/  ISETP.GE.AND P3, PT, R6, c[0x0][0x3c8], PT ;  /* 0x0000f20006007a0c */ /* 0x000fd60003f66270 */
[----:B------:R-:W-:Y:S02]  /*e030*/  @!P4 LEA.HI R8, R8, R8, RZ, 0x1 ;  /* 0x000000080808c211 */ /* 0x000fe400078f08ff */
[----:B------:R-:W-:-:S04]  /*e040*/  @!P3 LEA.HI R7, R6, R6, RZ, 0x1 ;  /* 0x000000060607b211 */ /* 0x000fc800078f08ff */
[----:B------:R-:W-:Y:S02]  /*e050*/  @!P3 LOP3.LUT R7, R7, 0xfffffffe, RZ, 0xc0, !PT ;  /* 0xfffffffe0707b812 */ /* 0x000fe400078ec0ff */
[C---:B-1----:R-:W-:Y:S02]  /*e060*/  IADD3 R5, R0.reuse, 0x30, RZ ;  /* 0x0000003000057810 */ /* 0x042fe40007ffe0ff */
[----:B------:R-:W-:Y:S02]  /*e070*/  IADD3 R4, R0, 0x38, RZ ;  /* 0x0000003800047810 */ /* 0x000fe40007ffe0ff */
[----:B------:R-:W-:Y:S02]  /*e080*/  ISETP.GE.AND P2, PT, R5, c[0x0][0x3c8], PT ;  /* 0x0000f20005007a0c */ /* 0x000fe40003f46270 */
[----:B------:R-:W-:-:S11]  /*e090*/  ISETP.GE.AND P1, PT, R4, c[0x0][0x3c8], PT ;  /* 0x0000f20004007a0c */ /* 0x000fd60003f26270 */
[----:B------:R-:W-:Y:S02]  /*e0a0*/  @!P2 LEA.HI R6, R5, R5, RZ, 0x1 ;  /* 0x000000050506a211 */ /* 0x000fe400078f08ff */
[----:B------:R-:W-:Y:S02]  /*e0b0*/  @!P1 LEA.HI R4, R4, R4, RZ, 0x1 ;  /* 0x0000000404049211 */ /* 0x000fe400078f08ff */
[----:B------:R-:W-:Y:S02]  /*e0c0*/  @!P4 LOP3.LUT R5, R8, 0xfffffffe, RZ, 0xc0, !PT ;  /* 0xfffffffe0805c812 */ /* 0x000fe400078ec0ff */
[----:B------:R-:W-:Y:S01]  /*e0d0*/  @!P2 LOP3.LUT R10, R6, 0xfffffffe, RZ, 0xc0, !PT ;  /* 0xfffffffe060aa812 */ /* 0x000fe200078ec0ff */
[----:B------:R-:W-:Y:S01]  /*e0e0*/  @!P3 IMAD.WIDE R6, R7, 0x4, R2 ;  /* 0x000000040706b825 */ /* 0x000fe200078e0202 */
[----:B------:R-:W-:-:S03]  /*e0f0*/  @!P1 LOP3.LUT R11, R4, 0xfffffffe, RZ, 0xc0, !PT ;  /* 0xfffffffe040b9812 */ /* 0x000fc600078ec0ff */
[----:B------:R-:W-:-:S04]  /*e100*/  @!P4 IMAD.WIDE R8, R5, 0x4, R2 ;  /* 0x000000040508c825 */ /* 0x000fc800078e0202 */
[--C-:B------:R-:W-:Y:S01]  /*e110*/  @!P2 IMAD.WIDE R4, R10, 0x4, R2.reuse ;  /* 0x000000040a04a825 */ /* 0x100fe200078e0202 */
[----:B------:R1:W-:Y:S03]  /*e120*/  @!P4 ST.E.64 [R8.64], R152 ;  /* 0x000000980800c985 */ /* 0x0003e6000c101b10 */
[----:B------:R-:W-:Y:S01]  /*e130*/  @!P1 IMAD.WIDE R2, R11, 0x4, R2 ;  /* 0x000000040b029825 */ /* 0x000fe200078e0202 */
[----:B------:R1:W-:Y:S04]  /*e140*/  @!P3 ST.E.64 [R6.64], R164 ;  /* 0x000000a40600b985 */ /* 0x0003e8000c101b10 */
[----:B------:R1:W-:Y:S04]  /*e150*/  @!P2 ST.E.64 [R4.64], R168 ;  /* 0x000000a80400a985 */ /* 0x0003e8000c101b10 */
[----:B------:R1:W-:Y:S02]  /*e160*/  @!P1 ST.E.64 [R2.64], R180 ;  /* 0x000000b402009985 */ /* 0x0003e4000c101b10 */
.L_x_25:
[----:B-1----:R-:W-:Y:S05]  /*e170*/  BSYNC B0 ;  /* 0x0000000000007941 */ /* 0x002fea0003800000 */
.L_x_24:
[----:B------:R1:W3:Y:S01]  /*e180*/  SHFL.IDX PT, R3, R17, 0x1, 0x1c1f ;  /* 0x003c1f0011037f89 */ /* 0x0002e200000e0000 */
[----:B------:R-:W-:Y:S03]  /*e190*/  BSSY B0, `(.L_x_26) ;  /* 0x0000030000007945 */ /* 0x000fe60003800000 */
[----:B------:R1:W4:Y:S01]  /*e1a0*/  SHFL.IDX PT, R2, R19, 0x1, 0x1c1f ;  /* 0x003c1f0013027f89 */ /* 0x00032200000e0000 */
[----:B------:R-:W-:Y:S05]  /*e1b0*/  @P0 BRA `(.L_x_27) ;  /* 0x000002d000000947 */ /* 0x000fea0003800000 */
[C---:B------:R-:W-:Y:S02]  /*e1c0*/  IADD3 R5, R0.reuse, 0x8, RZ ;  /* 0x0000000800057810 */ /* 0x040fe40007ffe0ff */
[----:B------:R-:W-:-:S02]  /*e1d0*/  IADD3 R4, R0, 0x10, RZ ;  /* 0x0000001000047810 */ /* 0x000fc40007ffe0ff */
[----:B------:R-:W-:Y:S02]  /*e1e0*/  ISETP.GE.AND P1, PT, R5, c[0x0][0x3c8], PT ;  /* 0x0000f20005007a0c */ /* 0x000fe40003f26270 */
[----:B------:R-:W-:Y:S02]  /*e1f0*/  ISETP.GE.AND P0, PT, R4, c[0x0][0x3c8], PT ;  /* 0x0000f20004007a0c */ /* 0x000fe40003f06270 */
[C---:B------:R-:W-:Y:S02]  /*e200*/  ISETP.GE.AND P2, PT, R0.reuse, c[0x0][0x3c8], PT ;  /* 0x0000f20000007a0c */ /* 0x040fe40003f46270 */
[----:B--2---:R-:W-:-:S04]  /*e210*/  IADD3 R10, R0, 0x18, RZ ;  /* 0x00000018000a7810 */ /* 0x004fc80007ffe0ff */
[----:B------:R-:W-:-:S03]  /*e220*/  ISETP.GE.AND P4, PT, R10, c[0x0][0x3c8], PT ;  /* 0x0000f2000a007a0c */ /* 0x000fc60003f86270 */
[----:B------:R-:W-:Y:S02]  /*e230*/  @!P1 LEA.HI R5, R5, R5, RZ, 0x1 ;  /* 0x0000000505059211 */ /* 0x000fe400078f08ff */
[----:B------:R-:W-:Y:S02]  /*e240*/  @!P0 LEA.HI R4, R4, R4, RZ, 0x1 ;  /* 0x0000000404048211 */ /* 0x000fe400078f08ff */
[----:B------:R-:W-:Y:S01]  /*e250*/  @!P1 LOP3.LUT R5, R5, 0xfffffffe, RZ, 0xc0, !PT ;  /* 0xfffffffe05059812 */ /* 0x000fe200078ec0ff */
[----:B---34-:R-:W-:Y:S01]  /*e260*/  @!P2 IMAD.WIDE R6, R0, 0x4, R2 ;  /* 0x000000040006a825 */ /* 0x018fe200078e0202 */
[----:B------:R-:W-:-:S03]  /*e270*/  @!P0 LOP3.LUT R8, R4, 0xfffffffe, RZ, 0xc0, !PT ;  /* 0xfffffffe04088812 */ /* 0x000fc600078ec0ff */
[--C-:B------:R-:W-:Y:S01]  /*e280*/  @!P1 IMAD.WIDE R4, R5, 0x4, R2.reuse ;  /* 0x0000000405049825 */ /* 0x100fe200078e0202 */
[----:B------:R2:W-:Y:S01]  /*e290*/  @!P2 ST.E.64 [R6.64], R126 ;  /* 0x0000007e0600a985 */ /* 0x0005e2000c101b10 */
[----:B------:R-:W-:Y:S02]  /*e2a0*/  @!P4 LEA.HI R10, R10, R10, RZ, 0x1 ;  /* 0x0000000a0a0ac211 */ /* 0x000fe400078f08ff */
[----:B------:R-:W-:Y:S01]  /*e2b0*/  @!P0 IMAD.WIDE R8, R8, 0x4, R2 ;  /* 0x0000000408088825 */ /* 0x000fe200078e0202 */
[----:B------:R3:W-:Y:S04]  /*e2c0*/  @!P1 ST.E.64 [R4.64], R134 ;  /* 0x0000008604009985 */ /* 0x0007e8000c101b10 */
[----:B------:R4:W-:Y:S01]  /*e2d0*/  @!P0 ST.E.64 [R8.64], R138 ;  /* 0x0000008a08008985 */ /* 0x0009e2000c101b10 */
[----:B--2---:R-:W-:-:S02]  /*e2e0*/  IADD3 R7, R0, 0x20, RZ ;  /* 0x0000002000077810 */ /* 0x004fc40007ffe0ff */
[C---:B------:R-:W-:Y:S02]  /*e2f0*/  IADD3 R6, R0.reuse, 0x28, RZ ;  /* 0x0000002800067810 */ /* 0x040fe40007ffe0ff */
[C---:B---3--:R-:W-:Y:S02]  /*e300*/  IADD3 R5, R0.reuse, 0x30, RZ ;  /* 0x0000003000057810 */ /* 0x048fe40007ffe0ff */
[----:B------:R-:W-:Y:S02]  /*e310*/  IADD3 R4, R0, 0x38, RZ ;  /* 0x0000003800047810 */ /* 0x000fe40007ffe0ff */
[----:B------:R-:W-:Y:S02]  /*e320*/  ISETP.GE.AND P3, PT, R7, c[0x0][0x3c8], PT ;  /* 0x0000f20007007a0c */ /* 0x000fe40003f66270 */
[----:B------:R-:W-:Y:S02]  /*e330*/  ISETP.GE.AND P2, PT, R6, c[0x0][0x3c8], PT ;  /* 0x0000f20006007a0c */ /* 0x000fe40003f46270 */
[----:B------:R-:W-:-:S02]  /*e340*/  ISETP.GE.AND P1, PT, R5, c[0x0][0x3c8], PT ;  /* 0x0000f20005007a0c */ /* 0x000fc40003f26270 */
[----:B------:R-:W-:-:S07]  /*e350*/  ISETP.GE.AND P0, PT, R4, c[0x0][0x3c8], PT ;  /* 0x0000f20004007a0c */ /* 0x000fce0003f06270 */
[----:B----4-:R-:W-:Y:S02]  /*e360*/  @!P3 LEA.HI R8, R7, R7, RZ, 0x1 ;  /* 0x000000070708b211 */ /* 0x010fe400078f08ff */
[----:B------:R-:W-:Y:S02]  /*e370*/  @!P2 LEA.HI R7, R6, R6, RZ, 0x1 ;  /* 0x000000060607a211 */ /* 0x000fe400078f08ff */
[----:B------:R-:W-:Y:S02]  /*e380*/  @!P1 LEA.HI R6, R5, R5, RZ, 0x1 ;  /* 0x0000000505069211 */ /* 0x000fe400078f08ff */
[----:B------:R-:W-:Y:S02]  /*e390*/  @!P0 LEA.HI R4, R4, R4, RZ, 0x1 ;  /* 0x0000000404048211 */ /* 0x000fe400078f08ff */
[----:B------:R-:W-:Y:S02]  /*e3a0*/  @!P4 LOP3.LUT R5, R10, 0xfffffffe, RZ, 0xc0, !PT ;  /* 0xfffffffe0a05c812 */ /* 0x000fe400078ec0ff */
[----:B------:R-:W-:-:S02]  /*e3b0*/  @!P3 LOP3.LUT R8, R8, 0xfffffffe, RZ, 0xc0, !PT ;  /* 0xfffffffe0808b812 */ /* 0x000fc400078ec0ff */
[----:B------:R-:W-:Y:S01]  /*e3c0*/  @!P2 LOP3.LUT R7, R7, 0xfffffffe, RZ, 0xc0, !PT ;  /* 0xfffffffe0707a812 */ /* 0x000fe200078ec0ff */
[--C-:B------:R-:W-:Y:S01]  /*e3d0*/  @!P4 IMAD.WIDE R10, R5, 0x4, R2.reuse ;  /* 0x00000004050ac825 */ /* 0x100fe200078e0202 */
[----:B------:R-:W-:Y:S02]  /*e3e0*/  @!P1 LOP3.LUT R12, R6, 0xfffffffe, RZ, 0xc0, !PT ;  /* 0xfffffffe060c9812 */ /* 0x000fe400078ec0ff */
[----:B------:R-:W-:Y:S01]  /*e3f0*/  @!P0 LOP3.LUT R13, R4, 0xfffffffe, RZ, 0xc0, !PT ;  /* 0xfffffffe040d8812 */ /* 0x000fe200078ec0ff */
[--C-:B------:R-:W-:Y:S01]  /*e400*/  @!P3 IMAD.WIDE R8, R8, 0x4, R2.reuse ;  /* 0x000000040808b825 */ /* 0x100fe200078e0202 */
[----:B------:R2:W-:Y:S03]  /*e410*/  @!P4 ST.E.64 [R10.64], R150 ;  /* 0x000000960a00c985 */ /* 0x0005e6000c101b10 */
[--C-:B------:R-:W-:Y:S01]  /*e420*/  @!P2 IMAD.WIDE R6, R7, 0x4, R2.reuse ;  /* 0x000000040706a825 */ /* 0x100fe200078e0202 */
[----:B------:R2:W-:Y:S03]  /*e430*/  @!P3 ST.E.64 [R8.64], R154 ;  /* 0x0000009a0800b985 */ /* 0x0005e6000c101b10 */
[--C-:B------:R-:W-:Y:S01]  /*e440*/  @!P1 IMAD.WIDE R4, R12, 0x4, R2.reuse ;  /* 0x000000040c049825 */ /* 0x100fe200078e0202 */
[----:B------:R2:W-:Y:S03]  /*e450*/  @!P2 ST.E.64 [R6.64], R166 ;  /* 0x000000a60600a985 */ /* 0x0005e6000c101b10 */
[----:B------:R-:W-:Y:S01]  /*e460*/  @!P0 IMAD.WIDE R2, R13, 0x4, R2 ;  /* 0x000000040d028825 */ /* 0x000fe200078e0202 */
[----:B------:R2:W-:Y:S04]  /*e470*/  @!P1 ST.E.64 [R4.64], R170 ;  /* 0x000000aa04009985 */ /* 0x0005e8000c101b10 */
[----:B------:R2:W-:Y:S02]  /*e480*/  @!P0 ST.E.64 [R2.64], R182 ;  /* 0x000000b602008985 */ /* 0x0005e4000c101b10 */
.L_x_27:
[----:B------:R-:W-:Y:S05]  /*e490*/  BSYNC B0 ;  /* 0x0000000000007941 */ /* 0x000fea0003800000 */
.L_x_26:
[----:B--23--:R2:W3:Y:S01]  /*e4a0*/  SHFL.IDX PT, R3, R17, 0x2, 0x1c1f ;  /* 0x005c1f0011037f89 */ /* 0x00c4e200000e0000 */
[----:B------:R-:W-:Y:S03]  /*e4b0*/  BSSY B0, `(.L_x_28) ;  /* 0x0000030000007945 */ /* 0x000fe60003800000 */
[----:B----4-:R2:W4:Y:S01]  /*e4c0*/  SHFL.IDX PT, R2, R19, 0x2, 0x1c1f ;  /* 0x005c1f0013027f89 */ /* 0x01052200000e0000 */
[----:B------:R-:W-:Y:S05]  /*e4d0*/  @P5 BRA `(.L_x_29) ;  /* 0x000002d000005947 */ /* 0x000fea0003800000 */
[C---:B------:R-:W-:Y:S02]  /*e4e0*/  IADD3 R4, R0.reuse, 0x8, RZ ;  /* 0x0000000800047810 */ /* 0x040fe40007ffe0ff */
[----:B------:R-:W-:-:S02]  /*e4f0*/  ISETP.GE.AND P1, PT, R0, c[0x0][0x3c8], PT ;  /* 0x0000f20000007a0c */ /* 0x000fc40003f26270 */
[----:B------:R-:W-:Y:S02]  /*e500*/  ISETP.GE.AND P0, PT, R4, c[0x0][0x3c8], PT ;  /* 0x0000f20004007a0c */ /* 0x000fe40003f06270 */
[C---:B------:R-:W-:Y:S02]  /*e510*/  IADD3 R9, R0.reuse, 0x10, RZ ;  /* 0x0000001000097810 */ /* 0x040fe40007ffe0ff */
[----:B------:R-:W-:Y:S02]  /*e520*/  IADD3 R8, R0, 0x18, RZ ;  /* 0x0000001800087810 */ /* 0x000fe40007ffe0ff */
[----:B------:R-:W-:Y:S02]  /*e530*/  ISETP.GE.AND P5, PT, R9, c[0x0][0x3c8], PT ;  /* 0x0000f20009007a0c */ /* 0x000fe40003fa6270 */
[----:B------:R-:W-:-:S03]  /*e540*/  ISETP.GE.AND P4, PT, R8, c[0x0][0x3c8], PT ;  /* 0x0000f20008007a0c */ /* 0x000fc60003f86270 */
[----:B---34-:R-:W-:Y:S02]  /*e550*/  @!P1 IMAD.WIDE R6, R0, 0x4, R2 ;  /* 0x0000000400069825 */ /* 0x018fe400078e0202 */
[----:B------:R-:W-:-:S03]  /*e560*/  @!P0 LEA.HI R4, R4, R4, RZ, 0x1 ;  /* 0x0000000404048211 */ /* 0x000fc600078f08ff */
[----:B------:R3:W-:Y:S01]  /*e570*/  @!P1 ST.E.64 [R6.64], R120 ;  /* 0x0000007806009985 */ /* 0x0007e2000c101b10 */
[----:B------:R-:W-:Y:S02]  /*e580*/  @!P0 LOP3.LUT R4, R4, 0xfffffffe, RZ, 0xc0, !PT ;  /* 0xfffffffe04048812 */ /* 0x000fe400078ec0ff */
[----:B------:R-:W-:Y:S02]  /*e590*/  @!P5 LEA.HI R9, R9, R9, RZ, 0x1 ;  /* 0x000000090909d211 */ /* 0x000fe400078f08ff */
[----:B------:R-:W-:Y:S01]  /*e5a0*/  @!P4 LEA.HI R10, R8, R8, RZ, 0x1 ;  /* 0x00000008080ac211 */ /* 0x000fe200078f08ff */
[----:B------:R-:W-:-:S03]  /*e5b0*/  @!P0 IMAD.WIDE R4, R4, 0x4, R2 ;  /* 0x0000000404048825 */ /* 0x000fc600078e0202 */
[----:B------:R-:W-:Y:S02]  /*e5c0*/  @!P4 LOP3.LUT R10, R10, 0xfffffffe, RZ, 0xc0, !PT ;  /* 0xfffffffe0a0ac812 */ /* 0x000fe400078ec0ff */
[----:B------:R4:W-:Y:S03]  /*e5d0*/  @!P0 ST.E.64 [R4.64], R128 ;  /* 0x0000008004008985 */ /* 0x0009e6000c101b10 */
[----:B------:R-:W-:Y:S01]  /*e5e0*/  @!P4 IMAD.WIDE R10, R10, 0x4, R2 ;  /* 0x000000040a0ac825 */ /* 0x000fe200078e0202 */
[C---:B---3--:R-:W-:Y:S02]  /*e5f0*/  IADD3 R7, R0.reuse, 0x20, RZ ;  /* 0x0000002000077810 */ /* 0x048fe40007ffe0ff */
[----:B------:R-:W-:Y:S02]  /*e600*/  IADD3 R6, R0, 0x28, RZ ;  /* 0x0000002800067810 */ /* 0x000fe40007ffe0ff */
[----:B------:R-:W-:-:S02]  /*e610*/  ISETP.GE.AND P3, PT, R7, c[0x0][0x3c8], PT ;  /* 0x0000f20007007a0c */ /* 0x000fc40003f66270 */
[----:B------:R-:W-:Y:S02]  /*e620*/  ISETP.GE.AND P2, PT, R6, c[0x0][0x3c8], PT ;  /* 0x0000f20006007a0c */ /* 0x000fe40003f46270 */
[C---:B----4-:R-:W-:Y:S02]  /*e630*/  IADD3 R5, R0.reuse, 0x30, RZ ;  /* 0x0000003000057810 */ /* 0x050fe40007ffe0ff */
[----:B------:R-:W-:Y:S02]  /*e640*/  IADD3 R4, R0, 0x38, RZ ;  /* 0x0000003800047810 */ /* 0x000fe40007ffe0ff */
[----:B------:R-:W-:Y:S02]  /*e650*/  ISETP.GE.AND P1, PT, R5, c[0x0][0x3c8], PT ;  /* 0x0000f20005007a0c */ /* 0x000fe40003f26270 */
[----:B------:R-:W-:-:S03]  /*e660*/  ISETP.GE.AND P0, PT, R4, c[0x0][0x3c8], PT ;  /* 0x0000f20004007a0c */ /* 0x000fc60003f06270 */
[----:B------:R-:W-:Y:S02]  /*e670*/  @!P3 LEA.HI R8, R7, R7, RZ, 0x1 ;  /* 0x000000070708b211 */ /* 0x000fe400078f08ff */
[----:B------:R-:W-:Y:S02]  /*e680*/  @!P2 LEA.HI R7, R6, R6, RZ, 0x1 ;  /* 0x000000060607a211 */ /* 0x000fe400078f08ff */
[----:B------:R-:W-:Y:S02]  /*e690*/  @!P3 LOP3.LUT R8, R8, 0xfffffffe, RZ, 0xc0, !PT ;  /* 0xfffffffe0808b812 */ /* 0x000fe400078ec0ff */
[----:B------:R-:W-:Y:S02]  /*e6a0*/  @!P2 LOP3.LUT R7, R7, 0xfffffffe, RZ, 0xc0, !PT ;  /* 0xfffffffe0707a812 */ /* 0x000fe400078ec0ff */
[----:B------:R-:W-:Y:S02]  /*e6b0*/  @!P1 LEA.HI R6, R5, R5, RZ, 0x1 ;  /* 0x0000000505069211 */ /* 0x000fe400078f08ff */
[----:B------:R-:W-:Y:S01]  /*e6c0*/  @!P5 LOP3.LUT R5, R9, 0xfffffffe, RZ, 0xc0, !PT ;  /* 0xfffffffe0905d812 */ /* 0x000fe200078ec0ff */
[----:B------:R-:W-:Y:S01]  /*e6d0*/  @!P3 IMAD.WIDE R8, R8, 0x4, R2 ;  /* 0x000000040808b825 */ /* 0x000fe200078e0202 */
[----:B------:R-:W-:-:S02]  /*e6e0*/  @!P0 LEA.HI R4, R4, R4, RZ, 0x1 ;  /* 0x0000000404048211 */ /* 0x000fc400078f08ff */
[----:B------:R-:W-:Y:S01]  /*e6f0*/  @!P1 LOP3.LUT R14, R6, 0xfffffffe, RZ, 0xc0, !PT ;  /* 0xfffffffe060e9812 */ /* 0x000fe200078ec0ff */
[----:B------:R-:W-:Y:S01]  /*e700*/  @!P5 IMAD.WIDE R12, R5, 0x4, R2 ;  /* 0x00000004050cd825 */ /* 0x000fe200078e0202 */
[----:B------:R-:W-:-:S03]  /*e710*/  @!P0 LOP3.LUT R15, R4, 0xfffffffe, RZ, 0xc0, !PT ;  /* 0xfffffffe040f8812 */ /* 0x000fc600078ec0ff */
[--C-:B------:R-:W-:Y:S01]  /*e720*/  @!P2 IMAD.WIDE R6, R7, 0x4, R2.reuse ;  /* 0x000000040706a825 */ /* 0x100fe200078e0202 */
[----:B------:R3:W-:Y:S03]  /*e730*/  @!P5 ST.E.64 [R12.64], R140 ;  /* 0x0000008c0c00d985 */ /* 0x0007e6000c101b10 */
[--C-:B------:R-:W-:Y:S01]  /*e740*/  @!P1 IMAD.WIDE R4, R14, 0x4, R2.reuse ;  /* 0x000000040e049825 */ /* 0x100fe200078e0202 */
[----:B------:R3:W-:Y:S03]  /*e750*/  @!P4 ST.E.64 [R10.64], R144 ;  /* 0x000000900a00c985 */ /* 0x0007e6000c101b10 */
[----:B------:R-:W-:Y:S01]  /*e760*/  @!P0 IMAD.WIDE R2, R15, 0x4, R2 ;  /* 0x000000040f028825 */ /* 0x000fe200078e0202 */
[----:B------:R3:W-:Y:S04]  /*e770*/  @!P3 ST.E.64 [R8.64], R156 ;  /* 0x0000009c0800b985 */ /* 0x0007e8000c101b10 */
[----:B------:R3:W-:Y:S04]  /*e780*/  @!P2 ST.E.64 [R6.64], R160 ;  /* 0x000000a00600a985 */ /* 0x0007e8000c101b10 */
[----:B------:R3:W-:Y:S04]  /*e790*/  @!P1 ST.E.64 [R4.64], R172 ;  /* 0x000000ac04009985 */ /* 0x0007e8000c101b10 */
[----:B------:R3:W-:Y:S02]  /*e7a0*/  @!P0 ST.E.64 [R2.64], R176 ;  /* 0x000000b002008985 */ /* 0x0007e4000c101b10 */
.L_x_29:
[----:B------:R-:W-:Y:S05]  /*e7b0*/  BSYNC B0 ;  /* 0x0000000000007941 */ /* 0x000fea0003800000 */
.L_x_28:
[----:B---3--:R3:W1:Y:S04]  /*e7c0*/  SHFL.IDX PT, R3, R17, 0x3, 0x1c1f ;  /* 0x007c1f0011037f89 */ /* 0x00866800000e0000 */
[----:B----4-:R3:W4:Y:S01]  /*e7d0*/  SHFL.IDX PT, R2, R19, 0x3, 0x1c1f ;  /* 0x007c1f0013027f89 */ /* 0x01072200000e0000 */
[----:B------:R-:W-:Y:S05]  /*e7e0*/  @P6 EXIT ;  /* 0x000000000000694d */ /* 0x000fea0003800000 */
[C---:B------:R-:W-:Y:S02]  /*e7f0*/  IADD3 R4, R0.reuse, 0x8, RZ ;  /* 0x0000000800047810 */ /* 0x040fe40007ffe0ff */
[----:B------:R-:W-:-:S02]  /*e800*/  ISETP.GE.AND P6, PT, R0, c[0x0][0x3c8], PT ;  /* 0x0000f20000007a0c */ /* 0x000fc40003fc6270 */
[----:B------:R-:W-:Y:S02]  /*e810*/  ISETP.GE.AND P5, PT, R4, c[0x0][0x3c8], PT ;  /* 0x0000f20004007a0c */ /* 0x000fe40003fa6270 */
[C---:B------:R-:W-:Y:S02]  /*e820*/  IADD3 R9, R0.reuse, 0x10, RZ ;  /* 0x0000001000097810 */ /* 0x040fe40007ffe0ff */
[C---:B------:R-:W-:Y:S02]  /*e830*/  IADD3 R8, R0.reuse, 0x18, RZ ;  /* 0x0000001800087810 */ /* 0x040fe40007ffe0ff */
[C---:B------:R-:W-:Y:S02]  /*e840*/  IADD3 R10, R0.reuse, 0x20, RZ ;  /* 0x00000020000a7810 */ /* 0x040fe40007ffe0ff */
[C---:B------:R-:W-:Y:S02]  /*e850*/  IADD3 R11, R0.reuse, 0x28, RZ ;  /* 0x00000028000b7810 */ /* 0x040fe40007ffe0ff */
[C---:B------:R-:W-:Y:S01]  /*e860*/  IADD3 R13, R0.reuse, 0x30, RZ ;  /* 0x00000030000d7810 */ /* 0x040fe20007ffe0ff */
[----:B-1--4-:R-:W-:Y:S01]  /*e870*/  @!P6 IMAD.WIDE R6, R0, 0x4, R2 ;  /* 0x000000040006e825 */ /* 0x012fe200078e0202 */
[----:B------:R-:W-:-:S02]  /*e880*/  ISETP.GE.AND P4, PT, R9, c[0x0][0x3c8], PT ;  /* 0x0000f20009007a0c */ /* 0x000fc40003f86270 */
[----:B------:R-:W-:Y:S02]  /*e890*/  @!P5 LEA.HI R4, R4, R4, RZ, 0x1 ;  /* 0x000000040404d211 */ /* 0x000fe400078f08ff */
[----:B------:R-:W-:Y:S01]  /*e8a0*/  ISETP.GE.AND P3, PT, R8, c[0x0][0x3c8], PT ;  /* 0x0000f20008007a0c */ /* 0x000fe20003f66270 */
[----:B------:R1:W-:Y:S01]  /*e8b0*/  @!P6 ST.E.64 [R6.64], R122 ;  /* 0x0000007a0600e985 */ /* 0x0003e2000c101b10 */
[----:B------:R-:W-:Y:S02]  /*e8c0*/  ISETP.GE.AND P2, PT, R10, c[0x0][0x3c8], PT ;  /* 0x0000f2000a007a0c */ /* 0x000fe40003f46270 */
[----:B------:R-:W-:Y:S02]  /*e8d0*/  ISETP.GE.AND P1, PT, R11, c[0x0][0x3c8], PT ;  /* 0x0000f2000b007a0c */ /* 0x000fe40003f26270 */
[----:B------:R-:W-:Y:S02]  /*e8e0*/  ISETP.GE.AND P0, PT, R13, c[0x0][0x3c8], PT ;  /* 0x0000f2000d007a0c */ /* 0x000fe40003f06270 */
[----:B------:R-:W-:-:S02]  /*e8f0*/  @!P5 LOP3.LUT R4, R4, 0xfffffffe, RZ, 0xc0, !PT ;  /* 0xfffffffe0404d812 */ /* 0x000fc400078ec0ff */
[----:B------:R-:W-:Y:S02]  /*e900*/  @!P4 LEA.HI R12, R9, R9, RZ, 0x1 ;  /* 0x00000009090cc211 */ /* 0x000fe400078f08ff */
[----:B------:R-:W-:Y:S01]  /*e910*/  IADD3 R0, R0, 0x38, RZ ;  /* 0x0000003800007810 */ /* 0x000fe20007ffe0ff */
[----:B------:R-:W-:Y:S01]  /*e920*/  @!P5 IMAD.WIDE R4, R4, 0x4, R2 ;  /* 0x000000040404d825 */ /* 0x000fe200078e0202 */
[----:B------:R-:W-:Y:S02]  /*e930*/  @!P3 LEA.HI R8, R8, R8, RZ, 0x1 ;  /* 0x000000080808b211 */ /* 0x000fe400078f08ff */
[----:B------:R-:W-:Y:S02]  /*e940*/  @!P4 LOP3.LUT R12, R12, 0xfffffffe, RZ, 0xc0, !PT ;  /* 0xfffffffe0c0cc812 */ /* 0x000fe400078ec0ff */
[----:B------:R4:W-:Y:S01]  /*e950*/  @!P5 ST.E.64 [R4.64], R130 ;  /* 0x000000820400d985 */ /* 0x0009e2000c101b10 */
[----:B------:R-:W-:Y:S02]  /*e960*/  @!P3 LOP3.LUT R8, R8, 0xfffffffe, RZ, 0xc0, !PT ;  /* 0xfffffffe0808b812 */ /* 0x000fe400078ec0ff */
[----:B-1----:R-:W-:-:S04]  /*e970*/  @!P2 LEA.HI R6, R10, R10, RZ, 0x1 ;  /* 0x0000000a0a06a211 */ /* 0x002fc800078f08ff */
[----:B------:R-:W-:Y:S02]  /*e980*/  @!P2 LOP3.LUT R6, R6, 0xfffffffe, RZ, 0xc0, !PT ;  /* 0xfffffffe0606a812 */ /* 0x000fe400078ec0ff */
[----:B----4-:R-:W-:Y:S01]  /*e990*/  @!P1 LEA.HI R5, R11, R11, RZ, 0x1 ;  /* 0x0000000b0b059211 */ /* 0x010fe200078f08ff */
[--C-:B------:R-:W-:Y:S01]  /*e9a0*/  @!P3 IMAD.WIDE R10, R8, 0x4, R2.reuse ;  /* 0x00000004080ab825 */ /* 0x100fe200078e0202 */
[----:B------:R-:W-:Y:S02]  /*e9b0*/  @!P0 LEA.HI R4, R13, R13, RZ, 0x1 ;  /* 0x0000000d0d048211 */ /* 0x000fe400078f08ff */
        /* <DEDUP_REMOVED lines=10> */
[----:B------:R1:W-:Y:S01]  /*ea60*/  @!P0 ST.E.64 [R4.64], R174 ;  /* 0x000000ae04008985 */ /* 0x0003e2000c101b10 */
[----:B------:R-:W-:-:S13]  /*ea70*/  ISETP.GE.AND P0, PT, R0, c[0x0][0x3c8], PT ;  /* 0x0000f20000007a0c */ /* 0x000fda0003f06270 */
[----:B------:R-:W-:Y:S05]  /*ea80*/  @P0 EXIT ;  /* 0x000000000000094d */ /* 0x000fea0003800000 */
[----:B------:R-:W-:-:S04]  /*ea90*/  LEA.HI R0, R0, R0, RZ, 0x1 ;  /* 0x0000000000007211 */ /* 0x000fc800078f08ff */
[----:B------:R-:W-:-:S05]  /*eaa0*/  LOP3.LUT R0, R0, 0xfffffffe, RZ, 0xc0, !PT ;  /* 0xfffffffe00007812 */ /* 0x000fca00078ec0ff */
[----:B------:R-:W-:-:S05]  /*eab0*/  IMAD.WIDE R2, R0, 0x4, R2 ;  /* 0x0000000400027825 */ /* 0x000fca00078e0202 */
[----:B------:R-:W-:Y:S01]  /*eac0*/  ST.E.64 [R2.64], R178 ;  /* 0x000000b202007985 */ /* 0x000fe2000c101b10 */
[----:B------:R-:W-:Y:S05]  /*ead0*/  EXIT ;  /* 0x000000000000794d */ /* 0x000fea0003800000 */
.L_x_23:
[----:B------:R-:W3:Y:S02]  /*eae0*/  S2R R0, SR_TID.X ;  /* 0x0000000000007919 */ /* 0x000ee40000002100 */
[----:B---3--:R-:W-:-:S13]  /*eaf0*/  ISETP.GT.AND P0, PT, R0, 0x7f, PT ;  /* 0x0000007f0000780c */ /* 0x008fda0003f04270 */
[----:B------:R-:W-:Y:S05]  /*eb00*/  @P0 EXIT ;  /* 0x000000000000094d */ /* 0x000fea0003800000 */
[----:B------:R-:W3:Y:S01]  /*eb10*/  S2R R8, SR_CTAID.X ;  /* 0x0000000000087919 */ /* 0x000ee20000002500 */
[----:B------:R-:W-:-:S05]  /*eb20*/  MOV R3, c[0x0][0x4e8] ;  /* 0x00013a0000037a02 */ /* 0x000fca0000000f00 */
[----:B-1----:R-:W-:Y:S01]  /*eb30*/  IMAD R2, R3, c[0x0][0x388], RZ ;  /* 0x0000e20003027a24 */ /* 0x002fe200078e02ff */
[----:B---3--:R-:W-:-:S04]  /*eb40*/  LEA R8, R8, R0, 0x7 ;  /* 0x0000000008087211 */ /* 0x008fc800078e38ff */
[----:B------:R-:W-:-:S13]  /*eb50*/  ISETP.GE.AND P0, PT, R8, R2, PT ;  /* 0x000000020800720c */ /* 0x000fda0003f06270 */
[----:B------:R-:W-:Y:S05]  /*eb60*/  @P0 EXIT ;  /* 0x000000000000094d */ /* 0x000fea0003800000 */
[----:B------:R-:W1:Y:S01]  /*eb70*/  S2R R7, SR_CTAID.Z ;  /* 0x0000000000077919 */ /* 0x000e620000002700 */
[----:B------:R-:W-:Y:S01]  /*eb80*/  USHF.R.S32.HI UR6, URZ, 0x1f, UR10 ;  /* 0x0000001f3f067899 */ /* 0x000fe2000801140a */
[----:B------:R-:W-:Y:S01]  /*eb90*/  ISETP.NE.AND P0, PT, R3, 0x1, PT ;  /* 0x000000010300780c */ /* 0x000fe20003f05270 */
[----:B------:R-:W-:Y:S01]  /*eba0*/  ULDC.64 UR4, c[0x0][0x4d0] ;  /* 0x0001340000047ab9 */ /* 0x000fe20000000a00 */
[----:B------:R-:W3:Y:S01]  /*ebb0*/  S2R R9, SR_CTAID.Y ;  /* 0x0000000000097919 */ /* 0x000ee20000002600 */
[----:B------:R-:W-:Y:S01]  /*ebc0*/  UIMAD UR6, UR6, UR4, URZ ;  /* 0x00000004060672a4 */ /* 0x000fe2000f8e023f */
[----:B------:R-:W-:Y:S01]  /*ebd0*/  IADD3 R4, RZ, -UR10, RZ ;  /* 0x8000000aff047c10 */ /* 0x000fe2000fffe0ff */
[----:B--2---:R-:W-:Y:S01]  /*ebe0*/  UIMAD.WIDE.U32 UR8, UR10, UR4, URZ ;  /* 0x000000040a0872a5 */ /* 0x004fe2000f8e003f */
[----:B------:R-:W-:Y:S01]  /*ebf0*/  MOV R0, R8 ;  /* 0x0000000800007202 */ /* 0x000fe20000000f00 */
[----:B------:R-:W-:-:S04]  /*ec00*/  UIMAD UR4, UR10, UR5, UR6 ;  /* 0x000000050a0472a4 */ /* 0x000fc8000f8e0206 */
[----:B------:R-:W-:Y:S01]  /*ec10*/  UIADD3 UR4, UR9, UR4, URZ ;  /* 0x0000000409047290 */ /* 0x000fe2000fffe03f */
[----:B------:R-:W-:Y:S01]  /*ec20*/  MOV R3, UR9 ;  /* 0x0000000900037c02 */ /* 0x000fe20008000f00 */
[----:B------:R-:W-:-:S04]  /*ec30*/  @P0 IMAD.HI.U32 R5, R8, c[0x0][0x4ec], RZ ;  /* 0x00013b0008050a27 */ /* 0x000fc800078e00ff */
[----:B------:R-:W-:Y:S01]  /*ec40*/  IMAD.U32 R2, RZ, RZ, UR8 ;  /* 0x00000008ff027e24 */ /* 0x000fe2000f8e00ff */
[----:B------:R-:W-:Y:S01]  /*ec50*/  @P0 SHF.R.U32.HI R0, RZ, c[0x0][0x4f0], R5 ;  /* 0x00013c00ff000a19 */ /* 0x000fe20000011605 */
[----:B------:R-:W-:Y:S01]  /*ec60*/  IMAD.U32 R3, RZ, RZ, UR4 ;  /* 0x00000004ff037e24 */ /* 0x000fe2000f8e00ff */
[----:B-1----:R-:W-:-:S03]  /*ec70*/  SHF.R.S32.HI R6, RZ, 0x1f, R7 ;  /* 0x0000001fff067819 */ /* 0x002fc60000011407 */
[----:B------:R-:W-:-:S04]  /*ec80*/  IMAD.WIDE.U32 R2, R7, c[0x0][0x4d8], R2 ;  /* 0x0001360007027a25 */ /* 0x000fc800078e0002 */
[----:B------:R-:W-:Y:S02]  /*ec90*/  IMAD R6, R6, c[0x0][0x4d8], RZ ;  /* 0x0001360006067a24 */ /* 0x000fe400078e02ff */
[----:B---3--:R-:W-:Y:S02]  /*eca0*/  IMAD R4, R4, c[0x0][0x550], R9 ;  /* 0x0001540004047a24 */ /* 0x008fe400078e0209 */
[----:B------:R-:W-:Y:S01]  /*ecb0*/  IMAD R5, R7, c[0x0][0x4dc], R6 ;  /* 0x0001370007057a24 */ /* 0x000fe200078e0206 */
[----:B------:R-:W-:Y:S02]  /*ecc0*/  IADD3 R7, -R0, RZ, RZ ;  /* 0x000000ff00077210 */ /* 0x000fe40007ffe1ff */
[----:B------:R-:W-:Y:S01]  /*ecd0*/  SHF.R.S32.HI R6, RZ, 0x1f, R4 ;  /* 0x0000001fff067819 */ /* 0x000fe20000011404 */
[----:B------:R-:W-:Y:S02]  /*ece0*/  IMAD.IADD R3, R5, 0x1, R3 ;  /* 0x0000000105037824 */ /* 0x000fe400078e0203 */
[----:B------:R-:W-:Y:S01]  /*ecf0*/  IMAD R5, R7, c[0x0][0x4e8], R8 ;  /* 0x00013a0007057a24 */ /* 0x000fe200078e0208 */
[----:B------:R-:W-:Y:S01]  /*ed00*/  SHF.R.S32.HI R7, RZ, 0x1f, R0 ;  /* 0x0000001fff077819 */ /* 0x000fe20000011400 */
[----:B------:R-:W-:-:S02]  /*ed10*/  IMAD R6, R6, c[0x0][0x4e0], RZ ;  /* 0x0001380006067a24 */ /* 0x000fc400078e02ff */
[----:B------:R-:W-:-:S04]  /*ed20*/  IMAD.WIDE.U32 R2, R4, c[0x0][0x4e0], R2 ;  /* 0x0001380004027a25 */ /* 0x000fc800078e0002 */
[----:B------:R-:W-:Y:S01]  /*ed30*/  IMAD R6, R4, c[0x0][0x4e4], R6 ;  /* 0x0001390004067a24 */ /* 0x000fe200078e0206 */
[----:B------:R-:W-:Y:S02]  /*ed40*/  SHF.R.S32.HI R4, RZ, 0x1f, R5 ;  /* 0x0000001fff047819 */ /* 0x000fe40000011405 */
[----:B------:R-:W-:-:S03]  /*ed50*/  IADD3 R2, P0, R0, R2, RZ ;  /* 0x0000000200027210 */ /* 0x000fc60007f1e0ff */
[----:B------:R-:W-:Y:S01]  /*ed60*/  IMAD R0, R4, c[0x0][0x4c8], RZ ;  /* 0x0001320004007a24 */ /* 0x000fe200078e02ff */
[----:B------:R-:W-:-:S03]  /*ed70*/  IADD3.X R3, R7, R3, R6, P0, !PT ;  /* 0x0000000307037210 */ /* 0x000fc600007fe406 */
[C---:B------:R-:W-:Y:S02]  /*ed80*/  IMAD R0, R5.reuse, c[0x0][0x4cc], R0 ;  /* 0x0001330005007a24 */ /* 0x040fe400078e0200 */
[----:B------:R-:W-:-:S05]  /*ed90*/  IMAD.WIDE.U32 R2, R5, c[0x0][0x4c8], R2 ;  /* 0x0001320005027a25 */ /* 0x000fca00078e0002 */
[----:B------:R-:W-:Y:S02]  /*eda0*/  IADD3 R0, R3, R0, RZ ;  /* 0x0000000003007210 */ /* 0x000fe40007ffe0ff */
[----:B------:R-:W-:-:S04]  /*edb0*/  LEA R4, P0, R2, c[0x0][0x4a8], 0x2 ;  /* 0x00012a0002047a11 */ /* 0x000fc800078010ff */
[----:B------:R-:W-:Y:S02]  /*edc0*/  LEA.HI.X R5, R2, c[0x0][0x4ac], R0, 0x2, P0 ;  /* 0x00012b0002057a11 */ /* 0x000fe400000f1400 */
[----:B------:R-:W-:-:S05]  /*edd0*/  MOV R0, 0xff800000 ;  /* 0xff80000000007802 */ /* 0x000fca0000000f00 */
[----:B------:R-:W-:Y:S01]  /*ede0*/  STG.E [R4.64], R0 ;  /* 0x0000000004007986 */ /* 0x000fe2000c101910 */
[----:B------:R-:W-:Y:S05]  /*edf0*/  EXIT ;  /* 0x000000000000794d */ /* 0x000fea0003800000 */
.L_x_30:
[----:B------:R-:W-:-:S00]  /*ee00*/  BRA `(.L_x_30) ;  /* 0xfffffff000007947 */ /* 0x000fc0000383ffff */
[----:B------:R-:W-:-:S00]  /*ee10*/  NOP ;  /* 0x0000000000007918 */ /* 0x000fc00000000000 */
        /* <DEDUP_REMOVED lines=14> */
.L_x_1909:


//--------------------- .text._ZN7cutlass13device_kernelIN5flash19enable_sm80_to_sm89INS1_16FlashAttnFwdSm80INS1_25CollectiveMainloopFwdSm80ILi4ELi1ELb0EN4cute5tupleIJNS5_1CILi128EEENS7_ILi80EEENS7_ILi64EEEEEELi64ENS_6half_tEfNS_4arch4Sm80ELb0ELb0ELb1ELb1ELb1ELb0ELb1ELb1EEENS1_21CollectiveEpilogueFwdINS6_IJS8_SA_S9_EEENS6_IJNS7_ILi1EEESI_SI_EEESC_SE_Li128ELb1ELb1ELb1ELb0EEENS1_36VarlenDynamicPersistentTileSchedulerILi128ELi80ELi128ELi128ELb1ELb1ELb0ELb0ELb1ELb1EEEEEEEEEvNT_6ParamsE --------------------------
	.section	.text._ZN7cutlass13device_kernelIN5flash19enable_sm80_to_sm89INS1_16FlashAttnFwdSm80INS1_25CollectiveMainloopFwdSm80ILi4ELi1ELb0EN4cute5tupleIJNS5_1CILi128EEENS7_ILi80EEENS7_ILi64EEEEEELi64ENS_6half_tEfNS_4arch4Sm80ELb0ELb0ELb1ELb1ELb1ELb0ELb1ELb1EEENS1_21CollectiveEpilogueFwdINS6_IJS8_SA_S9_EEENS6_IJNS7_ILi1EEESI_SI_EEESC_SE_Li128ELb1ELb1ELb1ELb0EEENS1_36VarlenDynamicPersistentTileSchedulerILi128ELi80ELi128ELi128ELb1ELb1ELb0ELb0ELb1ELb1EEEEEEEEEvNT_6ParamsE,"ax",@progbits
	.sectioninfo	@"SHI_REGISTERS=255"
	.align	128
.text._ZN7cutlass13device_kernelIN5flash19enable_sm80_to_sm89INS1_16FlashAttnFwdSm80INS1_25CollectiveMainloopFwdSm80ILi4ELi1ELb0EN4cute5tupleIJNS5_1CILi128EEENS7_ILi80EEENS7_ILi64EEEEEELi64ENS_6half_tEfNS_4arch4Sm80ELb0ELb0ELb1ELb1ELb1ELb0ELb1ELb1EEENS1_21CollectiveEpilogueFwdINS6_IJS8_SA_S9_EEENS6_IJNS7_ILi1EEESI_SI_EEESC_SE_Li128ELb1ELb1ELb1ELb0EEENS1_36VarlenDynamicPersistentTileSchedulerILi128ELi80ELi128ELi128ELb1ELb1ELb0ELb0ELb1ELb1EEEEEEEEEvNT_6ParamsE:
        .type           _ZN7cutlass13device_kernelIN5flash19enable_sm80_to_sm89INS1_16FlashAttnFwdSm80INS1_25CollectiveMainloopFwdSm80ILi4ELi1ELb0EN4cute5tupleIJNS5_1CILi128EEENS7_ILi80EEENS7_ILi64EEEEEELi64ENS_6half_tEfNS_4arch4Sm80ELb0ELb0ELb1ELb1ELb1ELb0ELb1ELb1EEENS1_21CollectiveEpilogueFwdINS6_IJS8_SA_S9_EEENS6_IJNS7_ILi1EEESI_SI_EEESC_SE_Li128ELb1ELb1ELb1ELb0EEENS1_36VarlenDynamicPersistentTileSchedulerILi128ELi80ELi128ELi128ELb1ELb1ELb0ELb0ELb1ELb1EEEEEEEEEvNT_6ParamsE,@function
        .size           _ZN7cutlass13device_kernelIN5flash19enable_sm80_to_sm89INS1_16FlashAttnFwdSm80INS1_25CollectiveMainloopFwdSm80ILi4ELi1ELb0EN4cute5tupleIJNS5_1CILi128EEENS7_ILi80EEENS7_ILi64EEEEEELi64ENS_6half_tEfNS_4arch4Sm80ELb0ELb0ELb1ELb1ELb1ELb0ELb1ELb1EEENS1_21CollectiveEpilogueFwdINS6_IJS8_SA_S9_EEENS6_IJNS7_ILi1EEESI_SI_EEESC_SE_Li128ELb1ELb1ELb1ELb0EEENS1_36VarlenDynamicPersistentTileSchedulerILi128ELi80ELi128ELi128ELb1ELb1ELb0ELb0ELb1ELb1EEEEEEEEEvNT_6ParamsE,(.L_x_1910 - _ZN7cutlass13device_kernelIN5flash19enable_sm80_to_sm89INS1_16FlashAttnFwdSm80INS1_25CollectiveMainloopFwdSm80ILi4ELi1ELb0EN4cute5tupleIJNS5_1CILi128EEENS7_ILi80EEENS7_ILi64EEEEEELi64ENS_6half_tEfNS_4arch4Sm80ELb0ELb0ELb1ELb1ELb1ELb0ELb1ELb1EEENS1_21CollectiveEpilogueFwdINS6_IJS8_SA_S9_EEENS6_IJNS7_ILi1EEESI_SI_EEESC_SE_Li128ELb1ELb1ELb1ELb0EEENS1_36VarlenDynamicPersistentTileSchedulerILi128ELi80ELi128ELi128ELb1ELb1ELb0ELb0ELb1ELb1EEEEEEEEEvNT_6ParamsE)
        .other          _ZN7cutlass13device_kernelIN5flash19enable_sm80_to_sm89INS1_16FlashAttnFwdSm80INS1_25CollectiveMainloopFwdSm80ILi4ELi1ELb0EN4cute5tupleIJNS5_1CILi128EEENS7_ILi80EEENS7_ILi64EEEEEELi64ENS_6half_tEfNS_4arch4Sm80ELb0ELb0ELb1ELb1ELb1ELb0ELb1ELb1EEENS1_21CollectiveEpilogueFwdINS6_IJS8_SA_S9_EEENS6_IJNS7_ILi1EEESI_SI_EEESC_SE_Li128ELb1ELb1ELb1ELb0EEENS1_36VarlenDynamicPersistentTileSchedulerILi128ELi80ELi128ELi128ELb1ELb1ELb0ELb0ELb1ELb1EEEEEEEEEvNT_6ParamsE,@"STO_CUDA_ENTRY STV_DEFAULT"
_ZN7cutlass13device_kernelIN5flash19enable_sm80_to_sm89INS1_16FlashAttnFwdSm80INS1_25CollectiveMainloopFwdSm80ILi4ELi1ELb0EN4cute5tupleIJNS5_1CILi128EEENS7_ILi80EEENS7_ILi64EEEEEELi64ENS_6half_tEfNS_4arch4Sm80ELb0ELb0ELb1ELb1ELb1ELb0ELb1ELb1EEENS1_21CollectiveEpilogueFwdINS6_IJS8_SA_S9_EEENS6_IJNS7_ILi1EEESI_SI_EEESC_SE_Li128ELb1ELb1ELb1ELb0EEENS1_36VarlenDynamicPersistentTileSchedulerILi128ELi80ELi128ELi128ELb1ELb1ELb0ELb0ELb1ELb1EEEEEEEEEvNT_6ParamsE:
[----:B------:R-:W-:-:S03]  /*0000*/  MOV R1, c[0x0][0x28] ;  /* 0x00000a0000017a02 */ /* 0x000fc60000000f00 */
[----:B------:R-:W1:Y:S01]  /*0010*/  S2R R2, SR_TID.X ;  /* 0x0000000000027919 */ /* 0x000e620000002100 */
[----:B------:R-:W-:Y:S01]  /*0020*/  IADD3 R1, R1, -0xd0, RZ ;  /* 0xffffff3001017810 */ /* 0x000fe20007ffe0ff */
[----:B------:R-:W-:Y:S01]  /*0030*/  ULDC.64 UR6, c[0x0][0x118] ;  /* 0x0000460000067ab9 */ /* 0x000fe20000000a00 */
[----:B-1----:R-:W-:-:S05]  /*0040*/  SHF.R.U32.HI R0, RZ, 0x5, R2 ;  /* 0x00000005ff007819 */ /* 0x002fca0000011602 */
[----:B------:R-:W1:Y:S02]  /*0050*/  SHFL.IDX PT, R3, R0, RZ, 0x1f ;  /* 0x00001fff00037589 */ /* 0x000e6400000e0000 */
[----:B-1----:R-:W-:Y:S02]  /*0060*/  ISETP.NE.AND P0, PT, R3, RZ, PT ;  /* 0x000000ff0300720c */ /* 0x002fe40003f05270 */
[----:B------:R-:W-:Y:S11]  /*0070*/  STL [R1+0xc4], R3 ;  /* 0x0000c40301007387 */ /* 0x000ff60000100800 */
[----:B------:R-:W-:Y:S06]  /*0080*/  @P0 BAR.SYNC.DEFER_BLOCKING 0x5, 0x80 ;  /* 0x0142000000000b1d */ /* 0x000fec0000010000 */
[----:B------:R-:W1:Y:S04]  /*0090*/  @P0 LDS.128 R4, [0x9100] ;  /* 0x00910000ff040984 */ /* 0x000e680000000c00 */
[----:B-1----:R1:W-:Y:S04]  /*00a0*/  @P0 STL.64 [R1+0x40], R4 ;  /* 0x0000400401000387 */ /* 0x0023e80000100a00 */
[----:B------:R1:W-:Y:S04]  /*00b0*/  @P0 STL.64 [R1+0x48], R6 ;  /* 0x0000480601000387 */ /* 0x0003e80000100a00 */
[----:B------:R-:W-:Y:S06]  /*00c0*/  @P0 BAR.ARV 0x4, 0x80 ;  /* 0x0102000000000b1d */ /* 0x000fec0000002000 */
[----:B------:R-:W-:Y:S05]  /*00d0*/  @P0 BRA `(.L_x_31) ;  /* 0x00000b1000000947 */ /* 0x000fea0003800000 */
[----:B------:R-:W-:Y:S01]  /*00e0*/  LOP3.LUT R15, R2, 0x1f, RZ, 0xc0, !PT ;  /* 0x0000001f020f7812 */ /* 0x000fe200078ec0ff */
[----:B------:R-:W-:Y:S01]  /*00f0*/  CS2R R8, SRZ ;  /* 0x0000000000087805 */ /* 0x000fe2000001ff00 */
[----:B-1----:R-:W-:-:S02]  /*0100*/  IMAD.MOV.U32 R7, RZ, RZ, RZ ;  /* 0x000000ffff077224 */ /* 0x002fc400078e00ff */
[----:B------:R-:W-:-:S04]  /*0110*/  ISETP.NE.AND P6, PT, R15, 0x1f, PT ;  /* 0x0000001f0f00780c */ /* 0x000fc80003fc5270 */
[----:B------:R-:W-:-:S13]  /*0120*/  ISETP.GE.OR P0, PT, R15, c[0x0][0x53c], !P6 ;  /* 0x00014f000f007a0c */ /* 0x000fda0007706670 */
[----:B------:R-:W-:Y:S02]  /*0130*/  @!P0 IMAD.MOV.U32 R4, RZ, RZ, 0x4 ;  /* 0x00000004ff048424 */ /* 0x000fe400078e00ff */
[----:B------:R-:W-:Y:S02]  /*0140*/  @!P0 IMAD.MOV.U32 R2, RZ, RZ, 0x4 ;  /* 0x00000004ff028424 */ /* 0x000fe400078e00ff */
[----:B------:R-:W-:-:S04]  /*0150*/  @!P0 IMAD.WIDE.U32 R4, R15, R4, c[0x0][0x580] ;  /* 0x000160000f048625 */ /* 0x000fc800078e0004 */
[C---:B------:R-:W-:Y:S01]  /*0160*/  @!P0 IMAD.WIDE.U32 R2, R15.reuse, R2, c[0x0][0x578] ;  /* 0x00015e000f028625 */ /* 0x040fe200078e0002 */
[----:B------:R-:W2:Y:S04]  /*0170*/  @!P0 LDG.E R8, [R4.64] ;  /* 0x0000000604088981 */ /* 0x000ea8000c1e1900 */
[----:B------:R-:W2:Y:S01]  /*0180*/  @!P0 LDG.E R7, [R2.64] ;  /* 0x0000000602078981 */ /* 0x000ea2000c1e1900 */
[C---:B------:R-:W-:Y:S01]  /*0190*/  ISETP.NE.AND P5, PT, R15.reuse, RZ, PT ;  /* 0x000000ff0f00720c */ /* 0x040fe20003fa5270 */
[----:B------:R-:W1:Y:S01]  /*01a0*/  S2UR UR4, SR_CTAID.X ;  /* 0x00000000000479c3 */ /* 0x000e620000002500 */
[C---:B------:R-:W-:Y:S02]  /*01b0*/  ISETP.GE.U32.AND P4, PT, R15.reuse, 0x2, PT ;  /* 0x000000020f00780c */ /* 0x040fe40003f86070 */
[----:B------:R-:W-:-:S02]  /*01c0*/  ISETP.GE.U32.AND P3, PT, R15, 0x4, PT ;  /* 0x000000040f00780c */ /* 0x000fc40003f66070 */
[C---:B------:R-:W-:Y:S02]  /*01d0*/  ISETP.GE.U32.AND P2, PT, R15.reuse, 0x8, PT ;  /* 0x000000080f00780c */ /* 0x040fe40003f46070 */
[----:B------:R-:W-:Y:S01]  /*01e0*/  ISETP.GE.U32.AND P1, PT, R15, 0x10, PT ;  /* 0x000000100f00780c */ /* 0x000fe20003f26070 */
[----:B--2---:R-:W-:-:S05]  /*01f0*/  IMAD R4, R8, R7, RZ ;  /* 0x0000000708047224 */ /* 0x004fca00078e02ff */
[----:B------:R-:W2:Y:S02]  /*0200*/  SHFL.UP PT, R0, R4, 0x1, RZ ;  /* 0x0420000004007989 */ /* 0x000ea400000e00ff */
[----:B--2---:R-:W-:-:S05]  /*0210*/  SEL R0, R0, RZ, P5 ;  /* 0x000000ff00007207 */ /* 0x004fca0002800000 */
[----:B------:R-:W-:-:S05]  /*0220*/  IMAD.IADD R4, R4, 0x1, R0 ;  /* 0x0000000104047824 */ /* 0x000fca00078e0200 */
        /* <DEDUP_REMOVED lines=12> */
[----:B------:R-:W2:Y:S02]  /*02f0*/  SHFL.IDX PT, R6, R4, 0x1f, 0x1f ;  /* 0x03e01f0004067f89 */ /* 0x000ea400000e0000 */
[----:B--2---:R-:W-:-:S04]  /*0300*/  IMAD R6, R6, c[0x0][0x538], RZ ;  /* 0x00014e0006067a24 */ /* 0x004fc800078e02ff */
[----:B------:R-:W-:Y:S01]  /*0310*/  IMAD.MOV.U32 R0, RZ, RZ, R6 ;  /* 0x000000ffff007224 */ /* 0x000fe200078e0006 */
[----:B-1----:R-:W-:-:S13]  /*0320*/  ISETP.GT.AND P0, PT, R6, UR4, PT ;  /* 0x0000000406007c0c */ /* 0x002fda000bf04270 */
[----:B------:R-:W-:Y:S05]  /*0330*/  @P0 BRA `(.L_x_32) ;  /* 0x0000027000000947 */ /* 0x000fea0003800000 */
[----:B------:R-:W-:Y:S02]  /*0340*/  MOV R6, R0 ;  /* 0x0000000000067202 */ /* 0x000fe40000000f00 */
[----:B------:R-:W-:-:S04]  /*0350*/  MOV R9, RZ ;  /* 0x000000ff00097202 */ /* 0x000fc80000000f00 */
.L_x_36:
[----:B------:R-:W-:-:S04]  /*0360*/  IADD3 R0, R9, 0x1f, RZ ;  /* 0x0000001f09007810 */ /* 0x000fc80007ffe0ff */
[----:B------:R-:W-:-:S13]  /*0370*/  ISETP.GE.AND P0, PT, R0, c[0x0][0x53c], PT ;  /* 0x00014f0000007a0c */ /* 0x000fda0003f06270 */
[----:B------:R-:W-:Y:S05]  /*0380*/  @P0 BRA `(.L_x_33) ;  /* 0x0000078000000947 */ /* 0x000fea0003800000 */
[----:B------:R-:W-:Y:S01]  /*0390*/  MOV R9, R0 ;  /* 0x0000000000097202 */ /* 0x000fe20000000f00 */
[----:B------:R-:W-:Y:S01]  /*03a0*/  IMAD.MOV.U32 R7, RZ, RZ, RZ ;  /* 0x000000ffff077224 */ /* 0x000fe200078e00ff */
[----:B------:R-:W-:Y:S02]  /*03b0*/  MOV R8, RZ ;  /* 0x000000ff00087202 */ /* 0x000fe40000000f00 */
[----:B------:R-:W-:-:S04]  /*03c0*/  IADD3 R0, R15, R9, RZ ;  /* 0x000000090f007210 */ /* 0x000fc80007ffe0ff */
[----:B------:R-:W-:-:S13]  /*03d0*/  ISETP.GE.OR P0, PT, R0, c[0x0][0x53c], !P6 ;  /* 0x00014f0000007a0c */ /* 0x000fda0007706670 */
[----:B------:R-:W-:Y:S01]  /*03e0*/  @!P0 MOV R2, 0x4 ;  /* 0x0000000400028802 */ /* 0x000fe20000000f00 */
[----:B------:R-:W-:-:S04]  /*03f0*/  @!P0 IMAD.MOV.U32 R3, RZ, RZ, 0x4 ;  /* 0x00000004ff038424 */ /* 0x000fc800078e00ff */
[----:B------:R-:W-:-:S04]  /*0400*/  @!P0 IMAD.WIDE R4, R0, R2, c[0x0][0x580] ;  /* 0x0001600000048625 */ /* 0x000fc800078e0202 */
[----:B------:R-:W-:Y:S01]  /*0410*/  @!P0 IMAD.WIDE R2, R0, R3, c[0x0][0x578] ;  /* 0x00015e0000028625 */ /* 0x000fe200078e0203 */
[----:B------:R-:W2:Y:S04]  /*0420*/  @!P0 LDG.E R8, [R4.64] ;  /* 0x0000000604088981 */ /* 0x000ea8000c1e1900 */
[----:B------:R-:W2:Y:S02]  /*0430*/  @!P0 LDG.E R7, [R2.64] ;  /* 0x0000000602078981 */ /* 0x000ea4000c1e1900 */
[----:B--2---:R-:W-:Y:S01]  /*0440*/  IMAD R5, R8, R7, RZ ;  /* 0x0000000708057224 */ /* 0x004fe200078e02ff */
[----:B------:R-:W-:Y:S05]  /*0450*/  BRA.DIV ~URZ, `(.L_x_34) ;  /* 0x0000ed827f007947 */ /* 0x000fea000b800000 */
[----:B------:R1:W2:Y:S02]  /*0460*/  SHFL.UP PT, R0, R5, 0x1, RZ ;  /* 0x0420000005007989 */ /* 0x0002a400000e00ff */
.L_x_155:
[----:B--2---:R-:W-:-:S04]  /*0470*/  SEL R0, R0, RZ, P5 ;  /* 0x000000ff00007207 */ /* 0x004fc80002800000 */
[----:B-1----:R-:W-:Y:S01]  /*0480*/  IADD3 R5, R5, R0, RZ ;  /* 0x0000000005057210 */ /* 0x002fe20007ffe0ff */
[----:B------:R-:W-:Y:S05]  /*0490*/  BRA.DIV ~URZ, `(.L_x_35) ;  /* 0x0000eda27f007947 */ /* 0x000fea000b800000 */
[----:B------:R-:W1:Y:S02]  /*04a0*/  SHFL.UP PT, R0, R5, 0x2, RZ ;  /* 0x0440000005007989 */ /* 0x000e6400000e00ff */
[----:B-1----:R-:W-:-:S05]  /*04b0*/  SEL R0, R0, RZ, P4 ;  /* 0x000000ff00007207 */ /* 0x002fca0002000000 */
[----:B------:R-:W-:-:S05]  /*04c0*/  IMAD.IADD R0, R5, 0x1, R0 ;  /* 0x0000000105007824 */ /* 0x000fca00078e0200 */
        /* <DEDUP_REMOVED lines=9> */
[----:B------:R1:W2:Y:S02]  /*0560*/  SHFL.IDX PT, R0, R4, 0x1f, 0x1f ;  /* 0x03e01f0004007f89 */ /* 0x0002a400000e0000 */
.L_x_156:
[----:B--2---:R-:W-:-:S05]  /*0570*/  IMAD R0, R0, c[0x0][0x538], RZ ;  /* 0x00014e0000007a24 */ /* 0x004fca00078e02ff */
[----:B------:R-:W-:-:S04]  /*0580*/  IADD3 R6, R0, R6, RZ ;  /* 0x0000000600067210 */ /* 0x000fc80007ffe0ff */
[----:B------:R-:W-:-:S13]  /*0590*/  ISETP.GT.AND P0, PT, R6, UR4, PT ;  /* 0x0000000406007c0c */ /* 0x000fda000bf04270 */
[----:B-1----:R-:W-:Y:S05]  /*05a0*/  @!P0 BRA `(.L_x_36) ;  /* 0xfffffdb000008947 */ /* 0x002fea000383ffff */
.L_x_32:
[----:B------:R-:W-:-:S05]  /*05b0*/  IADD3 R13, -R0, R6, RZ ;  /* 0x00000006000d7210 */ /* 0x000fca0007ffe1ff */
[----:B------:R-:W-:-:S05]  /*05c0*/  IMAD R0, R4, c[0x0][0x538], R13 ;  /* 0x00014e0004007a24 */ /* 0x000fca00078e020d */
[----:B------:R-:W-:Y:S01]  /*05d0*/  ISETP.GT.AND P0, PT, R0, UR4, PT ;  /* 0x0000000400007c0c */ /* 0x000fe2000bf04270 */
[----:B------:R-:W-:-:S12]  /*05e0*/  BRA.DIV ~URZ, `(.L_x_37) ;  /* 0x0000ee127f007947 */ /* 0x000fd8000b800000 */
[----:B------:R-:W-:-:S04]  /*05f0*/  VOTE.ANY R0, PT, !P0 ;  /* 0x0000000000007806 */ /* 0x000fc800040e0100 */
.L_x_157:
[----:B------:R1:W2:Y:S01]  /*0600*/  POPC R14, R0 ;  /* 0x00000000000e7309 */ /* 0x0002a20000000000 */
[----:B------:R-:W-:Y:S05]  /*0610*/  BRA.DIV ~URZ, `(.L_x_38) ;  /* 0x0000ee227f007947 */ /* 0x000fea000b800000 */
[----:B--2---:R2:W3:Y:S01]  /*0620*/  SHFL.IDX PT, R12, R8, R14, 0x1f ;  /* 0x00001f0e080c7589 */ /* 0x0044e200000e0000 */
[----:B------:R-:W-:-:S03]  /*0630*/  MOV R6, RZ ;  /* 0x000000ff00067202 */ /* 0x000fc60000000f00 */
[----:B------:R2:W4:Y:S04]  /*0640*/  SHFL.IDX PT, R11, R7, R14, 0x1f ;  /* 0x00001f0e070b7589 */ /* 0x00052800000e0000 */
.L_x_158:
[----:B------:R-:W-:Y:S01]  /*0650*/  ISETP.NE.AND P0, PT, R0, RZ, PT ;  /* 0x000000ff0000720c */ /* 0x000fe20003f05270 */
[----:B------:R-:W-:-:S12]  /*0660*/  BSSY B0, `(.L_x_39) ;  /* 0x0000005000007945 */ /* 0x000fd80003800000 */
[----:B------:R-:W-:Y:S05]  /*0670*/  @!P0 BRA `(.L_x_40) ;  /* 0x0000003000008947 */ /* 0x000fea0003800000 */
[----:B------:R-:W-:Y:S01]  /*0680*/  IADD3 R10, R14, -0x1, RZ ;  /* 0xffffffff0e0a7810 */ /* 0x000fe20007ffe0ff */
[----:B------:R-:W-:Y:S05]  /*0690*/  BRA.DIV ~URZ, `(.L_x_41) ;  /* 0x0000ee827f007947 */ /* 0x000fea000b800000 */
[----:B------:R1:W2:Y:S02]  /*06a0*/  SHFL.IDX PT, R6, R4, R10, 0x1f ;  /* 0x00001f0a04067589 */ /* 0x0002a400000e0000 */
.L_x_40:
[----:B------:R-:W-:Y:S05]  /*06b0*/  BSYNC B0 ;  /* 0x0000000000007941 */ /* 0x000fea0003800000 */
.L_x_39:
[----:B-1-3--:R-:W-:Y:S01]  /*06c0*/  IABS R0, R12 ;  /* 0x0000000c00007213 */ /* 0x00afe20000000000 */
[----:B--2---:R-:W-:-:S04]  /*06d0*/  IMAD R4, R6, c[0x0][0x538], R13 ;  /* 0x00014e0006047a24 */ /* 0x004fc800078e020d */
[----:B------:R-:W-:Y:S01]  /*06e0*/  IMAD.MOV.U32 R5, RZ, RZ, R0 ;  /* 0x000000ffff057224 */ /* 0x000fe200078e0000 */
[----:B----4-:R-:W-:Y:S01]  /*06f0*/  IABS R0, R11 ;  /* 0x0000000b00007213 */ /* 0x010fe20000000000 */
[----:B------:R1:W-:Y:S01]  /*0700*/  STL [R1+0x40], R4 ;  /* 0x0000400401007387 */ /* 0x0003e20000100800 */
[----:B------:R-:W-:Y:S01]  /*0710*/  IADD3 R10, -R4, UR4, RZ ;  /* 0x00000004040a7c10 */ /* 0x000fe2000fffe1ff */
[----:B------:R-:W2:Y:S02]  /*0720*/  I2F.RP R2, R5 ;  /* 0x0000000500027306 */ /* 0x000ea40000209400 */
[----:B------:R-:W-:Y:S01]  /*0730*/  IMAD.MOV.U32 R7, RZ, RZ, R0 ;  /* 0x000000ffff077224 */ /* 0x000fe200078e0000 */
[----:B------:R-:W-:Y:S02]  /*0740*/  IABS R6, R10 ;  /* 0x0000000a00067213 */ /* 0x000fe40000000000 */
[----:B------:R-:W-:-:S03]  /*0750*/  IABS R0, R12 ;  /* 0x0000000c00007213 */ /* 0x000fc60000000000 */
[----:B------:R-:W-:Y:S01]  /*0760*/  I2F.RP R8, R7 ;  /* 0x0000000700087306 */ /* 0x000fe20000209400 */
[----:B------:R-:W-:-:S07]  /*0770*/  IADD3 R0, RZ, -R0, RZ ;  /* 0x80000000ff007210 */ /* 0x000fce0007ffe0ff */
[----:B--2---:R-:W2:Y:S02]  /*0780*/  MUFU.RCP R2, R2 ;  /* 0x0000000200027308 */ /* 0x004ea40000001000 */
[----:B--2---:R-:W-:-:S06]  /*0790*/  IADD3 R2, R2, 0xffffffe, RZ ;  /* 0x0ffffffe02027810 */ /* 0x004fcc0007ffe0ff */
[----:B------:R-:W2:Y:S02]  /*07a0*/  F2I.FTZ.U32.TRUNC.NTZ R3, R2 ;  /* 0x0000000200037305 */ /* 0x000ea4000021f000 */
[----:B--2---:R-:W-:-:S04]  /*07b0*/  IMAD.MOV R2, RZ, RZ, -R3 ;  /* 0x000000ffff027224 */ /* 0x004fc800078e0a03 */
[----:B-1----:R-:W-:Y:S02]  /*07c0*/  IMAD R4, R2, R5, RZ ;  /* 0x0000000502047224 */ /* 0x002fe400078e02ff */
[----:B------:R-:W-:-:S04]  /*07d0*/  IMAD.MOV.U32 R2, RZ, RZ, RZ ;  /* 0x000000ffff027224 */ /* 0x000fc800078e00ff */
[----:B------:R-:W-:-:S04]  /*07e0*/  IMAD.HI.U32 R2, R3, R4, R2 ;  /* 0x0000000403027227 */ /* 0x000fc800078e0002 */
[----:B------:R-:W-:-:S04]  /*07f0*/  IMAD.MOV.U32 R3, RZ, RZ, R6 ;  /* 0x000000ffff037224 */ /* 0x000fc800078e0006 */
[----:B------:R-:W-:-:S04]  /*0800*/  IMAD.HI.U32 R2, R2, R3, RZ ;  /* 0x0000000302027227 */ /* 0x000fc800078e00ff */
[----:B------:R-:W-:Y:S02]  /*0810*/  IMAD R0, R2, R0, R3 ;  /* 0x0000000002007224 */ /* 0x000fe400078e0203 */
[----:B------:R-:W1:Y:S03]  /*0820*/  MUFU.RCP R3, R8 ;  /* 0x0000000800037308 */ /* 0x000e660000001000 */
[----:B------:R-:W-:Y:S02]  /*0830*/  ISETP.GT.U32.AND P1, PT, R5, R0, PT ;  /* 0x000000000500720c */ /* 0x000fe40003f24070 */
[----:B-1----:R-:W-:-:S11]  /*0840*/  IADD3 R3, R3, 0xffffffe, RZ ;  /* 0x0ffffffe03037810 */ /* 0x002fd60007ffe0ff */
[----:B------:R-:W-:Y:S01]  /*0850*/  @!P1 IMAD.IADD R0, R0, 0x1, -R5 ;  /* 0x0000000100009824 */ /* 0x000fe200078e0a05 */
[----:B------:R-:W-:Y:S02]  /*0860*/  @!P1 IADD3 R2, R2, 0x1, RZ ;  /* 0x0000000102029810 */ /* 0x000fe40007ffe0ff */
[----:B------:R-:W-:Y:S01]  /*0870*/  ISETP.NE.AND P1, PT, R12, RZ, PT ;  /* 0x000000ff0c00720c */ /* 0x000fe20003f25270 */
[----:B------:R-:W1:Y:S01]  /*0880*/  F2I.FTZ.U32.TRUNC.NTZ R3, R3 ;  /* 0x0000000300037305 */ /* 0x000e62000021f000 */
[----:B------:R-:W-:Y:S02]  /*0890*/  ISETP.GE.U32.AND P2, PT, R0, R5, PT ;  /* 0x000000050000720c */ /* 0x000fe40003f46070 */
[----:B------:R-:W-:-:S04]  /*08a0*/  LOP3.LUT R0, R10, R12, RZ, 0x3c, !PT ;  /* 0x0000000c0a007212 */ /* 0x000fc800078e3cff */
[----:B------:R-:W-:-:S07]  /*08b0*/  ISETP.GE.AND P0, PT, R0, RZ, PT ;  /* 0x000000ff0000720c */ /* 0x000fce0003f06270 */
[----:B------:R-:W-:Y:S02]  /*08c0*/  @P2 IADD3 R2, R2, 0x1, RZ ;  /* 0x0000000102022810 */ /* 0x000fe40007ffe0ff */
[----:B-1----:R-:W-:-:S03]  /*08d0*/  IADD3 R0, RZ, -R3, RZ ;  /* 0x80000003ff007210 */ /* 0x002fc60007ffe0ff */
[----:B------:R-:W-:Y:S02]  /*08e0*/  IMAD.MOV.U32 R4, RZ, RZ, R2 ;  /* 0x000000ffff047224 */ /* 0x000fe400078e0002 */
[----:B------:R-:W-:Y:S01]  /*08f0*/  IMAD.MOV.U32 R2, RZ, RZ, R0 ;  /* 0x000000ffff027224 */ /* 0x000fe200078e0000 */
[----:B------:R-:W-:Y:S01]  /*0900*/  IABS R0, R11 ;  /* 0x0000000b00007213 */ /* 0x000fe20000000000 */
[----:B------:R-:W-:Y:S01]  /*0910*/  @!P0 IMAD.MOV R4, RZ, RZ, -R4 ;  /* 0x000000ffff048224 */ /* 0x000fe200078e0a04 */
[----:B------:R-:W-:Y:S01]  /*0920*/  @!P1 LOP3.LUT R4, RZ, R12, RZ, 0x33, !PT ;  /* 0x0000000cff049212 */ /* 0x000fe200078e33ff */
[----:B------:R-:W-:Y:S01]  /*0930*/  IMAD R5, R2, R7, RZ ;  /* 0x0000000702057224 */ /* 0x000fe200078e02ff */
[----:B------:R-:W-:Y:S01]  /*0940*/  MOV R2, RZ ;  /* 0x000000ff00027202 */ /* 0x000fe20000000f00 */
[----:B------:R-:W-:Y:S01]  /*0950*/  IMAD.MOV R6, RZ, RZ, -R0 ;  /* 0x000000ffff067224 */ /* 0x000fe200078e0a00 */
[----:B------:R-:W-:-:S03]  /*0960*/  IABS R8, R4 ;  /* 0x0000000400087213 */ /* 0x000fc60000000000 */
[----:B------:R-:W-:-:S04]  /*0970*/  IMAD.HI.U32 R0, R3, R5, R2 ;  /* 0x0000000503007227 */ /* 0x000fc800078e0002 */
[----:B------:R-:W-:Y:S02]  /*0980*/  IMAD.MOV.U32 R2, RZ, RZ, R8 ;  /* 0x000000ffff027224 */ /* 0x000fe400078e0008 */
[----:B------:R-:W-:Y:S02]  /*0990*/  IMAD.MOV.U32 R3, RZ, RZ, R6 ;  /* 0x000000ffff037224 */ /* 0x000fe400078e0006 */
[----:B------:R-:W-:-:S04]  /*09a0*/  IMAD.HI.U32 R0, R0, R2, RZ ;  /* 0x0000000200007227 */ /* 0x000fc800078e00ff */
[----:B------:R-:W-:Y:S02]  /*09b0*/  IMAD R2, R0, R3, R2 ;  /* 0x0000000300027224 */ /* 0x000fe400078e0202 */
[----:B------:R-:W-:-:S03]  /*09c0*/  IMAD R3, R4, R12, RZ ;  /* 0x0000000c04037224 */ /* 0x000fc600078e02ff */
[----:B------:R-:W-:Y:S02]  /*09d0*/  ISETP.GT.U32.AND P1, PT, R7, R2, PT ;  /* 0x000000020700720c */ /* 0x000fe40003f24070 */
[----:B------:R-:W-:-:S11]  /*09e0*/  IADD3 R3, R10, -R3, RZ ;  /* 0x800000030a037210 */ /* 0x000fd60007ffe0ff */
[----:B------:R-:W-:Y:S01]  /*09f0*/  @!P1 IMAD.IADD R2, R2, 0x1, -R7 ;  /* 0x0000000102029824 */ /* 0x000fe200078e0a07 */
[----:B------:R-:W-:Y:S02]  /*0a00*/  @!P1 IADD3 R0, R0, 0x1, RZ ;  /* 0x0000000100009810 */ /* 0x000fe40007ffe0ff */
[----:B------:R-:W-:Y:S02]  /*0a10*/  ISETP.NE.AND P1, PT, R11, RZ, PT ;  /* 0x000000ff0b00720c */ /* 0x000fe40003f25270 */
[----:B------:R-:W-:Y:S02]  /*0a20*/  ISETP.GE.U32.AND P2, PT, R2, R7, PT ;  /* 0x000000070200720c */ /* 0x000fe40003f46070 */
[----:B------:R-:W-:-:S04]  /*0a30*/  LOP3.LUT R2, R4, R11, RZ, 0x3c, !PT ;  /* 0x0000000b04027212 */ /* 0x000fc800078e3cff */
[----:B------:R-:W-:-:S07]  /*0a40*/  ISETP.GE.AND P0, PT, R2, RZ, PT ;  /* 0x000000ff0200720c */ /* 0x000fce0003f06270 */
[----:B------:R-:W-:-:S06]  /*0a50*/  @P2 IADD3 R0, R0, 0x1, RZ ;  /* 0x0000000100002810 */ /* 0x000fcc0007ffe0ff */
[----:B------:R-:W-:Y:S02]  /*0a60*/  @!P0 IADD3 R0, -R0, RZ, RZ ;  /* 0x000000ff00008210 */ /* 0x000fe40007ffe1ff */
[----:B------:R-:W-:-:S05]  /*0a70*/  @!P1 LOP3.LUT R0, RZ, R11, RZ, 0x33, !PT ;  /* 0x0000000bff009212 */ /* 0x000fca00078e33ff */
[--C-:B------:R-:W-:Y:S02]  /*0a80*/  IMAD.MOV R2, RZ, RZ, -R0.reuse ;  /* 0x000000ffff027224 */ /* 0x100fe400078e0a00 */
[C---:B------:R-:W-:Y:S02]  /*0a90*/  IMAD R0, R11.reuse, 0x1000000, R0 ;  /* 0x010000000b007824 */ /* 0x040fe400078e0200 */
[----:B------:R-:W-:Y:S02]  /*0aa0*/  IMAD R2, R11, R2, R4 ;  /* 0x000000020b027224 */ /* 0x000fe400078e0204 */
[----:B------:R-:W-:Y:S02]  /*0ab0*/  IMAD.IADD R4, R14, 0x1, R9 ;  /* 0x000000010e047824 */ /* 0x000fe400078e0209 */
[----:B------:R-:W-:-:S03]  /*0ac0*/  IMAD R0, R2, 0x10000, R0 ;  /* 0x0001000002007824 */ /* 0x000fc600078e0200 */
[----:B------:R1:W-:Y:S04]  /*0ad0*/  STL [R1+0x4c], R4 ;  /* 0x00004c0401007387 */ /* 0x0003e80000100800 */
[----:B------:R1:W-:Y:S04]  /*0ae0*/  STL [R1+0x48], R0 ;  /* 0x0000480001007387 */ /* 0x0003e80000100800 */
[----:B------:R1:W-:Y:S01]  /*0af0*/  STL [R1+0x44], R3 ;  /* 0x0000440301007387 */ /* 0x0003e20000100800 */
[----:B------:R-:W-:Y:S05]  /*0b00*/  BRA `(.L_x_42) ;  /* 0x0000006000007947 */ /* 0x000fea0003800000 */
.L_x_33:
[----:B------:R-:W-:Y:S01]  /*0b10*/  MOV R0, UR4 ;  /* 0x0000000400007c02 */ /* 0x000fe20008000f00 */
[----:B------:R-:W-:Y:S04]  /*0b20*/  STL [R1+0x44], RZ ;  /* 0x000044ff01007387 */ /* 0x000fe80000100800 */
[----:B------:R-:W-:Y:S04]  /*0b30*/  STL [R1+0x48], RZ ;  /* 0x000048ff01007387 */ /* 0x000fe80000100800 */
[----:B------:R1:W-:Y:S02]  /*0b40*/  STL [R1+0x40], R0 ;  /* 0x0000400001007387 */ /* 0x0003e40000100800 */
[----:B-1----:R-:W-:-:S05]  /*0b50*/  MOV R0, c[0x0][0x53c] ;  /* 0x00014f0000007a02 */ /* 0x002fca0000000f00 */
[----:B------:R1:W-:Y:S02]  /*0b60*/  STL [R1+0x4c], R0 ;  /* 0x00004c0001007387 */ /* 0x0003e40000100800 */
.L_x_42:
[----:B-1----:R-:W2:Y:S04]  /*0b70*/  LDL R4, [R1+0x40] ;  /* 0x0000400001047983 */ /* 0x002ea80000100800 */
[----:B------:R-:W2:Y:S04]  /*0b80*/  LDL R5, [R1+0x44] ;  /* 0x0000440001057983 */ /* 0x000ea80000100800 */
[----:B------:R-:W2:Y:S04]  /*0b90*/  LDL R6, [R1+0x48] ;  /* 0x0000480001067983 */ /* 0x000ea80000100800 */
[----:B------:R-:W2:Y:S01]  /*0ba0*/  LDL R7, [R1+0x4c] ;  /* 0x00004c0001077983 */ /* 0x000ea20000100800 */
[----:B------:R-:W-:Y:S01]  /*0bb0*/  ISETP.NE.AND P0, PT, R15, RZ, PT ;  /* 0x000000ff0f00720c */ /* 0x000fe20003f05270 */
[----:B------:R-:W-:-:S12]  /*0bc0*/  WARPSYNC 0xffffffff ;  /* 0xffffffff00007948 */ /* 0x000fd80003800000 */
[----:B--2---:R1:W-:Y:S04]  /*0bd0*/  @!P0 STS.128 [0x9100], R4 ;  /* 0x00910004ff008388 */ /* 0x0043e80000000c00 */
[----:B------:R-:W-:Y:S06]  /*0be0*/  BAR.ARV 0x5, 0x80 ;  /* 0x0142000000007b1d */ /* 0x000fec0000002000 */
.L_x_31:
[----:B------:R-:W2:Y:S02]  /*0bf0*/  LDL R0, [R1+0x4c] ;  /* 0x00004c0001007983 */ /* 0x000ea40000100800 */
[----:B--2---:R-:W-:-:S13]  /*0c00*/  ISETP.GE.AND P0, PT, R0, c[0x0][0x53c], PT ;  /* 0x00014f0000007a0c */ /* 0x004fda0003f06270 */
[----:B------:R-:W-:Y:S05]  /*0c10*/  @P0 EXIT ;  /* 0x000000000000094d */ /* 0x000fea0003800000 */
[----:B------:R-:W2:Y:S01]  /*0c20*/  S2R R11, SR_TID.X ;  /* 0x00000000000b7919 */ /* 0x000ea20000002100 */
[----:B------:R-:W-:Y:S02]  /*0c30*/  ULDC UR5, c[0x0][0x2ac] ;  /* 0x0000ab0000057ab9 */ /* 0x000fe40000000800 */
[----:B------:R-:W-:Y:S02]  /*0c40*/  ULDC UR4, c[0x0][0x1d0] ;  /* 0x0000740000047ab9 */ /* 0x000fe40000000800 */
[----:B------:R-:W-:Y:S01]  /*0c50*/  UIMAD UR5, UR5, UR4, URZ ;  /* 0x00000004050572a4 */ /* 0x000fe2000f8e023f */
[----:B--2---:R-:W-:-:S04]  /*0c60*/  SHF.R.S32.HI R10, RZ, 0x1f, R11 ;  /* 0x0000001fff0a7819 */ /* 0x004fc8000001140b */
[CC--:B------:R-:W-:Y:S02]  /*0c70*/  LEA.HI R8, R10.reuse, R11.reuse, RZ, 0x2 ;  /* 0x0000000b0a087211 */ /* 0x0c0fe400078f10ff */
[CC--:B-1----:R-:W-:Y:S02]  /*0c80*/  LEA.HI R5, R10.reuse, R11.reuse, RZ, 0x4 ;  /* 0x0000000b0a057211 */ /* 0x0c2fe400078f20ff */
[--C-:B------:R-:W-:Y:S02]  /*0c90*/  SHF.R.S32.HI R3, RZ, 0x2, R8.reuse ;  /* 0x00000002ff037819 */ /* 0x100fe40000011408 */
[----:B------:R-:W-:Y:S02]  /*0ca0*/  SHF.R.S32.HI R0, RZ, 0x1f, R8 ;  /* 0x0000001fff007819 */ /* 0x000fe40000011408 */
[----:B------:R-:W-:Y:S02]  /*0cb0*/  LEA.HI R16, R10, R11, RZ, 0x3 ;  /* 0x0000000b0a107211 */ /* 0x000fe400078f18ff */
[----:B------:R-:W-:-:S02]  /*0cc0*/  LEA.HI R0, R0, R3, RZ, 0x3 ;  /* 0x0000000300007211 */ /* 0x000fc400078f18ff */
[----:B------:R-:W-:Y:S02]  /*0cd0*/  LOP3.LUT R2, R5, 0xfffffff0, RZ, 0xc0, !PT ;  /* 0xfffffff005027812 */ /* 0x000fe400078ec0ff */
[----:B------:R-:W-:Y:S02]  /*0ce0*/  LOP3.LUT R0, R0, 0xfffffff8, RZ, 0xc0, !PT ;  /* 0xfffffff800007812 */ /* 0x000fe400078ec0ff */
[----:B------:R-:W-:Y:S02]  /*0cf0*/  SHF.R.S32.HI R4, RZ, 0x3, R16 ;  /* 0x00000003ff047819 */ /* 0x000fe40000011410 */
[----:B------:R-:W-:Y:S01]  /*0d00*/  LOP3.LUT R244, R16, 0xfffffff8, RZ, 0xc0, !PT ;  /* 0xfffffff810f47812 */ /* 0x000fe200078ec0ff */
[----:B------:R-:W-:Y:S01]  /*0d10*/  IMAD.IADD R9, R3, 0x1, -R0 ;  /* 0x0000000103097824 */ /* 0x000fe200078e0a00 */
[----:B------:R-:W-:Y:S01]  /*0d20*/  SHF.R.S32.HI R3, RZ, 0x4, R5 ;  /* 0x00000004ff037819 */ /* 0x000fe20000011405 */
[----:B------:R-:W-:Y:S02]  /*0d30*/  IMAD.IADD R0, R11, 0x1, -R2 ;  /* 0x000000010b007824 */ /* 0x000fe400078e0a02 */
[----:B------:R-:W-:Y:S01]  /*0d40*/  IMAD.SHL.U32 R2, R4, 0x40, RZ ;  /* 0x0000004004027824 */ /* 0x000fe200078e00ff */
[----:B------:R-:W-:Y:S01]  /*0d50*/  LEA.HI R5, R5, R3, RZ, 0x1 ;  /* 0x0000000305057211 */ /* 0x000fe200078f08ff */
[----:B------:R-:W-:Y:S01]  /*0d60*/  IMAD.IADD R244, R11, 0x1, -R244 ;  /* 0x000000010bf47824 */ /* 0x000fe200078e0af4 */
[----:B------:R-:W-:-:S02]  /*0d70*/  SHF.R.S32.HI R4, RZ, 0x1f, R0 ;  /* 0x0000001fff047819 */ /* 0x000fc40000011400 */
[----:B------:R-:W-:Y:S01]  /*0d80*/  LOP3.LUT R2, R2, 0x1c0, RZ, 0xc0, !PT ;  /* 0x000001c002027812 */ /* 0x000fe200078ec0ff */
[----:B------:R-:W-:Y:S01]  /*0d90*/  IMAD.SHL.U32 R231, R244, 0x8, RZ ;  /* 0x00000008f4e77824 */ /* 0x000fe200078e00ff */
[----:B------:R-:W-:Y:S02]  /*0da0*/  LEA.HI R13, R4, R0, RZ, 0x3 ;  /* 0x00000000040d7211 */ /* 0x000fe400078f18ff */
[----:B------:R-:W-:Y:S02]  /*0db0*/  SHF.R.U32.HI R7, RZ, 0x3, R2 ;  /* 0x00000003ff077819 */ /* 0x000fe40000011602 */
[----:B------:R-:W-:Y:S02]  /*0dc0*/  LOP3.LUT R4, R2, 0x38, R231, 0xf8, !PT ;  /* 0x0000003802047812 */ /* 0x000fe400078ef8e7 */
[----:B------:R-:W-:Y:S02]  /*0dd0*/  LOP3.LUT R6, R13, 0xfffffff8, RZ, 0xc0, !PT ;  /* 0xfffffff80d067812 */ /* 0x000fe400078ec0ff */
[----:B------:R-:W-:-:S02]  /*0de0*/  LOP3.LUT R5, R5, 0xfffffffe, RZ, 0xc0, !PT ;  /* 0xfffffffe05057812 */ /* 0x000fc400078ec0ff */
[----:B------:R-:W-:Y:S01]  /*0df0*/  LOP3.LUT R15, R4, R7, RZ, 0x3c, !PT ;  /* 0x00000007040f7212 */ /* 0x000fe200078e3cff */
[----:B------:R-:W-:Y:S01]  /*0e00*/  IMAD.IADD R7, R0, 0x1, -R6 ;  /* 0x0000000100077824 */ /* 0x000fe200078e0a06 */
[----:B------:R-:W-:Y:S01]  /*0e10*/  LOP3.LUT R2, R9, 0x1, RZ, 0xc0, !PT ;  /* 0x0000000109027812 */ /* 0x000fe200078ec0ff */
[----:B------:R-:W-:Y:S01]  /*0e20*/  IMAD.IADD R14, R3, 0x1, -R5 ;  /* 0x00000001030e7824 */ /* 0x000fe200078e0a05 */
[----:B------:R-:W-:Y:S02]  /*0e30*/  LEA.HI R0, R10, R11, RZ, 0x5 ;  /* 0x0000000b0a007211 */ /* 0x000fe400078f28ff */
[----:B------:R-:W-:Y:S02]  /*0e40*/  LOP3.LUT R3, R8, 0xfffffffc, RZ, 0xc0, !PT ;  /* 0xfffffffc08037812 */ /* 0x000fe400078ec0ff */
[----:B------:R-:W-:Y:S02]  /*0e50*/  ISETP.NE.U32.AND P0, PT, R2, 0x1, PT ;  /* 0x000000010200780c */ /* 0x000fe40003f05070 */
[--C-:B------:R-:W-:Y:S01]  /*0e60*/  SHF.R.S32.HI R6, RZ, 0x5, R0.reuse ;  /* 0x00000005ff067819 */ /* 0x100fe20000011400 */
[----:B------:R-:W-:Y:S01]  /*0e70*/  IMAD.IADD R8, R11, 0x1, -R3 ;  /* 0x000000010b087824 */ /* 0x000fe200078e0a03 */
[----:B------:R-:W-:-:S02]  /*0e80*/  SHF.R.S32.HI R2, RZ, 0x1f, R0 ;  /* 0x0000001fff027819 */ /* 0x000fc40000011400 */
[----:B------:R-:W-:Y:S02]  /*0e90*/  LOP3.LUT R0, R0, 0xffffffe0, RZ, 0xc0, !PT ;  /* 0xffffffe000007812 */ /* 0x000fe400078ec0ff */
[----:B------:R-:W-:Y:S02]  /*0ea0*/  LEA.HI R4, R10, R11, RZ, 0x6 ;  /* 0x0000000b0a047211 */ /* 0x000fe400078f30ff */
[----:B------:R-:W-:Y:S01]  /*0eb0*/  LEA.HI R3, R2, R6, RZ, 0x2 ;  /* 0x0000000602037211 */ /* 0x000fe200078f10ff */
[----:B------:R-:W-:Y:S01]  /*0ec0*/  IMAD.IADD R18, R11, 0x1, -R0 ;  /* 0x000000010b127824 */ /* 0x000fe200078e0a00 */
[----:B------:R-:W-:Y:S01]  /*0ed0*/  LEA.HI R0, R8, R8, RZ, 0x1 ;  /* 0x0000000808007211 */ /* 0x000fe200078f08ff */
[----:B------:R-:W-:Y:S01]  /*0ee0*/  IMAD.SHL.U32 R12, R4, 0x8, RZ ;  /* 0x00000008040c7824 */ /* 0x000fe200078e00ff */
[----:B------:R-:W-:Y:S01]  /*0ef0*/  LOP3.LUT R4, R3, 0xffffffc, RZ, 0xc0, !PT ;  /* 0x0ffffffc03047812 */ /* 0x000fe200078ec0ff */
[----:B------:R-:W-:Y:S01]  /*0f00*/  IMAD.SHL.U32 R2, R244, 0x40, RZ ;  /* 0x00000040f4027824 */ /* 0x000fe200078e00ff */
[C---:B------:R-:W-:Y:S01]  /*0f10*/  LOP3.LUT R3, R0.reuse, 0x1ffffffe, RZ, 0xc0, !PT ;  /* 0x1ffffffe00037812 */ /* 0x040fe200078ec0ff */
[----:B------:R-:W-:Y:S01]  /*0f20*/  IMAD.SHL.U32 R0, R0, 0x20, RZ ;  /* 0x0000002000007824 */ /* 0x000fe200078e00ff */
[----:B------:R-:W-:Y:S01]  /*0f30*/  SHF.R.S32.HI R11, RZ, 0x1f, R18 ;  /* 0x0000001fff0b7819 */ /* 0x000fe20000011412 */
[----:B------:R-:W-:Y:S01]  /*0f40*/  IMAD.IADD R5, R6, 0x1, -R4 ;  /* 0x0000000106057824 */ /* 0x000fe200078e0a04 */
[----:B------:R-:W-:Y:S01]  /*0f50*/  LOP3.LUT R2, R2, 0x1c0, RZ, 0xc0, !PT ;  /* 0x000001c002027812 */ /* 0x000fe200078ec0ff */
[----:B------:R-:W-:Y:S01]  /*0f60*/  IMAD.IADD R3, R8, 0x1, -R3 ;  /* 0x0000000108037824 */ /* 0x000fe200078e0a03 */
[----:B------:R-:W-:-:S02]  /*0f70*/  LEA.HI R11, R11, R18, RZ, 0x2 ;  /* 0x000000120b0b7211 */ /* 0x000fc400078f10ff */
[----:B------:R-:W-:Y:S02]  /*0f80*/  LOP3.LUT R0, R0, 0xffffffc0, RZ, 0xc0, !PT ;  /* 0xffffffc000007812 */ /* 0x000fe400078ec0ff */
[----:B------:R-:W-:Y:S02]  /*0f90*/  LOP3.LUT R10, R2, 0x8, R16, 0xf8, !PT ;  /* 0x00000008020a7812 */ /* 0x000fe400078ef810 */
[----:B------:R-:W-:Y:S02]  /*0fa0*/  SHF.R.U32.HI R4, RZ, 0x3, R2 ;  /* 0x00000003ff047819 */ /* 0x000fe40000011602 */
[----:B------:R-:W-:Y:S02]  /*0fb0*/  SHF.R.S32.HI R2, RZ, 0x2, R11 ;  /* 0x00000002ff027819 */ /* 0x000fe4000001140b */
[----:B------:R-:W-:Y:S01]  /*0fc0*/  LOP3.LUT R15, R15, 0x7ffffe00, R12, 0xf8, !PT ;  /* 0x7ffffe000f0f7812 */ /* 0x000fe200078ef80c */
[----:B------:R-:W-:Y:S01]  /*0fd0*/  IMAD R12, R3, 0x8, R0 ;  /* 0x00000008030c7824 */ /* 0x000fe200078e0200 */
[----:B------:R-:W-:Y:S01]  /*0fe0*/  LOP3.LUT R10, R10, R4, RZ, 0x3c, !PT ;  /* 0x000000040a0a7212 */ /* 0x000fe200078e3cff */
[----:B------:R-:W-:Y:S01]  /*0ff0*/  IMAD.SHL.U32 R0, R7, 0x40, RZ ;  /* 0x0000004007007824 */ /* 0x000fe200078e00ff */
[----:B------:R-:W-:Y:S01]  /*1000*/  R2P PR, R9, 0x6 ;  /* 0x0000000609007804 */ /* 0x000fe20000000000 */
[----:B------:R-:W-:Y:S01]  /*1010*/  IMAD R17, R5, 0x10, R2 ;  /* 0x0000001005117824 */ /* 0x000fe200078e0202 */
[----:B------:R-:W-:Y:S01]  /*1020*/  LOP3.LUT P4, RZ, R7, 0x2, RZ, 0xc0, !PT ;  /* 0x0000000207ff7812 */ /* 0x000fe2000788c0ff */
[----:B------:R-:W-:Y:S01]  /*1030*/  IMAD.SHL.U32 R2, R9, 0x40, RZ ;  /* 0x0000004009027824 */ /* 0x000fe200078e00ff */
[----:B------:R-:W-:Y:S01]  /*1040*/  LOP3.LUT R0, R0, 0x1c0, RZ, 0xc0, !PT ;  /* 0x000001c000007812 */ /* 0x000fe200078ec0ff */
[----:B------:R-:W-:Y:S01]  /*1050*/  IMAD.SHL.U32 R3, R14, 0x8, RZ ;  /* 0x000000080e037824 */ /* 0x000fe200078e00ff */
[----:B------:R-:W-:Y:S01]  /*1060*/  LOP3.LUT P3, RZ, R7, 0x4, RZ, 0xc0, !PT ;  /* 0x0000000407ff7812 */ /* 0x000fe2000786c0ff */
[----:B------:R-:W-:Y:S01]  /*1070*/  IMAD.SHL.U32 R5, R6, 0x400, RZ ;  /* 0x0000040006057824 */ /* 0x000fe200078e00ff */
[----:B------:R-:W-:Y:S01]  /*1080*/  LOP3.LUT R4, R2, 0x1c0, RZ, 0xc0, !PT ;  /* 0x000001c002047812 */ /* 0x000fe200078ec0ff */
[----:B------:R1:W-:Y:S01]  /*1090*/  STL [R1+0xc8], R17 ;  /* 0x0000c81101007387 */ /* 0x0003e20000100800 */
[----:B------:R-:W-:Y:S01]  /*10a0*/  LOP3.LUT R2, R0, 0x8, R3, 0xf8, !PT ;  /* 0x0000000800027812 */ /* 0x000fe200078ef803 */
[----:B------:R-:W-:Y:S01]  /*10b0*/  IMAD.SHL.U32 R3, R13, 0x40, RZ ;  /* 0x000000400d037824 */ /* 0x000fe200078e00ff */
[----:B------:R-:W-:Y:S01]  /*10c0*/  SHF.R.U32.HI R0, RZ, 0x3, R0 ;  /* 0x00000003ff007819 */ /* 0x000fe20000011600 */
[----:B------:R-:W-:Y:S01]  /*10d0*/  IMAD R7, R8, 0x2, R5 ;  /* 0x0000000208077824 */ /* 0x000fe200078e0205 */
[----:B------:R-:W-:Y:S01]  /*10e0*/  LEA.HI R6, R4, R4, RZ, 0x1d ;  /* 0x0000000404067211 */ /* 0x000fe200078fe8ff */
[----:B------:R-:W-:Y:S01]  /*10f0*/  IMAD.MOV.U32 R9, RZ, RZ, 0x40 ;  /* 0x00000040ff097424 */ /* 0x000fe200078e00ff */
[----:B------:R-:W-:Y:S01]  /*1100*/  LOP3.LUT R2, R2, R0, RZ, 0x3c, !PT ;  /* 0x0000000002027212 */ /* 0x000fe200078e3cff */
[----:B------:R-:W-:Y:S01]  /*1110*/  IMAD R0, R14, 0x200, R10 ;  /* 0x000002000e007824 */ /* 0x000fe200078e020a */
[----:B------:R-:W-:Y:S01]  /*1120*/  LOP3.LUT R4, R3, 0xfffffe00, RZ, 0xc0, !PT ;  /* 0xfffffe0003047812 */ /* 0x000fe200078ec0ff */
[----:B------:R-:W-:Y:S01]  /*1130*/  IMAD.IADD R7, R7, 0x1, R6 ;  /* 0x0000000107077824 */ /* 0x000fe200078e0206 */
[----:B------:R-:W-:Y:S01]  /*1140*/  SHF.R.S32.HI R10, RZ, 0x1f, R231 ;  /* 0x0000001fff0a7819 */ /* 0x000fe200000114e7 */
[----:B------:R-:W-:Y:S01]  /*1150*/  IMAD.SHL.U32 R204, R15, 0x2, RZ ;  /* 0x000000020fcc7824 */ /* 0x000fe200078e00ff */
[CC--:B------:R-:W-:Y:S01]  /*1160*/  IADD3 R3, R2.reuse, R4.reuse, R5 ;  /* 0x0000000402037210 */ /* 0x0c0fe20007ffe005 */
[----:B------:R-:W-:Y:S01]  /*1170*/  IMAD.MOV.U32 R8, RZ, RZ, 0x20 ;  /* 0x00000020ff087424 */ /* 0x000fe200078e00ff */
[----:B------:R-:W-:Y:S01]  /*1180*/  LOP3.LUT R4, R2, R4, RZ, 0xfc, !PT ;  /* 0x0000000402047212 */ /* 0x000fe200078efcff */
[----:B------:R-:W-:Y:S01]  /*1190*/  IMAD.MOV.U32 R5, RZ, RZ, -0x10 ;  /* 0xfffffff0ff057424 */ /* 0x000fe200078e00ff */
[----:B------:R-:W-:Y:S01]  /*11a0*/  LOP3.LUT R2, R11, 0x7ffffffc, RZ, 0xc0, !PT ;  /* 0x7ffffffc0b027812 */ /* 0x000fe200078ec0ff */
[----:B------:R-:W-:Y:S01]  /*11b0*/  IMAD.IADD R11, R17, 0x1, R12 ;  /* 0x00000001110b7824 */ /* 0x000fe200078e020c */
[----:B------:R-:W-:-:S02]  /*11c0*/  LEA R184, R0, 0x2900, 0x1 ;  /* 0x0000290000b87811 */ /* 0x000fc400078e08ff */
[----:B------:R-:W-:Y:S01]  /*11d0*/  SEL R0, R9, 0xffffffc0, !P3 ;  /* 0xffffffc009007807 */ /* 0x000fe20005800000 */
[----:B------:R-:W-:Y:S01]  /*11e0*/  IMAD.IADD R2, R18, 0x1, -R2 ;  /* 0x0000000112027824 */ /* 0x000fe200078e0a02 */
[----:B------:R2:W-:Y:S01]  /*11f0*/  STL [R1+0xcc], R11 ;  /* 0x0000cc0b01007387 */ /* 0x0005e20000100800 */
[----:B------:R-:W-:Y:S02]  /*1200*/  LEA R9, R7, 0x80, 0x1 ;  /* 0x0000008007097811 */ /* 0x000fe400078e08ff */
[----:B------:R-:W-:Y:S01]  /*1210*/  IMAD.SHL.U32 R10, R2, 0x2, RZ ;  /* 0x00000002020a7824 */ /* 0x000fe200078e00ff */
[C---:B------:R-:W-:Y:S02]  /*1220*/  SEL R6, R8.reuse, 0xffffffe0, !P1 ;  /* 0xffffffe008067807 */ /* 0x040fe40004800000 */
[----:B------:R-:W-:Y:S02]  /*1230*/  SEL R2, R8, 0xffffffe0, !P4 ;  /* 0xffffffe008027807 */ /* 0x000fe40006000000 */
[C---:B-1----:R-:W-:Y:S01]  /*1240*/  IADD3 R17, R10.reuse, 0x8, RZ ;  /* 0x000000080a117810 */ /* 0x042fe20007ffe0ff */
[----:B------:R1:W-:Y:S01]  /*1250*/  STL [R1+0x74], R10 ;  /* 0x0000740a01007387 */ /* 0x0003e20000100800 */
[----:B------:R-:W-:-:S02]  /*1260*/  IADD3 R16, R10, 0x10, RZ ;  /* 0x000000100a107810 */ /* 0x000fc40007ffe0ff */
[C---:B------:R-:W-:Y:S01]  /*1270*/  IADD3 R15, R10.reuse, 0x18, RZ ;  /* 0x000000180a0f7810 */ /* 0x040fe20007ffe0ff */
[----:B------:R-:W-:Y:S01]  /*1280*/  STL [R1+0x68], R17 ;  /* 0x0000681101007387 */ /* 0x000fe20000100800 */
[C---:B------:R-:W-:Y:S02]  /*1290*/  IADD3 R14, R10.reuse, 0x20, RZ ;  /* 0x000000200a0e7810 */ /* 0x040fe40007ffe0ff */
[----:B------:R-:W-:Y:S01]  /*12a0*/  IADD3 R13, R10, 0x28, RZ ;  /* 0x000000280a0d7810 */ /* 0x000fe20007ffe0ff */
[----:B------:R-:W-:Y:S01]  /*12b0*/  STL [R1+0x64], R16 ;  /* 0x0000641001007387 */ /* 0x000fe20000100800 */
[----:B------:R-:W-:Y:S02]  /*12c0*/  SHF.R.S32.HI R7, RZ, 0x1f, R17 ;  /* 0x0000001fff077819 */ /* 0x000fe40000011411 */
[----:B------:R-:W-:Y:S01]  /*12d0*/  SHF.R.S32.HI R8, RZ, 0x1f, R16 ;  /* 0x0000001fff087819 */ /* 0x000fe20000011410 */
[----:B------:R-:W-:Y:S01]  /*12e0*/  STL [R1+0x60], R15 ;  /* 0x0000600f01007387 */ /* 0x000fe20000100800 */
[----:B------:R-:W-:-:S02]  /*12f0*/  SEL R5, R5, 0x10, !P0 ;  /* 0x0000001005057807 */ /* 0x000fc40004000000 */
[----:B------:R-:W-:Y:S01]  /*1300*/  LEA R194, R3, 0x5100, 0x1 ;  /* 0x0000510003c27811 */ /* 0x000fe200078e08ff */
[----:B------:R-:W-:Y:S01]  /*1310*/  STL [R1+0x5c], R14 ;  /* 0x00005c0e01007387 */ /* 0x000fe20000100800 */
[----:B--2---:R-:W-:Y:S02]  /*1320*/  IADD3 R11, R10, 0x30, RZ ;  /* 0x000000300a0b7810 */ /* 0x004fe40007ffe0ff */
[----:B------:R-:W-:Y:S01]  /*1330*/  LEA R190, R4, 0x100, 0x1 ;  /* 0x0000010004be7811 */ /* 0x000fe200078e08ff */
[----:B------:R-:W-:Y:S01]  /*1340*/  STL [R1+0x58], R13 ;  /* 0x0000580d01007387 */ /* 0x000fe20000100800 */
[C---:B------:R-:W-:Y:S02]  /*1350*/  IMAD.IADD R195, R194.reuse, 0x1, R0 ;  /* 0x00000001c2c37824 */ /* 0x040fe400078e0200 */
[----:B------:R-:W-:Y:S01]  /*1360*/  IMAD.IADD R197, R194, 0x1, R2 ;  /* 0x00000001c2c57824 */ /* 0x000fe200078e0202 */
[----:B------:R2:W-:Y:S01]  /*1370*/  STL [R1+0x54], R11 ;  /* 0x0000540b01007387 */ /* 0x0005e20000100800 */
[----:B-1----:R-:W-:Y:S01]  /*1380*/  IADD3 R10, R10, 0x38, RZ ;  /* 0x000000380a0a7810 */ /* 0x002fe20007ffe0ff */
[----:B------:R-:W-:-:S02]  /*1390*/  IMAD.IADD R191, R0, 0x1, R190 ;  /* 0x0000000100bf7824 */ /* 0x000fc400078e02be */
[----:B------:R1:W-:Y:S01]  /*13a0*/  STL [R1+0xb0], R7 ;  /* 0x0000b00701007387 */ /* 0x0003e20000100800 */
[C---:B------:R-:W-:Y:S02]  /*13b0*/  IMAD.IADD R193, R2.reuse, 0x1, R190 ;  /* 0x0000000102c17824 */ /* 0x040fe400078e02be */
[C---:B------:R-:W-:Y:S01]  /*13c0*/  IMAD.IADD R196, R2.reuse, 0x1, R195 ;  /* 0x0000000102c47824 */ /* 0x040fe200078e02c3 */
[----:B------:R-:W-:Y:S01]  /*13d0*/  STL [R1+0x50], R10 ;  /* 0x0000500a01007387 */ /* 0x000fe20000100800 */
[----:B------:R-:W-:-:S03]  /*13e0*/  IMAD.IADD R192, R2, 0x1, R191 ;  /* 0x0000000102c07824 */ /* 0x000fc600078e02bf */
[----:B------:R3:W-:Y:S04]  /*13f0*/  STL [R1+0xac], R8 ;  /* 0x0000ac0801007387 */ /* 0x0007e80000100800 */
[----:B------:R-:W-:Y:S01]  /*1400*/  STL [R1+0x84], R9 ;  /* 0x0000840901007387 */ /* 0x000fe20000100800 */
[----:B--2---:R-:W-:Y:S02]  /*1410*/  SHF.R.S32.HI R11, RZ, 0x1f, R11 ;  /* 0x0000001fff0b7819 */ /* 0x004fe4000001140b */
[----:B-1----:R-:W-:-:S05]  /*1420*/  SHF.R.S32.HI R7, RZ, 0x1f, R15 ;  /* 0x0000001fff077819 */ /* 0x002fca000001140f */
[----:B------:R1:W-:Y:S01]  /*1430*/  STL [R1+0xa8], R7 ;  /* 0x0000a80701007387 */ /* 0x0003e20000100800 */
[----:B---3--:R-:W-:-:S05]  /*1440*/  SHF.R.S32.HI R8, RZ, 0x1f, R14 ;  /* 0x0000001fff087819 */ /* 0x008fca000001140e */
[----:B------:R2:W-:Y:S01]  /*1450*/  STL [R1+0xa4], R8 ;  /* 0x0000a40801007387 */ /* 0x0005e20000100800 */
[----:B-1----:R-:W-:-:S05]  /*1460*/  SHF.R.S32.HI R7, RZ, 0x1f, R13 ;  /* 0x0000001fff077819 */ /* 0x002fca000001140d */
[----:B------:R1:W-:Y:S01]  /*1470*/  STL [R1+0xa0], R7 ;  /* 0x0000a00701007387 */ /* 0x0003e20000100800 */
[----:B--2---:R-:W-:-:S03]  /*1480*/  IADD3 R8, R9, 0x40, RZ ;  /* 0x0000004009087810 */ /* 0x004fc60007ffe0ff */
[----:B------:R2:W-:Y:S01]  /*1490*/  STL [R1+0x9c], R11 ;  /* 0x00009c0b01007387 */ /* 0x0005e20000100800 */
[----:B------:R-:W-:-:S05]  /*14a0*/  @P2 IADD3 R8, R9, -0x40, RZ ;  /* 0xffffffc009082810 */ /* 0x000fca0007ffe0ff */
[----:B------:R-:W-:-:S04]  /*14b0*/  IMAD.IADD R3, R5, 0x1, R8 ;  /* 0x0000000105037824 */ /* 0x000fc800078e0208 */
[----:B------:R-:W-:Y:S02]  /*14c0*/  IMAD.IADD R0, R6, 0x1, R3 ;  /* 0x0000000106007824 */ /* 0x000fe400078e0203 */
[C---:B-1----:R-:W-:Y:S01]  /*14d0*/  IMAD.IADD R7, R9.reuse, 0x1, R5 ;  /* 0x0000000109077824 */ /* 0x042fe200078e0205 */
[----:B--2---:R-:W-:Y:S01]  /*14e0*/  SHF.R.S32.HI R11, RZ, 0x1f, R10 ;  /* 0x0000001fff0b7819 */ /* 0x004fe2000001140a */
[----:B------:R-:W-:-:S04]  /*14f0*/  IMAD.IADD R10, R9, 0x1, R6 ;  /* 0x00000001090a7824 */ /* 0x000fc800078e0206 */
[----:B------:R-:W-:Y:S04]  /*1500*/  STL [R1+0x98], R11 ;  /* 0x0000980b01007387 */ /* 0x000fe80000100800 */
[----:B------:R1:W-:Y:S04]  /*1510*/  STL [R1+0x94], R7 ;  /* 0x0000940701007387 */ /* 0x0003e80000100800 */
[----:B------:R-:W-:Y:S01]  /*1520*/  STL [R1+0xb8], R10 ;  /* 0x0000b80a01007387 */ /* 0x000fe20000100800 */
[----:B-1----:R-:W-:-:S05]  /*1530*/  IMAD.IADD R7, R7, 0x1, R6 ;  /* 0x0000000107077824 */ /* 0x002fca00078e0206 */
[----:B------:R1:W-:Y:S04]  /*1540*/  STL [R1+0xb4], R7 ;  /* 0x0000b40701007387 */ /* 0x0003e80000100800 */
[----:B------:R2:W-:Y:S01]  /*1550*/  STL [R1+0x88], R8 ;  /* 0x0000880801007387 */ /* 0x0005e20000100800 */
[----:B-1----:R-:W-:-:S04]  /*1560*/  IMAD.IADD R7, R6, 0x1, R8 ;  /* 0x0000000106077824 */ /* 0x002fc800078e0208 */
[----:B------:R-:W-:Y:S01]  /*1570*/  IMAD.IADD R4, R5, 0x1, R7 ;  /* 0x0000000105047824 */ /* 0x000fe200078e0207 */
[----:B------:R2:W-:Y:S04]  /*1580*/  STL [R1+0x8c], R7 ;  /* 0x00008c0701007387 */ /* 0x0005e80000100800 */
[----:B------:R2:W-:Y:S04]  /*1590*/  STL [R1+0x90], R3 ;  /* 0x0000900301007387 */ /* 0x0005e80000100800 */
[----:B------:R2:W-:Y:S04]  /*15a0*/  STL [R1+0xc0], R4 ;  /* 0x0000c00401007387 */ /* 0x0005e80000100800 */
[----:B------:R2:W-:Y:S02]  /*15b0*/  STL [R1+0xbc], R0 ;  /* 0x0000bc0001007387 */ /* 0x0005e40000100800 */
.L_x_154:
[----:B--2---:R-:W2:Y:S01]  /*15c0*/  LDL R0, [R1+0x4c] ;  /* 0x00004c0001007983 */ /* 0x004ea20000100800 */
[----:B------:R-:W-:Y:S01]  /*15d0*/  IMAD.MOV.U32 R8, RZ, RZ, 0x4 ;  /* 0x00000004ff087424 */ /* 0x000fe200078e00ff */
[----:B------:R-:W-:-:S04]  /*15e0*/  ISETP.NE.U32.AND P4, PT, RZ, c[0x0][0x370], PT ;  /* 0x0000dc00ff007a0c */ /* 0x000fc80003f85070 */
[----:B------:R-:W-:Y:S01]  /*15f0*/  ISETP.NE.AND.EX P4, PT, RZ, c[0x0][0x374], PT, P4 ;  /* 0x0000dd00ff007a0c */ /* 0x000fe20003f85340 */
[----:B--2---:R-:W-:-:S05]  /*1600*/  IMAD.WIDE R2, R0, R8, c[0x0][0x588] ;  /* 0x0001620000027625 */ /* 0x004fca00078e0208 */
[----:B------:R-:W2:Y:S01]  /*1610*/  LDG.E R13, [R2.64] ;  /* 0x00000006020d7981 */ /* 0x000ea2000c1e1900 */
[----:B------:R-:W-:Y:S01]  /*1620*/  IMAD.MOV.U32 R9, RZ, RZ, RZ ;  /* 0x000000ffff097224 */ /* 0x000fe200078e00ff */
[----:B------:R-:W-:Y:S01]  /*1630*/  ISETP.NE.U32.AND P2, PT, RZ, c[0x0][0x360], PT ;  /* 0x0000d800ff007a0c */ /* 0x000fe20003f45070 */
[----:B------:R-:W-:Y:S01]  /*1640*/  IMAD.MOV.U32 R11, RZ, RZ, RZ ;  /* 0x000000ffff0b7224 */ /* 0x000fe200078e00ff */
[----:B------:R-:W-:Y:S02]  /*1650*/  ISETP.NE.U32.AND P3, PT, RZ, c[0x0][0x348], PT ;  /* 0x0000d200ff007a0c */ /* 0x000fe40003f65070 */
[----:B------:R-:W-:Y:S02]  /*1660*/  ISETP.NE.AND.EX P2, PT, RZ, c[0x0][0x364], PT, P2 ;  /* 0x0000d900ff007a0c */ /* 0x000fe40003f45320 */
[----:B------:R-:W-:Y:S02]  /*1670*/  ISETP.NE.AND.EX P3, PT, RZ, c[0x0][0x34c], PT, P3 ;  /* 0x0000d300ff007a0c */ /* 0x000fe40003f65330 */
[----:B--2---:R-:W-:Y:S01]  /*1680*/  SHF.R.S32.HI R15, RZ, 0x1f, R13 ;  /* 0x0000001fff0f7819 */ /* 0x004fe2000001140d */
[C---:B------:R-:W-:Y:S01]  /*1690*/  IMAD.SHL.U32 R18, R13.reuse, 0x4, RZ ;  /* 0x000000040d127824 */ /* 0x040fe200078e00ff */
[C---:B------:R-:W-:Y:S01]  /*16a0*/  @P4 LEA R6, P1, R13.reuse, c[0x0][0x370], 0x2 ;  /* 0x0000dc000d064a11 */ /* 0x040fe200078210ff */
[----:B------:R1:W-:Y:S01]  /*16b0*/  STL [R1+0x3c], R13 ;  /* 0x00003c0d01007387 */ /* 0x0003e20000100800 */
[----:B------:R-:W-:-:S02]  /*16c0*/  SHF.L.U64.HI R17, R13, 0x2, R15 ;  /* 0x000000020d117819 */ /* 0x000fc4000001020f */
[----:B------:R-:W-:Y:S01]  /*16d0*/  @P4 LEA.HI.X R7, R13, c[0x0][0x374], R15, 0x2, P1 ;  /* 0x0000dd000d074a11 */ /* 0x000fe200008f140f */
[----:B------:R1:W-:Y:S02]  /*16e0*/  STL [R1+0x7c], R15 ;  /* 0x00007c0f01007387 */ /* 0x0003e40000100800 */
[C---:B------:R-:W-:Y:S02]  /*16f0*/  @P2 IADD3 R4, P0, R18.reuse, c[0x0][0x360], RZ ;  /* 0x0000d80012042a10 */ /* 0x040fe40007f1e0ff */
[----:B------:R-:W-:Y:S01]  /*1700*/  IADD3 R2, P1, R18, c[0x0][0x348], RZ ;  /* 0x0000d20012027a10 */ /* 0x000fe20007f3e0ff */
[----:B------:R-:W2:Y:S01]  /*1710*/  @P4 LDG.E R9, [R6.64] ;  /* 0x0000000606094981 */ /* 0x000ea2000c1e1900 */
[C---:B------:R-:W-:Y:S02]  /*1720*/  @P2 IADD3.X R5, R17.reuse, c[0x0][0x364], RZ, P0, !PT ;  /* 0x0000d90011052a10 */ /* 0x040fe400007fe4ff */
[----:B------:R-:W-:Y:S01]  /*1730*/  IADD3.X R3, R17, c[0x0][0x34c], RZ, P1, !PT ;  /* 0x0000d30011037a10 */ /* 0x000fe20000ffe4ff */
[----:B------:R1:W-:Y:S04]  /*1740*/  STL [R1+0x6c], R18 ;  /* 0x00006c1201007387 */ /* 0x0003e80000100800 */
[----:B------:R1:W5:Y:S04]  /*1750*/  @P2 LDG.E R12, [R4.64] ;  /* 0x00000006040c2981 */ /* 0x000368000c1e1900 */
[----:B------:R1:W5:Y:S04]  /*1760*/  @P3 LDG.E R11, [R2.64] ;  /* 0x00000006020b3981 */ /* 0x000368000c1e1900 */
[----:B------:R1:W-:Y:S01]  /*1770*/  STL [R1+0x70], R17 ;  /* 0x0000701101007387 */ /* 0x0003e20000100800 */
[----:B------:R-:W-:Y:S03]  /*1780*/  YIELD ;  /* 0x0000000000007946 */ /* 0x000fe60003800000 */
[----:B--2---:R1:W-:Y:S01]  /*1790*/  STL [R1+0x14], R9 ;  /* 0x0000140901007387 */ /* 0x0043e20000100800 */
[----:B------:R-:W-:Y:S05]  /*17a0*/  @P2 BRA `(.L_x_43) ;  /* 0x0000005000002947 */ /* 0x000fea0003800000 */
[----:B-----5:R-:W-:Y:S01]  /*17b0*/  MOV R12, c[0x0][0x168] ;  /* 0x00005a00000c7a02 */ /* 0x020fe20000000f00 */
[----:B------:R-:W-:Y:S05]  /*17c0*/  @!P3 BRA `(.L_x_43) ;  /* 0x000000300000b947 */ /* 0x000fea0003800000 */
[----:B------:R2:W3:Y:S04]  /*17d0*/  LDG.E R0, [R2.64] ;  /* 0x0000000602007981 */ /* 0x0004e8000c1e1900 */
[----:B-12---:R-:W3:Y:S02]  /*17e0*/  LDG.E R2, [R2.64+0x4] ;  /* 0x0000040602027981 */ /* 0x006ee4000c1e1900 */
[----:B---3--:R-:W-:-:S02]  /*17f0*/  IADD3 R12, -R0, R2, RZ ;  /* 0x00000002000c7210 */ /* 0x008fc40007ffe1ff */
.L_x_43:
[----:B------:R-:W-:-:S04]  /*1800*/  ISETP.NE.U32.AND P0, PT, RZ, c[0x0][0x368], PT ;  /* 0x0000da00ff007a0c */ /* 0x000fc80003f05070 */
[----:B------:R-:W-:-:S13]  /*1810*/  ISETP.NE.AND.EX P0, PT, RZ, c[0x0][0x36c], PT, P0 ;  /* 0x0000db00ff007a0c */ /* 0x000fda0003f05300 */
[----:B------:R-:W-:Y:S05]  /*1820*/  @!P0 BRA `(.L_x_44) ;  /* 0x0000004000008947 */ /* 0x000fea0003800000 */
[----:B-1----:R-:W-:-:S04]  /*1830*/  IADD3 R2, P0, R18, c[0x0][0x368], RZ ;  /* 0x0000da0012027a10 */ /* 0x002fc80007f1e0ff */
[----:B------:R-:W-:-:S05]  /*1840*/  IADD3.X R3, R17, c[0x0][0x36c], RZ, P0, !PT ;  /* 0x0000db0011037a10 */ /* 0x000fca00007fe4ff */
[----:B------:R1:W5:Y:S01]  /*1850*/  LDG.E R0, [R2.64] ;  /* 0x0000000602007981 */ /* 0x000362000c1e1900 */
[----:B------:R-:W-:Y:S05]  /*1860*/  BRA `(.L_x_45) ;  /* 0x0000008000007947 */ /* 0x000fea0003800000 */
.L_x_44:
[----:B------:R-:W-:Y:S01]  /*1870*/  ISETP.NE.U32.AND P0, PT, RZ, c[0x0][0x350], PT ;  /* 0x0000d400ff007a0c */ /* 0x000fe20003f05070 */
[----:B------:R-:W-:-:S03]  /*1880*/  IMAD.U32 R0, RZ, RZ, UR5 ;  /* 0x00000005ff007e24 */ /* 0x000fc6000f8e00ff */
[----:B------:R-:W-:-:S13]  /*1890*/  ISETP.NE.AND.EX P0, PT, RZ, c[0x0][0x354], PT, P0 ;  /* 0x0000d500ff007a0c */ /* 0x000fda0003f05300 */
[----:B------:R-:W-:Y:S05]  /*18a0*/  @!P0 BRA `(.L_x_45) ;  /* 0x0000004000008947 */ /* 0x000fea0003800000 */
[----:B-1----:R-:W-:-:S05]  /*18b0*/  IMAD.WIDE R2, R13, R8, c[0x0][0x350] ;  /* 0x0000d4000d027625 */ /* 0x002fca00078e0208 */
[----:B------:R-:W2:Y:S04]  /*18c0*/  LDG.E R4, [R2.64] ;  /* 0x0000000602047981 */ /* 0x000ea8000c1e1900 */
[----:B------:R-:W2:Y:S02]  /*18d0*/  LDG.E R0, [R2.64+0x4] ;  /* 0x0000040602007981 */ /* 0x000ea4000c1e1900 */
[----:B--2---:R-:W-:-:S04]  /*18e0*/  IADD3 R0, -R4, R0, RZ ;  /* 0x0000000004007210 */ /* 0x004fc80007ffe1ff */
.L_x_45:
[----:B------:R-:W2:Y:S01]  /*18f0*/  LDL R16, [R1+0x48] ;  /* 0x0000480001107983 */ /* 0x000ea20000100800 */
[----:B-----5:R-:W-:Y:S01]  /*1900*/  IMAD.IADD R14, R0, 0x1, -R9 ;  /* 0x00000001000e7824 */ /* 0x020fe200078e0a09 */
[----:B------:R-:W-:Y:S04]  /*1910*/  BSSY B0, `(.L_x_46) ;  /* 0x000002e000007945 */ /* 0x000fe80003800000 */
[----:B------:R-:W-:-:S02]  /*1920*/  IADD3 R0, R14, 0x4f, RZ ;  /* 0x0000004f0e007810 */ /* 0x000fc40007ffe0ff */
[----:B------:R-:W-:-:S03]  /*1930*/  ISETP.GE.AND P0, PT, R14, 0x1, PT ;  /* 0x000000010e00780c */ /* 0x000fc60003f06270 */
[----:B------:R-:W-:-:S05]  /*1940*/  IMAD.HI R0, R0, 0x66666667, RZ ;  /* 0x6666666700007827 */ /* 0x000fca00078e02ff */
[----:B-1----:R-:W-:-:S04]  /*1950*/  SHF.R.U32.HI R2, RZ, 0x1f, R0 ;  /* 0x0000001fff027819 */ /* 0x002fc80000011600 */
[----:B------:R-:W-:Y:S01]  /*1960*/  LEA.HI.SX32 R10, R0, R2, 0x1b ;  /* 0x00000002000a7211 */ /* 0x000fe200078fdaff */
[----:B------:R-:W-:Y:S01]  /*1970*/  IMAD.MOV.U32 R2, RZ, RZ, RZ ;  /* 0x000000ffff027224 */ /* 0x000fe200078e00ff */
[C---:B--2---:R-:W-:Y:S02]  /*1980*/  LOP3.LUT R3, R16.reuse, 0xff000000, RZ, 0xc0, !PT ;  /* 0xff00000010037812 */ /* 0x044fe400078ec0ff */
[----:B------:R-:W-:Y:S02]  /*1990*/  LOP3.LUT R4, R16, 0xff0000, RZ, 0xc0, !PT ;  /* 0x00ff000010047812 */ /* 0x000fe400078ec0ff */
[----:B------:R-:W-:-:S04]  /*19a0*/  SHF.R.U32.HI R3, RZ, 0x8, R3 ;  /* 0x00000008ff037819 */ /* 0x000fc80000011603 */
[----:B------:R-:W-:-:S04]  /*19b0*/  LEA.HI R3, R4, R3, RZ, 0x10 ;  /* 0x0000000304037211 */ /* 0x000fc800078f80ff */
[----:B------:R-:W-:Y:S02]  /*19c0*/  LOP3.LUT R19, R3, 0xff, RZ, 0xc0, !PT ;  /* 0x000000ff03137812 */ /* 0x000fe400078ec0ff */
[----:B------:R-:W-:-:S03]  /*19d0*/  SHF.R.U32.HI R5, RZ, 0x10, R3 ;  /* 0x00000010ff057819 */ /* 0x000fc60000011603 */
[----:B------:R1:W-:Y:S04]  /*19e0*/  STL [R1+0x80], R19 ;  /* 0x0000801301007387 */ /* 0x0003e80000100800 */
[----:B------:R1:W-:Y:S01]  /*19f0*/  STL [R1+0x78], R5 ;  /* 0x0000780501007387 */ /* 0x0003e20000100800 */
[----:B------:R-:W-:Y:S05]  /*1a00*/  @!P0 BRA `(.L_x_47) ;  /* 0x000001e000008947 */ /* 0x000fea0003800000 */
[----:B------:R-:W-:Y:S01]  /*1a10*/  ISETP.NE.AND P0, PT, R5, RZ, PT ;  /* 0x000000ff0500720c */ /* 0x000fe20003f05270 */
[----:B------:R-:W-:-:S03]  /*1a20*/  IMAD.MOV.U32 R4, RZ, RZ, RZ ;  /* 0x000000ffff047224 */ /* 0x000fc600078e00ff */
[----:B------:R-:W-:-:S04]  /*1a30*/  SEL R0, R5, c[0x0][0x338], P0 ;  /* 0x0000ce0005007a07 */ /* 0x000fc80000000000 */
[----:B------:R-:W-:Y:S02]  /*1a40*/  IABS R3, R0 ;  /* 0x0000000000037213 */ /* 0x000fe40000000000 */
[----:B------:R-:W-:Y:S02]  /*1a50*/  IADD3 R6, R10, -0x1, R0 ;  /* 0xffffffff0a067810 */ /* 0x000fe40007ffe000 */
[----:B------:R-:W2:Y:S02]  /*1a60*/  I2F.RP R2, R3 ;  /* 0x0000000300027306 */ /* 0x000ea40000209400 */
[----:B------:R-:W-:-:S06]  /*1a70*/  IABS R9, R6 ;  /* 0x0000000600097213 */ /* 0x000fcc0000000000 */
[----:B--2---:R-:W2:Y:S02]  /*1a80*/  MUFU.RCP R2, R2 ;  /* 0x0000000200027308 */ /* 0x004ea40000001000 */
[----:B--2---:R-:W-:-:S06]  /*1a90*/  IADD3 R2, R2, 0xffffffe, RZ ;  /* 0x0ffffffe02027810 */ /* 0x004fcc0007ffe0ff */
[----:B-1----:R-:W1:Y:S02]  /*1aa0*/  F2I.FTZ.U32.TRUNC.NTZ R5, R2 ;  /* 0x0000000200057305 */ /* 0x002e64000021f000 */
[----:B-1----:R-:W-:-:S04]  /*1ab0*/  IMAD.MOV R2, RZ, RZ, -R5 ;  /* 0x000000ffff027224 */ /* 0x002fc800078e0a05 */
[----:B------:R-:W-:Y:S01]  /*1ac0*/  IMAD.MOV.U32 R7, RZ, RZ, R2 ;  /* 0x000000ffff077224 */ /* 0x000fe200078e0002 */
[----:B------:R-:W-:-:S03]  /*1ad0*/  IABS R2, R0 ;  /* 0x0000000000027213 */ /* 0x000fc60000000000 */
[----:B------:R-:W-:Y:S02]  /*1ae0*/  IMAD R7, R7, R3, RZ ;  /* 0x0000000307077224 */ /* 0x000fe400078e02ff */
[----:B------:R-:W-:Y:S02]  /*1af0*/  IMAD.MOV R8, RZ, RZ, -R2 ;  /* 0x000000ffff087224 */ /* 0x000fe400078e0a02 */
[----:B------:R-:W-:-:S04]  /*1b00*/  IMAD.HI.U32 R2, R5, R7, R4 ;  /* 0x0000000705027227 */ /* 0x000fc800078e0004 */
[----:B------:R-:W-:Y:S02]  /*1b10*/  IMAD.MOV.U32 R4, RZ, RZ, R9 ;  /* 0x000000ffff047224 */ /* 0x000fe400078e0009 */
[----:B------:R-:W-:Y:S02]  /*1b20*/  IMAD.MOV.U32 R5, RZ, RZ, R8 ;  /* 0x000000ffff057224 */ /* 0x000fe400078e0008 */
[----:B------:R-:W-:-:S04]  /*1b30*/  IMAD.HI.U32 R2, R2, R4, RZ ;  /* 0x0000000402027227 */ /* 0x000fc800078e00ff */
[----:B------:R-:W-:-:S05]  /*1b40*/  IMAD R4, R2, R5, R4 ;  /* 0x0000000502047224 */ /* 0x000fca00078e0204 */
[----:B------:R-:W-:-:S13]  /*1b50*/  ISETP.GT.U32.AND P1, PT, R3, R4, PT ;  /* 0x000000040300720c */ /* 0x000fda0003f24070 */
[----:B------:R-:W-:Y:S01]  /*1b60*/  @!P1 IMAD.IADD R4, R4, 0x1, -R3 ;  /* 0x0000000104049824 */ /* 0x000fe200078e0a03 */
[----:B------:R-:W-:Y:S02]  /*1b70*/  @!P1 IADD3 R2, R2, 0x1, RZ ;  /* 0x0000000102029810 */ /* 0x000fe40007ffe0ff */
[----:B------:R-:W-:Y:S02]  /*1b80*/  ISETP.NE.AND P1, PT, R0, RZ, PT ;  /* 0x000000ff0000720c */ /* 0x000fe40003f25270 */
[----:B------:R-:W-:Y:S02]  /*1b90*/  ISETP.GE.U32.AND P2, PT, R4, R3, PT ;  /* 0x000000030400720c */ /* 0x000fe40003f46070 */
[----:B------:R-:W-:-:S04]  /*1ba0*/  LOP3.LUT R3, R6, R0, RZ, 0x3c, !PT ;  /* 0x0000000006037212 */ /* 0x000fc800078e3cff */
[----:B------:R-:W-:-:S07]  /*1bb0*/  ISETP.GE.AND P0, PT, R3, RZ, PT ;  /* 0x000000ff0300720c */ /* 0x000fce0003f06270 */
[----:B------:R-:W-:-:S06]  /*1bc0*/  @P2 IADD3 R2, R2, 0x1, RZ ;  /* 0x0000000102022810 */ /* 0x000fcc0007ffe0ff */
[----:B------:R-:W-:Y:S01]  /*1bd0*/  @!P0 IMAD.MOV R2, RZ, RZ, -R2 ;  /* 0x000000ffff028224 */ /* 0x000fe200078e0a02 */
[----:B------:R-:W-:Y:S02]  /*1be0*/  @!P1 LOP3.LUT R2, RZ, R0, RZ, 0x33, !PT ;  /* 0x00000000ff029212 */ /* 0x000fe400078e33ff */
.L_x_47:
[----:B------:R-:W-:Y:S05]  /*1bf0*/  BSYNC B0 ;  /* 0x0000000000007941 */ /* 0x000fea0003800000 */
.L_x_46:
[----:B------:R-:W-:Y:S01]  /*1c00*/  IMAD R3, R19, R2, RZ ;  /* 0x0000000213037224 */ /* 0x000fe200078e02ff */
[----:B------:R-:W-:Y:S01]  /*1c10*/  PRMT R0, RZ, 0x7610, R0 ;  /* 0x00007610ff007816 */ /* 0x000fe20000000000 */
[----:B------:R-:W-:Y:S01]  /*1c20*/  IMAD.MOV.U32 R24, RZ, RZ, RZ ;  /* 0x000000ffff187224 */ /* 0x000fe200078e00ff */
[----:B-1----:R-:W-:Y:S01]  /*1c30*/  MOV R19, RZ ;  /* 0x000000ff00137202 */ /* 0x002fe20000000f00 */
[----:B------:R-:W-:Y:S01]  /*1c40*/  IMAD.IADD R2, R3, 0x1, R2 ;  /* 0x0000000103027824 */ /* 0x000fe200078e0202 */
[----:B------:R1:W-:Y:S01]  /*1c50*/  STL [R1+0x10], R3 ;  /* 0x0000100301007387 */ /* 0x0003e20000100800 */
[----:B------:R-:W-:Y:S01]  /*1c60*/  CS2R R22, SRZ ;  /* 0x0000000000167805 */ /* 0x000fe2000001ff00 */
[----:B------:R-:W-:Y:S01]  /*1c70*/  CS2R R28, SRZ ;  /* 0x00000000001c7805 */ /* 0x000fe2000001ff00 */
[----:B------:R-:W-:Y:S01]  /*1c80*/  CS2R R26, SRZ ;  /* 0x00000000001a7805 */ /* 0x000fe2000001ff00 */
[----:B------:R-:W-:Y:S01]  /*1c90*/  IMNMX R171, R10, R2, PT ;  /* 0x000000020aab7217 */ /* 0x000fe20003800200 */
[----:B------:R-:W-:Y:S01]  /*1ca0*/  CS2R R66, SRZ ;  /* 0x0000000000427805 */ /* 0x000fe2000001ff00 */
[----:B------:R-:W-:Y:S01]  /*1cb0*/  CS2R R62, SRZ ;  /* 0x00000000003e7805 */ /* 0x000fe2000001ff00 */
[----:B------:R-:W-:Y:S01]  /*1cc0*/  CS2R R40, SRZ ;  /* 0x0000000000287805 */ /* 0x000fe2000001ff00 */
[----:B------:R-:W-:Y:S01]  /*1cd0*/  ISETP.GT.AND P0, PT, R171, R3, PT ;  /* 0x00000003ab00720c */ /* 0x000fe20003f04270 */
        /* <DEDUP_REMOVED lines=28> */
[----:B-1----:R-:W2:Y:S01]  /*1ea0*/  LDL R6, [R1+0x44] ;  /* 0x0000440001067983 */ /* 0x002ea20000100800 */
[----:B------:R-:W-:-:S04]  /*1eb0*/  ISETP.NE.U32.AND P1, PT, RZ, c[0x0][0x340], PT ;  /* 0x0000d000ff007a0c */ /* 0x000fc80003f25070 */
[----:B------:R-:W-:-:S13]  /*1ec0*/  ISETP.NE.AND.EX P1, PT, RZ, c[0x0][0x344], PT, P1 ;  /* 0x0000d100ff007a0c */ /* 0x000fda0003f25310 */
[----:B------:R-:W-:-:S04]  /*1ed0*/  @P1 IADD3 R2, P0, R18, c[0x0][0x340], RZ ;  /* 0x0000d00012021a10 */ /* 0x000fc80007f1e0ff */
[----:B------:R-:W-:-:S05]  /*1ee0*/  @P1 IADD3.X R3, R17, c[0x0][0x344], RZ, P0, !PT ;  /* 0x0000d10011031a10 */ /* 0x000fca00007fe4ff */
[----:B------:R1:W5:Y:S01]  /*1ef0*/  @P1 LDG.E R8, [R2.64] ;  /* 0x0000000602081981 */ /* 0x000362000c1e1900 */
[----:B------:R-:W-:Y:S01]  /*1f00*/  SHF.R.S32.HI R0, RZ, 0x1f, R11 ;  /* 0x0000001fff007819 */ /* 0x000fe2000001140b */
[----:B------:R-:W-:Y:S01]  /*1f10*/  IMAD.MOV.U32 R4, RZ, RZ, c[0x0][0x2c4] ;  /* 0x0000b100ff047624 */ /* 0x000fe200078e00ff */
[----:B------:R-:W-:Y:S01]  /*1f20*/  LOP3.LUT R16, R16, 0xffff, RZ, 0xc0, !PT ;  /* 0x0000ffff10107812 */ /* 0x000fe200078ec0ff */
[----:B------:R-:W3:Y:S01]  /*1f30*/  S2R R7, SR_TID.X ;  /* 0x0000000000077919 */ /* 0x000ee20000002100 */
[----:B------:R-:W-:Y:S01]  /*1f40*/  ISETP.GE.AND P2, PT, R231, c[0x0][0x198], PT ;  /* 0x00006600e7007a0c */ /* 0x000fe20003f46270 */
[----:B------:R-:W-:Y:S01]  /*1f50*/  IMAD R0, R0, c[0x0][0x178], RZ ;  /* 0x00005e0000007a24 */ /* 0x000fe200078e02ff */
[----:B------:R-:W-:Y:S02]  /*1f60*/  ISETP.NE.AND P0, PT, R4, 0x1, PT ;  /* 0x000000010400780c */ /* 0x000fe40003f05270 */
[----:B------:R-:W-:Y:S01]  /*1f70*/  SEL R4, R13, RZ, !P3 ;  /* 0x000000ff0d047207 */ /* 0x000fe20005800000 */
[----:B------:R-:W-:Y:S01]  /*1f80*/  IMAD R0, R11, c[0x0][0x17c], R0 ;  /* 0x00005f000b007a24 */ /* 0x000fe200078e0200 */
[----:B------:R-:W-:Y:S01]  /*1f90*/  IADD3 R132, R171, -0x1, RZ ;  /* 0xffffffffab847810 */ /* 0x000fe20007ffe0ff */
[----:B-1----:R-:W-:Y:S01]  /*1fa0*/  IMAD.WIDE.U32 R2, R11, c[0x0][0x178], RZ ;  /* 0x00005e000b027a25 */ /* 0x002fe200078e00ff */
[----:B---3--:R-:W-:-:S04]  /*1fb0*/  SHF.R.S32.HI R5, RZ, 0x1f, R7 ;  /* 0x0000001fff057819 */ /* 0x008fc80000011407 */
[----:B------:R-:W-:Y:S02]  /*1fc0*/  IADD3 R3, R3, R0, RZ ;  /* 0x0000000003037210 */ /* 0x000fe40007ffe0ff */
[----:B------:R-:W-:-:S03]  /*1fd0*/  LEA.HI R5, R5, R7, RZ, 0x3 ;  /* 0x0000000705057211 */ /* 0x000fc600078f18ff */
[----:B------:R-:W-:Y:S01]  /*1fe0*/  IMAD.WIDE.U32 R2, R16, c[0x0][0x1b8], R2 ;  /* 0x00006e0010027a25 */ /* 0x000fe200078e0002 */
[----:B------:R-:W-:-:S03]  /*1ff0*/  SHF.R.S32.HI R5, RZ, 0x3, R5 ;  /* 0x00000003ff057819 */ /* 0x000fc60000011405 */
[----:B------:R-:W-:Y:S02]  /*2000*/  IMAD R3, R16, c[0x0][0x1bc], R3 ;  /* 0x00006f0010037a24 */ /* 0x000fe400078e0203 */
[----:B------:R-:W-:Y:S02]  /*2010*/  IMAD R5, R244, 0x10, R5 ;  /* 0x00000010f4057824 */ /* 0x000fe400078e0205 */
[----:B------:R-:W-:-:S04]  /*2020*/  IMAD.WIDE.U32 R2, R4, c[0x0][0x1c0], R2 ;  /* 0x0000700004027a25 */ /* 0x000fc800078e0002 */
[----:B--2---:R-:W-:Y:S01]  /*2030*/  IMAD R5, R6, 0x80, R5 ;  /* 0x0000008006057824 */ /* 0x004fe200078e0205 */
[----:B------:R-:W-:-:S03]  /*2040*/  SEL R6, R15, RZ, !P3 ;  /* 0x000000ff0f067207 */ /* 0x000fc60005800000 */
[----:B------:R-:W-:Y:S01]  /*2050*/  @P0 IMAD.HI.U32 R7, R5, c[0x0][0x2c8], RZ ;  /* 0x0000b20005070a27 */ /* 0x000fe200078e00ff */
[----:B------:R-:W-:-:S03]  /*2060*/  MOV R0, R5 ;  /* 0x0000000500007202 */ /* 0x000fc60000000f00 */
[----:B------:R-:W-:Y:S01]  /*2070*/  IMAD R6, R6, c[0x0][0x1c0], RZ ;  /* 0x0000700006067a24 */ /* 0x000fe200078e02ff */
[----:B------:R-:W-:-:S03]  /*2080*/  @P0 SHF.R.U32.HI R0, RZ, c[0x0][0x2cc], R7 ;  /* 0x0000b300ff000a19 */ /* 0x000fc60000011607 */
[----:B------:R-:W-:Y:S01]  /*2090*/  IMAD R6, R4, c[0x0][0x1c4], R6 ;  /* 0x0000710004067a24 */ /* 0x000fe200078e0206 */
[--C-:B------:R-:W-:Y:S01]  /*20a0*/  SHF.R.S32.HI R7, RZ, 0x1f, R0.reuse ;  /* 0x0000001fff077819 */ /* 0x100fe20000011400 */
[----:B------:R-:W-:-:S03]  /*20b0*/  IMAD.MOV R4, RZ, RZ, -R0 ;  /* 0x000000ffff047224 */ /* 0x000fc600078e0a00 */
[----:B------:R-:W-:Y:S01]  /*20c0*/  IADD3 R3, R3, R6, RZ ;  /* 0x0000000603037210 */ /* 0x000fe20007ffe0ff */
[----:B------:R-:W-:Y:S02]  /*20d0*/  IMAD R4, R4, c[0x0][0x2c4], R5 ;  /* 0x0000b10004047a24 */ /* 0x000fe400078e0205 */
[----:B------:R-:W-:Y:S02]  /*20e0*/  IMAD R5, R7, c[0x0][0x1b0], RZ ;  /* 0x00006c0007057a24 */ /* 0x000fe400078e02ff */
[----:B------:R-:W-:-:S04]  /*20f0*/  IMAD.WIDE.U32 R2, R0, c[0x0][0x1b0], R2 ;  /* 0x00006c0000027a25 */ /* 0x000fc800078e0002 */
[----:B------:R-:W-:Y:S01]  /*2100*/  IMAD R6, R0, c[0x0][0x1b4], R5 ;  /* 0x00006d0000067a24 */ /* 0x000fe200078e0205 */
[----:B------:R-:W-:Y:S01]  /*2110*/  SHF.R.S32.HI R5, RZ, 0x1f, R4 ;  /* 0x0000001fff057819 */ /* 0x000fe20000011404 */
[----:B------:R-:W-:Y:S02]  /*2120*/  @!P1 IMAD.MOV.U32 R8, RZ, RZ, R13 ;  /* 0x000000ffff089224 */ /* 0x000fe400078e000d */
[----:B------:R-:W-:Y:S02]  /*2130*/  IMAD.IADD R3, R3, 0x1, R6 ;  /* 0x0000000103037824 */ /* 0x000fe400078e0206 */
[----:B------:R-:W-:Y:S02]  /*2140*/  IMAD R0, R5, c[0x0][0x1a8], RZ ;  /* 0x00006a0005007a24 */ /* 0x000fe400078e02ff */
[----:B------:R-:W-:-:S04]  /*2150*/  IMAD.WIDE.U32 R2, R4, c[0x0][0x1a8], R2 ;  /* 0x00006a0004027a25 */ /* 0x000fc800078e0002 */
[----:B------:R-:W-:Y:S01]  /*2160*/  IMAD R0, R4, c[0x0][0x1ac], R0 ;  /* 0x00006b0004007a24 */ /* 0x000fe200078e0200 */
[----:B------:R-:W-:-:S04]  /*2170*/  LEA R6, P0, R2, c[0x0][0x160], 0x1 ;  /* 0x0000580002067a11 */ /* 0x000fc800078008ff */
[----:B------:R-:W-:-:S04]  /*2180*/  IADD3 R0, R3, R0, RZ ;  /* 0x0000000003007210 */ /* 0x000fc80007ffe0ff */
[----:B------:R-:W-:Y:S01]  /*2190*/  LEA.HI.X R5, R2, c[0x0][0x164], R0, 0x1, P0 ;  /* 0x0000590002057a11 */ /* 0x000fe200000f0c00 */
[----:B------:R-:W-:Y:S05]  /*21a0*/  BRA.DIV ~URZ, `(.L_x_49) ;  /* 0x0000d3d27f007947 */ /* 0x000fea000b800000 */
[----:B------:R1:W2:Y:S02]  /*21b0*/  SHFL.IDX PT, R7, R5, RZ, 0x181f ;  /* 0x00181fff05077589 */ /* 0x0002a400000e0000 */
.L_x_159:
[----:B------:R-:W-:Y:S05]  /*21c0*/  BRA.DIV ~URZ, `(.L_x_50) ;  /* 0x0000d4227f007947 */ /* 0x000fea000b800000 */
[----:B------:R3:W4:Y:S02]  /*21d0*/  SHFL.IDX PT, R2, R6, RZ, 0x181f ;  /* 0x00181fff06027589 */ /* 0x00072400000e0000 */
.L_x_160:
[----:B------:R-:W1:Y:S02]  /*21e0*/  S2R R0, SR_TID.X ;  /* 0x0000000000007919 */ /* 0x000e640000002100 */
[----:B-1----:R-:W-:-:S04]  /*21f0*/  SHF.R.S32.HI R3, RZ, 0x1f, R0 ;  /* 0x0000001fff037819 */ /* 0x002fc80000011400 */
[----:B------:R-:W-:Y:S02]  /*2200*/  LEA.HI R3, R3, R0, RZ, 0x3 ;  /* 0x0000000003037211 */ /* 0x000fe400078f18ff */
[----:B---3--:R-:W3:Y:S02]  /*2210*/  LDL R0, [R1+0x44] ;  /* 0x0000440001007983 */ /* 0x008ee40000100800 */
[----:B------:R-:W-:Y:S01]  /*2220*/  SHF.R.S32.HI R3, RZ, 0x3, R3 ;  /* 0x00000003ff037819 */ /* 0x000fe20000011403 */
[----:B------:R-:W-:Y:S01]  /*2230*/  IMAD R4, R12, c[0x0][0x2c4], RZ ;  /* 0x0000b1000c047a24 */ /* 0x000fe200078e02ff */
[----:B------:R-:W-:Y:S03]  /*2240*/  BSSY B0, `(.L_x_51) ;  /* 0x000000b000007945 */ /* 0x000fe60003800000 */
[----:B---3--:R-:W-:-:S05]  /*2250*/  IMAD R0, R0, 0x80, R3 ;  /* 0x0000008000007824 */ /* 0x008fca00078e0203 */
[----:B------:R-:W-:-:S13]  /*2260*/  ISETP.GE.AND P0, PT, R0, R4, PT ;  /* 0x000000040000720c */ /* 0x000fda0003f06270 */
[----:B------:R-:W-:Y:S05]  /*2270*/  @P0 BRA `(.L_x_52) ;  /* 0x0000007000000947 */ /* 0x000fea0003800000 */
[----:B------:R-:W-:Y:S02]  /*2280*/  SHF.R.S32.HI R9, RZ, 0x1f, R231 ;  /* 0x0000001fff097819 */ /* 0x000fe400000114e7 */
[----:B----4-:R-:W-:-:S04]  /*2290*/  LEA R2, P0, R231, R2, 0x1 ;  /* 0x00000002e7027211 */ /* 0x010fc800078008ff */
[----:B--2---:R-:W-:-:S05]  /*22a0*/  LEA.HI.X R3, R231, R7, R9, 0x1, P0 ;  /* 0x00000007e7037211 */ /* 0x004fca00000f0c09 */
[----:B------:R-:W-:Y:S01]  /*22b0*/  @!PT LDS RZ, [RZ] ;  /* 0x00000000fffff984 */ /* 0x000fe20000000800 */
[----:B------:R-:W-:Y:S01]  /*22c0*/  @!PT LDS RZ, [RZ] ;  /* 0x00000000fffff984 */ /* 0x000fe20000000800 */
[----:B------:R-:W-:Y:S01]  /*22d0*/  @!PT LDS RZ, [RZ] ;  /* 0x00000000fffff984 */ /* 0x000fe20000000800 */
[----:B------:R1:W-:Y:S04]  /*22e0*/  LDGSTS.E.BYPASS.LTC128B.128 [R204+0x5100], [R2.64], !P2 ;  /* 0x0510000002cc7fae */ /* 0x0003e8000d101d46 */
.L_x_52:
[----:B------:R-:W-:Y:S05]  /*22f0*/  BSYNC B0 ;  /* 0x0000000000007941 */ /* 0x000fea0003800000 */
.L_x_51:
[----:B------:R-:W-:Y:S05]  /*2300*/  BRA.DIV ~URZ, `(.L_x_53) ;  /* 0x0000d3527f007947 */ /* 0x000fea000b800000 */
[----:B--2---:R2:W3:Y:S04]  /*2310*/  SHFL.IDX PT, R7, R5, 0x1, 0x181f ;  /* 0x00381f0005077f89 */ /* 0x0044e800000e0000 */
[----:B-1--4-:R2:W1:Y:S02]  /*2320*/  SHFL.IDX PT, R2, R6, 0x1, 0x181f ;  /* 0x00381f0006027f89 */ /* 0x01246400000e0000 */
.L_x_161:
[----:B------:R-:W-:Y:S01]  /*2330*/  IADD3 R3, R0, 0x10, RZ ;  /* 0x0000001000037810 */ /* 0x000fe20007ffe0ff */
[----:B------:R-:W-:Y:S03]  /*2340*/  BSSY B0, `(.L_x_54) ;  /* 0x000000a000007945 */ /* 0x000fe60003800000 */
[----:B------:R-:W-:-:S13]  /*2350*/  ISETP.GE.AND P0, PT, R3, R4, PT ;  /* 0x000000040300720c */ /* 0x000fda0003f06270 */
[----:B------:R-:W-:Y:S05]  /*2360*/  @P0 BRA `(.L_x_55) ;  /* 0x0000007000000947 */ /* 0x000fea0003800000 */
[----:B------:R-:W-:Y:S02]  /*2370*/  SHF.R.S32.HI R9, RZ, 0x1f, R231 ;  /* 0x0000001fff097819 */ /* 0x000fe400000114e7 */
[----:B-1----:R-:W-:-:S04]  /*2380*/  LEA R2, P0, R231, R2, 0x1 ;  /* 0x00000002e7027211 */ /* 0x002fc800078008ff */
[----:B---3--:R-:W-:-:S05]  /*2390*/  LEA.HI.X R3, R231, R7, R9, 0x1, P0 ;  /* 0x00000007e7037211 */ /* 0x008fca00000f0c09 */
[----:B------:R-:W-:Y:S01]  /*23a0*/  @!PT LDS RZ, [RZ] ;  /* 0x00000000fffff984 */ /* 0x000fe20000000800 */
[----:B------:R-:W-:Y:S01]  /*23b0*/  @!PT LDS RZ, [RZ] ;  /* 0x00000000fffff984 */ /* 0x000fe20000000800 */
[----:B------:R-:W-:Y:S01]  /*23c0*/  @!PT LDS RZ, [RZ] ;  /* 0x00000000fffff984 */ /* 0x000fe20000000800 */
[----:B------:R1:W-:Y:S04]  /*23d0*/  LDGSTS.E.BYPASS.LTC128B.128 [R204+0x5900], [R2.64], !P2 ;  /* 0x0590000002cc7fae */ /* 0x0003e8000d101d46 */
.L_x_55:
[----:B------:R-:W-:Y:S05]  /*23e0*/  BSYNC B0 ;  /* 0x0000000000007941 */ /* 0x000fea0003800000 */
.L_x_54:
[----:B------:R-:W-:Y:S05]  /*23f0*/  BRA.DIV ~URZ, `(.L_x_56) ;  /* 0x0000d3327f007947 */ /* 0x000fea000b800000 */
[----:B---3--:R3:W4:Y:S02]  /*2400*/  SHFL.IDX PT, R7, R5, 0x2, 0x181f ;  /* 0x00581f0005077f89 */ /* 0x00872400000e0000 */
.L_x_162:
[----:B------:R-:W-:Y:S05]  /*2410*/  BRA.DIV ~URZ, `(.L_x_57) ;  /* 0x0000d3827f007947 */ /* 0x000fea000b800000 */
[----:B-1----:R1:W2:Y:S02]  /*2420*/  SHFL.IDX PT, R2, R6, 0x2, 0x181f ;  /* 0x00581f0006027f89 */ /* 0x0022a400000e0000 */
.L_x_163:
[----:B------:R-:W-:Y:S01]  /*2430*/  IADD3 R3, R0, 0x20, RZ ;  /* 0x0000002000037810 */ /* 0x000fe20007ffe0ff */
[----:B------:R-:W-:Y:S03]  /*2440*/  BSSY B0, `(.L_x_58) ;  /* 0x000000a000007945 */ /* 0x000fe60003800000 */
[----:B------:R-:W-:-:S13]  /*2450*/  ISETP.GE.AND P0, PT, R3, R4, PT ;  /* 0x000000040300720c */ /* 0x000fda0003f06270 */
[----:B------:R-:W-:Y:S05]  /*2460*/  @P0 BRA `(.L_x_59) ;  /* 0x0000007000000947 */ /* 0x000fea0003800000 */
[----:B------:R-:W-:Y:S02]  /*2470*/  SHF.R.S32.HI R9, RZ, 0x1f, R231 ;  /* 0x0000001fff097819 */ /* 0x000fe400000114e7 */
[----:B--2---:R-:W-:-:S04]  /*2480*/  LEA R2, P0, R231, R2, 0x1 ;  /* 0x00000002e7027211 */ /* 0x004fc800078008ff */
[----:B----4-:R-:W-:-:S05]  /*2490*/  LEA.HI.X R3, R231, R7, R9, 0x1, P0 ;  /* 0x00000007e7037211 */ /* 0x010fca00000f0c09 */
[----:B------:R-:W-:Y:S01]  /*24a0*/  @!PT LDS RZ, [RZ] ;  /* 0x00000000fffff984 */ /* 0x000fe20000000800 */
[----:B------:R-:W-:Y:S01]  /*24b0*/  @!PT LDS RZ, [RZ] ;  /* 0x00000000fffff984 */ /* 0x000fe20000000800 */
[----:B------:R-:W-:Y:S01]  /*24c0*/  @!PT LDS RZ, [RZ] ;  /* 0x00000000fffff984 */ /* 0x000fe20000000800 */
[----:B------:R2:W-:Y:S04]  /*24d0*/  LDGSTS.E.BYPASS.LTC128B.128 [R204+0x6100], [R2.64], !P2 ;  /* 0x0610000002cc7fae */ /* 0x0005e8000d101d46 */
.L_x_59:
[----:B------:R-:W-:Y:S05]  /*24e0*/  BSYNC B0 ;  /* 0x0000000000007941 */ /* 0x000fea0003800000 */
.L_x_58:
[----:B------:R-:W-:Y:S05]  /*24f0*/  BRA.DIV ~URZ, `(.L_x_60) ;  /* 0x0000d3127f007947 */ /* 0x000fea000b800000 */
[----:B----4-:R4:W1:Y:S04]  /*2500*/  SHFL.IDX PT, R7, R5, 0x3, 0x181f ;  /* 0x00781f0005077f89 */ /* 0x01086800000e0000 */
[----:B--2---:R4:W2:Y:S02]  /*2510*/  SHFL.IDX PT, R2, R6, 0x3, 0x181f ;  /* 0x00781f0006027f89 */ /* 0x0048a400000e0000 */
.L_x_164:
[----:B------:R-:W-:Y:S01]  /*2520*/  IADD3 R3, R0, 0x30, RZ ;  /* 0x0000003000037810 */ /* 0x000fe20007ffe0ff */
[----:B------:R-:W-:Y:S03]  /*2530*/  BSSY B0, `(.L_x_61) ;  /* 0x000000a000007945 */ /* 0x000fe60003800000 */
[----:B------:R-:W-:-:S13]  /*2540*/  ISETP.GE.AND P0, PT, R3, R4, PT ;  /* 0x000000040300720c */ /* 0x000fda0003f06270 */
[----:B------:R-:W-:Y:S05]  /*2550*/  @P0 BRA `(.L_x_62) ;  /* 0x0000007000000947 */ /* 0x000fea0003800000 */
[----:B------:R-:W-:Y:S02]  /*2560*/  SHF.R.S32.HI R9, RZ, 0x1f, R231 ;  /* 0x0000001fff097819 */ /* 0x000fe400000114e7 */
[----:B--2---:R-:W-:-:S04]  /*2570*/  LEA R2, P0, R231, R2, 0x1 ;  /* 0x00000002e7027211 */ /* 0x004fc800078008ff */
[----:B-1----:R-:W-:-:S05]  /*2580*/  LEA.HI.X R3, R231, R7, R9, 0x1, P0 ;  /* 0x00000007e7037211 */ /* 0x002fca00000f0c09 */
[----:B------:R-:W-:Y:S01]  /*2590*/  @!PT LDS RZ, [RZ] ;  /* 0x00000000fffff984 */ /* 0x000fe20000000800 */
[----:B------:R-:W-:Y:S01]  /*25a0*/  @!PT LDS RZ, [RZ] ;  /* 0x00000000fffff984 */ /* 0x000fe20000000800 */
[----:B------:R-:W-:Y:S01]  /*25b0*/  @!PT LDS RZ, [RZ] ;  /* 0x00000000fffff984 */ /* 0x000fe20000000800 */
[----:B------:R1:W-:Y:S04]  /*25c0*/  LDGSTS.E.BYPASS.LTC128B.128 [R204+0x6900], [R2.64], !P2 ;  /* 0x0690000002cc7fae */ /* 0x0003e8000d101d46 */
.L_x_62:
[----:B------:R-:W-:Y:S05]  /*25d0*/  BSYNC B0 ;  /* 0x0000000000007941 */ /* 0x000fea0003800000 */
.L_x_61:
[----:B------:R-:W-:Y:S05]  /*25e0*/  BRA.DIV ~URZ, `(.L_x_63) ;  /* 0x0000d2f27f007947 */ /* 0x000fea000b800000 */
[----:B-1----:R1:W3:Y:S02]  /*25f0*/  SHFL.IDX PT, R7, R5, 0x4, 0x181f ;  /* 0x00981f0005077f89 */ /* 0x0022e400000e0000 */
.L_x_165:
[----:B------:R-:W-:Y:S05]  /*2600*/  BRA.DIV ~URZ, `(.L_x_64) ;  /* 0x0000d3427f007947 */ /* 0x000fea000b800000 */
[----:B--2---:R2:W1:Y:S02]  /*2610*/  SHFL.IDX PT, R2, R6, 0x4, 0x181f ;  /* 0x00981f0006027f89 */ /* 0x00446400000e0000 */
.L_x_166:
        /* <DEDUP_REMOVED lines=11> */
.L_x_66:
[----:B------:R-:W-:Y:S05]  /*26d0*/  BSYNC B0 ;  /* 0x0000000000007941 */ /* 0x000fea0003800000 */
.L_x_65:
[----:B------:R-:W-:Y:S05]  /*26e0*/  BRA.DIV ~URZ, `(.L_x_67) ;  /* 0x0000d2d27f007947 */ /* 0x000fea000b800000 */
[----:B---3--:R3:W2:Y:S04]  /*26f0*/  SHFL.IDX PT, R7, R5, 0x5, 0x181f ;  /* 0x00b81f0005077f89 */ /* 0x0086a800000e0000 */
[----:B-1----:R3:W1:Y:S02]  /*2700*/  SHFL.IDX PT, R2, R6, 0x5, 0x181f ;  /* 0x00b81f0006027f89 */ /* 0x00266400000e0000 */
.L_x_167:
[----:B------:R-:W-:Y:S01]  /*2710*/  IADD3 R3, R0, 0x50, RZ ;  /* 0x0000005000037810 */ /* 0x000fe20007ffe0ff */
[----:B------:R-:W-:Y:S03]  /*2720*/  BSSY B0, `(.L_x_68) ;  /* 0x000000a000007945 */ /* 0x000fe60003800000 */
[----:B------:R-:W-:-:S13]  /*2730*/  ISETP.GE.AND P0, PT, R3, R4, PT ;  /* 0x000000040300720c */ /* 0x000fda0003f06270 */
[----:B------:R-:W-:Y:S05]  /*2740*/  @P0 BRA `(.L_x_69) ;  /* 0x0000007000000947 */ /* 0x000fea0003800000 */
[----:B------:R-:W-:Y:S02]  /*2750*/  SHF.R.S32.HI R9, RZ, 0x1f, R231 ;  /* 0x0000001fff097819 */ /* 0x000fe400000114e7 */
[----:B-1----:R-:W-:-:S04]  /*2760*/  LEA R2, P0, R231, R2, 0x1 ;  /* 0x00000002e7027211 */ /* 0x002fc800078008ff */
[----:B--2---:R-:W-:-:S05]  /*2770*/  LEA.HI.X R3, R231, R7, R9, 0x1, P0 ;  /* 0x00000007e7037211 */ /* 0x004fca00000f0c09 */
[----:B------:R-:W-:Y:S01]  /*2780*/  @!PT LDS RZ, [RZ] ;  /* 0x00000000fffff984 */ /* 0x000fe20000000800 */
[----:B------:R-:W-:Y:S01]  /*2790*/  @!PT LDS RZ, [RZ] ;  /* 0x00000000fffff984 */ /* 0x000fe20000000800 */
[----:B------:R-:W-:Y:S01]  /*27a0*/  @!PT LDS RZ, [RZ] ;  /* 0x00000000fffff984 */ /* 0x000fe20000000800 */
[----:B------:R1:W-:Y:S04]  /*27b0*/  LDGSTS.E.BYPASS.LTC128B.128 [R204+0x7900], [R2.64], !P2 ;  /* 0x0790000002cc7fae */ /* 0x0003e8000d101d46 */
.L_x_69:
[----:B------:R-:W-:Y:S05]  /*27c0*/  BSYNC B0 ;  /* 0x0000000000007941 */ /* 0x000fea0003800000 */
.L_x_68:
[----:B------:R-:W-:Y:S05]  /*27d0*/  BRA.DIV ~URZ, `(.L_x_70) ;  /* 0x0000d2b27f007947 */ /* 0x000fea000b800000 */
[----:B--2---:R2:W3:Y:S02]  /*27e0*/  SHFL.IDX PT, R7, R5, 0x6, 0x181f ;  /* 0x00d81f0005077f89 */ /* 0x0044e400000e0000 */
.L_x_168:
[----:B------:R-:W-:Y:S05]  /*27f0*/  BRA.DIV ~URZ, `(.L_x_71) ;  /* 0x0000d3027f007947 */ /* 0x000fea000b800000 */
[----:B-1----:R1:W2:Y:S02]  /*2800*/  SHFL.IDX PT, R2, R6, 0x6, 0x181f ;  /* 0x00d81f0006027f89 */ /* 0x0022a400000e0000 */
.L_x_169:
[----:B------:R-:W-:Y:S01]  /*2810*/  IADD3 R3, R0, 0x60, RZ ;  /* 0x0000006000037810 */ /* 0x000fe20007ffe0ff */
[----:B------:R-:W-:Y:S03]  /*2820*/  BSSY B0, `(.L_x_72) ;  /* 0x000000a000007945 */ /* 0x000fe60003800000 */
[----:B------:R-:W-:-:S13]  /*2830*/  ISETP.GE.AND P0, PT, R3, R4, PT ;  /* 0x000000040300720c */ /* 0x000fda0003f06270 */
[----:B------:R-:W-:Y:S05]  /*2840*/  @P0 BRA `(.L_x_73) ;  /* 0x0000007000000947 */ /* 0x000fea0003800000 */
[----:B------:R-:W-:Y:S02]  /*2850*/  SHF.R.S32.HI R9, RZ, 0x1f, R231 ;  /* 0x0000001fff097819 */ /* 0x000fe400000114e7 */
[----:B--2---:R-:W-:-:S04]  /*2860*/  LEA R2, P0, R231, R2, 0x1 ;  /* 0x00000002e7027211 */ /* 0x004fc800078008ff */
[----:B---3--:R-:W-:-:S05]  /*2870*/  LEA.HI.X R3, R231, R7, R9, 0x1, P0 ;  /* 0x00000007e7037211 */ /* 0x008fca00000f0c09 */
[----:B------:R-:W-:Y:S01]  /*2880*/  @!PT LDS RZ, [RZ] ;  /* 0x00000000fffff984 */ /* 0x000fe20000000800 */
[----:B------:R-:W-:Y:S01]  /*2890*/  @!PT LDS RZ, [RZ] ;  /* 0x00000000fffff984 */ /* 0x000fe20000000800 */
[----:B------:R-:W-:Y:S01]  /*28a0*/  @!PT LDS RZ, [RZ] ;  /* 0x00000000fffff984 */ /* 0x000fe20000000800 */
[----:B------:R2:W-:Y:S04]  /*28b0*/  LDGSTS.E.BYPASS.LTC128B.128 [R204+0x8100], [R2.64], !P2 ;  /* 0x0810000002cc7fae */ /* 0x0005e8000d101d46 */
.L_x_73:
[----:B------:R-:W-:Y:S05]  /*28c0*/  BSYNC B0 ;  /* 0x0000000000007941 */ /* 0x000fea0003800000 */
.L_x_72:
[----:B------:R-:W-:Y:S05]  /*28d0*/  BRA.DIV ~URZ, `(.L_x_74) ;  /* 0x0000d2927f007947 */ /* 0x000fea000b800000 */
[----:B--234-:R-:W2:Y:S04]  /*28e0*/  SHFL.IDX PT, R5, R5, 0x7, 0x181f ;  /* 0x00f81f0005057f89 */ /* 0x01cea800000e0000 */
[----:B------:R3:W4:Y:S02]  /*28f0*/  SHFL.IDX PT, R2, R6, 0x7, 0x181f ;  /* 0x00f81f0006027f89 */ /* 0x00072400000e0000 */
.L_x_170:
[----:B------:R-:W-:Y:S01]  /*2900*/  IADD3 R0, R0, 0x70, RZ ;  /* 0x0000007000007810 */ /* 0x000fe20007ffe0ff */
[----:B------:R-:W1:Y:S01]  /*2910*/  S2R R7, SR_TID.X ;  /* 0x0000000000077919 */ /* 0x000e620000002100 */
[----:B-----5:R-:W-:Y:S01]  /*2920*/  IMAD.WIDE.U32 R160, R8, c[0x0][0x2b0], RZ ;  /* 0x0000ac0008a07a25 */ /* 0x020fe200078e00ff */
[----:B------:R-:W-:Y:S02]  /*2930*/  SHF.R.S32.HI R17, RZ, 0x1f, R231 ;  /* 0x0000001fff117819 */ /* 0x000fe400000114e7 */
[----:B------:R-:W-:Y:S02]  /*2940*/  ISETP.GE.AND P1, PT, R0, R4, PT ;  /* 0x000000040000720c */ /* 0x000fe40003f26270 */
[----:B------:R-:W-:Y:S01]  /*2950*/  SHF.R.S32.HI R0, RZ, 0x1f, R8 ;  /* 0x0000001fff007819 */ /* 0x000fe20000011408 */
[----:B------:R3:W-:Y:S04]  /*2960*/  STL.64 [R1+0x20], R160 ;  /* 0x000020a001007387 */ /* 0x0007e80000100a00 */
[----:B------:R-:W-:-:S04]  /*2970*/  IMAD R0, R0, c[0x0][0x2b0], RZ ;  /* 0x0000ac0000007a24 */ /* 0x000fc800078e02ff */
[----:B------:R-:W-:Y:S02]  /*2980*/  IMAD R0, R8, c[0x0][0x2b4], R0 ;  /* 0x0000ad0008007a24 */ /* 0x000fe400078e0200 */
[----:B----4-:R-:W-:Y:S02]  /*2990*/  @!P1 LEA R2, P0, R231, R2, 0x1 ;  /* 0x00000002e7029211 */ /* 0x010fe400078008ff */
[----:B------:R-:W-:Y:S02]  /*29a0*/  IMAD.IADD R157, R161, 0x1, R0 ;  /* 0x00000001a19d7824 */ /* 0x000fe400078e0200 */
[----:B--2---:R-:W-:-:S03]  /*29b0*/  @!P1 LEA.HI.X R3, R231, R5, R17, 0x1, P0 ;  /* 0x00000005e7039211 */ /* 0x004fc600000f0c11 */
[----:B------:R3:W-:Y:S02]  /*29c0*/  STL [R1+0x34], R157 ;  /* 0x0000349d01007387 */ /* 0x0007e40000100800 */
[----:B-1-3--:R-:W-:Y:S02]  /*29d0*/  SHF.R.S32.HI R6, RZ, 0x1f, R7 ;  /* 0x0000001fff067819 */ /* 0x00afe40000011407 */
[----:B------:R-:W-:Y:S01]  /*29e0*/  @!PT LDS RZ, [RZ] ;  /* 0x00000000fffff984 */ /* 0x000fe20000000800 */
[----:B------:R-:W-:Y:S01]  /*29f0*/  @!PT LDS RZ, [RZ] ;  /* 0x00000000fffff984 */ /* 0x000fe20000000800 */
[----:B------:R-:W-:Y:S01]  /*2a00*/  @!PT LDS RZ, [RZ] ;  /* 0x00000000fffff984 */ /* 0x000fe20000000800 */
[----:B------:R1:W-:Y:S02]  /*2a10*/  @!P1 LDGSTS.E.BYPASS.LTC128B.128 [R204+0x8900], [R2.64], !P2 ;  /* 0x0890000002cc9fae */ /* 0x0003e4000d101d46 */
[----:B------:R-:W-:Y:S02]  /*2a20*/  LEA.HI R6, R6, R7, RZ, 0x3 ;  /* 0x0000000706067211 */ /* 0x000fe400078f18ff */
[----:B------:R-:W0:Y:S02]  /*2a30*/  LDGDEPBAR ;  /* 0x00000000000079af */ /* 0x000e240000000000 */
[----:B------:R-:W-:Y:S01]  /*2a40*/  SHF.R.S32.HI R6, RZ, 0x3, R6 ;  /* 0x00000003ff067819 */ /* 0x000fe20000011406 */
[----:B------:R-:W-:Y:S04]  /*2a50*/  WARPSYNC 0xffffffff ;  /* 0xffffffff00007948 */ /* 0x000fe80003800000 */
[----:B------:R-:W-:-:S02]  /*2a60*/  IMAD R37, R244, 0x10, R6 ;  /* 0x00000010f4257824 */ /* 0x000fc400078e0206 */
[----:B------:R-:W2:Y:S01]  /*2a70*/  LDL R162, [R1+0x14] ;  /* 0x0000140001a27983 */ /* 0x000ea20000100800 */
[----:B------:R-:W-:-:S02]  /*2a80*/  MOV R118, 0x50 ;  /* 0x0000005000767802 */ /* 0x000fc40000000f00 */
[----:B------:R-:W-:Y:S02]  /*2a90*/  MOV R0, c[0x0][0x2b8] ;  /* 0x0000ae0000007a02 */ /* 0x000fe40000000f00 */
[----:B------:R-:W-:Y:S01]  /*2aa0*/  MOV R201, RZ ;  /* 0x000000ff00c97202 */ /* 0x000fe20000000f00 */
[----:B------:R-:W-:Y:S01]  /*2ab0*/  IMAD R118, R171, R118, -0x50 ;  /* 0xffffffb0ab767424 */ /* 0x000fe200078e0276 */
[----:B------:R-:W-:-:S04]  /*2ac0*/  ISETP.NE.AND P3, PT, R0, 0x1, PT ;  /* 0x000000010000780c */ /* 0x000fc80003f65270 */
[----:B-1----:R-:W-:Y:S01]  /*2ad0*/  IADD3 R2, R37, R118, RZ ;  /* 0x0000007625027210 */ /* 0x002fe20007ffe0ff */
[----:B------:R-:W-:Y:S03]  /*2ae0*/  BAR.SYNC.DEFER_BLOCKING 0x0 ;  /* 0x0000000000007b1d */ /* 0x000fe60000010000 */
[----:B------:R-:W-:-:S04]  /*2af0*/  ISETP.GE.AND P1, PT, R2, R14, PT ;  /* 0x0000000e0200720c */ /* 0x000fc80003f26270 */
[----:B------:R-:W-:Y:S02]  /*2b00*/  ISETP.GT.OR P1, PT, R37, 0x4f, P1 ;  /* 0x0000004f2500780c */ /* 0x000fe40000f24670 */
[----:B--2---:R-:W-:-:S04]  /*2b10*/  IADD3 R2, R2, R162, RZ ;  /* 0x000000a202027210 */ /* 0x004fc80007ffe0ff */
[----:B------:R-:W-:Y:S01]  /*2b20*/  MOV R0, R2 ;  /* 0x0000000200007202 */ /* 0x000fe20000000f00 */
[----:B------:R-:W-:-:S05]  /*2b30*/  @P3 IMAD.HI.U32 R3, R2, c[0x0][0x2bc], RZ ;  /* 0x0000af0002033a27 */ /* 0x000fca00078e00ff */
[----:B------:R-:W-:-:S04]  /*2b40*/  @P3 SHF.R.U32.HI R0, RZ, c[0x0][0x2c0], R3 ;  /* 0x0000b000ff003a19 */ /* 0x000fc80000011603 */
[----:B------:R-:W-:-:S04]  /*2b50*/  @!P1 IADD3 R3, P0, R0, R160, RZ ;  /* 0x000000a000039210 */ /* 0x000fc80007f1e0ff */
[----:B------:R-:W-:Y:S02]  /*2b60*/  @!P1 LEA.HI.X.SX32 R5, R0, R157, 0x1, P0 ;  /* 0x0000009d00059211 */ /* 0x000fe400000f0eff */
[----:B------:R-:W-:-:S04]  /*2b70*/  @!P1 LEA R4, P0, R3, c[0x0][0x2a0], 0x2 ;  /* 0x0000a80003049a11 */ /* 0x000fc800078010ff */
[----:B------:R-:W-:-:S05]  /*2b80*/  @!P1 LEA.HI.X R5, R3, c[0x0][0x2a4], R5, 0x2, P0 ;  /* 0x0000a90003059a11 */ /* 0x000fca00000f1405 */
[----:B------:R-:W2:Y:S01]  /*2b90*/  @!P1 LDG.E R201, [R4.64] ;  /* 0x0000000604c99981 */ /* 0x000ea2000c1e1900 */
[----:B------:R-:W-:Y:S01]  /*2ba0*/  IADD3 R0, -R0, RZ, RZ ;  /* 0x000000ff00007210 */ /* 0x000fe20007ffe1ff */
[----:B------:R-:W-:Y:S01]  /*2bb0*/  IMAD.WIDE.U32 R158, R16, c[0x0][0x1e8], RZ ;  /* 0x00007a00109e7a25 */ /* 0x000fe200078e00ff */
[----:B------:R-:W-:-:S03]  /*2bc0*/  SHF.L.U64.HI R36, R231, 0x1, R17 ;  /* 0x00000001e7247819 */ /* 0x000fc60000010211 */
[----:B------:R-:W-:Y:S02]  /*2bd0*/  IMAD R220, R0, c[0x0][0x2b8], R2 ;  /* 0x0000ae0000dc7a24 */ /* 0x000fe400078e0202 */
[----:B------:R-:W-:Y:S02]  /*2be0*/  IMAD R38, R132, -0x50, R14 ;  /* 0xffffffb084267824 */ /* 0x000fe400078e020e */
[----:B------:R-:W-:Y:S01]  /*2bf0*/  IMAD.WIDE.U32 R20, R16, c[0x0][0x210], RZ ;  /* 0x0000840010147a25 */ /* 0x000fe200078e00ff */
[----:B------:R-:W-:Y:S01]  /*2c00*/  SHF.R.S32.HI R9, RZ, 0x1f, R220 ;  /* 0x0000001fff097819 */ /* 0x000fe200000114dc */
[----:B------:R-:W-:Y:S01]  /*2c10*/  STL.64 [R1+0x18], R158 ;  /* 0x0000189e01007387 */ /* 0x000fe20000100a00 */
[----:B------:R-:W-:Y:S01]  /*2c20*/  IADD3 R8, -R6, R38, RZ ;  /* 0x0000002606087210 */ /* 0x000fe20007ffe1ff */
[----:B------:R-:W-:-:S03]  /*2c30*/  IMAD.WIDE.U32 R2, R220, c[0x0][0x1e0], RZ ;  /* 0x00007800dc027a25 */ /* 0x000fc600078e00ff */
[C---:B------:R-:W-:Y:S01]  /*2c40*/  ISETP.GE.AND P5, PT, R8.reuse, 0x1, PT ;  /* 0x000000010800780c */ /* 0x040fe20003fa6270 */
[----:B------:R-:W-:Y:S01]  /*2c50*/  IMAD R0, R9, c[0x0][0x1e0], RZ ;  /* 0x0000780009007a24 */ /* 0x000fe200078e02ff */
[----:B------:R-:W-:Y:S01]  /*2c60*/  ISETP.GE.AND P4, PT, R8, 0x11, PT ;  /* 0x000000110800780c */ /* 0x000fe20003f86270 */
[----:B------:R-:W-:Y:S01]  /*2c70*/  IMAD R156, R16, c[0x0][0x1ec], R159 ;  /* 0x00007b00109c7a24 */ /* 0x000fe200078e029f */
[----:B------:R-:W-:Y:S01]  /*2c80*/  ISETP.GE.AND P2, PT, R8, 0x21, PT ;  /* 0x000000210800780c */ /* 0x000fe20003f46270 */
[----:B------:R-:W-:Y:S01]  /*2c90*/  IMAD R0, R220, c[0x0][0x1e4], R0 ;  /* 0x00007900dc007a24 */ /* 0x000fe200078e0200 */
[----:B------:R-:W-:Y:S01]  /*2ca0*/  ISETP.GE.AND P6, PT, R8, 0x31, PT ;  /* 0x000000310800780c */ /* 0x000fe20003fc6270 */
[----:B------:R-:W-:Y:S01]  /*2cb0*/  IMAD R18, R16, c[0x0][0x214], R21 ;  /* 0x0000850010127a24 */ /* 0x000fe200078e0215 */
[----:B------:R-:W-:Y:S01]  /*2cc0*/  SHF.L.U32 R155, R231, 0x1, RZ ;  /* 0x00000001e79b7819 */ /* 0x000fe200000006ff */
[----:B------:R-:W-:Y:S01]  /*2cd0*/  STL [R1+0x30], R156 ;  /* 0x0000309c01007387 */ /* 0x000fe20000100800 */
[----:B------:R-:W-:-:S03]  /*2ce0*/  IADD3 R3, R3, R0, RZ ;  /* 0x0000000003037210 */ /* 0x000fc60007ffe0ff */
[----:B------:R-:W-:Y:S01]  /*2cf0*/  @P5 ISETP.GE.AND P1, PT, R231, c[0x0][0x1d4], PT ;  /* 0x00007500e7005a0c */ /* 0x000fe20003f26270 */
[----:B------:R-:W-:Y:S04]  /*2d00*/  STL.64 [R1+0x28], R20 ;  /* 0x0000281401007387 */ /* 0x000fe80000100a00 */
[----:B------:R-:W-:Y:S04]  /*2d10*/  STL [R1+0x38], R18 ;  /* 0x0000381201007387 */ /* 0x000fe80000100800 */
[----:B------:R-:W3:Y:S01]  /*2d20*/  LDL R163, [R1+0x10] ;  /* 0x0000100001a37983 */ /* 0x000ee20000100800 */
[----:B--2---:R-:W-:Y:S01]  /*2d30*/  SHF.R.S32.HI R13, RZ, 0x1f, R201 ;  /* 0x0000001fff0d7819 */ /* 0x004fe200000114c9 */
[----:B------:R-:W-:-:S04]  /*2d40*/  IMAD.WIDE.U32 R2, R201, c[0x0][0x1f0], R2 ;  /* 0x00007c00c9027a25 */ /* 0x000fc800078e0002 */
[----:B------:R-:W-:Y:S01]  /*2d50*/  IMAD R0, R13, c[0x0][0x1f0], RZ ;  /* 0x00007c000d007a24 */ /* 0x000fe200078e02ff */
[----:B------:R-:W-:-:S03]  /*2d60*/  IADD3 R2, P0, R2, R158, RZ ;  /* 0x0000009e02027210 */ /* 0x000fc60007f1e0ff */
[----:B------:R-:W-:-:S05]  /*2d70*/  IMAD R0, R201, c[0x0][0x1f4], R0 ;  /* 0x00007d00c9007a24 */ /* 0x000fca00078e0200 */
[----:B------:R-:W-:Y:S02]  /*2d80*/  IADD3.X R3, R156, R3, R0, P0, !PT ;  /* 0x000000039c037210 */ /* 0x000fe400007fe400 */
[----:B------:R-:W-:-:S04]  /*2d90*/  LEA R0, P0, R2, c[0x0][0x1c8], 0x1 ;  /* 0x0000720002007a11 */ /* 0x000fc800078008ff */
[----:B------:R-:W-:Y:S01]  /*2da0*/  LEA.HI.X R5, R2, c[0x0][0x1cc], R3, 0x1, P0 ;  /* 0x0000730002057a11 */ /* 0x000fe200000f0c03 */
[----:B------:R-:W-:Y:S04]  /*2db0*/  SHFL.IDX PT, R4, R0, 0x1, 0x181f ;  /* 0x00381f0000047f89 */ /* 0x000fe800000e0000 */
[----:B------:R-:W1:Y:S04]  /*2dc0*/  SHFL.IDX PT, R2, R0, RZ, 0x181f ;  /* 0x00181fff00027589 */ /* 0x000e6800000e0000 */
[----:B------:R-:W2:Y:S04]  /*2dd0*/  SHFL.IDX PT, R3, R5, RZ, 0x181f ;  /* 0x00181fff05037589 */ /* 0x000ea800000e0000 */
[----:B------:R-:W4:Y:S04]  /*2de0*/  SHFL.IDX PT, R6, R0, 0x2, 0x181f ;  /* 0x00581f0000067f89 */ /* 0x000f2800000e0000 */
[----:B------:R-:W5:Y:S04]  /*2df0*/  SHFL.IDX PT, R10, R5, 0x1, 0x181f ;  /* 0x00381f00050a7f89 */ /* 0x000f6800000e0000 */
[----:B------:R-:W3:Y:S04]  /*2e00*/  SHFL.IDX PT, R7, R5, 0x2, 0x181f ;  /* 0x00581f0005077f89 */ /* 0x000ee800000e0000 */
[----:B------:R-:W-:Y:S01]  /*2e10*/  SHFL.IDX PT, R12, R0, 0x3, 0x181f ;  /* 0x00781f00000c7f89 */ /* 0x000fe200000e0000 */
[----:B-1----:R-:W-:-:S03]  /*2e20*/  @P5 LEA R2, P0, R231, R2, 0x1 ;  /* 0x00000002e7025211 */ /* 0x002fc600078008ff */
[----:B------:R1:W3:Y:S01]  /*2e30*/  SHFL.IDX PT, R14, R0, 0x4, 0x181f ;  /* 0x00981f00000e7f89 */ /* 0x0002e200000e0000 */
[----:B--2---:R-:W-:-:S03]  /*2e40*/  @P5 LEA.HI.X R3, R231, R3, R17, 0x1, P0 ;  /* 0x00000003e7035211 */ /* 0x004fc600000f0c11 */
[----:B------:R-:W-:Y:S04]  /*2e50*/  SHFL.IDX PT, R15, R5, 0x3, 0x181f ;  /* 0x00781f00050f7f89 */ /* 0x000fe800000e0000 */
[----:B------:R2:W-:Y:S01]  /*2e60*/  @P5 LDGSTS.E.BYPASS.LTC128B.128 [R204+0x2900], [R2.64], !P1 ;  /* 0x0290000002cc5fae */ /* 0x0005e2000c901d46 */
[----:B------:R-:W-:-:S03]  /*2e70*/  @P4 ISETP.GE.AND P1, PT, R231, c[0x0][0x1d4], PT ;  /* 0x00007500e7004a0c */ /* 0x000fc60003f26270 */
[----:B------:R3:W3:Y:S01]  /*2e80*/  SHFL.IDX PT, R11, R5, 0x4, 0x181f ;  /* 0x00981f00050b7f89 */ /* 0x0006e200000e0000 */
[----:B-1----:R-:W-:-:S04]  /*2e90*/  IMAD R0, R9, c[0x0][0x208], RZ ;  /* 0x0000820009007a24 */ /* 0x002fc800078e02ff */
[----:B------:R-:W-:Y:S01]  /*2ea0*/  IMAD R0, R220, c[0x0][0x20c], R0 ;  /* 0x00008300dc007a24 */ /* 0x000fe200078e0200 */
[C---:B--2---:R-:W-:Y:S02]  /*2eb0*/  @P4 LEA R2, P0, R231.reuse, R4, 0x1 ;  /* 0x00000004e7024211 */ /* 0x044fe400078008ff */
[C---:B----4-:R-:W-:Y:S02]  /*2ec0*/  @P2 LEA R4, P5, R231.reuse, R6, 0x1 ;  /* 0x00000006e7042211 */ /* 0x050fe400078a08ff */
[C-C-:B-----5:R-:W-:Y:S02]  /*2ed0*/  @P4 LEA.HI.X R3, R231.reuse, R10, R17.reuse, 0x1, P0 ;  /* 0x0000000ae7034211 */ /* 0x160fe400000f0c11 */
[C---:B------:R-:W-:Y:S02]  /*2ee0*/  @P2 ISETP.GE.AND P0, PT, R231.reuse, c[0x0][0x1d4], PT ;  /* 0x00007500e7002a0c */ /* 0x040fe40003f06270 */
[----:B---3--:R-:W-:Y:S01]  /*2ef0*/  @P2 LEA.HI.X R5, R231, R7, R17, 0x1, P5 ;  /* 0x00000007e7052211 */ /* 0x008fe200028f0c11 */
[----:B------:R1:W-:Y:S01]  /*2f00*/  @P4 LDGSTS.E.BYPASS.LTC128B.128 [R204+0x3100], [R2.64], !P1 ;  /* 0x0310000002cc4fae */ /* 0x0003e2000c901d46 */
[----:B------:R-:W-:-:S02]  /*2f10*/  ISETP.GE.AND P5, PT, R8, 0x41, PT ;  /* 0x000000410800780c */ /* 0x000fc40003fa6270 */
[----:B------:R-:W-:-:S07]  /*2f20*/  @P6 ISETP.GE.AND P1, PT, R231, c[0x0][0x1d4], PT ;  /* 0x00007500e7006a0c */ /* 0x000fce0003f26270 */
[----:B------:R2:W-:Y:S04]  /*2f30*/  @P2 LDGSTS.E.BYPASS.LTC128B.128 [R204+0x3900], [R4.64], !P0 ;  /* 0x0390000004cc2fae */ /* 0x0005e8000c101d46 */
[C---:B------:R-:W-:Y:S02]  /*2f40*/  @P5 ISETP.GE.AND P0, PT, R231.reuse, c[0x0][0x1d4], PT ;  /* 0x00007500e7005a0c */ /* 0x040fe40003f06270 */
[----:B------:R-:W-:-:S04]  /*2f50*/  @P5 LEA R6, P2, R231, R14, 0x1 ;  /* 0x0000000ee7065211 */ /* 0x000fc800078408ff */
[----:B------:R-:W-:Y:S01]  /*2f60*/  @P5 LEA.HI.X R7, R231, R11, R17, 0x1, P2 ;  /* 0x0000000be7075211 */ /* 0x000fe200010f0c11 */
[----:B-1----:R-:W-:-:S05]  /*2f70*/  IMAD.WIDE.U32 R2, R220, c[0x0][0x208], RZ ;  /* 0x00008200dc027a25 */ /* 0x002fca00078e00ff */
[----:B------:R-:W-:Y:S01]  /*2f80*/  IADD3 R3, R3, R0, RZ ;  /* 0x0000000003037210 */ /* 0x000fe20007ffe0ff */
[----:B------:R-:W-:Y:S01]  /*2f90*/  IMAD R0, R13, c[0x0][0x218], RZ ;  /* 0x000086000d007a24 */ /* 0x000fe200078e02ff */
[----:B--2---:R-:W-:-:S03]  /*2fa0*/  @P6 LEA R4, P4, R231, R12, 0x1 ;  /* 0x0000000ce7046211 */ /* 0x004fc600078808ff */
[----:B------:R-:W-:Y:S01]  /*2fb0*/  IMAD.WIDE.U32 R2, R201, c[0x0][0x218], R2 ;  /* 0x00008600c9027a25 */ /* 0x000fe200078e0002 */
[----:B------:R-:W-:-:S05]  /*2fc0*/  @P6 LEA.HI.X R5, R231, R15, R17, 0x1, P4 ;  /* 0x0000000fe7056211 */ /* 0x000fca00020f0c11 */
[----:B------:R1:W-:Y:S04]  /*2fd0*/  @P6 LDGSTS.E.BYPASS.LTC128B.128 [R204+0x4100], [R4.64], !P1 ;  /* 0x0410000004cc6fae */ /* 0x0003e8000c901d46 */
[----:B------:R2:W-:Y:S04]  /*2fe0*/  @P5 LDGSTS.E.BYPASS.LTC128B.128 [R204+0x4900], [R6.64], !P0 ;  /* 0x0490000006cc5fae */ /* 0x0005e8000c101d46 */
[----:B------:R-:W0:Y:S01]  /*2ff0*/  LDGDEPBAR ;  /* 0x00000000000079af */ /* 0x000e220000000000 */
[----:B-1----:R-:W-:Y:S01]  /*3000*/  IMAD R4, R201, c[0x0][0x21c], R0 ;  /* 0x00008700c9047a24 */ /* 0x002fe200078e0200 */
[----:B------:R-:W-:Y:S01]  /*3010*/  IADD3 R0, P0, R2, R20, RZ ;  /* 0x0000001402007210 */ /* 0x000fe20007f1e0ff */
[----:B------:R-:W-:-:S04]  /*3020*/  DEPBAR.LE SB0, 0x1 ;  /* 0x000080400000791a */ /* 0x000fc80000000000 */
[----:B------:R-:W-:-:S04]  /*3030*/  DEPBAR.LE SB0, 0x0 ;  /* 0x000080000000791a */ /* 0x000fc80000000000 */
[----:B------:R-:W-:Y:S01]  /*3040*/  BAR.SYNC.DEFER_BLOCKING 0x0 ;  /* 0x0000000000007b1d */ /* 0x000fe20000010000 */
[----:B------:R-:W-:Y:S02]  /*3050*/  IADD3.X R2, R18, R3, R4, P0, !PT ;  /* 0x0000000312027210 */ /* 0x000fe400007fe404 */
[----:B------:R-:W-:-:S04]  /*3060*/  LEA R3, P0, R0, c[0x0][0x1f8], 0x1 ;  /* 0x00007e0000037a11 */ /* 0x000fc800078008ff */
[----:B------:R-:W-:Y:S01]  /*3070*/  LEA.HI.X R4, R0, c[0x0][0x1fc], R2, 0x1, P0 ;  /* 0x00007f0000047a11 */ /* 0x000fe200000f0c02 */
[----:B--2---:R-:W1:Y:S01]  /*3080*/  SHFL.IDX PT, R6, R3, RZ, 0x181f ;  /* 0x00181fff03067589 */ /* 0x004e6200000e0000 */
[----:B------:R-:W-:Y:S02]  /*3090*/  R2P PR, R244, 0x6 ;  /* 0x00000006f4007804 */ /* 0x000fe40000000000 */
[C---:B------:R-:W-:Y:S01]  /*30a0*/  IADD3 R0, R184.reuse, 0x20, RZ ;  /* 0x00000020b8007810 */ /* 0x040fe20007ffe0ff */
[----:B------:R-:W2:Y:S01]  /*30b0*/  SHFL.IDX PT, R7, R4, RZ, 0x181f ;  /* 0x00181fff04077589 */ /* 0x000ea200000e0000 */
[----:B------:R-:W-:Y:S02]  /*30c0*/  ISETP.GE.AND P0, PT, R231, c[0x0][0x1d4], PT ;  /* 0x00007500e7007a0c */ /* 0x000fe40003f06270 */
[----:B------:R-:W-:Y:S01]  /*30d0*/  MOV R2, 0x40 ;  /* 0x0000004000027802 */ /* 0x000fe20000000f00 */
[----:B------:R-:W3:Y:S04]  /*30e0*/  SHFL.IDX PT, R5, R3, 0x1, 0x181f ;  /* 0x00381f0003057f89 */ /* 0x000ee800000e0000 */
[----:B------:R-:W-:Y:S04]  /*30f0*/  LDSM.16.M88.4 R32, [R194] ;  /* 0x00000000c220783b */ /* 0x000fe80000000200 */
[----:B------:R-:W-:Y:S01]  /*3100*/  LDSM.16.M88.4 R52, [R184] ;  /* 0x00000000b834783b */ /* 0x000fe20000000200 */
[----:B------:R-:W-:-:S03]  /*3110*/  @P1 IADD3 R0, R184, -0x20, RZ ;  /* 0xffffffe0b8001810 */ /* 0x000fc60007ffe0ff */
[----:B------:R-:W4:Y:S01]  /*3120*/  SHFL.IDX PT, R11, R4, 0x1, 0x181f ;  /* 0x00381f00040b7f89 */ /* 0x000f2200000e0000 */
[----:B-1----:R-:W-:-:S03]  /*3130*/  IADD3 R6, P1, R6, R155, RZ ;  /* 0x0000009b06067210 */ /* 0x002fc60007f3e0ff */
[----:B------:R-:W1:Y:S01]  /*3140*/  SHFL.IDX PT, R9, R3, 0x2, 0x181f ;  /* 0x00581f0003097f89 */ /* 0x000e6200000e0000 */
[----:B--2---:R-:W-:-:S03]  /*3150*/  IADD3.X R7, R7, R36, RZ, P1, !PT ;  /* 0x0000002407077210 */ /* 0x004fc60000ffe4ff */
[----:B------:R-:W2:Y:S01]  /*3160*/  SHFL.IDX PT, R13, R4, 0x2, 0x181f ;  /* 0x00581f00040d7f89 */ /* 0x000ea200000e0000 */
[----:B---3--:R-:W-:-:S03]  /*3170*/  IADD3 R10, P1, R5, R155, RZ ;  /* 0x0000009b050a7210 */ /* 0x008fc60007f3e0ff */
[----:B------:R-:W-:Y:S04]  /*3180*/  SHFL.IDX PT, R12, R3, 0x3, 0x181f ;  /* 0x00781f00030c7f89 */ /* 0x000fe800000e0000 */
[----:B------:R-:W3:Y:S04]  /*3190*/  SHFL.IDX PT, R14, R3, 0x4, 0x181f ;  /* 0x00981f00030e7f89 */ /* 0x000ee800000e0000 */
[----:B------:R-:W5:Y:S04]  /*31a0*/  LDSM.16.M88.4 R28, [R194+0x2000] ;  /* 0x00200000c21c783b */ /* 0x000f680000000200 */
[----:B------:R-:W1:Y:S04]  /*31b0*/  SHFL.IDX PT, R5, R4, 0x3, 0x181f ;  /* 0x00781f0004057f89 */ /* 0x000e6800000e0000 */
[----:B------:R3:W2:Y:S01]  /*31c0*/  SHFL.IDX PT, R3, R4, 0x4, 0x181f ;  /* 0x00981f0004037f89 */ /* 0x0006a200000e0000 */
[----:B------:R-:W-:-:S03]  /*31d0*/  ISETP.LT.OR P6, PT, R8, 0x1, P0 ;  /* 0x000000010800780c */ /* 0x000fc600007c1670 */
[----:B------:R-:W-:Y:S04]  /*31e0*/  LDSM.16.M88.4 R24, [R197] ;  /* 0x00000000c518783b */ /* 0x000fe80000000200 */
[----:B------:R-:W5:Y:S01]  /*31f0*/  LDSM.16.M88.4 R48, [R0] ;  /* 0x000000000030783b */ /* 0x000f620000000200 */
[----:B------:R-:W-:Y:S02]  /*3200*/  SEL R2, R2, 0xffffffc0, !P2 ;  /* 0xffffffc002027807 */ /* 0x000fe40005000000 */
[C---:B------:R-:W-:Y:S01]  /*3210*/  ISETP.LT.OR P5, PT, R8.reuse, 0x11, P0 ;  /* 0x000000110800780c */ /* 0x040fe200007a1670 */
[----:B------:R-:W-:Y:S01]  /*3220*/  LDSM.16.M88.4 R76, [R184+0x800] ;  /* 0x00080000b84c783b */ /* 0x000fe20000000200 */
[C---:B------:R-:W-:Y:S02]  /*3230*/  ISETP.LT.OR P4, PT, R8.reuse, 0x21, P0 ;  /* 0x000000210800780c */ /* 0x040fe40000781670 */
[C---:B------:R-:W-:Y:S01]  /*3240*/  ISETP.LT.OR P2, PT, R8.reuse, 0x31, P0 ;  /* 0x000000310800780c */ /* 0x040fe20000741670 */
[----:B------:R-:W-:Y:S01]  /*3250*/  LDSM.16.M88.4 R88, [R184+0x1000] ;  /* 0x00100000b858783b */ /* 0x000fe20000000200 */
[----:B------:R-:W-:-:S02]  /*3260*/  ISETP.LT.OR P0, PT, R8, 0x41, P0 ;  /* 0x000000410800780c */ /* 0x000fc40000701670 */
[----:B----4-:R-:W-:Y:S01]  /*3270*/  IADD3.X R11, R11, R36, RZ, P1, !PT ;  /* 0x000000240b0b7210 */ /* 0x010fe20000ffe4ff */
[----:B------:R-:W-:Y:S01]  /*3280*/  LDSM.16.M88.4 R96, [R184+0x1800] ;  /* 0x00180000b860783b */ /* 0x000fe20000000200 */
[----:B-1----:R-:W-:-:S03]  /*3290*/  IADD3 R8, P1, R9, R155, RZ ;  /* 0x0000009b09087210 */ /* 0x002fc60007f3e0ff */
[----:B------:R-:W-:Y:S01]  /*32a0*/  LDSM.16.M88.4 R104, [R184+0x2000] ;  /* 0x00200000b868783b */ /* 0x000fe20000000200 */
[----:B--2---:R-:W-:-:S03]  /*32b0*/  IADD3.X R9, R13, R36, RZ, P1, !PT ;  /* 0x000000240d097210 */ /* 0x004fc60000ffe4ff */
[----:B------:R-:W1:Y:S01]  /*32c0*/  LDSM.16.M88.4 R20, [R197+0x2000] ;  /* 0x00200000c514783b */ /* 0x000e620000000200 */
[----:B---3--:R-:W-:-:S03]  /*32d0*/  IADD3 R4, P1, R14, R155, RZ ;  /* 0x0000009b0e047210 */ /* 0x008fc60007f3e0ff */
[----:B------:R-:W-:Y:S04]  /*32e0*/  LDSM.16.M88.4 R84, [R0+0x800] ;  /* 0x000800000054783b */ /* 0x000fe80000000200 */
[----:B------:R-:W-:Y:S04]  /*32f0*/  LDSM.16.M88.4 R92, [R0+0x1000] ;  /* 0x00100000005c783b */ /* 0x000fe80000000200 */
[----:B------:R-:W-:Y:S04]  /*3300*/  LDSM.16.M88.4 R100, [R0+0x1800] ;  /* 0x001800000064783b */ /* 0x000fe80000000200 */
[----:B------:R-:W-:Y:S04]  /*3310*/  LDSM.16.M88.4 R108, [R0+0x2000] ;  /* 0x00200000006c783b */ /* 0x000fe80000000200 */
[----:B------:R-:W-:Y:S01]  /*3320*/  @!PT LDS RZ, [RZ] ;  /* 0x00000000fffff984 */ /* 0x000fe20000000800 */
[----:B------:R-:W-:Y:S01]  /*3330*/  @!PT LDS RZ, [RZ] ;  /* 0x00000000fffff984 */ /* 0x000fe20000000800 */
[----:B------:R-:W-:Y:S01]  /*3340*/  @!PT LDS RZ, [RZ] ;  /* 0x00000000fffff984 */ /* 0x000fe20000000800 */
[----:B------:R2:W-:Y:S04]  /*3350*/  LDGSTS.E.BYPASS.LTC128B.128 [R204+0x100], [R6.64], !P6 ;  /* 0x0010000006cc7fae */ /* 0x0005e8000f101d46 */
[----:B------:R3:W-:Y:S04]  /*3360*/  LDGSTS.E.BYPASS.LTC128B.128 [R204+0x900], [R10.64], !P5 ;  /* 0x009000000acc7fae */ /* 0x0007e8000e901d46 */
[----:B------:R3:W-:Y:S01]  /*3370*/  LDGSTS.E.BYPASS.LTC128B.128 [R204+0x1100], [R8.64], !P4 ;  /* 0x0110000008cc7fae */ /* 0x0007e2000e101d46 */
[----:B-----5:R-:W-:Y:S01]  /*3380*/  HMMA.16816.F32 R56, R28, R52, RZ ;  /* 0x000000341c38723c */ /* 0x020fe200000018ff */
[----:B--2---:R-:W-:-:S07]  /*3390*/  IADD3 R6, P6, R12, R155, RZ ;  /* 0x0000009b0c067210 */ /* 0x004fce0007fde0ff */
[----:B------:R-:W-:Y:S01]  /*33a0*/  HMMA.16816.F32 R12, R32, R52, RZ ;  /* 0x00000034200c723c */ /* 0x000fe200000018ff */
[-C--:B------:R-:W-:Y:S02]  /*33b0*/  IADD3.X R7, R5, R36.reuse, RZ, P6, !PT ;  /* 0x0000002405077210 */ /* 0x080fe400037fe4ff */
[----:B------:R-:W-:Y:S02]  /*33c0*/  IADD3.X R5, R3, R36, RZ, P1, !PT ;  /* 0x0000002403057210 */ /* 0x000fe40000ffe4ff */
[----:B------:R-:W-:Y:S01]  /*33d0*/  IADD3 R3, R184, R2, RZ ;  /* 0x00000002b8037210 */ /* 0x000fe20007ffe0ff */
[----:B------:R2:W-:Y:S04]  /*33e0*/  LDGSTS.E.BYPASS.LTC128B.128 [R204+0x1900], [R6.64], !P2 ;  /* 0x0190000006cc7fae */ /* 0x0005e8000d101d46 */
[----:B------:R2:W-:Y:S04]  /*33f0*/  LDGSTS.E.BYPASS.LTC128B.128 [R204+0x2100], [R4.64], !P0 ;  /* 0x0210000004cc7fae */ /* 0x0005e8000c101d46 */
[----:B------:R-:W-:Y:S04]  /*3400*/  LDSM.16.M88.4 R44, [R3] ;  /* 0x00000000032c783b */ /* 0x000fe80000000200 */
[----:B------:R-:W4:Y:S01]  /*3410*/  LDSM.16.M88.4 R16, [R195] ;  /* 0x00000000c310783b */ /* 0x000f220000000200 */
[----:B------:R-:W-:-:S03]  /*3420*/  IADD3 R189, R2, R0, RZ ;  /* 0x0000000002bd7210 */ /* 0x000fc60007ffe0ff */
[----:B---3--:R-:W-:Y:S02]  /*3430*/  LDSM.16.M88.4 R8, [R196] ;  /* 0x00000000c408783b */ /* 0x008fe40000000200 */
[-C--:B------:R-:W-:Y:S02]  /*3440*/  HMMA.16816.F32 R60, R24, R48.reuse, R12 ;  /* 0x00000030183c723c */ /* 0x080fe4000000180c */
[----:B------:R-:W3:Y:S04]  /*3450*/  LDSM.16.M88.4 R12, [R195+0x2000] ;  /* 0x00200000c30c783b */ /* 0x000ee80000000200 */
[----:B------:R-:W5:Y:S02]  /*3460*/  LDSM.16.M88.4 R40, [R189] ;  /* 0x00000000bd28783b */ /* 0x000f640000000200 */
[----:B-1----:R-:W-:Y:S02]  /*3470*/  HMMA.16816.F32 R56, R20, R48, R56 ;  /* 0x000000301438723c */ /* 0x002fe40000001838 */
[----:B------:R-:W0:Y:S04]  /*3480*/  LDGDEPBAR ;  /* 0x00000000000079af */ /* 0x000e280000000000 */
[----:B--2---:R-:W1:Y:S02]  /*3490*/  LDSM.16.M88.4 R4, [R196+0x2000] ;  /* 0x00200000c404783b */ /* 0x004e640000000200 */
[----:B------:R-:W-:Y:S08]  /*34a0*/  HMMA.16816.F32 R68, R32, R54, RZ ;  /* 0x000000362044723c */ /* 0x000ff000000018ff */
[----:B----4-:R-:W-:Y:S08]  /*34b0*/  HMMA.16816.F32 R64, R16, R44, R60 ;  /* 0x0000002c1040723c */ /* 0x010ff0000000183c */
[----:B------:R-:W-:Y:S08]  /*34c0*/  HMMA.16816.F32 R60, R28, R54, RZ ;  /* 0x000000361c3c723c */ /* 0x000ff000000018ff */
[----:B---3--:R-:W-:Y:S08]  /*34d0*/  HMMA.16816.F32 R52, R12, R44, R56 ;  /* 0x0000002c0c34723c */ /* 0x008ff00000001838 */
[----:B------:R-:W-:Y:S08]  /*34e0*/  HMMA.16816.F32 R56, R24, R50, R68 ;  /* 0x000000321838723c */ /* 0x000ff00000001844 */
[----:B-----5:R-:W-:Y:S08]  /*34f0*/  HMMA.16816.F32 R68, R8, R40, R64 ;  /* 0x000000280844723c */ /* 0x020ff00000001840 */
[----:B------:R-:W-:Y:S01]  /*3500*/  HMMA.16816.F32 R64, R20, R50, R60 ;  /* 0x000000321440723c */ /* 0x000fe2000000183c */
[----:B------:R-:W2:Y:S07]  /*3510*/  LDSM.16.M88.4 R48, [R3+0x800] ;  /* 0x000800000330783b */ /* 0x000eae0000000200 */
[----:B------:R-:W-:Y:S08]  /*3520*/  HMMA.16816.F32 R60, R32, R76, RZ ;  /* 0x0000004c203c723c */ /* 0x000ff000000018ff */
[----:B-1----:R-:W-:Y:S08]  /*3530*/  HMMA.16816.F32 R80, R4, R40, R52 ;  /* 0x000000280450723c */ /* 0x002ff00000001834 */
[----:B------:R-:W-:Y:S01]  /*3540*/  HMMA.16816.F32 R52, R16, R46, R56 ;  /* 0x0000002e1034723c */ /* 0x000fe20000001838 */
[----:B------:R-:W-:-:S07]  /*3550*/  FMUL.FTZ R0, R68, c[0x0][0x320] ;  /* 0x0000c80044007a20 */ /* 0x000fce0000410000 */
[----:B------:R-:W-:Y:S01]  /*3560*/  HMMA.16816.F32 R56, R28, R76, RZ ;  /* 0x0000004c1c38723c */ /* 0x000fe200000018ff */
[----:B------:R1:W3:Y:S07]  /*3570*/  MUFU.TANH R154, R0 ;  /* 0x00000000009a7308 */ /* 0x0002ee0000002400 */
[----:B------:R-:W-:Y:S01]  /*3580*/  HMMA.16816.F32 R60, R24, R84, R60 ;  /* 0x00000054183c723c */ /* 0x000fe2000000183c */
[----:B-1----:R-:W-:-:S07]  /*3590*/  FMUL.FTZ R0, R69, c[0x0][0x320] ;  /* 0x0000c80045007a20 */ /* 0x002fce0000410000 */
[----:B------:R-:W-:Y:S01]  /*35a0*/  HMMA.16816.F32 R64, R12, R46, R64 ;  /* 0x0000002e0c40723c */ /* 0x000fe20000001840 */
[----:B------:R-:W1:Y:S01]  /*35b0*/  LDSM.16.M88.4 R44, [R189+0x800] ;  /* 0x00080000bd2c783b */ /* 0x000e620000000200 */
[----:B------:R4:W1:Y:S02]  /*35c0*/  MUFU.TANH R153, R0 ;  /* 0x0000000000997308 */ /* 0x0008640000002400 */
[----:B----4-:R-:W-:-:S06]  /*35d0*/  FMUL.FTZ R0, R70, c[0x0][0x320] ;  /* 0x0000c80046007a20 */ /* 0x010fcc0000410000 */
[----:B------:R4:W1:Y:S02]  /*35e0*/  MUFU.TANH R152, R0 ;  /* 0x0000000000987308 */ /* 0x0008640000002400 */
[----:B----4-:R-:W-:Y:S02]  /*35f0*/  FMUL.FTZ R0, R71, c[0x0][0x320] ;  /* 0x0000c80047007a20 */ /* 0x010fe40000410000 */
[----:B------:R-:W-:Y:S04]  /*3600*/  HMMA.16816.F32 R68, R8, R42, R52 ;  /* 0x0000002a0844723c */ /* 0x000fe80000001834 */
[----:B------:R4:W1:Y:S04]  /*3610*/  MUFU.TANH R151, R0 ;  /* 0x0000000000977308 */ /* 0x0008680000002400 */
[----:B------:R-:W-:Y:S01]  /*3620*/  HMMA.16816.F32 R52, R20, R84, R56 ;  /* 0x000000541434723c */ /* 0x000fe20000001838 */
[----:B----4-:R-:W-:-:S07]  /*3630*/  FMUL.FTZ R0, R80, c[0x0][0x320] ;  /* 0x0000c80050007a20 */ /* 0x010fce0000410000 */
[----:B------:R-:W-:Y:S01]  /*3640*/  HMMA.16816.F32 R56, R32, R78, RZ ;  /* 0x0000004e2038723c */ /* 0x000fe200000018ff */
[----:B------:R4:W1:Y:S07]  /*3650*/  MUFU.TANH R150, R0 ;  /* 0x0000000000967308 */ /* 0x00086e0000002400 */
[----:B--2---:R-:W-:Y:S01]  /*3660*/  HMMA.16816.F32 R60, R16, R48, R60 ;  /* 0x00000030103c723c */ /* 0x004fe2000000183c */
[----:B----4-:R-:W-:-:S04]  /*3670*/  FMUL.FTZ R0, R81, c[0x0][0x320] ;  /* 0x0000c80051007a20 */ /* 0x010fc80000410000 */
[----:B------:R2:W4:Y:S03]  /*3680*/  MUFU.TANH R149, R0 ;  /* 0x0000000000957308 */ /* 0x0005260000002400 */
[----:B------:R-:W-:Y:S01]  /*3690*/  HMMA.16816.F32 R72, R4, R42, R64 ;  /* 0x0000002a0448723c */ /* 0x000fe20000001840 */
[----:B--2---:R-:W-:-:S04]  /*36a0*/  FMUL.FTZ R0, R82, c[0x0][0x320] ;  /* 0x0000c80052007a20 */ /* 0x004fc80000410000 */
[----:B------:R2:W1:Y:S03]  /*36b0*/  MUFU.TANH R145, R0 ;  /* 0x0000000000917308 */ /* 0x0004660000002400 */
[----:B------:R-:W-:Y:S01]  /*36c0*/  HMMA.16816.F32 R64, R28, R78, RZ ;  /* 0x0000004e1c40723c */ /* 0x000fe200000018ff */
[----:B--2---:R-:W-:-:S04]  /*36d0*/  FMUL.FTZ R0, R83, c[0x0][0x320] ;  /* 0x0000c80053007a20 */ /* 0x004fc80000410000 */
[----:B------:R2:W1:Y:S03]  /*36e0*/  MUFU.TANH R146, R0 ;  /* 0x0000000000927308 */ /* 0x0004660000002400 */
[----:B------:R-:W-:Y:S01]  /*36f0*/  HMMA.16816.F32 R40, R12, R48, R52 ;  /* 0x000000300c28723c */ /* 0x000fe20000001834 */
[----:B--2---:R-:W-:-:S04]  /*3700*/  FMUL.FTZ R0, R68, c[0x0][0x320] ;  /* 0x0000c80044007a20 */ /* 0x004fc80000410000 */
[----:B------:R2:W1:Y:S03]  /*3710*/  MUFU.TANH R148, R0 ;  /* 0x0000000000947308 */ /* 0x0004660000002400 */
[----:B------:R-:W-:Y:S01]  /*3720*/  HMMA.16816.F32 R52, R24, R86, R56 ;  /* 0x000000561834723c */ /* 0x000fe20000001838 */
[----:B--2---:R-:W-:-:S04]  /*3730*/  FMUL.FTZ R0, R69, c[0x0][0x320] ;  /* 0x0000c80045007a20 */ /* 0x004fc80000410000 */
[----:B------:R2:W1:Y:S03]  /*3740*/  MUFU.TANH R147, R0 ;  /* 0x0000000000937308 */ /* 0x0004660000002400 */
[----:B------:R-:W-:Y:S01]  /*3750*/  HMMA.16816.F32 R64, R20, R86, R64 ;  /* 0x000000561440723c */ /* 0x000fe20000001840 */
[----:B--2---:R-:W-:-:S04]  /*3760*/  FMUL.FTZ R0, R70, c[0x0][0x320] ;  /* 0x0000c80046007a20 */ /* 0x004fc80000410000 */
[----:B------:R2:W1:Y:S02]  /*3770*/  MUFU.TANH R144, R0 ;  /* 0x0000000000907308 */ /* 0x0004640000002400 */
[----:B--2---:R-:W-:Y:S02]  /*3780*/  FMUL.FTZ R0, R71, c[0x0][0x320] ;  /* 0x0000c80047007a20 */ /* 0x004fe40000410000 */
[----:B-1----:R-:W-:Y:S04]  /*3790*/  HMMA.16816.F32 R68, R8, R44, R60 ;  /* 0x0000002c0844723c */ /* 0x002fe8000000183c */
[----:B------:R1:W2:Y:S04]  /*37a0*/  MUFU.TANH R143, R0 ;  /* 0x00000000008f7308 */ /* 0x0002a80000002400 */
[----:B------:R-:W-:Y:S01]  /*37b0*/  HMMA.16816.F32 R60, R32, R88, RZ ;  /* 0x00000058203c723c */ /* 0x000fe200000018ff */
[----:B-1----:R-:W-:-:S04]  /*37c0*/  FMUL.FTZ R0, R72, c[0x0][0x320] ;  /* 0x0000c80048007a20 */ /* 0x002fc80000410000 */
[----:B------:R1:W1:Y:S03]  /*37d0*/  MUFU.TANH R142, R0 ;  /* 0x00000000008e7308 */ /* 0x0002660000002400 */
[----:B------:R-:W-:Y:S01]  /*37e0*/  HMMA.16816.F32 R76, R4, R44, R40 ;  /* 0x0000002c044c723c */ /* 0x000fe20000001828 */
[----:B------:R-:W5:Y:S07]  /*37f0*/  LDSM.16.M88.4 R40, [R3+0x1000] ;  /* 0x001000000328783b */ /* 0x000f6e0000000200 */
[----:B------:R-:W-:Y:S01]  /*3800*/  HMMA.16816.F32 R52, R16, R50, R52 ;  /* 0x000000321034723c */ /* 0x000fe20000001834 */
[----:B-1----:R-:W-:-:S04]  /*3810*/  FMUL.FTZ R0, R73, c[0x0][0x320] ;  /* 0x0000c80049007a20 */ /* 0x002fc80000410000 */
[----:B------:R1:W1:Y:S03]  /*3820*/  MUFU.TANH R141, R0 ;  /* 0x00000000008d7308 */ /* 0x0002660000002400 */
[----:B------:R-:W-:Y:S01]  /*3830*/  HMMA.16816.F32 R56, R28, R88, RZ ;  /* 0x000000581c38723c */ /* 0x000fe200000018ff */
[----:B-1----:R-:W-:-:S04]  /*3840*/  FMUL.FTZ R0, R74, c[0x0][0x320] ;  /* 0x0000c8004a007a20 */ /* 0x002fc80000410000 */
[----:B------:R1:W1:Y:S03]  /*3850*/  MUFU.TANH R137, R0 ;  /* 0x0000000000897308 */ /* 0x0002660000002400 */
[----:B------:R-:W-:Y:S01]  /*3860*/  HMMA.16816.F32 R64, R12, R50, R64 ;  /* 0x000000320c40723c */ /* 0x000fe20000001840 */
[----:B------:R-:W2:Y:S01]  /*3870*/  LDSM.16.M88.4 R48, [R189+0x1000] ;  /* 0x00100000bd30783b */ /* 0x000ea20000000200 */
[----:B-1----:R-:W-:-:S04]  /*3880*/  FMUL.FTZ R0, R75, c[0x0][0x320] ;  /* 0x0000c8004b007a20 */ /* 0x002fc80000410000 */
[----:B------:R1:W1:Y:S02]  /*3890*/  MUFU.TANH R138, R0 ;  /* 0x00000000008a7308 */ /* 0x0002640000002400 */
[----:B------:R-:W-:Y:S01]  /*38a0*/  HMMA.16816.F32 R60, R24, R92, R60 ;  /* 0x0000005c183c723c */ /* 0x000fe2000000183c */
[----:B-1----:R-:W-:-:S05]  /*38b0*/  FMUL.FTZ R0, R68, c[0x0][0x320] ;  /* 0x0000c80044007a20 */ /* 0x002fca0000410000 */
[----:B------:R1:W1:Y:S02]  /*38c0*/  MUFU.TANH R140, R0 ;  /* 0x00000000008c7308 */ /* 0x0002640000002400 */
[----:B-1----:R-:W-:-:S06]  /*38d0*/  FMUL.FTZ R0, R69, c[0x0][0x320] ;  /* 0x0000c80045007a20 */ /* 0x002fcc0000410000 */
[----:B------:R1:W1:Y:S02]  /*38e0*/  MUFU.TANH R139, R0 ;  /* 0x00000000008b7308 */ /* 0x0002640000002400 */
[----:B-1----:R-:W-:-:S06]  /*38f0*/  FMUL.FTZ R0, R70, c[0x0][0x320] ;  /* 0x0000c80046007a20 */ /* 0x002fcc0000410000 */
[----:B------:R1:W1:Y:S01]  /*3900*/  MUFU.TANH R136, R0 ;  /* 0x0000000000887308 */ /* 0x0002620000002400 */
[----:B------:R-:W-:Y:S01]  /*3910*/  HMMA.16816.F32 R72, R4, R46, R64 ;  /* 0x0000002e0448723c */ /* 0x000fe20000001840 */
[----:B-1----:R-:W-:-:S07]  /*3920*/  FMUL.FTZ R0, R71, c[0x0][0x320] ;  /* 0x0000c80047007a20 */ /* 0x002fce0000410000 */
[----:B------:R-:W-:Y:S01]  /*3930*/  HMMA.16816.F32 R68, R8, R46, R52 ;  /* 0x0000002e0844723c */ /* 0x000fe20000001834 */
[----:B------:R1:W1:Y:S07]  /*3940*/  MUFU.TANH R135, R0 ;  /* 0x0000000000877308 */ /* 0x00026e0000002400 */
[----:B------:R-:W-:Y:S01]  /*3950*/  HMMA.16816.F32 R52, R20, R92, R56 ;  /* 0x0000005c1434723c */ /* 0x000fe20000001838 */
[----:B-1----:R-:W-:-:S07]  /*3960*/  FMUL.FTZ R0, R76, c[0x0][0x320] ;  /* 0x0000c8004c007a20 */ /* 0x002fce0000410000 */
[-C--:B------:R-:W-:Y:S01]  /*3970*/  HMMA.16816.F32 R56, R32, R90.reuse, RZ ;  /* 0x0000005a2038723c */ /* 0x080fe200000018ff */
[----:B------:R1:W1:Y:S07]  /*3980*/  MUFU.TANH R134, R0 ;  /* 0x0000000000867308 */ /* 0x00026e0000002400 */
[----:B------:R-:W-:Y:S01]  /*3990*/  HMMA.16816.F32 R64, R28, R90, RZ ;  /* 0x0000005a1c40723c */ /* 0x000fe200000018ff */
[----:B-1----:R-:W-:-:S07]  /*39a0*/  FMUL.FTZ R0, R77, c[0x0][0x320] ;  /* 0x0000c8004d007a20 */ /* 0x002fce0000410000 */
[----:B-----5:R-:W-:Y:S01]  /*39b0*/  HMMA.16816.F32 R60, R16, R40, R60 ;  /* 0x00000028103c723c */ /* 0x020fe2000000183c */
[----:B------:R1:W1:Y:S02]  /*39c0*/  MUFU.TANH R133, R0 ;  /* 0x0000000000857308 */ /* 0x0002640000002400 */
[----:B-1----:R-:W-:-:S06]  /*39d0*/  FMUL.FTZ R0, R78, c[0x0][0x320] ;  /* 0x0000c8004e007a20 */ /* 0x002fcc0000410000 */
[----:B------:R1:W1:Y:S01]  /*39e0*/  MUFU.TANH R89, R0 ;  /* 0x0000000000597308 */ /* 0x0002620000002400 */
[----:B------:R-:W-:Y:S01]  /*39f0*/  HMMA.16816.F32 R44, R12, R40, R52 ;  /* 0x000000280c2c723c */ /* 0x000fe20000001834 */
[----:B-1----:R-:W-:-:S06]  /*3a00*/  FMUL.FTZ R0, R79, c[0x0][0x320] ;  /* 0x0000c8004f007a20 */ /* 0x002fcc0000410000 */
[----:B------:R1:W1:Y:S01]  /*3a10*/  MUFU.TANH R122, R0 ;  /* 0x00000000007a7308 */ /* 0x0002620000002400 */
[----:B------:R-:W-:Y:S01]  /*3a20*/  HMMA.16816.F32 R52, R24, R94, R56 ;  /* 0x0000005e1834723c */ /* 0x000fe20000001838 */
[----:B-1----:R-:W-:-:S06]  /*3a30*/  FMUL.FTZ R0, R68, c[0x0][0x320] ;  /* 0x0000c80044007a20 */ /* 0x002fcc0000410000 */
[----:B------:R1:W1:Y:S01]  /*3a40*/  MUFU.TANH R131, R0 ;  /* 0x0000000000837308 */ /* 0x0002620000002400 */
[----:B------:R-:W-:Y:S01]  /*3a50*/  HMMA.16816.F32 R64, R20, R94, R64 ;  /* 0x0000005e1440723c */ /* 0x000fe20000001840 */
[----:B-1----:R-:W-:-:S06]  /*3a60*/  FMUL.FTZ R0, R69, c[0x0][0x320] ;  /* 0x0000c80045007a20 */ /* 0x002fcc0000410000 */
[----:B------:R1:W1:Y:S02]  /*3a70*/  MUFU.TANH R123, R0 ;  /* 0x00000000007b7308 */ /* 0x0002640000002400 */
[----:B-1----:R-:W-:-:S06]  /*3a80*/  FMUL.FTZ R0, R70, c[0x0][0x320] ;  /* 0x0000c80046007a20 */ /* 0x002fcc0000410000 */
[----:B------:R1:W1:Y:S01]  /*3a90*/  MUFU.TANH R121, R0 ;  /* 0x0000000000797308 */ /* 0x0002620000002400 */
[----:B--2---:R-:W-:Y:S01]  /*3aa0*/  HMMA.16816.F32 R76, R4, R48, R44 ;  /* 0x00000030044c723c */ /* 0x004fe2000000182c */
[----:B-1----:R-:W-:-:S07]  /*3ab0*/  FMUL.FTZ R0, R71, c[0x0][0x320] ;  /* 0x0000c80047007a20 */ /* 0x002fce0000410000 */
[----:B------:R-:W-:Y:S01]  /*3ac0*/  HMMA.16816.F32 R68, R8, R48, R60 ;  /* 0x000000300844723c */ /* 0x000fe2000000183c */
[----:B------:R1:W2:Y:S07]  /*3ad0*/  MUFU.TANH R120, R0 ;  /* 0x0000000000787308 */ /* 0x0002ae0000002400 */
[----:B------:R-:W-:Y:S01]  /*3ae0*/  HMMA.16816.F32 R60, R32, R96, RZ ;  /* 0x00000060203c723c */ /* 0x000fe200000018ff */
[----:B-1----:R-:W-:-:S04]  /*3af0*/  FMUL.FTZ R0, R72, c[0x0][0x320] ;  /* 0x0000c80048007a20 */ /* 0x002fc80000410000 */
[----:B------:R1:W1:Y:S03]  /*3b00*/  MUFU.TANH R93, R0 ;  /* 0x00000000005d7308 */ /* 0x0002660000002400 */
[----:B------:R-:W-:Y:S01]  /*3b10*/  HMMA.16816.F32 R44, R16, R42, R52 ;  /* 0x0000002a102c723c */ /* 0x000fe20000001834 */
[----:B------:R-:W5:Y:S01]  /*3b20*/  LDSM.16.M88.4 R52, [R3+0x1800] ;  /* 0x001800000334783b */ /* 0x000f620000000200 */
[----:B-1----:R-:W-:-:S04]  /*3b30*/  FMUL.FTZ R0, R73, c[0x0][0x320] ;  /* 0x0000c80049007a20 */ /* 0x002fc80000410000 */
[----:B------:R1:W1:Y:S02]  /*3b40*/  MUFU.TANH R119, R0 ;  /* 0x0000000000777308 */ /* 0x0002640000002400 */
[----:B------:R-:W-:Y:S01]  /*3b50*/  HMMA.16816.F32 R64, R12, R42, R64 ;  /* 0x0000002a0c40723c */ /* 0x000fe20000001840 */
[----:B------:R-:W2:Y:S01]  /*3b60*/  LDSM.16.M88.4 R40, [R189+0x1800] ;  /* 0x00180000bd28783b */ /* 0x000ea20000000200 */
[----:B-1----:R-:W-:-:S04]  /*3b70*/  FMUL.FTZ R0, R74, c[0x0][0x320] ;  /* 0x0000c8004a007a20 */ /* 0x002fc80000410000 */
[----:B------:R1:W1:Y:S02]  /*3b80*/  MUFU.TANH R39, R0 ;  /* 0x0000000000277308 */ /* 0x0002640000002400 */
[----:B------:R-:W-:Y:S01]  /*3b90*/  HMMA.16816.F32 R56, R28, R96, RZ ;  /* 0x000000601c38723c */ /* 0x000fe200000018ff */
[----:B-1----:R-:W-:-:S05]  /*3ba0*/  FMUL.FTZ R0, R75, c[0x0][0x320] ;  /* 0x0000c8004b007a20 */ /* 0x002fca0000410000 */
[----:B------:R1:W1:Y:S02]  /*3bb0*/  MUFU.TANH R94, R0 ;  /* 0x00000000005e7308 */ /* 0x0002640000002400 */
[----:B------:R-:W-:Y:S01]  /*3bc0*/  HMMA.16816.F32 R60, R24, R100, R60 ;  /* 0x00000064183c723c */ /* 0x000fe2000000183c */
[----:B-1----:R-:W-:-:S05]  /*3bd0*/  FMUL.FTZ R0, R68, c[0x0][0x320] ;  /* 0x0000c80044007a20 */ /* 0x002fca0000410000 */
[----:B------:R1:W1:Y:S02]  /*3be0*/  MUFU.TANH R117, R0 ;  /* 0x0000000000757308 */ /* 0x0002640000002400 */
[----:B-1----:R-:W-:-:S06]  /*3bf0*/  FMUL.FTZ R0, R69, c[0x0][0x320] ;  /* 0x0000c80045007a20 */ /* 0x002fcc0000410000 */
[----:B------:R1:W1:Y:S01]  /*3c00*/  MUFU.TANH R116, R0 ;  /* 0x0000000000747308 */ /* 0x0002620000002400 */
[----:B------:R-:W-:Y:S01]  /*3c10*/  HMMA.16816.F32 R72, R4, R50, R64 ;  /* 0x000000320448723c */ /* 0x000fe20000001840 */
[----:B-1----:R-:W-:-:S06]  /*3c20*/  FMUL.FTZ R0, R70, c[0x0][0x320] ;  /* 0x0000c80046007a20 */ /* 0x002fcc0000410000 */
[----:B------:R1:W1:Y:S02]  /*3c30*/  MUFU.TANH R87, R0 ;  /* 0x0000000000577308 */ /* 0x0002640000002400 */
[----:B-1----:R-:W-:Y:S02]  /*3c40*/  FMUL.FTZ R0, R71, c[0x0][0x320] ;  /* 0x0000c80047007a20 */ /* 0x002fe40000410000 */
[----:B------:R-:W-:Y:S04]  /*3c50*/  HMMA.16816.F32 R68, R8, R50, R44 ;  /* 0x000000320844723c */ /* 0x000fe8000000182c */
[----:B------:R1:W1:Y:S04]  /*3c60*/  MUFU.TANH R112, R0 ;  /* 0x0000000000707308 */ /* 0x0002680000002400 */
[----:B------:R-:W-:Y:S01]  /*3c70*/  HMMA.16816.F32 R44, R20, R100, R56 ;  /* 0x00000064142c723c */ /* 0x000fe20000001838 */
[----:B-1----:R-:W-:-:S07]  /*3c80*/  FMUL.FTZ R0, R76, c[0x0][0x320] ;  /* 0x0000c8004c007a20 */ /* 0x002fce0000410000 */
[----:B------:R-:W-:Y:S01]  /*3c90*/  HMMA.16816.F32 R48, R32, R98, RZ ;  /* 0x000000622030723c */ /* 0x000fe200000018ff */
[----:B------:R1:W1:Y:S07]  /*3ca0*/  MUFU.TANH R115, R0 ;  /* 0x0000000000737308 */ /* 0x00026e0000002400 */
[----:B-----5:R-:W-:Y:S01]  /*3cb0*/  HMMA.16816.F32 R56, R16, R52, R60 ;  /* 0x000000341038723c */ /* 0x020fe2000000183c */
[----:B-1----:R-:W-:-:S04]  /*3cc0*/  FMUL.FTZ R0, R77, c[0x0][0x320] ;  /* 0x0000c8004d007a20 */ /* 0x002fc80000410000 */
[----:B------:R1:W1:Y:S03]  /*3cd0*/  MUFU.TANH R124, R0 ;  /* 0x00000000007c7308 */ /* 0x0002660000002400 */
[----:B------:R-:W-:Y:S01]  /*3ce0*/  HMMA.16816.F32 R60, R28, R98, RZ ;  /* 0x000000621c3c723c */ /* 0x000fe200000018ff */
[----:B-1----:R-:W-:-:S04]  /*3cf0*/  FMUL.FTZ R0, R78, c[0x0][0x320] ;  /* 0x0000c8004e007a20 */ /* 0x002fc80000410000 */
[----:B------:R1:W1:Y:S03]  /*3d00*/  MUFU.TANH R127, R0 ;  /* 0x00000000007f7308 */ /* 0x0002660000002400 */
[----:B------:R-:W-:Y:S01]  /*3d10*/  HMMA.16816.F32 R44, R12, R52, R44 ;  /* 0x000000340c2c723c */ /* 0x000fe2000000182c */
[----:B-1----:R-:W-:-:S04]  /*3d20*/  FMUL.FTZ R0, R79, c[0x0][0x320] ;  /* 0x0000c8004f007a20 */ /* 0x002fc80000410000 */
[----:B------:R1:W1:Y:S03]  /*3d30*/  MUFU.TANH R128, R0 ;  /* 0x0000000000807308 */ /* 0x0002660000002400 */
[----:B------:R-:W-:Y:S01]  /*3d40*/  HMMA.16816.F32 R48, R24, R102, R48 ;  /* 0x000000661830723c */ /* 0x000fe20000001830 */
[----:B-1----:R-:W-:-:S04]  /*3d50*/  FMUL.FTZ R0, R68, c[0x0][0x320] ;  /* 0x0000c80044007a20 */ /* 0x002fc80000410000 */
[----:B------:R1:W1:Y:S02]  /*3d60*/  MUFU.TANH R86, R0 ;  /* 0x0000000000567308 */ /* 0x0002640000002400 */
[----:B-1----:R-:W-:-:S06]  /*3d70*/  FMUL.FTZ R0, R69, c[0x0][0x320] ;  /* 0x0000c80045007a20 */ /* 0x002fcc0000410000 */
[----:B------:R1:W1:Y:S01]  /*3d80*/  MUFU.TANH R85, R0 ;  /* 0x0000000000557308 */ /* 0x0002620000002400 */
[----:B------:R-:W-:Y:S01]  /*3d90*/  HMMA.16816.F32 R64, R20, R102, R60 ;  /* 0x000000661440723c */ /* 0x000fe2000000183c */
[----:B-1----:R-:W-:-:S06]  /*3da0*/  FMUL.FTZ R0, R70, c[0x0][0x320] ;  /* 0x0000c80046007a20 */ /* 0x002fcc0000410000 */
[----:B------:R1:W1:Y:S01]  /*3db0*/  MUFU.TANH R113, R0 ;  /* 0x0000000000717308 */ /* 0x0002620000002400 */
[----:B------:R-:W-:Y:S01]  /*3dc0*/  HMMA.16816.F32 R60, R32, R104, RZ ;  /* 0x00000068203c723c */ /* 0x000fe200000018ff */
[----:B-1----:R-:W-:-:S07]  /*3dd0*/  FMUL.FTZ R0, R71, c[0x0][0x320] ;  /* 0x0000c80047007a20 */ /* 0x002fce0000410000 */
[----:B--2---:R-:W-:Y:S01]  /*3de0*/  HMMA.16816.F32 R68, R8, R40, R56 ;  /* 0x000000280844723c */ /* 0x004fe20000001838 */
[----:B------:R1:W2:Y:S02]  /*3df0*/  MUFU.TANH R114, R0 ;  /* 0x0000000000727308 */ /* 0x0002a40000002400 */
[----:B-1----:R-:W-:-:S06]  /*3e00*/  FMUL.FTZ R0, R72, c[0x0][0x320] ;  /* 0x0000c80048007a20 */ /* 0x002fcc0000410000 */
[----:B------:R1:W1:Y:S01]  /*3e10*/  MUFU.TANH R125, R0 ;  /* 0x00000000007d7308 */ /* 0x0002620000002400 */
        /* <DEDUP_REMOVED lines=16> */
[----:B------:R-:W-:Y:S01]  /*3f20*/  HMMA.16816.F32 R32, R32, R106, RZ ;  /* 0x0000006a2020723c */ /* 0x000fe200000018ff */
[----:B-1----:R-:W-:-:S06]  /*3f30*/  FMUL.FTZ R0, R70, c[0x0][0x320] ;  /* 0x0000c80046007a20 */ /* 0x002fcc0000410000 */
[----:B------:R1:W1:Y:S01]  /*3f40*/  MUFU.TANH R82, R0 ;  /* 0x0000000000527308 */ /* 0x0002620000002400 */
[----:B------:R-:W-:Y:S01]  /*3f50*/  HMMA.16816.F32 R56, R20, R108, R56 ;  /* 0x0000006c1438723c */ /* 0x000fe20000001838 */
[----:B-1----:R-:W-:-:S07]  /*3f60*/  FMUL.FTZ R0, R71, c[0x0][0x320] ;  /* 0x0000c80047007a20 */ /* 0x002fce0000410000 */
[----:B------:R-:W-:Y:S01]  /*3f70*/  HMMA.16816.F32 R68, R8, R42, R48 ;  /* 0x0000002a0844723c */ /* 0x000fe20000001830 */
[----:B------:R-:W1:Y:S01]  /*3f80*/  LDSM.16.M88.4 R48, [R189+0x2000] ;  /* 0x00200000bd30783b */ /* 0x000e620000000200 */
[----:B------:R2:W1:Y:S01]  /*3f90*/  MUFU.TANH R81, R0 ;  /* 0x0000000000517308 */ /* 0x0004620000002400 */
[----:B------:R-:W-:Y:S01]  /*3fa0*/  ISETP.GT.AND P1, PT, R132, R163, PT ;  /* 0x000000a38400720c */ /* 0x000fe20003f24270 */
[----:B------:R-:W-:-:S04]  /*3fb0*/  DEPBAR.LE SB0, 0x0 ;  /* 0x000080000000791a */ /* 0x000fc80000000000 */
[----:B--2---:R-:W-:-:S04]  /*3fc0*/  FMUL.FTZ R0, R76, c[0x0][0x320] ;  /* 0x0000c8004c007a20 */ /* 0x004fc80000410000 */
[----:B------:R2:W1:Y:S01]  /*3fd0*/  MUFU.TANH R80, R0 ;  /* 0x0000000000507308 */ /* 0x0004620000002400 */
[----:B------:R-:W-:Y:S08]  /*3fe0*/  HMMA.16816.F32 R64, R4, R42, R52 ;  /* 0x0000002a0440723c */ /* 0x000ff00000001834 */
[----:B-----5:R-:W-:Y:S01]  /*3ff0*/  HMMA.16816.F32 R40, R16, R44, R60 ;  /* 0x0000002c1028723c */ /* 0x020fe2000000183c */
        /* <DEDUP_REMOVED lines=10> */
[----:B------:R2:W2:Y:S03]  /*40a0*/  MUFU.TANH R63, R0 ;  /* 0x00000000003f7308 */ /* 0x0004a60000002400 */
[----:B-1----:R-:W-:Y:S01]  /*40b0*/  HMMA.16816.F32 R40, R8, R48, R40 ;  /* 0x000000300828723c */ /* 0x002fe20000001828 */
[----:B--2---:R-:W-:-:S04]  /*40c0*/  FMUL.FTZ R0, R69, c[0x0][0x320] ;  /* 0x0000c80045007a20 */ /* 0x004fc80000410000 */
[----:B------:R1:W2:Y:S02]  /*40d0*/  MUFU.TANH R62, R0 ;  /* 0x00000000003e7308 */ /* 0x0002a40000002400 */
        /* <DEDUP_REMOVED lines=48> */
[----:B------:R-:W-:Y:S01]  /*43e0*/  BSSY B0, `(.L_x_75) ;  /* 0x0000043000007945 */ /* 0x000fe20003800000 */
[----:B-1----:R-:W-:-:S06]  /*43f0*/  FMUL.FTZ R0, R7, c[0x0][0x320] ;  /* 0x0000c80007007a20 */ /* 0x002fcc0000410000 */
[----:B------:R1:W1:Y:S01]  /*4400*/  MUFU.TANH R14, R0 ;  /* 0x00000000000e7308 */ /* 0x0002620000002400 */
[----:B------:R-:W-:Y:S01]  /*4410*/  BAR.SYNC.DEFER_BLOCKING 0x0 ;  /* 0x0000000000007b1d */ /* 0x000fe20000010000 */
[----:B------:R-:W-:-:S05]  /*4420*/  ISETP.GT.AND P0, PT, R37, 0x4f, PT ;  /* 0x0000004f2500780c */ /* 0x000fca0003f04270 */
[----:B------:R-:W-:Y:S05]  /*4430*/  @!P1 BRA `(.L_x_76) ;  /* 0x000003d000009947 */ /* 0x000fea0003800000 */
[----:B--234-:R-:W-:Y:S01]  /*4440*/  IADD3 R2, R37, R118, R162 ;  /* 0x0000007625027210 */ /* 0x01cfe20007ffe0a2 */
[----:B------:R-:W-:-:S03]  /*4450*/  IMAD.MOV.U32 R201, RZ, RZ, RZ ;  /* 0x000000ffffc97224 */ /* 0x000fc600078e00ff */
[----:B------:R-:W-:-:S05]  /*4460*/  IADD3 R2, R2, -0x50, RZ ;  /* 0xffffffb002027810 */ /* 0x000fca0007ffe0ff */
[----:B------:R-:W-:-:S04]  /*4470*/  @P3 IMAD.HI.U32 R3, R2, c[0x0][0x2bc], RZ ;  /* 0x0000af0002033a27 */ /* 0x000fc800078e00ff */
[----:B-1----:R-:W-:Y:S01]  /*4480*/  IMAD.MOV.U32 R0, RZ, RZ, R2 ;  /* 0x000000ffff007224 */ /* 0x002fe200078e0002 */
[----:B------:R-:W-:-:S04]  /*4490*/  @P3 SHF.R.U32.HI R0, RZ, c[0x0][0x2c0], R3 ;  /* 0x0000b000ff003a19 */ /* 0x000fc80000011603 */
[----:B------:R-:W-:-:S04]  /*44a0*/  @!P0 IADD3 R3, P1, R0, R160, RZ ;  /* 0x000000a000038210 */ /* 0x000fc80007f3e0ff */
[----:B------:R-:W-:Y:S02]  /*44b0*/  @!P0 LEA.HI.X.SX32 R5, R0, R157, 0x1, P1 ;  /* 0x0000009d00058211 */ /* 0x000fe400008f0eff */
[----:B------:R-:W-:-:S04]  /*44c0*/  @!P0 LEA R4, P1, R3, c[0x0][0x2a0], 0x2 ;  /* 0x0000a80003048a11 */ /* 0x000fc800078210ff */
[----:B------:R-:W-:-:S05]  /*44d0*/  @!P0 LEA.HI.X R5, R3, c[0x0][0x2a4], R5, 0x2, P1 ;  /* 0x0000a90003058a11 */ /* 0x000fca00008f1405 */
[----:B------:R-:W2:Y:S01]  /*44e0*/  @!P0 LDG.E R201, [R4.64] ;  /* 0x0000000604c98981 */ /* 0x000ea2000c1e1900 */
[----:B------:R-:W-:-:S04]  /*44f0*/  IMAD.MOV R0, RZ, RZ, -R0 ;  /* 0x000000ffff007224 */ /* 0x000fc800078e0a00 */
[----:B------:R-:W-:-:S04]  /*4500*/  IMAD R220, R0, c[0x0][0x2b8], R2 ;  /* 0x0000ae0000dc7a24 */ /* 0x000fc800078e0202 */
[----:B------:R-:W-:Y:S01]  /*4510*/  IMAD.WIDE.U32 R2, R220, c[0x0][0x1e0], RZ ;  /* 0x00007800dc027a25 */ /* 0x000fe200078e00ff */
[----:B------:R-:W-:-:S05]  /*4520*/  SHF.R.S32.HI R0, RZ, 0x1f, R220 ;  /* 0x0000001fff007819 */ /* 0x000fca00000114dc */
[----:B------:R-:W-:-:S04]  /*4530*/  IMAD R0, R0, c[0x0][0x1e0], RZ ;  /* 0x0000780000007a24 */ /* 0x000fc800078e02ff */
[----:B------:R-:W-:-:S04]  /*4540*/  IMAD R0, R220, c[0x0][0x1e4], R0 ;  /* 0x00007900dc007a24 */ /* 0x000fc800078e0200 */
[----:B------:R-:W-:Y:S01]  /*4550*/  IMAD.IADD R3, R3, 0x1, R0 ;  /* 0x0000000103037824 */ /* 0x000fe200078e0200 */
[----:B--2---:R-:W-:-:S03]  /*4560*/  SHF.R.S32.HI R0, RZ, 0x1f, R201 ;  /* 0x0000001fff007819 */ /* 0x004fc600000114c9 */
[----:B------:R-:W-:-:S04]  /*4570*/  IMAD.WIDE.U32 R2, R201, c[0x0][0x1f0], R2 ;  /* 0x00007c00c9027a25 */ /* 0x000fc800078e0002 */
[----:B------:R-:W-:Y:S01]  /*4580*/  IMAD R0, R0, c[0x0][0x1f0], RZ ;  /* 0x00007c0000007a24 */ /* 0x000fe200078e02ff */
[----:B------:R-:W-:-:S03]  /*4590*/  IADD3 R2, P2, R158, R2, RZ ;  /* 0x000000029e027210 */ /* 0x000fc60007f5e0ff */
[----:B------:R-:W-:Y:S01]  /*45a0*/  IMAD R4, R201, c[0x0][0x1f4], R0 ;  /* 0x00007d00c9047a24 */ /* 0x000fe200078e0200 */
[----:B------:R-:W-:-:S04]  /*45b0*/  LEA R0, P1, R2, c[0x0][0x1c8], 0x1 ;  /* 0x0000720002007a11 */ /* 0x000fc800078208ff */
[----:B------:R-:W-:-:S04]  /*45c0*/  IADD3.X R3, R156, R3, R4, P2, !PT ;  /* 0x000000039c037210 */ /* 0x000fc800017fe404 */
[----:B------:R-:W-:Y:S01]  /*45d0*/  LEA.HI.X R4, R2, c[0x0][0x1cc], R3, 0x1, P1 ;  /* 0x0000730002047a11 */ /* 0x000fe200008f0c03 */
[----:B------:R-:W-:Y:S05]  /*45e0*/  BRA.DIV ~URZ, `(.L_x_77) ;  /* 0x0000b6527f007947 */ /* 0x000fea000b800000 */
[----:B------:R1:W2:Y:S02]  /*45f0*/  SHFL.IDX PT, R7, R4, RZ, 0x181f ;  /* 0x00181fff04077589 */ /* 0x0002a400000e0000 */
.L_x_171:
[----:B------:R-:W-:Y:S05]  /*4600*/  BRA.DIV ~URZ, `(.L_x_78) ;  /* 0x0000b6a27f007947 */ /* 0x000fea000b800000 */
[----:B------:R-:W3:Y:S01]  /*4610*/  SHFL.IDX PT, R2, R0, RZ, 0x181f ;  /* 0x00181fff00027589 */ /* 0x000ee200000e0000 */
[----:B------:R-:W-:-:S03]  /*4620*/  ISETP.GE.AND P1, PT, R231, c[0x0][0x1d4], PT ;  /* 0x00007500e7007a0c */ /* 0x000fc60003f26270 */
[----:B------:R-:W4:Y:S04]  /*4630*/  SHFL.IDX PT, R3, R0, 0x1, 0x181f ;  /* 0x00381f0000037f89 */ /* 0x000f2800000e0000 */
[----:B------:R-:W5:Y:S04]  /*4640*/  SHFL.IDX PT, R6, R0, 0x2, 0x181f ;  /* 0x00581f0000067f89 */ /* 0x000f6800000e0000 */
[----:B------:R-:W1:Y:S04]  /*4650*/  SHFL.IDX PT, R5, R0, 0x3, 0x181f ;  /* 0x00781f0000057f89 */ /* 0x000e6800000e0000 */
[----:B------:R-:W2:Y:S04]  /*4660*/  SHFL.IDX PT, R9, R4, 0x1, 0x181f ;  /* 0x00381f0004097f89 */ /* 0x000ea800000e0000 */
[----:B------:R-:W2:Y:S04]  /*4670*/  SHFL.IDX PT, R13, R4, 0x2, 0x181f ;  /* 0x00581f00040d7f89 */ /* 0x000ea800000e0000 */
[----:B------:R-:W2:Y:S01]  /*4680*/  SHFL.IDX PT, R12, R4, 0x3, 0x181f ;  /* 0x00781f00040c7f89 */ /* 0x000ea200000e0000 */
[----:B---3--:R-:W-:-:S02]  /*4690*/  IADD3 R10, P2, R2, R155, RZ ;  /* 0x0000009b020a7210 */ /* 0x008fc40007f5e0ff */
[-C--:B----4-:R-:W-:Y:S01]  /*46a0*/  IADD3 R8, P4, R3, R155.reuse, RZ ;  /* 0x0000009b03087210 */ /* 0x090fe20007f9e0ff */
[----:B------:R-:W3:Y:S02]  /*46b0*/  SHFL.IDX PT, R0, R0, 0x4, 0x181f ;  /* 0x00981f0000007f89 */ /* 0x000ee400000e0000 */
[----:B--2---:R-:W-:Y:S01]  /*46c0*/  IMAD.X R11, R7, 0x1, R36, P2 ;  /* 0x00000001070b7824 */ /* 0x004fe200010e0624 */
[-C--:B-----5:R-:W-:Y:S01]  /*46d0*/  IADD3 R6, P3, R6, R155.reuse, RZ ;  /* 0x0000009b06067210 */ /* 0x0a0fe20007f7e0ff */
[----:B-1----:R-:W1:Y:S01]  /*46e0*/  SHFL.IDX PT, R4, R4, 0x4, 0x181f ;  /* 0x00981f0004047f89 */ /* 0x002e6200000e0000 */
[----:B------:R-:W-:-:S03]  /*46f0*/  IADD3 R2, P2, R5, R155, RZ ;  /* 0x0000009b05027210 */ /* 0x000fc60007f5e0ff */
[----:B------:R2:W-:Y:S01]  /*4700*/  LDGSTS.E.BYPASS.LTC128B.128 [R204+0x2900], [R10.64], !P1 ;  /* 0x029000000acc7fae */ /* 0x0005e2000c901d46 */
[----:B------:R-:W-:Y:S01]  /*4710*/  SEL R5, RZ, 0x10, P1 ;  /* 0x00000010ff057807 */ /* 0x000fe20000800000 */
[--C-:B------:R-:W-:Y:S02]  /*4720*/  IMAD.X R9, R9, 0x1, R36.reuse, P4 ;  /* 0x0000000109097824 */ /* 0x100fe400020e0624 */
[----:B------:R-:W-:-:S03]  /*4730*/  IMAD.X R7, R13, 0x1, R36, P3 ;  /* 0x000000010d077824 */ /* 0x000fc600018e0624 */
[----:B------:R2:W-:Y:S01]  /*4740*/  LDGSTS.E.BYPASS.LTC128B.128 [R204+0x3100], [R8.64], !P1 ;  /* 0x0310000008cc7fae */ /* 0x0005e2000c901d46 */
[----:B------:R-:W-:-:S03]  /*4750*/  IMAD.X R3, R12, 0x1, R36, P2 ;  /* 0x000000010c037824 */ /* 0x000fc600010e0624 */
[----:B------:R2:W-:Y:S04]  /*4760*/  LDGSTS.E.BYPASS.LTC128B.128 [R204+0x3900], [R6.64], !P1 ;  /* 0x0390000006cc7fae */ /* 0x0005e8000c901d46 */
[----:B------:R2:W-:Y:S02]  /*4770*/  LDGSTS.E.BYPASS.LTC128B.128 [R204+0x4100], [R2.64], !P1 ;  /* 0x0410000002cc7fae */ /* 0x0005e4000c901d46 */
.L_x_172:
[C---:B--23--:R-:W-:Y:S02]  /*4780*/  IADD3 R2, -R5.reuse, 0x10, RZ ;  /* 0x0000001005027810 */ /* 0x04cfe40007ffe1ff */
[----:B------:R-:W-:Y:S02]  /*4790*/  ISETP.NE.U32.AND P3, PT, R5, RZ, PT ;  /* 0x000000ff0500720c */ /* 0x000fe40003f65070 */
[----:B------:R-:W-:-:S04]  /*47a0*/  LOP3.LUT R2, R2, 0xf, RZ, 0xc0, !PT ;  /* 0x0000000f02027812 */ /* 0x000fc800078ec0ff */
[----:B------:R-:W-:-:S04]  /*47b0*/  IADD3 R2, P2, P1, R2, R0, R155 ;  /* 0x0000000002027210 */ /* 0x000fc8000795e09b */
[----:B-1----:R-:W-:-:S05]  /*47c0*/  IADD3.X R3, RZ, R4, R36, P2, P1 ;  /* 0x00000004ff037210 */ /* 0x002fca00017e2424 */
[----:B------:R-:W-:Y:S01]  /*47d0*/  @!PT LDS RZ, [RZ] ;  /* 0x00000000fffff984 */ /* 0x000fe20000000800 */
[----:B------:R-:W-:Y:S01]  /*47e0*/  @!PT LDS RZ, [RZ] ;  /* 0x00000000fffff984 */ /* 0x000fe20000000800 */
[----:B------:R-:W-:Y:S01]  /*47f0*/  @!PT LDS RZ, [RZ] ;  /* 0x00000000fffff984 */ /* 0x000fe20000000800 */
[----:B------:R1:W-:Y:S04]  /*4800*/  LDGSTS.E.BYPASS.LTC128B.128.ZFILL [R204+0x4900], [R2.64], P3 ;  /* 0x0490000002cc7fae */ /* 0x0003e80009941d46 */
.L_x_76:
[----:B--234-:R-:W-:Y:S05]  /*4810*/  BSYNC B0 ;  /* 0x0000000000007941 */ /* 0x01cfea0003800000 */
.L_x_75:
[----:B-1----:R-:W2:Y:S04]  /*4820*/  LDL R0, [R1+0x74] ;  /* 0x0000740001007983 */ /* 0x002ea80000100800 */
[----:B------:R-:W0:Y:S01]  /*4830*/  LDGDEPBAR ;  /* 0x00000000000079af */ /* 0x000e220000000000 */
[----:B--2---:R-:W-:-:S05]  /*4840*/  IMAD.IADD R0, R38, 0x1, -R0 ;  /* 0x0000000126007824 */ /* 0x004fca00078e0a00 */
[C---:B------:R-:W-:Y:S02]  /*4850*/  ISETP.GT.AND P2, PT, R0.reuse, RZ, PT ;  /* 0x000000ff0000720c */ /* 0x040fe40003f44270 */
[----:B------:R-:W-:Y:S02]  /*4860*/  ISETP.GT.AND P1, PT, R0, 0x1, PT ;  /* 0x000000010000780c */ /* 0x000fe40003f24270 */
        /* <DEDUP_REMOVED lines=11> */
[C---:B------:R-:W-:Y:S02]  /*4920*/  ISETP.GT.AND P6, PT, R0.reuse, 0x8, PT ;  /* 0x000000080000780c */ /* 0x040fe40003fc4270 */
[C---:B------:R-:W-:Y:S02]  /*4930*/  ISETP.GT.AND P5, PT, R0.reuse, 0x9, PT ;  /* 0x000000090000780c */ /* 0x040fe40003fa4270 */
[----:B------:R-:W-:Y:S02]  /*4940*/  ISETP.GT.AND P3, PT, R0, 0x11, PT ;  /* 0x000000110000780c */ /* 0x000fe40003f64270 */
        /* <DEDUP_REMOVED lines=108> */
[----:B------:R-:W-:Y:S02]  /*5010*/  FSEL R140, R63, -INF , P6 ;  /* 0xff8000003f8c7808 */ /* 0x000fe40003000000 */
[----:B------:R-:W-:-:S02]  /*5020*/  FMNMX.FTZ R0, R142, R0, !PT ;  /* 0x000000008e007209 */ /* 0x000fc40007810000 */
[----:B------:R-:W-:Y:S02]  /*5030*/  FSEL R143, R61, -INF , P6 ;  /* 0xff8000003d8f7808 */ /* 0x000fe40003000000 */
[----:B------:R-:W-:Y:S02]  /*5040*/  FMNMX.FTZ R3, R145, R3, !PT ;  /* 0x0000000391037209 */ /* 0x000fe40007810000 */
[----:B------:R-:W-:Y:S02]  /*5050*/  FSEL R150, R59, -INF , P6 ;  /* 0xff8000003b967808 */ /* 0x000fe40003000000 */
        /* <DEDUP_REMOVED lines=35> */
[----:B------:R-:W-:Y:S02]  /*5290*/  FMNMX.FTZ R4, R156, R3, !PT ;  /* 0x000000039c047209 */ /* 0x000fe40007810000 */
[----:B------:R-:W-:Y:S02]  /*52a0*/  FMNMX.FTZ R3, R159, R2, !PT ;  /* 0x000000029f037209 */ /* 0x000fe40007810000 */
[----:B------:R-:W-:Y:S02]  /*52b0*/  FMNMX.FTZ R2, R164, R0, !PT ;  /* 0x00000000a4027209 */ /* 0x000fe40007810000 */
[----:B------:R-:W-:-:S02]  /*52c0*/  FSEL R166, R14, -INF , P1 ;  /* 0xff8000000ea67808 */ /* 0x000fc40000800000 */
[----:B------:R-:W-:Y:S02]  /*52d0*/  FSEL R163, R17, -INF , P1 ;  /* 0xff80000011a37808 */ /* 0x000fe40000800000 */
[----:B------:R-:W-:Y:S02]  /*52e0*/  FSEL R162, R21, -INF , P1 ;  /* 0xff80000015a27808 */ /* 0x000fe40000800000 */
[----:B------:R-:W-:Y:S02]  /*52f0*/  FSEL R155, R23, -INF , P1 ;  /* 0xff800000179b7808 */ /* 0x000fe40000800000 */
[----:B------:R-:W-:Y:S02]  /*5300*/  FMNMX.FTZ R0, R168, R5, !PT ;  /* 0x00000005a8007209 */ /* 0x000fe40007810000 */
[----:B------:R-:W-:Y:S02]  /*5310*/  FMNMX.FTZ R4, R155, R4, !PT ;  /* 0x000000049b047209 */ /* 0x000fe40007810000 */
[----:B------:R-:W-:-:S02]  /*5320*/  FMNMX.FTZ R5, R162, R3, !PT ;  /* 0x00000003a2057209 */ /* 0x000fc40007810000 */
[----:B------:R-:W-:Y:S02]  /*5330*/  FMNMX.FTZ R6, R163, R2, !PT ;  /* 0x00000002a3067209 */ /* 0x000fe40007810000 */
[----:B------:R-:W-:Y:S01]  /*5340*/  FMNMX.FTZ R9, R166, R0, !PT ;  /* 0x00000000a6097209 */ /* 0x000fe20007810000 */
[----:B------:R-:W-:Y:S05]  /*5350*/  BRA.DIV ~URZ, `(.L_x_79) ;  /* 0x0000aeb27f007947 */ /* 0x000fea000b800000 */
[----:B------:R1:W2:Y:S02]  /*5360*/  SHFL.BFLY PT, R0, R4, 0x2, 0x1f ;  /* 0x0c401f0004007f89 */ /* 0x0002a400000e0000 */
.L_x_173:
[----:B-12---:R-:W-:Y:S01]  /*5370*/  FMNMX.FTZ R4, R4, R0, !PT ;  /* 0x0000000004047209 */ /* 0x006fe20007810000 */
[----:B------:R-:W-:Y:S05]  /*5380*/  BRA.DIV ~URZ, `(.L_x_80) ;  /* 0x0000aed27f007947 */ /* 0x000fea000b800000 */
[----:B------:R-:W1:Y:S04]  /*5390*/  SHFL.BFLY PT, R0, R5, 0x2, 0x1f ;  /* 0x0c401f0005007f89 */ /* 0x000e6800000e0000 */
[----:B------:R-:W2:Y:S04]  /*53a0*/  SHFL.BFLY PT, R2, R6, 0x2, 0x1f ;  /* 0x0c401f0006027f89 */ /* 0x000ea800000e0000 */
[----:B------:R-:W3:Y:S04]  /*53b0*/  SHFL.BFLY PT, R7, R9, 0x2, 0x1f ;  /* 0x0c401f0009077f89 */ /* 0x000ee800000e0000 */
[----:B------:R-:W4:Y:S01]  /*53c0*/  SHFL.BFLY PT, R3, R4, 0x1, 0x1f ;  /* 0x0c201f0004037f89 */ /* 0x000f2200000e0000 */
[----:B-1----:R-:W-:-:S02]  /*53d0*/  FMNMX.FTZ R0, R5, R0, !PT ;  /* 0x0000000005007209 */ /* 0x002fc40007810000 */
[----:B--2---:R-:W-:-:S03]  /*53e0*/  FMNMX.FTZ R2, R6, R2, !PT ;  /* 0x0000000206027209 */ /* 0x004fc60007810000 */
[----:B------:R-:W1:Y:S01]  /*53f0*/  SHFL.BFLY PT, R5, R0, 0x1, 0x1f ;  /* 0x0c201f0000057f89 */ /* 0x000e6200000e0000 */
[----:B---3--:R-:W-:-:S03]  /*5400*/  FMNMX.FTZ R9, R9, R7, !PT ;  /* 0x0000000709097209 */ /* 0x008fc60007810000 */
[----:B------:R-:W2:Y:S01]  /*5410*/  SHFL.BFLY PT, R6, R2, 0x1, 0x1f ;  /* 0x0c201f0002067f89 */ /* 0x000ea200000e0000 */
[----:B----4-:R-:W-:-:S03]  /*5420*/  FMNMX.FTZ R72, R4, R3, !PT ;  /* 0x0000000304487209 */ /* 0x010fc60007810000 */
[----:B------:R3:W4:Y:S01]  /*5430*/  SHFL.BFLY PT, R14, R9, 0x1, 0x1f ;  /* 0x0c201f00090e7f89 */ /* 0x00072200000e0000 */
[----:B-1----:R-:W-:Y:S02]  /*5440*/  FMNMX.FTZ R71, R0, R5, !PT ;  /* 0x0000000500477209 */ /* 0x002fe40007810000 */
[----:B--2---:R-:W-:Y:S02]  /*5450*/  FMNMX.FTZ R70, R2, R6, !PT ;  /* 0x0000000602467209 */ /* 0x004fe40007810000 */
.L_x_174:
[C---:B------:R-:W-:Y:S01]  /*5460*/  FMUL.FTZ R0, R72.reuse, c[0x0][0x2d0] ;  /* 0x0000b40048007a20 */ /* 0x040fe20000410000 */
[----:B------:R-:W-:Y:S01]  /*5470*/  FSETP.NEU.FTZ.AND P1, PT, R72, -INF , PT ;  /* 0xff8000004800780b */ /* 0x000fe20003f3d000 */
[----:B------:R-:W2:Y:S01]  /*5480*/  LDL R229, [R1+0x10] ;  /* 0x0000100001e57983 */ /* 0x000ea20000100800 */
[C---:B------:R-:W-:Y:S01]  /*5490*/  FMUL.FTZ R3, R71.reuse, c[0x0][0x2d0] ;  /* 0x0000b40047037a20 */ /* 0x040fe20000410000 */
[----:B------:R-:W-:Y:S01]  /*54a0*/  WARPSYNC 0xffffffff ;  /* 0xffffffff00007948 */ /* 0x000fe20003800000 */
[----:B------:R-:W-:Y:S01]  /*54b0*/  FSEL R8, R0, RZ, P1 ;  /* 0x000000ff00087208 */ /* 0x000fe20000800000 */
[----:B------:R-:W1:Y:S01]  /*54c0*/  LDSM.16.MT88.4 R20, [R190] ;  /* 0x00000000be14783b */ /* 0x000e620000004200 */
[----:B------:R-:W-:Y:S01]  /*54d0*/  FSETP.NEU.FTZ.AND P1, PT, R71, -INF , PT ;  /* 0xff8000004700780b */ /* 0x000fe20003f3d000 */
[----:B------:R-:W-:Y:S01]  /*54e0*/  FMUL.FTZ R2, R70, c[0x0][0x2d0] ;  /* 0x0000b40046027a20 */ /* 0x000fe20000410000 */
[----:B---34-:R-:W-:Y:S01]  /*54f0*/  FMNMX.FTZ R9, R14, R9, !PT ;  /* 0x000000090e097209 */ /* 0x018fe20007810000 */
[----:B------:R-:W-:Y:S01]  /*5500*/  FFMA.FTZ R0, R10, c[0x0][0x2d0], -R8 ;  /* 0x0000b4000a007a23 */ /* 0x000fe20000010808 */
[----:B------:R-:W-:Y:S01]  /*5510*/  FSEL R3, R3, RZ, P1 ;  /* 0x000000ff03037208 */ /* 0x000fe20000800000 */
[----:B------:R-:W3:Y:S01]  /*5520*/  LDSM.16.MT88.4 R24, [R193] ;  /* 0x00000000c118783b */ /* 0x000ee20000004200 */
[----:B------:R-:W-:Y:S01]  /*5530*/  FSETP.NEU.FTZ.AND P1, PT, R70, -INF , PT ;  /* 0xff8000004600780b */ /* 0x000fe20003f3d000 */
[----:B------:R4:W-:Y:S02]  /*5540*/  MUFU.EX2 R202, R0 ;  /* 0x0000000000ca7308 */ /* 0x0009e40000000800 */
[----:B------:R-:W-:Y:S01]  /*5550*/  LDSM.16.MT88.4 R44, [R192] ;  /* 0x00000000c02c783b */ /* 0x000fe20000004200 */
[----:B------:R-:W-:-:S02]  /*5560*/  FSEL R2, R2, RZ, P1 ;  /* 0x000000ff02027208 */ /* 0x000fc40000800000 */
[----:B------:R-:W-:Y:S01]  /*5570*/  FSETP.NEU.FTZ.AND P1, PT, R9, -INF , PT ;  /* 0xff8000000900780b */ /* 0x000fe20003f3d000 */
[----:B------:R-:W-:Y:S02]  /*5580*/  LDSM.16.MT88.4 R64, [R190+0x800] ;  /* 0x00080000be40783b */ /* 0x000fe40000004200 */
[----:B------:R-:W-:Y:S02]  /*5590*/  FFMA.FTZ R10, R74, c[0x0][0x2d0], -R2 ;  /* 0x0000b4004a0a7a23 */ /* 0x000fe40000010802 */
[----:B------:R-:W-:Y:S02]  /*55a0*/  LDSM.16.MT88.4 R60, [R193+0x800] ;  /* 0x00080000c13c783b */ /* 0x000fe40000004200 */
[----:B------:R-:W-:Y:S02]  /*55b0*/  MUFU.EX2 R217, R10 ;  /* 0x0000000a00d97308 */ /* 0x000fe40000000800 */
[----:B------:R-:W-:Y:S01]  /*55c0*/  LDSM.16.MT88.4 R80, [R191+0x800] ;  /* 0x00080000bf50783b */ /* 0x000fe20000004200 */
[----:B----4-:R-:W-:-:S03]  /*55d0*/  FFMA.FTZ R0, R11, c[0x0][0x2d0], -R8 ;  /* 0x0000b4000b007a23 */ /* 0x010fc60000010808 */
[----:B------:R-:W-:Y:S02]  /*55e0*/  LDSM.16.MT88.4 R84, [R192+0x800] ;  /* 0x00080000c054783b */ /* 0x000fe40000004200 */
[----:B------:R4:W5:Y:S02]  /*55f0*/  MUFU.EX2 R11, R0 ;  /* 0x00000000000b7308 */ /* 0x0009640000000800 */
[----:B----4-:R-:W-:Y:S01]  /*5600*/  FFMA.FTZ R0, R12, c[0x0][0x2d0], -R8 ;  /* 0x0000b4000c007a23 */ /* 0x010fe20000010808 */
[----:B-----5:R-:W-:-:S05]  /*5610*/  F2FP.PACK_AB R4, R11, R202 ;  /* 0x000000ca0b04723e */ /* 0x020fca00000000ff */
[----:B------:R4:W-:Y:S02]  /*5620*/  MUFU.EX2 R218, R0 ;  /* 0x0000000000da7308 */ /* 0x0009e40000000800 */
[----:B----4-:R-:W-:-:S06]  /*5630*/  FFMA.FTZ R0, R13, c[0x0][0x2d0], -R8 ;  /* 0x0000b4000d007a23 */ /* 0x010fcc0000010808 */
[----:B------:R4:W5:Y:S02]  /*5640*/  MUFU.EX2 R219, R0 ;  /* 0x0000000000db7308 */ /* 0x0009640000000800 */
[----:B----4-:R-:W-:Y:S01]  /*5650*/  FFMA.FTZ R0, R18, c[0x0][0x2d0], -R8 ;  /* 0x0000b40012007a23 */ /* 0x010fe20000010808 */
[----:B-----5:R-:W-:-:S05]  /*5660*/  F2FP.PACK_AB R6, R219, R218 ;  /* 0x000000dadb06723e */ /* 0x020fca00000000ff */
[----:B------:R4:W-:Y:S02]  /*5670*/  MUFU.EX2 R227, R0 ;  /* 0x0000000000e37308 */ /* 0x0009e40000000800 */
[----:B----4-:R-:W-:-:S06]  /*5680*/  FFMA.FTZ R0, R16, c[0x0][0x2d0], -R3 ;  /* 0x0000b40010007a23 */ /* 0x010fcc0000010803 */
[----:B------:R4:W-:Y:S02]  /*5690*/  MUFU.EX2 R212, R0 ;  /* 0x0000000000d47308 */ /* 0x0009e40000000800 */
[----:B----4-:R-:W-:-:S06]  /*56a0*/  FFMA.FTZ R0, R19, c[0x0][0x2d0], -R3 ;  /* 0x0000b40013007a23 */ /* 0x010fcc0000010803 */
[----:B------:R4:W5:Y:S02]  /*56b0*/  MUFU.EX2 R211, R0 ;  /* 0x0000000000d37308 */ /* 0x0009640000000800 */
[--C-:B----4-:R-:W-:Y:S01]  /*56c0*/  FFMA.FTZ R0, R28, c[0x0][0x2d0], -R3.reuse ;  /* 0x0000b4001c007a23 */ /* 0x110fe20000010803 */
[----:B-----5:R-:W-:Y:S01]  /*56d0*/  F2FP.PACK_AB R5, R211, R212 ;  /* 0x000000d4d305723e */ /* 0x020fe200000000ff */
[----:B------:R-:W4:Y:S04]  /*56e0*/  LDSM.16.MT88.4 R28, [R191] ;  /* 0x00000000bf1c783b */ /* 0x000f280000004200 */
[----:B------:R5:W-:Y:S02]  /*56f0*/  MUFU.EX2 R213, R0 ;  /* 0x0000000000d57308 */ /* 0x000be40000000800 */
[----:B-----5:R-:W-:-:S06]  /*5700*/  FFMA.FTZ R0, R32, c[0x0][0x2d0], -R3 ;  /* 0x0000b40020007a23 */ /* 0x020fcc0000010803 */
[----:B------:R5:W1:Y:S02]  /*5710*/  MUFU.EX2 R214, R0 ;  /* 0x0000000000d67308 */ /* 0x000a640000000800 */
[----:B-----5:R-:W-:Y:S01]  /*5720*/  FFMA.FTZ R0, R33, c[0x0][0x2d0], -R8 ;  /* 0x0000b40021007a23 */ /* 0x020fe20000010808 */
[----:B-1----:R-:W-:-:S05]  /*5730*/  F2FP.PACK_AB R7, R214, R213 ;  /* 0x000000d5d607723e */ /* 0x002fca00000000ff */
[----:B------:R1:W5:Y:S02]  /*5740*/  MUFU.EX2 R224, R0 ;  /* 0x0000000000e07308 */ /* 0x0003640000000800 */
[C---:B------:R-:W-:Y:S08]  /*5750*/  HMMA.16816.F32 R48, R4.reuse, R20, RZ ;  /* 0x000000140430723c */ /* 0x040ff000000018ff */
[----:B---3--:R-:W-:Y:S01]  /*5760*/  HMMA.16816.F32 R76, R4, R24, RZ ;  /* 0x00000018044c723c */ /* 0x008fe200000018ff */
[----:B-1----:R-:W-:Y:S01]  /*5770*/  FFMA.FTZ R0, R34, c[0x0][0x2d0], -R8 ;  /* 0x0000b40022007a23 */ /* 0x002fe20000010808 */
[----:B-----5:R-:W-:-:S03]  /*5780*/  F2FP.PACK_AB R12, R224, R227 ;  /* 0x000000e3e00c723e */ /* 0x020fc600000000ff */
[----:B------:R1:W-:Y:S03]  /*5790*/  MUFU.EX2 R226, R0 ;  /* 0x0000000000e27308 */ /* 0x0003e60000000800 */
[C---:B----4-:R-:W-:Y:S08]  /*57a0*/  HMMA.16816.F32 R56, R4.reuse, R28, RZ ;  /* 0x0000001c0438723c */ /* 0x050ff000000018ff */
[----:B------:R-:W-:Y:S01]  /*57b0*/  HMMA.16816.F32 R52, R4, R44, RZ ;  /* 0x0000002c0434723c */ /* 0x000fe200000018ff */
[----:B-1----:R-:W-:-:S07]  /*57c0*/  FFMA.FTZ R0, R35, c[0x0][0x2d0], -R8 ;  /* 0x0000b40023007a23 */ /* 0x002fce0000010808 */
[C---:B------:R-:W-:Y:S01]  /*57d0*/  HMMA.16816.F32 R40, R4.reuse, R22, RZ ;  /* 0x000000160428723c */ /* 0x040fe200000018ff */
[----:B------:R1:W3:Y:S07]  /*57e0*/  MUFU.EX2 R228, R0 ;  /* 0x0000000000e47308 */ /* 0x0002ee0000000800 */
[C---:B------:R-:W-:Y:S08]  /*57f0*/  HMMA.16816.F32 R32, R4.reuse, R30, RZ ;  /* 0x0000001e0420723c */ /* 0x040ff000000018ff */
[----:B------:R-:W-:Y:S01]  /*5800*/  HMMA.16816.F32 R16, R4, R46, RZ ;  /* 0x0000002e0410723c */ /* 0x000fe200000018ff */
[----:B-1----:R-:W-:Y:S01]  /*5810*/  FFMA.FTZ R0, R36, c[0x0][0x2d0], -R3 ;  /* 0x0000b40024007a23 */ /* 0x002fe20000010803 */
[----:B---3--:R-:W-:-:S03]  /*5820*/  F2FP.PACK_AB R14, R228, R226 ;  /* 0x000000e2e40e723e */ /* 0x008fc600000000ff */
[----:B------:R1:W-:Y:S02]  /*5830*/  MUFU.EX2 R221, R0 ;  /* 0x0000000000dd7308 */ /* 0x0003e40000000800 */
[----:B-1----:R-:W-:-:S06]  /*5840*/  FFMA.FTZ R0, R37, c[0x0][0x2d0], -R3 ;  /* 0x0000b40025007a23 */ /* 0x002fcc0000010803 */
[----:B------:R1:W3:Y:S02]  /*5850*/  MUFU.EX2 R222, R0 ;  /* 0x0000000000de7308 */ /* 0x0002e40000000800 */
[----:B-1----:R-:W-:Y:S01]  /*5860*/  FFMA.FTZ R0, R38, c[0x0][0x2d0], -R3 ;  /* 0x0000b40026007a23 */ /* 0x002fe20000010803 */
[----:B---3--:R-:W-:-:S05]  /*5870*/  F2FP.PACK_AB R13, R222, R221 ;  /* 0x000000ddde0d723e */ /* 0x008fca00000000ff */
[----:B------:R1:W-:Y:S02]  /*5880*/  MUFU.EX2 R223, R0 ;  /* 0x0000000000df7308 */ /* 0x0003e40000000800 */
[----:B-1----:R-:W-:Y:S02]  /*5890*/  FFMA.FTZ R0, R39, c[0x0][0x2d0], -R3 ;  /* 0x0000b40027007a23 */ /* 0x002fe40000010803 */
[----:B------:R-:W-:Y:S04]  /*58a0*/  HMMA.16816.F32 R36, R4, R26, RZ ;  /* 0x0000001a0424723c */ /* 0x000fe800000018ff */
[----:B------:R1:W3:Y:S03]  /*58b0*/  MUFU.EX2 R225, R0 ;  /* 0x0000000000e17308 */ /* 0x0002e60000000800 */
[----:B------:R-:W-:-:S05]  /*58c0*/  FFMA.FTZ R4, R89, c[0x0][0x2d0], -R2 ;  /* 0x0000b40059047a23 */ /* 0x000fca0000010802 */
[----:B------:R4:W-:Y:S01]  /*58d0*/  MUFU.EX2 R215, R4 ;  /* 0x0000000400d77308 */ /* 0x0009e20000000800 */
[----:B-1----:R-:W-:Y:S01]  /*58e0*/  FFMA.FTZ R0, R68, c[0x0][0x2d0], -R2 ;  /* 0x0000b40044007a23 */ /* 0x002fe20000010802 */
[----:B---3--:R-:W-:-:S06]  /*58f0*/  F2FP.PACK_AB R15, R225, R223 ;  /* 0x000000dfe10f723e */ /* 0x008fcc00000000ff */
[----:B------:R1:W-:Y:S01]  /*5900*/  MUFU.EX2 R207, R0 ;  /* 0x0000000000cf7308 */ /* 0x0003e20000000800 */
[----:B------:R-:W-:Y:S01]  /*5910*/  HMMA.16816.F32 R100, R12, R66, R40 ;  /* 0x000000420c64723c */ /* 0x000fe20000001828 */
[----:B----4-:R-:W-:-:S06]  /*5920*/  FFMA.FTZ R4, R90, c[0x0][0x2d0], -R2 ;  /* 0x0000b4005a047a23 */ /* 0x010fcc0000010802 */
[----:B------:R-:W-:Y:S01]  /*5930*/  MUFU.EX2 R216, R4 ;  /* 0x0000000400d87308 */ /* 0x000fe20000000800 */
[----:B------:R-:W-:Y:S01]  /*5940*/  HMMA.16816.F32 R116, R12, R62, R36 ;  /* 0x0000003e0c74723c */ /* 0x000fe20000001824 */
[----:B-1----:R-:W-:-:S06]  /*5950*/  FFMA.FTZ R0, R69, c[0x0][0x2d0], -R2 ;  /* 0x0000b40045007a23 */ /* 0x002fcc0000010802 */
[----:B------:R1:W-:Y:S01]  /*5960*/  MUFU.EX2 R203, R0 ;  /* 0x0000000000cb7308 */ /* 0x0003e20000000800 */
[C---:B------:R-:W-:Y:S08]  /*5970*/  HMMA.16816.F32 R120, R12.reuse, R80, R56 ;  /* 0x000000500c78723c */ /* 0x040ff00000001838 */
[----:B------:R-:W-:Y:S01]  /*5980*/  HMMA.16816.F32 R132, R12, R82, R32 ;  /* 0x000000520c84723c */ /* 0x000fe20000001820 */
[----:B-1----:R-:W-:-:S07]  /*5990*/  FFMA.FTZ R0, R73, c[0x0][0x2d0], -R2 ;  /* 0x0000b40049007a23 */ /* 0x002fce0000010802 */
[C---:B------:R-:W-:Y:S01]  /*59a0*/  HMMA.16816.F32 R104, R12.reuse, R64, R48 ;  /* 0x000000400c68723c */ /* 0x040fe20000001830 */
[----:B------:R1:W3:Y:S07]  /*59b0*/  MUFU.EX2 R206, R0 ;  /* 0x0000000000ce7308 */ /* 0x0002ee0000000800 */
[C---:B------:R-:W-:Y:S08]  /*59c0*/  HMMA.16816.F32 R76, R12.reuse, R60, R76 ;  /* 0x0000003c0c4c723c */ /* 0x040ff0000000184c */
[----:B------:R-:W-:Y:S01]  /*59d0*/  HMMA.16816.F32 R136, R12, R84, R52 ;  /* 0x000000540c88723c */ /* 0x000fe20000001834 */
[----:B-1----:R-:W-:Y:S01]  /*59e0*/  FMUL.FTZ R0, R9, c[0x0][0x2d0] ;  /* 0x0000b40009007a20 */ /* 0x002fe20000410000 */
[----:B---3--:R-:W-:-:S04]  /*59f0*/  F2FP.PACK_AB R6, R217, R206 ;  /* 0x000000ced906723e */ /* 0x008fc800000000ff */
[----:B------:R-:W-:Y:S02]  /*5a00*/  FSEL R0, R0, RZ, P1 ;  /* 0x000000ff00007208 */ /* 0x000fe40000800000 */
[----:B------:R-:W-:Y:S03]  /*5a10*/  HMMA.16816.F32 R56, R12, R86, R16 ;  /* 0x000000560c38723c */ /* 0x000fe60000001810 */
[--C-:B------:R-:W-:Y:S02]  /*5a20*/  FFMA.FTZ R4, R75, c[0x0][0x2d0], -R0.reuse ;  /* 0x0000b4004b047a23 */ /* 0x100fe40000010800 */
[--C-:B------:R-:W-:Y:S02]  /*5a30*/  FFMA.FTZ R10, R95, c[0x0][0x2d0], -R0.reuse ;  /* 0x0000b4005f0a7a23 */ /* 0x100fe40000010800 */
[----:B------:R1:W-:Y:S08]  /*5a40*/  MUFU.EX2 R89, R4 ;  /* 0x0000000400597308 */ /* 0x0003f00000000800 */
[----:B------:R3:W-:Y:S01]  /*5a50*/  MUFU.EX2 R198, R10 ;  /* 0x0000000a00c67308 */ /* 0x0007e20000000800 */
[----:B-1----:R-:W-:-:S07]  /*5a60*/  FFMA.FTZ R4, R88, c[0x0][0x2d0], -R0 ;  /* 0x0000b40058047a23 */ /* 0x002fce0000010800 */
[----:B------:R1:W4:Y:S01]  /*5a70*/  MUFU.EX2 R88, R4 ;  /* 0x0000000400587308 */ /* 0x0003220000000800 */
[----:B---3--:R-:W-:-:S07]  /*5a80*/  FFMA.FTZ R10, R96, c[0x0][0x2d0], -R0 ;  /* 0x0000b400600a7a23 */ /* 0x008fce0000010800 */
[----:B------:R3:W-:Y:S01]  /*5a90*/  MUFU.EX2 R188, R10 ;  /* 0x0000000a00bc7308 */ /* 0x0007e20000000800 */
[----:B-1----:R-:W-:Y:S01]  /*5aa0*/  FFMA.FTZ R4, R91, c[0x0][0x2d0], -R0 ;  /* 0x0000b4005b047a23 */ /* 0x002fe20000010800 */
[----:B----4-:R-:W-:-:S06]  /*5ab0*/  F2FP.PACK_AB R5, R88, R89 ;  /* 0x000000595805723e */ /* 0x010fcc00000000ff */
[----:B------:R1:W-:Y:S01]  /*5ac0*/  MUFU.EX2 R208, R4 ;  /* 0x0000000400d07308 */ /* 0x0003e20000000800 */
[----:B---3--:R-:W-:-:S07]  /*5ad0*/  FFMA.FTZ R10, R97, c[0x0][0x2d0], -R0 ;  /* 0x0000b400610a7a23 */ /* 0x008fce0000010800 */
        /* <DEDUP_REMOVED lines=8> */
[----:B---3--:R-:W-:Y:S02]  /*5b60*/  FFMA.FTZ R10, R99, c[0x0][0x2d0], -R8 ;  /* 0x0000b400630a7a23 */ /* 0x008fe40000010808 */
[----:B------:R-:W-:Y:S05]  /*5b70*/  LDSM.16.MT88.4 R96, [R190+0x2000] ;  /* 0x00200000be60783b */ /* 0x000fea0000004200 */
[----:B------:R3:W-:Y:S01]  /*5b80*/  MUFU.EX2 R183, R10 ;  /* 0x0000000a00b77308 */ /* 0x0007e20000000800 */
[----:B-1----:R-:W-:-:S07]  /*5b90*/  FFMA.FTZ R4, R94, c[0x0][0x2d0], -R2 ;  /* 0x0000b4005e047a23 */ /* 0x002fce0000010802 */
[----:B------:R1:W4:Y:S01]  /*5ba0*/  MUFU.EX2 R209, R4 ;  /* 0x0000000400d17308 */ /* 0x0003220000000800 */
[----:B---3--:R-:W-:-:S07]  /*5bb0*/  FFMA.FTZ R10, R108, c[0x0][0x2d0], -R8 ;  /* 0x0000b4006c0a7a23 */ /* 0x008fce0000010808 */
[----:B------:R3:W-:Y:S01]  /*5bc0*/  MUFU.EX2 R185, R10 ;  /* 0x0000000a00b97308 */ /* 0x0007e20000000800 */
[----:B-1----:R-:W-:-:S07]  /*5bd0*/  F2FP.PACK_AB R4, R203, R207 ;  /* 0x000000cfcb04723e */ /* 0x002fce00000000ff */
[----:B------:R-:W-:Y:S01]  /*5be0*/  HMMA.16816.F32 R40, R4, R20, RZ ;  /* 0x000000140428723c */ /* 0x000fe200000018ff */
[----:B---3--:R-:W-:-:S04]  /*5bf0*/  FFMA.FTZ R10, R109, c[0x0][0x2d0], -R8 ;  /* 0x0000b4006d0a7a23 */ /* 0x008fc80000010808 */
[----:B------:R1:W-:Y:S03]  /*5c00*/  MUFU.EX2 R186, R10 ;  /* 0x0000000a00ba7308 */ /* 0x0003e60000000800 */
[C---:B------:R-:W-:Y:S08]  /*5c10*/  HMMA.16816.F32 R36, R4.reuse, R22, RZ ;  /* 0x000000160424723c */ /* 0x040ff000000018ff */
[----:B------:R-:W-:Y:S01]  /*5c20*/  HMMA.16816.F32 R32, R4, R24, RZ ;  /* 0x000000180420723c */ /* 0x000fe200000018ff */
[----:B-1----:R-:W-:-:S07]  /*5c30*/  FFMA.FTZ R10, R110, c[0x0][0x2d0], -R8 ;  /* 0x0000b4006e0a7a23 */ /* 0x002fce0000010808 */
[C---:B------:R-:W-:Y:S01]  /*5c40*/  HMMA.16816.F32 R20, R4.reuse, R28, RZ ;  /* 0x0000001c0414723c */ /* 0x040fe200000018ff */
[----:B------:R1:W-:Y:S07]  /*5c50*/  MUFU.EX2 R187, R10 ;  /* 0x0000000a00bb7308 */ /* 0x0003ee0000000800 */
[C---:B------:R-:W-:Y:S08]  /*5c60*/  HMMA.16816.F32 R12, R4.reuse, R26, RZ ;  /* 0x0000001a040c723c */ /* 0x040ff000000018ff */
[----:B------:R-:W-:Y:S01]  /*5c70*/  HMMA.16816.F32 R28, R4, R30, RZ ;  /* 0x0000001e041c723c */ /* 0x000fe200000018ff */
[----:B-1----:R-:W-:-:S04]  /*5c80*/  FFMA.FTZ R10, R111, c[0x0][0x2d0], -R3 ;  /* 0x0000b4006f0a7a23 */ /* 0x002fc80000010803 */
[----:B------:R1:W-:Y:S03]  /*5c90*/  MUFU.EX2 R179, R10 ;  /* 0x0000000a00b37308 */ /* 0x0003e60000000800 */
[C---:B------:R-:W-:Y:S08]  /*5ca0*/  HMMA.16816.F32 R16, R4.reuse, R44, RZ ;  /* 0x0000002c0410723c */ /* 0x040ff000000018ff */
[----:B------:R-:W-:Y:S01]  /*5cb0*/  HMMA.16816.F32 R24, R4, R46, RZ ;  /* 0x0000002e0418723c */ /* 0x000fe200000018ff */
[----:B-1----:R-:W-:-:S06]  /*5cc0*/  FFMA.FTZ R10, R112, c[0x0][0x2d0], -R3 ;  /* 0x0000b400700a7a23 */ /* 0x002fcc0000010803 */
[----:B------:R-:W-:Y:S01]  /*5cd0*/  F2FP.PACK_AB R4, R216, R215 ;  /* 0x000000d7d804723e */ /* 0x000fe200000000ff */
[----:B------:R1:W3:Y:S01]  /*5ce0*/  MUFU.EX2 R180, R10 ;  /* 0x0000000a00b47308 */ /* 0x0002e20000000800 */
[----:B----4-:R-:W-:Y:S02]  /*5cf0*/  F2FP.PACK_AB R6, R209, R210 ;  /* 0x000000d2d106723e */ /* 0x010fe400000000ff */
[----:B------:R-:W-:Y:S02]  /*5d00*/  F2FP.PACK_AB R5, R188, R198 ;  /* 0x000000c6bc05723e */ /* 0x000fe400000000ff */
[----:B------:R-:W-:-:S07]  /*5d10*/  F2FP.PACK_AB R7, R199, R200 ;  /* 0x000000c8c707723e */ /* 0x000fce00000000ff */
[----:B------:R-:W-:Y:S01]  /*5d20*/  HMMA.16816.F32 R48, R4, R64, R40 ;  /* 0x000000400430723c */ /* 0x000fe20000001828 */
[----:B-1----:R-:W-:-:S04]  /*5d30*/  FFMA.FTZ R10, R113, c[0x0][0x2d0], -R3 ;  /* 0x0000b400710a7a23 */ /* 0x002fc80000010803 */
[----:B------:R1:W-:Y:S03]  /*5d40*/  MUFU.EX2 R181, R10 ;  /* 0x0000000a00b57308 */ /* 0x0003e60000000800 */
[C---:B------:R-:W-:Y:S08]  /*5d50*/  HMMA.16816.F32 R44, R4.reuse, R60, R32 ;  /* 0x0000003c042c723c */ /* 0x040ff00000001820 */
[----:B------:R-:W-:Y:S01]  /*5d60*/  HMMA.16816.F32 R40, R4, R80, R20 ;  /* 0x000000500428723c */ /* 0x000fe20000001814 */
[----:B------:R-:W4:Y:S01]  /*5d70*/  LDSM.16.MT88.4 R20, [R190+0x1000] ;  /* 0x00100000be14783b */ /* 0x000f220000004200 */
[----:B-1----:R-:W-:-:S06]  /*5d80*/  FFMA.FTZ R10, R114, c[0x0][0x2d0], -R3 ;  /* 0x0000b400720a7a23 */ /* 0x002fcc0000010803 */
[C---:B------:R-:W-:Y:S01]  /*5d90*/  HMMA.16816.F32 R64, R4.reuse, R66, R36 ;  /* 0x000000420440723c */ /* 0x040fe20000001824 */
[----:B------:R1:W5:Y:S07]  /*5da0*/  MUFU.EX2 R182, R10 ;  /* 0x0000000a00b67308 */ /* 0x00036e0000000800 */
[C---:B------:R-:W-:Y:S08]  /*5db0*/  HMMA.16816.F32 R32, R4.reuse, R82, R28 ;  /* 0x000000520420723c */ /* 0x040ff0000000181c */
[----:B------:R-:W-:Y:S01]  /*5dc0*/  HMMA.16816.F32 R52, R4, R84, R16 ;  /* 0x000000540434723c */ /* 0x000fe20000001810 */
[----:B------:R-:W2:Y:S01]  /*5dd0*/  LDSM.16.MT88.4 R16, [R193+0x1000] ;  /* 0x00100000c110783b */ /* 0x000ea20000004200 */
[----:B-1----:R-:W-:-:S03]  /*5de0*/  FFMA.FTZ R10, R115, c[0x0][0x2d0], -R2 ;  /* 0x0000b400730a7a23 */ /* 0x002fc60000010802 */
[----:B------:R-:W-:Y:S01]  /*5df0*/  LDSM.16.MT88.4 R112, [R193+0x2000] ;  /* 0x00200000c170783b */ /* 0x000fe20000004200 */
[----:B------:R1:W-:Y:S02]  /*5e00*/  MUFU.EX2 R178, R10 ;  /* 0x0000000a00b27308 */ /* 0x0003e40000000800 */
[C---:B------:R-:W-:Y:S01]  /*5e10*/  HMMA.16816.F32 R36, R4.reuse, R62, R12 ;  /* 0x0000003e0424723c */ /* 0x040fe2000000180c */
[----:B------:R-:W2:Y:S07]  /*5e20*/  LDSM.16.MT88.4 R12, [R191+0x1000] ;  /* 0x00100000bf0c783b */ /* 0x000eae0000004200 */
[----:B------:R-:W-:Y:S01]  /*5e30*/  HMMA.16816.F32 R28, R4, R86, R24 ;  /* 0x00000056041c723c */ /* 0x000fe20000001818 */
[----:B------:R-:W2:Y:S01]  /*5e40*/  LDSM.16.MT88.4 R24, [R192+0x1000] ;  /* 0x00100000c018783b */ /* 0x000ea20000004200 */
[----:B-1----:R-:W-:-:S05]  /*5e50*/  FFMA.FTZ R10, R124, c[0x0][0x2d0], -R2 ;  /* 0x0000b4007c0a7a23 */ /* 0x002fca0000010802 */
[----:B---3--:R-:W-:Y:S01]  /*5e60*/  F2FP.PACK_AB R5, R180, R179 ;  /* 0x000000b3b405723e */ /* 0x008fe200000000ff */
[----:B------:R-:W-:Y:S01]  /*5e70*/  FFMA.FTZ R4, R126, c[0x0][0x2d0], -R2 ;  /* 0x0000b4007e047a23 */ /* 0x000fe20000010802 */
[----:B------:R-:W-:Y:S01]  /*5e80*/  F2FP.PACK_AB R6, R187, R186 ;  /* 0x000000babb06723e */ /* 0x000fe200000000ff */
[----:B------:R1:W3:Y:S01]  /*5e90*/  MUFU.EX2 R176, R10 ;  /* 0x0000000a00b07308 */ /* 0x0002e20000000800 */
[----:B-----5:R-:W-:-:S07]  /*5ea0*/  F2FP.PACK_AB R7, R182, R181 ;  /* 0x000000b5b607723e */ /* 0x020fce00000000ff */
[----:B------:R5:W-:Y:S01]  /*5eb0*/  MUFU.EX2 R175, R4 ;  /* 0x0000000400af7308 */ /* 0x000be20000000800 */
[----:B-1----:R-:W-:-:S07]  /*5ec0*/  FFMA.FTZ R10, R125, c[0x0][0x2d0], -R2 ;  /* 0x0000b4007d0a7a23 */ /* 0x002fce0000010802 */
[----:B------:R1:W1:Y:S01]  /*5ed0*/  MUFU.EX2 R177, R10 ;  /* 0x0000000a00b17308 */ /* 0x0002620000000800 */
[----:B-----5:R-:W-:-:S07]  /*5ee0*/  FFMA.FTZ R4, R127, c[0x0][0x2d0], -R0 ;  /* 0x0000b4007f047a23 */ /* 0x020fce0000010800 */
[----:B------:R5:W-:Y:S01]  /*5ef0*/  MUFU.EX2 R173, R4 ;  /* 0x0000000400ad7308 */ /* 0x000be20000000800 */
[----:B-1----:R-:W-:-:S07]  /*5f00*/  FFMA.FTZ R10, R129, c[0x0][0x2d0], -R0 ;  /* 0x0000b400810a7a23 */ /* 0x002fce0000010800 */
[----:B------:R1:W-:Y:S01]  /*5f10*/  MUFU.EX2 R172, R10 ;  /* 0x0000000a00ac7308 */ /* 0x0003e20000000800 */
[----:B-----5:R-:W-:-:S07]  /*5f20*/  FFMA.FTZ R4, R128, c[0x0][0x2d0], -R0 ;  /* 0x0000b40080047a23 */ /* 0x020fce0000010800 */
[----:B------:R5:W2:Y:S01]  /*5f30*/  MUFU.EX2 R174, R4 ;  /* 0x0000000400ae7308 */ /* 0x000aa20000000800 */
[----:B-1----:R-:W-:-:S07]  /*5f40*/  FFMA.FTZ R10, R130, c[0x0][0x2d0], -R0 ;  /* 0x0000b400820a7a23 */ /* 0x002fce0000010800 */
[----:B------:R1:W1:Y:S01]  /*5f50*/  MUFU.EX2 R87, R10 ;  /* 0x0000000a00577308 */ /* 0x0002620000000800 */
[----:B-----5:R-:W-:-:S07]  /*5f60*/  F2FP.PACK_AB R4, R185, R183 ;  /* 0x000000b7b904723e */ /* 0x020fce00000000ff */
[----:B----4-:R-:W-:Y:S01]  /*5f70*/  HMMA.16816.F32 R92, R4, R20, R104 ;  /* 0x00000014045c723c */ /* 0x010fe20000001868 */
[----:B-1----:R-:W-:-:S07]  /*5f80*/  FFMA.FTZ R10, R144, c[0x0][0x2d0], -R8 ;  /* 0x0000b400900a7a23 */ /* 0x002fce0000010808 */
[C---:B--2---:R-:W-:Y:S01]  /*5f90*/  HMMA.16816.F32 R104, R4.reuse, R16, R76 ;  /* 0x000000100468723c */ /* 0x044fe2000000184c */
[----:B------:R1:W-:Y:S07]  /*5fa0*/  MUFU.EX2 R83, R10 ;  /* 0x0000000a00537308 */ /* 0x0003ee0000000800 */
[C---:B------:R-:W-:Y:S08]  /*5fb0*/  HMMA.16816.F32 R120, R4.reuse, R12, R120 ;  /* 0x0000000c0478723c */ /* 0x040ff00000001878 */
[----:B------:R-:W-:Y:S01]  /*5fc0*/  HMMA.16816.F32 R136, R4, R24, R136 ;  /* 0x000000180488723c */ /* 0x000fe20000001888 */
[----:B-1----:R-:W-:-:S04]  /*5fd0*/  FFMA.FTZ R10, R142, c[0x0][0x2d0], -R8 ;  /* 0x0000b4008e0a7a23 */ /* 0x002fc80000010808 */
[----:B------:R1:W-:Y:S03]  /*5fe0*/  MUFU.EX2 R84, R10 ;  /* 0x0000000a00547308 */ /* 0x0003e60000000800 */
[C---:B------:R-:W-:Y:S08]  /*5ff0*/  HMMA.16816.F32 R100, R4.reuse, R22, R100 ;  /* 0x000000160464723c */ /* 0x040ff00000001864 */
[----:B------:R-:W-:Y:S01]  /*6000*/  HMMA.16816.F32 R116, R4, R18, R116 ;  /* 0x000000120474723c */ /* 0x000fe20000001874 */
[----:B-1----:R-:W-:-:S07]  /*6010*/  FFMA.FTZ R10, R140, c[0x0][0x2d0], -R8 ;  /* 0x0000b4008c0a7a23 */ /* 0x002fce0000010808 */
[C---:B------:R-:W-:Y:S01]  /*6020*/  HMMA.16816.F32 R132, R4.reuse, R14, R132 ;  /* 0x0000000e0484723c */ /* 0x040fe20000001884 */
[----:B------:R1:W-:Y:S07]  /*6030*/  MUFU.EX2 R85, R10 ;  /* 0x0000000a00557308 */ /* 0x0003ee0000000800 */
[----:B------:R-:W-:Y:S07]  /*6040*/  HMMA.16816.F32 R60, R4, R26, R56 ;  /* 0x0000001a043c723c */ /* 0x000fee0000001838 */
[----:B---3--:R-:W-:Y:S01]  /*6050*/  F2FP.PACK_AB R4, R176, R178 ;  /* 0x000000b2b004723e */ /* 0x008fe200000000ff */
[----:B-1----:R-:W-:Y:S01]  /*6060*/  FFMA.FTZ R10, R131, c[0x0][0x2d0], -R8 ;  /* 0x0000b400830a7a23 */ /* 0x002fe20000010808 */
[----:B------:R-:W-:Y:S01]  /*6070*/  F2FP.PACK_AB R6, R175, R177 ;  /* 0x000000b1af06723e */ /* 0x000fe200000000ff */
[----:B------:R-:W-:Y:S01]  /*6080*/  LDSM.16.MT88.4 R128, [R191+0x2000] ;  /* 0x00200000bf80783b */ /* 0x000fe20000004200 */
[----:B------:R-:W-:Y:S01]  /*6090*/  F2FP.PACK_AB R5, R174, R173 ;  /* 0x000000adae05723e */ /* 0x000fe200000000ff */
[----:B------:R1:W-:Y:S01]  /*60a0*/  MUFU.EX2 R86, R10 ;  /* 0x0000000a00567308 */ /* 0x0003e20000000800 */
[----:B------:R-:W-:-:S07]  /*60b0*/  F2FP.PACK_AB R7, R87, R172 ;  /* 0x000000ac5707723e */ /* 0x000fce00000000ff */
[----:B------:R-:W-:Y:S01]  /*60c0*/  HMMA.16816.F32 R56, R4, R20, R48 ;  /* 0x000000140438723c */ /* 0x000fe20000001830 */
[----:B-1----:R-:W-:-:S07]  /*60d0*/  FFMA.FTZ R10, R146, c[0x0][0x2d0], -R3 ;  /* 0x0000b400920a7a23 */ /* 0x002fce0000010803 */
[C---:B------:R-:W-:Y:S01]  /*60e0*/  HMMA.16816.F32 R48, R4.reuse, R16, R44 ;  /* 0x000000100430723c */ /* 0x040fe2000000182c */
[----:B------:R1:W-:Y:S07]  /*60f0*/  MUFU.EX2 R79, R10 ;  /* 0x0000000a004f7308 */ /* 0x0003ee0000000800 */
[C---:B------:R-:W-:Y:S01]  /*6100*/  HMMA.16816.F32 R44, R4.reuse, R18, R36 ;  /* 0x00000012042c723c */ /* 0x040fe20000001824 */
[----:B------:R-:W-:Y:S07]  /*6110*/  LDSM.16.MT88.4 R16, [R193+0x1800] ;  /* 0x00180000c110783b */ /* 0x000fee0000004200 */
[----:B------:R-:W-:Y:S01]  /*6120*/  HMMA.16816.F32 R36, R4, R14, R32 ;  /* 0x0000000e0424723c */ /* 0x000fe20000001820 */
[----:B-1----:R-:W-:-:S04]  /*6130*/  FFMA.FTZ R10, R145, c[0x0][0x2d0], -R3 ;  /* 0x0000b400910a7a23 */ /* 0x002fc80000010803 */
[----:B------:R1:W2:Y:S03]  /*6140*/  MUFU.EX2 R80, R10 ;  /* 0x0000000a00507308 */ /* 0x0002a60000000800 */
[C---:B------:R-:W-:Y:S01]  /*6150*/  HMMA.16816.F32 R64, R4.reuse, R22, R64 ;  /* 0x000000160440723c */ /* 0x040fe20000001840 */
[----:B------:R-:W3:Y:S07]  /*6160*/  LDSM.16.MT88.4 R20, [R190+0x1800] ;  /* 0x00180000be14783b */ /* 0x000eee0000004200 */
[----:B------:R-:W-:Y:S01]  /*6170*/  HMMA.16816.F32 R40, R4, R12, R40 ;  /* 0x0000000c0428723c */ /* 0x000fe20000001828 */
[----:B------:R-:W4:Y:S01]  /*6180*/  LDSM.16.MT88.4 R12, [R191+0x1800] ;  /* 0x00180000bf0c783b */ /* 0x000f220000004200 */
[----:B-1----:R-:W-:-:S06]  /*6190*/  FFMA.FTZ R10, R143, c[0x0][0x2d0], -R3 ;  /* 0x0000b4008f0a7a23 */ /* 0x002fcc0000010803 */
[C---:B------:R-:W-:Y:S01]  /*61a0*/  HMMA.16816.F32 R32, R4.reuse, R24, R52 ;  /* 0x000000180420723c */ /* 0x040fe20000001834 */
[----:B------:R1:W-:Y:S07]  /*61b0*/  MUFU.EX2 R81, R10 ;  /* 0x0000000a00517308 */ /* 0x0003ee0000000800 */
[----:B------:R-:W-:Y:S01]  /*61c0*/  HMMA.16816.F32 R28, R4, R26, R28 ;  /* 0x0000001a041c723c */ /* 0x000fe2000000181c */
[----:B------:R-:W5:Y:S06]  /*61d0*/  LDSM.16.MT88.4 R24, [R192+0x1800] ;  /* 0x00180000c018783b */ /* 0x000f6c0000004200 */
[----:B------:R-:W-:Y:S01]  /*61e0*/  FFMA.FTZ R4, R150, c[0x0][0x2d0], -R2 ;  /* 0x0000b40096047a23 */ /* 0x000fe20000010802 */
[----:B--2---:R-:W-:-:S02]  /*61f0*/  F2FP.PACK_AB R5, R80, R79 ;  /* 0x0000004f5005723e */ /* 0x004fc400000000ff */
[----:B------:R-:W-:Y:S01]  /*6200*/  F2FP.PACK_AB R6, R86, R85 ;  /* 0x000000555606723e */ /* 0x000fe200000000ff */
[----:B-1----:R-:W-:Y:S01]  /*6210*/  FFMA.FTZ R10, R141, c[0x0][0x2d0], -R3 ;  /* 0x0000b4008d0a7a23 */ /* 0x002fe20000010803 */
[----:B------:R1:W-:Y:S08]  /*6220*/  MUFU.EX2 R75, R4 ;  /* 0x00000004004b7308 */ /* 0x0003f00000000800 */
[----:B------:R2:W2:Y:S01]  /*6230*/  MUFU.EX2 R82, R10 ;  /* 0x0000000a00527308 */ /* 0x0004a20000000800 */
[----:B-1----:R-:W-:-:S07]  /*6240*/  FFMA.FTZ R4, R149, c[0x0][0x2d0], -R2 ;  /* 0x0000b40095047a23 */ /* 0x002fce0000010802 */
[----:B------:R1:W-:Y:S01]  /*6250*/  MUFU.EX2 R76, R4 ;  /* 0x00000004004c7308 */ /* 0x0003e20000000800 */
[----:B--2---:R-:W-:Y:S01]  /*6260*/  FFMA.FTZ R10, R147, c[0x0][0x2d0], -R2 ;  /* 0x0000b400930a7a23 */ /* 0x004fe20000010802 */
[----:B------:R-:W-:-:S06]  /*6270*/  F2FP.PACK_AB R7, R82, R81 ;  /* 0x000000515207723e */ /* 0x000fcc00000000ff */
[----:B------:R2:W-:Y:S01]  /*6280*/  MUFU.EX2 R77, R10 ;  /* 0x0000000a004d7308 */ /* 0x0005e20000000800 */
[----:B-1----:R-:W-:-:S07]  /*6290*/  FFMA.FTZ R4, R151, c[0x0][0x2d0], -R0 ;  /* 0x0000b40097047a23 */ /* 0x002fce0000010800 */
[----:B------:R1:W-:Y:S01]  /*62a0*/  MUFU.EX2 R73, R4 ;  /* 0x0000000400497308 */ /* 0x0003e20000000800 */
[----:B--2---:R-:W-:-:S07]  /*62b0*/  FFMA.FTZ R10, R148, c[0x0][0x2d0], -R2 ;  /* 0x0000b400940a7a23 */ /* 0x004fce0000010802 */
[----:B------:R2:W-:Y:S01]  /*62c0*/  MUFU.EX2 R78, R10 ;  /* 0x0000000a004e7308 */ /* 0x0005e20000000800 */
[----:B-1----:R-:W-:-:S07]  /*62d0*/  FFMA.FTZ R4, R153, c[0x0][0x2d0], -R0 ;  /* 0x0000b40099047a23 */ /* 0x002fce0000010800 */
[----:B------:R1:W-:Y:S01]  /*62e0*/  MUFU.EX2 R74, R4 ;  /* 0x00000004004a7308 */ /* 0x0003e20000000800 */
[----:B--2---:R-:W-:-:S07]  /*62f0*/  FFMA.FTZ R10, R152, c[0x0][0x2d0], -R0 ;  /* 0x0000b400980a7a23 */ /* 0x004fce0000010800 */
[----:B------:R2:W-:Y:S01]  /*6300*/  MUFU.EX2 R69, R10 ;  /* 0x0000000a00457308 */ /* 0x0005e20000000800 */
[----:B-1----:R-:W-:-:S07]  /*6310*/  F2FP.PACK_AB R4, R84, R83 ;  /* 0x000000535404723e */ /* 0x002fce00000000ff */
[----:B---3--:R-:W-:Y:S01]  /*6320*/  HMMA.16816.F32 R92, R4, R20, R92 ;  /* 0x00000014045c723c */ /* 0x008fe2000000185c */
[----:B--2---:R-:W-:-:S04]  /*6330*/  FFMA.FTZ R10, R154, c[0x0][0x2d0], -R0 ;  /* 0x0000b4009a0a7a23 */ /* 0x004fc80000010800 */
[----:B------:R1:W-:Y:S03]  /*6340*/  MUFU.EX2 R68, R10 ;  /* 0x0000000a00447308 */ /* 0x0003e60000000800 */
[C---:B------:R-:W-:Y:S08]  /*6350*/  HMMA.16816.F32 R100, R4.reuse, R22, R100 ;  /* 0x000000160464723c */ /* 0x040ff00000001864 */
[----:B------:R-:W-:Y:S01]  /*6360*/  HMMA.16816.F32 R104, R4, R16, R104 ;  /* 0x000000100468723c */ /* 0x000fe20000001868 */
[----:B-1----:R-:W-:-:S07]  /*6370*/  FFMA.FTZ R10, R158, c[0x0][0x2d0], -R8 ;  /* 0x0000b4009e0a7a23 */ /* 0x002fce0000010808 */
[C---:B------:R-:W-:Y:S01]  /*6380*/  HMMA.16816.F32 R116, R4.reuse, R18, R116 ;  /* 0x000000120474723c */ /* 0x040fe20000001874 */
[----:B------:R1:W-:Y:S07]  /*6390*/  MUFU.EX2 R52, R10 ;  /* 0x0000000a00347308 */ /* 0x0003ee0000000800 */
[C---:B----4-:R-:W-:Y:S08]  /*63a0*/  HMMA.16816.F32 R120, R4.reuse, R12, R120 ;  /* 0x0000000c0478723c */ /* 0x050ff00000001878 */
[----:B------:R-:W-:Y:S01]  /*63b0*/  HMMA.16816.F32 R132, R4, R14, R132 ;  /* 0x0000000e0484723c */ /* 0x000fe20000001884 */
[----:B-1----:R-:W-:-:S04]  /*63c0*/  FFMA.FTZ R10, R157, c[0x0][0x2d0], -R8 ;  /* 0x0000b4009d0a7a23 */ /* 0x002fc80000010808 */
[----:B------:R1:W2:Y:S03]  /*63d0*/  MUFU.EX2 R54, R10 ;  /* 0x0000000a00367308 */ /* 0x0002a60000000800 */
[C---:B-----5:R-:W-:Y:S08]  /*63e0*/  HMMA.16816.F32 R136, R4.reuse, R24, R136 ;  /* 0x000000180488723c */ /* 0x060ff00000001888 */
[----:B------:R-:W-:Y:S01]  /*63f0*/  HMMA.16816.F32 R60, R4, R26, R60 ;  /* 0x0000001a043c723c */ /* 0x000fe2000000183c */
[--C-:B-1----:R-:W-:Y:S01]  /*6400*/  FFMA.FTZ R10, R156, c[0x0][0x2d0], -R8.reuse ;  /* 0x0000b4009c0a7a23 */ /* 0x102fe20000010808 */
[----:B--2---:R-:W-:Y:S01]  /*6410*/  F2FP.PACK_AB R148, R54, R52 ;  /* 0x000000343694723e */ /* 0x004fe200000000ff */
[----:B------:R-:W-:-:S04]  /*6420*/  FFMA.FTZ R8, R155, c[0x0][0x2d0], -R8 ;  /* 0x0000b4009b087a23 */ /* 0x000fc80000010808 */
[----:B------:R-:W-:Y:S01]  /*6430*/  F2FP.PACK_AB R4, R78, R77 ;  /* 0x0000004d4e04723e */ /* 0x000fe200000000ff */
[----:B------:R-:W-:Y:S01]  /*6440*/  MUFU.EX2 R55, R10 ;  /* 0x0000000a00377308 */ /* 0x000fe20000000800 */
[----:B------:R-:W-:Y:S02]  /*6450*/  F2FP.PACK_AB R6, R76, R75 ;  /* 0x0000004b4c06723e */ /* 0x000fe400000000ff */
[----:B------:R-:W-:Y:S02]  /*6460*/  F2FP.PACK_AB R5, R74, R73 ;  /* 0x000000494a05723e */ /* 0x000fe400000000ff */
[----:B------:R-:W-:-:S03]  /*6470*/  F2FP.PACK_AB R7, R68, R69 ;  /* 0x000000454407723e */ /* 0x000fc600000000ff */
[----:B------:R1:W2:Y:S04]  /*6480*/  MUFU.EX2 R53, R8 ;  /* 0x0000000800357308 */ /* 0x0002a80000000800 */
[C---:B------:R-:W-:Y:S08]  /*6490*/  HMMA.16816.F32 R64, R4.reuse, R22, R64 ;  /* 0x000000160440723c */ /* 0x040ff00000001840 */
[----:B------:R-:W-:Y:S01]  /*64a0*/  HMMA.16816.F32 R56, R4, R20, R56 ;  /* 0x000000140438723c */ /* 0x000fe20000001838 */
[----:B-1----:R-:W-:Y:S01]  /*64b0*/  FFMA.FTZ R8, R160, c[0x0][0x2d0], -R3 ;  /* 0x0000b400a0087a23 */ /* 0x002fe20000010803 */
[----:B--2---:R-:W-:-:S03]  /*64c0*/  F2FP.PACK_AB R150, R53, R55 ;  /* 0x000000373596723e */ /* 0x004fc600000000ff */
[----:B------:R1:W-:Y:S03]  /*64d0*/  MUFU.EX2 R23, R8 ;  /* 0x0000000800177308 */ /* 0x0003e60000000800 */
[C---:B------:R-:W-:Y:S08]  /*64e0*/  HMMA.16816.F32 R48, R4.reuse, R16, R48 ;  /* 0x000000100430723c */ /* 0x040ff00000001830 */
[----:B------:R-:W-:Y:S01]  /*64f0*/  HMMA.16816.F32 R44, R4, R18, R44 ;  /* 0x00000012042c723c */ /* 0x000fe2000000182c */
[----:B-1----:R-:W-:-:S07]  /*6500*/  FFMA.FTZ R8, R161, c[0x0][0x2d0], -R3 ;  /* 0x0000b400a1087a23 */ /* 0x002fce0000010803 */
[C---:B------:R-:W-:Y:S01]  /*6510*/  HMMA.16816.F32 R40, R4.reuse, R12, R40 ;  /* 0x0000000c0428723c */ /* 0x040fe20000001828 */
[----:B------:R1:W2:Y:S07]  /*6520*/  MUFU.EX2 R22, R8 ;  /* 0x0000000800167308 */ /* 0x0002ae0000000800 */
[C---:B------:R-:W-:Y:S01]  /*6530*/  HMMA.16816.F32 R36, R4.reuse, R14, R36 ;  /* 0x0000000e0424723c */ /* 0x040fe20000001824 */
[----:B------:R-:W3:Y:S07]  /*6540*/  LDSM.16.MT88.4 R12, [R192+0x2000] ;  /* 0x00200000c00c783b */ /* 0x000eee0000004200 */
[----:B------:R-:W-:Y:S01]  /*6550*/  HMMA.16816.F32 R32, R4, R24, R32 ;  /* 0x000000180420723c */ /* 0x000fe20000001820 */
[----:B-1----:R-:W-:Y:S01]  /*6560*/  FFMA.FTZ R8, R159, c[0x0][0x2d0], -R3 ;  /* 0x0000b4009f087a23 */ /* 0x002fe20000010803 */
[----:B--2---:R-:W-:-:S03]  /*6570*/  F2FP.PACK_AB R149, R22, R23 ;  /* 0x000000171695723e */ /* 0x004fc600000000ff */
[----:B------:R1:W-:Y:S03]  /*6580*/  MUFU.EX2 R21, R8 ;  /* 0x0000000800157308 */ /* 0x0003e60000000800 */
[----:B------:R-:W-:Y:S07]  /*6590*/  HMMA.16816.F32 R28, R4, R26, R28 ;  /* 0x0000001a041c723c */ /* 0x000fee000000181c */
[----:B------:R-:W-:-:S02]  /*65a0*/  FFMA.FTZ R5, R162, c[0x0][0x2d0], -R3 ;  /* 0x0000b400a2057a23 */ /* 0x000fc40000010803 */
[----:B------:R-:W-:Y:S02]  /*65b0*/  FFMA.FTZ R7, R169, c[0x0][0x2d0], -R0 ;  /* 0x0000b400a9077a23 */ /* 0x000fe40000010800 */
[----:B------:R2:W4:Y:S01]  /*65c0*/  MUFU.EX2 R20, R5 ;  /* 0x0000000500147308 */ /* 0x0005220000000800 */
[--C-:B------:R-:W-:Y:S02]  /*65d0*/  FFMA.FTZ R4, R167, c[0x0][0x2d0], -R2.reuse ;  /* 0x0000b400a7047a23 */ /* 0x100fe40000010802 */
[----:B------:R-:W-:Y:S02]  /*65e0*/  FFMA.FTZ R3, R165, c[0x0][0x2d0], -R2 ;  /* 0x0000b400a5037a23 */ /* 0x000fe40000010802 */
[----:B-1----:R-:W-:Y:S02]  /*65f0*/  FFMA.FTZ R8, R168, c[0x0][0x2d0], -R0 ;  /* 0x0000b400a8087a23 */ /* 0x002fe40000010800 */
[--C-:B------:R-:W-:Y:S01]  /*6600*/  FFMA.FTZ R6, R164, c[0x0][0x2d0], -R2.reuse ;  /* 0x0000b400a4067a23 */ /* 0x100fe20000010802 */
[----:B------:R1:W-:Y:S01]  /*6610*/  MUFU.EX2 R16, R4 ;  /* 0x0000000400107308 */ /* 0x0003e20000000800 */
[----:B------:R-:W-:-:S02]  /*6620*/  FFMA.FTZ R2, R163, c[0x0][0x2d0], -R2 ;  /* 0x0000b400a3027a23 */ /* 0x000fc40000010802 */
[----:B--2---:R-:W-:-:S05]  /*6630*/  FFMA.FTZ R5, R170, c[0x0][0x2d0], -R0 ;  /* 0x0000b400aa057a23 */ /* 0x004fca0000010800 */
[----:B------:R-:W-:Y:S01]  /*6640*/  MUFU.EX2 R10, R7 ;  /* 0x00000007000a7308 */ /* 0x000fe20000000800 */
[----:B------:R-:W-:Y:S01]  /*6650*/  FFMA.FTZ R0, R166, c[0x0][0x2d0], -R0 ;  /* 0x0000b400a6007a23 */ /* 0x000fe20000010800 */
[----:B----4-:R-:W-:Y:S01]  /*6660*/  F2FP.PACK_AB R151, R20, R21 ;  /* 0x000000151497723e */ /* 0x010fe200000000ff */
[----:B-1----:R-:W-:-:S05]  /*6670*/  FADD.FTZ R4, R202, R11 ;  /* 0x0000000bca047221 */ /* 0x002fca0000010000 */
[----:B------:R1:W2:Y:S01]  /*6680*/  MUFU.EX2 R19, R3 ;  /* 0x0000000300137308 */ /* 0x0002a20000000800 */
[C---:B------:R-:W-:Y:S07]  /*6690*/  HMMA.16816.F32 R92, R148.reuse, R96, R92 ;  /* 0x00000060945c723c */ /* 0x040fee000000185c */
[----:B------:R4:W-:Y:S01]  /*66a0*/  MUFU.EX2 R7, R0 ;  /* 0x0000000000077308 */ /* 0x0009e20000000800 */
[----:B------:R-:W-:Y:S01]  /*66b0*/  HMMA.16816.F32 R100, R148, R98, R100 ;  /* 0x000000629464723c */ /* 0x000fe20000001864 */
[----:B-1----:R-:W-:-:S06]  /*66c0*/  FADD.FTZ R3, R207, R203 ;  /* 0x000000cbcf037221 */ /* 0x002fcc0000010000 */
[----:B------:R1:W-:Y:S01]  /*66d0*/  MUFU.EX2 R17, R2 ;  /* 0x0000000200117308 */ /* 0x0003e20000000800 */
[----:B--2---:R-:W-:Y:S01]  /*66e0*/  F2FP.PACK_AB R144, R19, R16 ;  /* 0x000000101390723e */ /* 0x004fe200000000ff */
[----:B------:R-:W-:Y:S01]  /*66f0*/  HMMA.16816.F32 R104, R148, R112, R104 ;  /* 0x000000709468723c */ /* 0x000fe20000001868 */
[----:B------:R-:W-:Y:S02]  /*6700*/  FADD.FTZ R3, R206, R3 ;  /* 0x00000003ce037221 */ /* 0x000fe40000010000 */
[----:B----4-:R-:W-:-:S03]  /*6710*/  FADD.FTZ R0, R212, R211 ;  /* 0x000000d3d4007221 */ /* 0x010fc60000010000 */
[----:B------:R2:W4:Y:S01]  /*6720*/  MUFU.EX2 R11, R5 ;  /* 0x00000005000b7308 */ /* 0x0005220000000800 */
[----:B------:R-:W-:Y:S01]  /*6730*/  FADD.FTZ R3, R217, R3 ;  /* 0x00000003d9037221 */ /* 0x000fe20000010000 */
[----:B------:R-:W-:Y:S01]  /*6740*/  HMMA.16816.F32 R116, R148, R114, R116 ;  /* 0x000000729474723c */ /* 0x000fe20000001874 */
[----:B------:R-:W-:Y:S02]  /*6750*/  FADD.FTZ R0, R213, R0 ;  /* 0x00000000d5007221 */ /* 0x000fe40000010000 */
[----:B-1----:R-:W-:-:S03]  /*6760*/  FADD.FTZ R2, R218, R4 ;  /* 0x00000004da027221 */ /* 0x002fc60000010000 */
[----:B------:R-:W1:Y:S02]  /*6770*/  MUFU.EX2 R18, R6 ;  /* 0x0000000600127308 */ /* 0x000e640000000800 */
[C---:B------:R-:W-:Y:S01]  /*6780*/  HMMA.16816.F32 R120, R148.reuse, R128, R120 ;  /* 0x000000809478723c */ /* 0x040fe20000001878 */
[----:B------:R-:W-:Y:S02]  /*6790*/  FADD.FTZ R4, R219, R2 ;  /* 0x00000002db047221 */ /* 0x000fe40000010000 */
[----:B------:R-:W-:Y:S02]  /*67a0*/  FADD.FTZ R2, R214, R0 ;  /* 0x00000000d6027221 */ /* 0x000fe40000010000 */
[----:B--2---:R-:W-:Y:S01]  /*67b0*/  FADD.FTZ R5, R89, R88 ;  /* 0x0000005859057221 */ /* 0x004fe20000010000 */
[----:B------:R-:W2:Y:S01]  /*67c0*/  MUFU.EX2 R8, R8 ;  /* 0x0000000800087308 */ /* 0x000ea20000000800 */
[----:B------:R-:W-:Y:S01]  /*67d0*/  FADD.FTZ R0, R227, R4 ;  /* 0x00000004e3007221 */ /* 0x000fe20000010000 */
[----:B----4-:R-:W-:Y:S01]  /*67e0*/  F2FP.PACK_AB R145, R10, R11 ;  /* 0x0000000b0a91723e */ /* 0x010fe200000000ff */
[----:B------:R-:W-:Y:S01]  /*67f0*/  FADD.FTZ R5, R208, R5 ;  /* 0x00000005d0057221 */ /* 0x000fe20000010000 */
[----:B------:R-:W-:Y:S01]  /*6800*/  HMMA.16816.F32 R132, R148, R130, R132 ;  /* 0x000000829484723c */ /* 0x000fe20000001884 */
[----:B------:R-:W-:-:S02]  /*6810*/  FADD.FTZ R2, R221, R2 ;  /* 0x00000002dd027221 */ /* 0x000fc40000010000 */
[----:B------:R-:W-:Y:S01]  /*6820*/  FADD.FTZ R4, R215, R3 ;  /* 0x00000003d7047221 */ /* 0x000fe20000010000 */
[----:B-1----:R-:W-:Y:S01]  /*6830*/  F2FP.PACK_AB R146, R17, R18 ;  /* 0x000000121192723e */ /* 0x002fe200000000ff */
[----:B------:R-:W-:Y:S02]  /*6840*/  FADD.FTZ R5, R205, R5 ;  /* 0x00000005cd057221 */ /* 0x000fe40000010000 */
[----:B------:R-:W-:Y:S01]  /*6850*/  FADD.FTZ R3, R224, R0 ;  /* 0x00000000e0037221 */ /* 0x000fe20000010000 */
[----:B---3--:R-:W-:Y:S01]  /*6860*/  HMMA.16816.F32 R136, R148, R12, R136 ;  /* 0x0000000c9488723c */ /* 0x008fe20000001888 */
[----:B------:R-:W-:Y:S02]  /*6870*/  FADD.FTZ R2, R222, R2 ;  /* 0x00000002de027221 */ /* 0x000fe40000010000 */
[----:B------:R-:W-:Y:S01]  /*6880*/  FADD.FTZ R0, R216, R4 ;  /* 0x00000004d8007221 */ /* 0x000fe20000010000 */
[----:B--2---:R-:W-:Y:S01]  /*6890*/  F2FP.PACK_AB R147, R7, R8 ;  /* 0x000000080793723e */ /* 0x004fe200000000ff */
        /* <DEDUP_REMOVED lines=56> */
[----:B------:R-:W-:Y:S01]  /*6c20*/  FADD.FTZ R6, R22, R0 ;  /* 0x0000000016067221 */ /* 0x000fe20000010000 */
[----:B------:R-:W-:Y:S01]  /*6c30*/  IADD3 R0, R171, -0x2, RZ ;  /* 0xfffffffeab007810 */ /* 0x000fe20007ffe0ff */
[----:B------:R-:W-:-:S02]  /*6c40*/  FADD.FTZ R2, R10, R2 ;  /* 0x000000020a027221 */ /* 0x000fc40000010000 */
[----:B------:R-:W-:Y:S01]  /*6c50*/  FADD.FTZ R3, R19, R3 ;  /* 0x0000000313037221 */ /* 0x000fe20000010000 */
[----:B------:R-:W-:Y:S01]  /*6c60*/  ISETP.GE.AND P1, PT, R0, R229, PT ;  /* 0x000000e50000720c */ /* 0x000fe20003f26270 */
[----:B------:R-:W-:Y:S02]  /*6c70*/  FADD.FTZ R5, R55, R4 ;  /* 0x0000000437057221 */ /* 0x000fe40000010000 */
[----:B------:R-:W-:Y:S02]  /*6c80*/  FADD.FTZ R4, R21, R6 ;  /* 0x0000000615047221 */ /* 0x000fe40000010000 */
[----:B------:R-:W-:Y:S02]  /*6c90*/  FADD.FTZ R2, R8, R2 ;  /* 0x0000000208027221 */ /* 0x000fe40000010000 */
[----:B------:R-:W-:Y:S02]  /*6ca0*/  FADD.FTZ R3, R18, R3 ;  /* 0x0000000312037221 */ /* 0x000fe40000010000 */
[----:B------:R-:W-:-:S02]  /*6cb0*/  FADD.FTZ R5, R53, R5 ;  /* 0x0000000535057221 */ /* 0x000fc40000010000 */
[----:B------:R-:W-:Y:S02]  /*6cc0*/  FADD.FTZ R4, R20, R4 ;  /* 0x0000000414047221 */ /* 0x000fe40000010000 */
[----:B------:R-:W-:Y:S01]  /*6cd0*/  FADD.FTZ R2, R7, R2 ;  /* 0x0000000207027221 */ /* 0x000fe20000010000 */
[----:B------:R1:W-:Y:S01]  /*6ce0*/  STL [R1], R5 ;  /* 0x0000000501007387 */ /* 0x0003e20000100800 */
[----:B------:R-:W-:-:S03]  /*6cf0*/  FADD.FTZ R3, R17, R3 ;  /* 0x0000000311037221 */ /* 0x000fc60000010000 */
[----:B------:R1:W-:Y:S04]  /*6d00*/  STL [R1+0x4], R4 ;  /* 0x0000040401007387 */ /* 0x0003e80000100800 */
[----:B------:R1:W-:Y:S04]  /*6d10*/  STL [R1+0xc], R2 ;  /* 0x00000c0201007387 */ /* 0x0003e80000100800 */
[----:B------:R1:W-:Y:S01]  /*6d20*/  STL [R1+0x8], R3 ;  /* 0x0000080301007387 */ /* 0x0003e20000100800 */
[----:B------:R-:W-:Y:S05]  /*6d30*/  @!P1 BRA `(.L_x_81) ;  /* 0x00003f0000009947 */ /* 0x000fea0003800000 */
[----:B------:R-:W-:Y:S01]  /*6d40*/  MOV R230, R0 ;  /* 0x0000000000e67202 */ /* 0x000fe20000000f00 */
[----:B------:R-:W-:Y:S01]  /*6d50*/  IMAD.MOV.U32 R0, RZ, RZ, R72 ;  /* 0x000000ffff007224 */ /* 0x000fe200078e0048 */
[----:B------:R-:W-:Y:S01]  /*6d60*/  MOV R84, R71 ;  /* 0x0000004700547202 */ /* 0x000fe20000000f00 */
[----:B------:R-:W-:Y:S01]  /*6d70*/  IMAD.MOV.U32 R85, RZ, RZ, R70 ;  /* 0x000000ffff557224 */ /* 0x000fe200078e0046 */
[----:B------:R-:W-:-:S02]  /*6d80*/  MOV R86, R9 ;  /* 0x0000000900567202 */ /* 0x000fc40000000f00 */
.L_x_88:
[----:B------:R-:W2:Y:S01]  /*6d90*/  LDL.64 R8, [R1+0x28] ;  /* 0x0000280001087983 */ /* 0x000ea20000100a00 */
[----:B------:R-:W-:Y:S04]  /*6da0*/  DEPBAR.LE SB0, 0x0 ;  /* 0x000080000000791a */ /* 0x000fe80000000000 */
[----:B------:R-:W3:Y:S04]  /*6db0*/  LDL R6, [R1+0x38] ;  /* 0x0000380001067983 */ /* 0x000ee80000100800 */
[----:B------:R-:W-:Y:S01]  /*6dc0*/  BAR.SYNC.DEFER_BLOCKING 0x0 ;  /* 0x0000000000007b1d */ /* 0x000fe20000010000 */
[----:B------:R-:W-:Y:S01]  /*6dd0*/  R2P PR, R244, 0x6 ;  /* 0x00000006f4007804 */ /* 0x000fe20000000000 */
[----:B-1----:R-:W-:Y:S01]  /*6de0*/  IMAD.WIDE.U32 R4, R220, c[0x0][0x208], RZ ;  /* 0x00008200dc047a25 */ /* 0x002fe200078e00ff */
[C---:B------:R-:W-:Y:S02]  /*6df0*/  IADD3 R2, R184.reuse, 0x20, RZ ;  /* 0x00000020b8027810 */ /* 0x040fe40007ffe0ff */
[----:B------:R-:W-:Y:S01]  /*6e00*/  SHF.R.S32.HI R3, RZ, 0x1f, R220 ;  /* 0x0000001fff037819 */ /* 0x000fe200000114dc */
[----:B------:R-:W-:Y:S01]  /*6e10*/  IMAD.SHL.U32 R59, R231, 0x2, RZ ;  /* 0x00000002e73b7824 */ /* 0x000fe200078e00ff */
[C---:B------:R-:W-:Y:S03]  /*6e20*/  IADD3 R87, R184.reuse, 0x40, RZ ;  /* 0x00000040b8577810 */ /* 0x040fe60007ffe0ff */
[----:B------:R-:W-:Y:S04]  /*6e30*/  IMAD R3, R3, c[0x0][0x208], RZ ;  /* 0x0000820003037a24 */ /* 0x000fe800078e02ff */
[----:B------:R-:W-:Y:S01]  /*6e40*/  @P1 IADD3 R2, R184, -0x20, RZ ;  /* 0xffffffe0b8021810 */ /* 0x000fe20007ffe0ff */
[----:B------:R-:W-:Y:S01]  /*6e50*/  IMAD R3, R220, c[0x0][0x20c], R3 ;  /* 0x00008300dc037a24 */ /* 0x000fe200078e0203 */
[----:B------:R-:W-:Y:S03]  /*6e60*/  @P2 IADD3 R87, R184, -0x40, RZ ;  /* 0xffffffc0b8572810 */ /* 0x000fe60007ffe0ff */
[----:B------:R-:W-:Y:S01]  /*6e70*/  IMAD.IADD R3, R5, 0x1, R3 ;  /* 0x0000000105037824 */ /* 0x000fe200078e0203 */
[----:B------:R-:W-:Y:S02]  /*6e80*/  SHF.R.S32.HI R5, RZ, 0x1f, R201 ;  /* 0x0000001fff057819 */ /* 0x000fe400000114c9 */
[C---:B------:R-:W-:Y:S01]  /*6e90*/  IADD3 R188, R87.reuse, 0x2000, RZ ;  /* 0x0000200057bc7810 */ /* 0x040fe20007ffe0ff */
[----:B------:R-:W1:Y:S01]  /*6ea0*/  LDSM.16.M88.4 R160, [R2] ;  /* 0x0000000002a0783b */ /* 0x000e620000000200 */
[C---:B------:R-:W-:Y:S02]  /*6eb0*/  IADD3 R187, R87.reuse, 0x1800, RZ ;  /* 0x0000180057bb7810 */ /* 0x040fe40007ffe0ff */
[C---:B------:R-:W-:Y:S01]  /*6ec0*/  IADD3 R186, R87.reuse, 0x1000, RZ ;  /* 0x0000100057ba7810 */ /* 0x040fe20007ffe0ff */
[----:B------:R-:W4:Y:S01]  /*6ed0*/  LDSM.16.M88.4 R168, [R2+0x800] ;  /* 0x0008000002a8783b */ /* 0x000f220000000200 */
[----:B------:R-:W-:Y:S03]  /*6ee0*/  IADD3 R185, R87, 0x800, RZ ;  /* 0x0000080057b97810 */ /* 0x000fe60007ffe0ff */
[----:B------:R-:W1:Y:S04]  /*6ef0*/  LDSM.16.M88.4 R172, [R2+0x1000] ;  /* 0x0010000002ac783b */ /* 0x000e680000000200 */
[----:B------:R-:W1:Y:S04]  /*6f00*/  LDSM.16.M88.4 R176, [R2+0x1800] ;  /* 0x0018000002b0783b */ /* 0x000e680000000200 */
[----:B------:R5:W1:Y:S04]  /*6f10*/  LDSM.16.M88.4 R180, [R2+0x2000] ;  /* 0x0020000002b4783b */ /* 0x000a680000000200 */
[----:B------:R1:W1:Y:S04]  /*6f20*/  LDSM.16.M88.4 R80, [R194] ;  /* 0x00000000c250783b */ /* 0x0002680000000200 */
[----:B------:R1:W1:Y:S04]  /*6f30*/  LDSM.16.M88.4 R76, [R194+0x2000] ;  /* 0x00200000c24c783b */ /* 0x0002680000000200 */
[----:B------:R1:W1:Y:S04]  /*6f40*/  LDSM.16.M88.4 R16, [R184] ;  /* 0x00000000b810783b */ /* 0x0002680000000200 */
[----:B------:R1:W1:Y:S04]  /*6f50*/  LDSM.16.M88.4 R32, [R184+0x800] ;  /* 0x00080000b820783b */ /* 0x0002680000000200 */
[----:B------:R1:W1:Y:S01]  /*6f60*/  LDSM.16.M88.4 R48, [R184+0x1000] ;  /* 0x00100000b830783b */ /* 0x0002620000000200 */
[----:B-----5:R-:W-:Y:S03]  /*6f70*/  IMAD.MOV.U32 R2, RZ, RZ, R4 ;  /* 0x000000ffff027224 */ /* 0x020fe600078e0004 */
[----:B------:R1:W1:Y:S01]  /*6f80*/  LDSM.16.M88.4 R64, [R184+0x1800] ;  /* 0x00180000b840783b */ /* 0x0002620000000200 */
[----:B------:R-:W-:Y:S02]  /*6f90*/  IMAD R4, R5, c[0x0][0x218], RZ ;  /* 0x0000860005047a24 */ /* 0x000fe400078e02ff */
[C---:B------:R-:W-:Y:S01]  /*6fa0*/  IMAD.WIDE.U32 R2, R201.reuse, c[0x0][0x218], R2 ;  /* 0x00008600c9027a25 */ /* 0x040fe200078e0002 */
[----:B------:R1:W1:Y:S03]  /*6fb0*/  LDSM.16.M88.4 R152, [R184+0x2000] ;  /* 0x00200000b898783b */ /* 0x0002660000000200 */
[----:B------:R-:W-:Y:S01]  /*6fc0*/  IMAD R4, R201, c[0x0][0x21c], R4 ;  /* 0x00008700c9047a24 */ /* 0x000fe200078e0204 */
[----:B------:R1:W1:Y:S04]  /*6fd0*/  LDSM.16.M88.4 R156, [R197] ;  /* 0x00000000c59c783b */ /* 0x0002680000000200 */
[----:B------:R1:W1:Y:S01]  /*6fe0*/  LDSM.16.M88.4 R164, [R197+0x2000] ;  /* 0x00200000c5a4783b */ /* 0x0002620000000200 */
[----:B--2---:R-:W-:Y:S04]  /*6ff0*/  IADD3 R2, P1, R8, R2, RZ ;  /* 0x0000000208027210 */ /* 0x004fe80007f3e0ff */
[----:B---3--:R-:W-:Y:S02]  /*7000*/  IADD3.X R3, R6, R3, R4, P1, !PT ;  /* 0x0000000306037210 */ /* 0x008fe40000ffe404 */
[----:B------:R-:W-:Y:S02]  /*7010*/  SHF.R.S32.HI R6, RZ, 0x1f, R231 ;  /* 0x0000001fff067819 */ /* 0x000fe400000114e7 */
[C---:B------:R-:W-:Y:S02]  /*7020*/  LEA R40, P1, R2.reuse, c[0x0][0x1f8], 0x1 ;  /* 0x00007e0002287a11 */ /* 0x040fe400078208ff */
[----:B------:R-:W-:Y:S02]  /*7030*/  SHF.L.U64.HI R68, R231, 0x1, R6 ;  /* 0x00000001e7447819 */ /* 0x000fe40000010206 */
[----:B------:R-:W-:Y:S01]  /*7040*/  LEA.HI.X R56, R2, c[0x0][0x1fc], R3, 0x1, P1 ;  /* 0x00007f0002387a11 */ /* 0x000fe200008f0c03 */
[----:B------:R-:W-:-:S06]  /*7050*/  BRA.DIV ~URZ, `(.L_x_82) ;  /* 0x000094327f007947 */ /* 0x000fcc000b800000 */
[----:B-1--4-:R1:W2:Y:S02]  /*7060*/  SHFL.IDX PT, R58, R56, RZ, 0x181f ;  /* 0x00181fff383a7589 */ /* 0x0122a400000e0000 */
.L_x_175:
[-C--:B------:R-:W-:Y:S01]  /*7070*/  HMMA.16816.F32 R4, R80, R16.reuse, RZ ;  /* 0x000000105004723c */ /* 0x080fe200000018ff */
[----:B------:R-:W3:Y:S01]  /*7080*/  SHFL.IDX PT, R2, R40, RZ, 0x181f ;  /* 0x00181fff28027589 */ /* 0x000ee200000e0000 */
[----:B------:R-:W-:Y:S01]  /*7090*/  BSSY B0, `(.L_x_83) ;  /* 0x000016d000007945 */ /* 0x000fe20003800000 */
[----:B------:R-:W-:Y:S04]  /*70a0*/  ISETP.GE.AND P1, PT, R231, c[0x0][0x1d4], PT ;  /* 0x00007500e7007a0c */ /* 0x000fe80003f26270 */
[----:B------:R-:W-:Y:S01]  /*70b0*/  SEL R198, RZ, 0x10, P1 ;  /* 0x00000010ffc67807 */ /* 0x000fe20000800000 */
[C---:B------:R-:W-:Y:S01]  /*70c0*/  HMMA.16816.F32 R8, R76.reuse, R16, RZ ;  /* 0x000000104c08723c */ /* 0x040fe200000018ff */
[----:B------:R-:W4:Y:S03]  /*70d0*/  SHFL.IDX PT, R3, R40, 0x1, 0x181f ;  /* 0x00381f0028037f89 */ /* 0x000f2600000e0000 */
[----:B------:R-:W-:Y:S04]  /*70e0*/  IADD3 R52, -R198, 0x10, RZ ;  /* 0x00000010c6347810 */ /* 0x000fe80007ffe1ff */
[-C--:B------:R-:W-:Y:S01]  /*70f0*/  HMMA.16816.F32 R12, R76, R18.reuse, RZ ;  /* 0x000000124c0c723c */ /* 0x080fe200000018ff */
[----:B------:R-:W5:Y:S03]  /*7100*/  SHFL.IDX PT, R57, R56, 0x1, 0x181f ;  /* 0x00381f0038397f89 */ /* 0x000f6600000e0000 */
[----:B------:R-:W-:Y:S04]  /*7110*/  LOP3.LUT R52, R52, 0xf, RZ, 0xc0, !PT ;  /* 0x0000000f34347812 */ /* 0x000fe800078ec0ff */
[C---:B------:R-:W-:Y:S01]  /*7120*/  HMMA.16816.F32 R16, R80.reuse, R18, RZ ;  /* 0x000000125010723c */ /* 0x040fe200000018ff */
[----:B------:R-:W1:Y:S07]  /*7130*/  SHFL.IDX PT, R53, R40, 0x2, 0x181f ;  /* 0x00581f0028357f89 */ /* 0x000e6e00000e0000 */
[-C--:B------:R-:W-:Y:S01]  /*7140*/  HMMA.16816.F32 R20, R80, R32.reuse, RZ ;  /* 0x000000205014723c */ /* 0x080fe200000018ff */
[----:B------:R-:W3:Y:S07]  /*7150*/  SHFL.IDX PT, R54, R40, 0x3, 0x181f ;  /* 0x00781f0028367f89 */ /* 0x000eee00000e0000 */
[C---:B------:R-:W-:Y:S01]  /*7160*/  HMMA.16816.F32 R24, R76.reuse, R32, RZ ;  /* 0x000000204c18723c */ /* 0x040fe200000018ff */
[----:B------:R1:W-:Y:S07]  /*7170*/  SHFL.IDX PT, R55, R40, 0x4, 0x181f ;  /* 0x00981f0028377f89 */ /* 0x0003ee00000e0000 */
[-C--:B------:R-:W-:Y:S01]  /*7180*/  HMMA.16816.F32 R28, R76, R34.reuse, RZ ;  /* 0x000000224c1c723c */ /* 0x080fe200000018ff */
[----:B------:R-:W3:Y:S07]  /*7190*/  SHFL.IDX PT, R61, R56, 0x2, 0x181f ;  /* 0x00581f00383d7f89 */ /* 0x000eee00000e0000 */
[C---:B------:R-:W-:Y:S01]  /*71a0*/  HMMA.16816.F32 R32, R80.reuse, R34, RZ ;  /* 0x000000225020723c */ /* 0x040fe200000018ff */
[----:B------:R-:W3:Y:S07]  /*71b0*/  SHFL.IDX PT, R71, R56, 0x3, 0x181f ;  /* 0x00781f0038477f89 */ /* 0x000eee00000e0000 */
[-C--:B------:R-:W-:Y:S01]  /*71c0*/  HMMA.16816.F32 R36, R80, R48.reuse, RZ ;  /* 0x000000305024723c */ /* 0x080fe200000018ff */
[----:B------:R-:W3:Y:S07]  /*71d0*/  SHFL.IDX PT, R69, R56, 0x4, 0x181f ;  /* 0x00981f0038457f89 */ /* 0x000eee00000e0000 */
[C---:B-1----:R-:W-:Y:S01]  /*71e0*/  HMMA.16816.F32 R40, R76.reuse, R48, RZ ;  /* 0x000000304c28723c */ /* 0x042fe200000018ff */
[----:B------:R-:W2:Y:S07]  /*71f0*/  LDL R232, [R1+0x10] ;  /* 0x0000100001e87983 */ /* 0x000eae0000100800 */
[-C--:B------:R-:W-:Y:S08]  /*7200*/  HMMA.16816.F32 R44, R76, R50.reuse, RZ ;  /* 0x000000324c2c723c */ /* 0x080ff000000018ff */
[C---:B------:R-:W-:Y:S04]  /*7210*/  HMMA.16816.F32 R48, R80.reuse, R50, RZ ;  /* 0x000000325030723c */ /* 0x040fe800000018ff */
[-C--:B---3--:R-:W-:Y:S02]  /*7220*/  IADD3 R2, P2, R2, R59.reuse, RZ ;  /* 0x0000003b02027210 */ /* 0x088fe40007f5e0ff */
[-C--:B----4-:R-:W-:Y:S02]  /*7230*/  IADD3 R62, P6, R3, R59.reuse, RZ ;  /* 0x0000003b033e7210 */ /* 0x090fe40007fde0ff */
[-C--:B--2---:R-:W-:Y:S04]  /*7240*/  IADD3.X R3, R58, R68.reuse, RZ, P2, !PT ;  /* 0x000000443a037210 */ /* 0x084fe800017fe4ff */
[-C--:B-----5:R-:W-:Y:S01]  /*7250*/  IADD3.X R63, R57, R68.reuse, RZ, P6, !PT ;  /* 0x00000044393f7210 */ /* 0x0a0fe200037fe4ff */
[----:B------:R1:W-:Y:S01]  /*7260*/  LDGSTS.E.BYPASS.LTC128B.128 [R204+0x100], [R2.64], !P1 ;  /* 0x0010000002cc7fae */ /* 0x0003e2000c901d46 */
[-C--:B------:R-:W-:Y:S02]  /*7270*/  IADD3 R60, P5, R53, R59.reuse, RZ ;  /* 0x0000003b353c7210 */ /* 0x080fe40007fbe0ff */
[----:B------:R-:W-:Y:S02]  /*7280*/  IADD3 R70, P4, R54, R59, RZ ;  /* 0x0000003b36467210 */ /* 0x000fe40007f9e0ff */
[-C--:B------:R-:W-:Y:S02]  /*7290*/  IADD3.X R61, R61, R68.reuse, RZ, P5, !PT ;  /* 0x000000443d3d7210 */ /* 0x080fe40002ffe4ff */
[----:B------:R-:W-:Y:S01]  /*72a0*/  IADD3 R72, P3, P2, R52, R55, R59 ;  /* 0x0000003734487210 */ /* 0x000fe20007a7e03b */
[----:B------:R2:W-:Y:S01]  /*72b0*/  LDGSTS.E.BYPASS.LTC128B.128 [R204+0x900], [R62.64], !P1 ;  /* 0x009000003ecc7fae */ /* 0x0005e2000c901d46 */
[----:B------:R-:W-:Y:S01]  /*72c0*/  IADD3.X R71, R71, R68, RZ, P4, !PT ;  /* 0x0000004447477210 */ /* 0x000fe200027fe4ff */
[-C--:B------:R-:W-:Y:S01]  /*72d0*/  HMMA.16816.F32 R52, R80, R64.reuse, RZ ;  /* 0x000000405034723c */ /* 0x080fe200000018ff */
[----:B------:R-:W-:Y:S02]  /*72e0*/  ISETP.NE.U32.AND P4, PT, R198, RZ, PT ;  /* 0x000000ffc600720c */ /* 0x000fe40003f85070 */
[----:B------:R-:W-:Y:S03]  /*72f0*/  IADD3.X R73, RZ, R69, R68, P3, P2 ;  /* 0x00000045ff497210 */ /* 0x000fe60001fe4444 */
[----:B------:R2:W-:Y:S02]  /*7300*/  LDGSTS.E.BYPASS.LTC128B.128 [R204+0x1100], [R60.64], !P1 ;  /* 0x011000003ccc7fae */ /* 0x0005e4000c901d46 */
[C---:B------:R-:W-:Y:S06]  /*7310*/  HMMA.16816.F32 R56, R76.reuse, R64, RZ ;  /* 0x000000404c38723c */ /* 0x040fec00000018ff */
[----:B------:R3:W-:Y:S08]  /*7320*/  LDGSTS.E.BYPASS.LTC128B.128 [R204+0x1900], [R70.64], !P1 ;  /* 0x0190000046cc7fae */ /* 0x0007f0000c901d46 */
[----:B------:R4:W-:Y:S08]  /*7330*/  LDGSTS.E.BYPASS.LTC128B.128.ZFILL [R204+0x2100], [R72.64], P4 ;  /* 0x0210000048cc7fae */ /* 0x0009f0000a141d46 */
[----:B------:R-:W0:Y:S01]  /*7340*/  LDGDEPBAR ;  /* 0x00000000000079af */ /* 0x000e220000000000 */
[-C--:B--2---:R-:W-:Y:S08]  /*7350*/  HMMA.16816.F32 R60, R76, R66.reuse, RZ ;  /* 0x000000424c3c723c */ /* 0x084ff000000018ff */
[C---:B------:R-:W-:Y:S08]  /*7360*/  HMMA.16816.F32 R64, R80.reuse, R66, RZ ;  /* 0x000000425040723c */ /* 0x040ff000000018ff */
[-C--:B---3--:R-:W-:Y:S08]  /*7370*/  HMMA.16816.F32 R68, R80, R152.reuse, RZ ;  /* 0x000000985044723c */ /* 0x088ff000000018ff */
[C---:B----4-:R-:W-:Y:S08]  /*7380*/  HMMA.16816.F32 R72, R76.reuse, R152, RZ ;  /* 0x000000984c48723c */ /* 0x050ff000000018ff */
[-C--:B------:R-:W-:Y:S08]  /*7390*/  HMMA.16816.F32 R76, R76, R154.reuse, RZ ;  /* 0x0000009a4c4c723c */ /* 0x080ff000000018ff */
[----:B------:R-:W-:Y:S01]  /*73a0*/  HMMA.16816.F32 R80, R80, R154, RZ ;  /* 0x0000009a5050723c */ /* 0x000fe200000018ff */
[----:B------:R-:W-:Y:S07]  /*73b0*/  LDSM.16.M88.4 R152, [R195] ;  /* 0x00000000c398783b */ /* 0x000fee0000000200 */
[-C--:B------:R-:W-:Y:S08]  /*73c0*/  HMMA.16816.F32 R4, R156, R160.reuse, R4 ;  /* 0x000000a09c04723c */ /* 0x080ff00000001804 */
[C---:B------:R-:W-:Y:S08]  /*73d0*/  HMMA.16816.F32 R8, R164.reuse, R160, R8 ;  /* 0x000000a0a408723c */ /* 0x040ff00000001808 */
[-C--:B------:R-:W-:Y:S08]  /*73e0*/  HMMA.16816.F32 R12, R164, R162.reuse, R12 ;  /* 0x000000a2a40c723c */ /* 0x080ff0000000180c */
[C---:B------:R-:W-:Y:S01]  /*73f0*/  HMMA.16816.F32 R16, R156.reuse, R162, R16 ;  /* 0x000000a29c10723c */ /* 0x040fe20000001810 */
[----:B------:R-:W2:Y:S07]  /*7400*/  LDSM.16.M88.4 R160, [R87] ;  /* 0x0000000057a0783b */ /* 0x000eae0000000200 */
        /* <DEDUP_REMOVED lines=9> */
[----:B------:R-:W4:Y:S07]  /*74a0*/  LDSM.16.M88.4 R172, [R185] ;  /* 0x00000000b9ac783b */ /* 0x000f2e0000000200 */
[-C--:B------:R-:W-:Y:S08]  /*74b0*/  HMMA.16816.F32 R52, R156, R176.reuse, R52 ;  /* 0x000000b09c34723c */ /* 0x080ff00000001834 */
[C---:B------:R-:W-:Y:S08]  /*74c0*/  HMMA.16816.F32 R56, R164.reuse, R176, R56 ;  /* 0x000000b0a438723c */ /* 0x040ff00000001838 */
[-C--:B------:R-:W-:Y:S08]  /*74d0*/  HMMA.16816.F32 R60, R164, R178.reuse, R60 ;  /* 0x000000b2a43c723c */ /* 0x080ff0000000183c */
[C---:B------:R-:W-:Y:S01]  /*74e0*/  HMMA.16816.F32 R64, R156.reuse, R178, R64 ;  /* 0x000000b29c40723c */ /* 0x040fe20000001840 */
[----:B------:R-:W-:Y:S07]  /*74f0*/  LDSM.16.M88.4 R176, [R188] ;  /* 0x00000000bcb0783b */ /* 0x000fee0000000200 */
[-C--:B------:R-:W-:Y:S08]  /*7500*/  HMMA.16816.F32 R68, R156, R180.reuse, R68 ;  /* 0x000000b49c44723c */ /* 0x080ff00000001844 */
[C---:B------:R-:W-:Y:S08]  /*7510*/  HMMA.16816.F32 R72, R164.reuse, R180, R72 ;  /* 0x000000b4a448723c */ /* 0x040ff00000001848 */
[-C--:B------:R-:W-:Y:S01]  /*7520*/  HMMA.16816.F32 R76, R164, R182.reuse, R76 ;  /* 0x000000b6a44c723c */ /* 0x080fe2000000184c */
[----:B------:R-:W-:Y:S07]  /*7530*/  LDSM.16.M88.4 R164, [R187] ;  /* 0x00000000bba4783b */ /* 0x000fee0000000200 */
[----:B------:R-:W-:Y:S01]  /*7540*/  HMMA.16816.F32 R80, R156, R182, R80 ;  /* 0x000000b69c50723c */ /* 0x000fe20000001850 */
[----:B------:R-:W5:Y:S07]  /*7550*/  LDSM.16.M88.4 R156, [R186] ;  /* 0x00000000ba9c783b */ /* 0x000f6e0000000200 */
[-C--:B--2---:R-:W-:Y:S01]  /*7560*/  HMMA.16816.F32 R4, R152, R160.reuse, R4 ;  /* 0x000000a09804723c */ /* 0x084fe20000001804 */
[----:B------:R-:W-:Y:S07]  /*7570*/  LDSM.16.M88.4 R180, [R189] ;  /* 0x00000000bdb4783b */ /* 0x000fee0000000200 */
[C---:B---3--:R-:W-:Y:S08]  /*7580*/  HMMA.16816.F32 R8, R168.reuse, R160, R8 ;  /* 0x000000a0a808723c */ /* 0x048ff00000001808 */
[-C--:B------:R-:W-:Y:S03]  /*7590*/  HMMA.16816.F32 R12, R168, R162.reuse, R12 ;  /* 0x000000a2a80c723c */ /* 0x080fe6000000180c */
[----:B------:R-:W-:Y:S05]  /*75a0*/  ISETP.GT.AND P1, PT, R230, R232, PT ;  /* 0x000000e8e600720c */ /* 0x000fea0003f24270 */
[C---:B------:R-:W-:Y:S01]  /*75b0*/  HMMA.16816.F32 R16, R152.reuse, R162, R16 ;  /* 0x000000a29810723c */ /* 0x040fe20000001810 */
[----:B------:R-:W2:Y:S07]  /*75c0*/  LDSM.16.M88.4 R160, [R196] ;  /* 0x00000000c4a0783b */ /* 0x000eae0000000200 */
[-C--:B----4-:R-:W-:Y:S08]  /*75d0*/  HMMA.16816.F32 R20, R152, R172.reuse, R20 ;  /* 0x000000ac9814723c */ /* 0x090ff00000001814 */
[C---:B------:R-:W-:Y:S08]  /*75e0*/  HMMA.16816.F32 R24, R168.reuse, R172, R24 ;  /* 0x000000aca818723c */ /* 0x040ff00000001818 */
[-C--:B------:R-:W-:Y:S08]  /*75f0*/  HMMA.16816.F32 R28, R168, R174.reuse, R28 ;  /* 0x000000aea81c723c */ /* 0x080ff0000000181c */
[C---:B------:R-:W-:Y:S01]  /*7600*/  HMMA.16816.F32 R32, R152.reuse, R174, R32 ;  /* 0x000000ae9820723c */ /* 0x040fe20000001820 */
[----:B------:R-:W3:Y:S07]  /*7610*/  LDSM.16.M88.4 R172, [R196+0x2000] ;  /* 0x00200000c4ac783b */ /* 0x000eee0000000200 */
        /* <DEDUP_REMOVED lines=12> */
[-C--:B--2---:R-:W-:Y:S08]  /*76e0*/  HMMA.16816.F32 R4, R160, R180.reuse, R4 ;  /* 0x000000b4a004723c */ /* 0x084ff00000001804 */
[C---:B---3--:R-:W-:Y:S08]  /*76f0*/  HMMA.16816.F32 R8, R172.reuse, R180, R8 ;  /* 0x000000b4ac08723c */ /* 0x048ff00000001808 */
[-C--:B------:R-:W-:Y:S08]  /*7700*/  HMMA.16816.F32 R12, R172, R182.reuse, R12 ;  /* 0x000000b6ac0c723c */ /* 0x080ff0000000180c */
[----:B-1----:R-:W-:Y:S01]  /*7710*/  FMUL.FTZ R2, R4, c[0x0][0x320] ;  /* 0x0000c80004027a20 */ /* 0x002fe20000410000 */
[C---:B------:R-:W-:Y:S03]  /*7720*/  HMMA.16816.F32 R16, R160.reuse, R182, R16 ;  /* 0x000000b6a010723c */ /* 0x040fe60000001810 */
[----:B------:R1:W2:Y:S04]  /*7730*/  MUFU.TANH R155, R2 ;  /* 0x00000002009b7308 */ /* 0x0002a80000002400 */
[----:B------:R-:W-:Y:S02]  /*7740*/  FMUL.FTZ R10, R10, c[0x0][0x320] ;  /* 0x0000c8000a0a7a20 */ /* 0x000fe40000410000 */
[----:B------:R-:W-:Y:S04]  /*7750*/  FMUL.FTZ R3, R11, c[0x0][0x320] ;  /* 0x0000c8000b037a20 */ /* 0x000fe80000410000 */
[----:B------:R-:W3:Y:S10]  /*7760*/  MUFU.TANH R176, R10 ;  /* 0x0000000a00b07308 */ /* 0x000ef40000002400 */
[----:B------:R-:W4:Y:S01]  /*7770*/  MUFU.TANH R181, R3 ;  /* 0x0000000300b57308 */ /* 0x000f220000002400 */
[----:B-1----:R-:W-:Y:S09]  /*7780*/  FMUL.FTZ R2, R5, c[0x0][0x320] ;  /* 0x0000c80005027a20 */ /* 0x002ff20000410000 */
[----:B------:R1:W1:Y:S02]  /*7790*/  MUFU.TANH R170, R2 ;  /* 0x0000000200aa7308 */ /* 0x0002640000002400 */
[----:B-1----:R-:W-:Y:S08]  /*77a0*/  FMUL.FTZ R2, R6, c[0x0][0x320] ;  /* 0x0000c80006027a20 */ /* 0x002ff00000410000 */
[----:B------:R1:W1:Y:S02]  /*77b0*/  MUFU.TANH R164, R2 ;  /* 0x0000000200a47308 */ /* 0x0002640000002400 */
[----:B-1----:R-:W-:Y:S02]  /*77c0*/  FMUL.FTZ R2, R7, c[0x0][0x320] ;  /* 0x0000c80007027a20 */ /* 0x002fe40000410000 */
[----:B------:R-:W1:Y:S06]  /*77d0*/  LDSM.16.M88.4 R4, [R189+0x800] ;  /* 0x00080000bd04783b */ /* 0x000e6c0000000200 */
[----:B------:R5:W1:Y:S02]  /*77e0*/  MUFU.TANH R169, R2 ;  /* 0x0000000200a97308 */ /* 0x000a640000002400 */
[----:B-----5:R-:W-:Y:S08]  /*77f0*/  FMUL.FTZ R2, R8, c[0x0][0x320] ;  /* 0x0000c80008027a20 */ /* 0x020ff00000410000 */
[----:B------:R5:W2:Y:S01]  /*7800*/  MUFU.TANH R168, R2 ;  /* 0x0000000200a87308 */ /* 0x000aa20000002400 */
[-C--:B-1----:R-:W-:Y:S08]  /*7810*/  HMMA.16816.F32 R20, R160, R4.reuse, R20 ;  /* 0x00000004a014723c */ /* 0x082ff00000001814 */
[C---:B------:R-:W-:Y:S04]  /*7820*/  HMMA.16816.F32 R24, R172.reuse, R4, R24 ;  /* 0x00000004ac18723c */ /* 0x040fe80000001818 */
[----:B-----5:R-:W-:Y:S02]  /*7830*/  FMUL.FTZ R2, R9, c[0x0][0x320] ;  /* 0x0000c80009027a20 */ /* 0x020fe40000410000 */
[----:B------:R-:W1:Y:S02]  /*7840*/  LDSM.16.M88.4 R8, [R189+0x1000] ;  /* 0x00100000bd08783b */ /* 0x000e640000000200 */
[-C--:B------:R-:W-:Y:S01]  /*7850*/  HMMA.16816.F32 R28, R172, R6.reuse, R28 ;  /* 0x00000006ac1c723c */ /* 0x080fe2000000181c */
[----:B------:R5:W1:Y:S07]  /*7860*/  MUFU.TANH R171, R2 ;  /* 0x0000000200ab7308 */ /* 0x000a6e0000002400 */
[C---:B------:R-:W-:Y:S08]  /*7870*/  HMMA.16816.F32 R32, R160.reuse, R6, R32 ;  /* 0x00000006a020723c */ /* 0x040ff00000001820 */
[----:B------:R-:W-:Y:S04]  /*7880*/  FMUL.FTZ R4, R26, c[0x0][0x320] ;  /* 0x0000c8001a047a20 */ /* 0x000fe80000410000 */
[----:B------:R-:W-:Y:S01]  /*7890*/  FMUL.FTZ R3, R27, c[0x0][0x320] ;  /* 0x0000c8001b037a20 */ /* 0x000fe20000410000 */
[----:B------:R2:W2:Y:S01]  /*78a0*/  MUFU.TANH R216, R4 ;  /* 0x0000000400d87308 */ /* 0x0004a20000002400 */
[----:B-----5:R-:W-:Y:S09]  /*78b0*/  FMUL.FTZ R2, R12, c[0x0][0x320] ;  /* 0x0000c8000c027a20 */ /* 0x020ff20000410000 */
[----:B------:R5:W3:Y:S10]  /*78c0*/  MUFU.TANH R167, R2 ;  /* 0x0000000200a77308 */ /* 0x000af40000002400 */
[----:B------:R3:W3:Y:S01]  /*78d0*/  MUFU.TANH R218, R3 ;  /* 0x0000000300da7308 */ /* 0x0006e20000002400 */
[-C--:B-1----:R-:W-:Y:S01]  /*78e0*/  HMMA.16816.F32 R36, R160, R8.reuse, R36 ;  /* 0x00000008a024723c */ /* 0x082fe20000001824 */
[----:B--2---:R-:W1:Y:S07]  /*78f0*/  LDSM.16.M88.4 R4, [R189+0x1800] ;  /* 0x00180000bd04783b */ /* 0x004e6e0000000200 */
[C---:B------:R-:W-:Y:S04]  /*7900*/  HMMA.16816.F32 R40, R172.reuse, R8, R40 ;  /* 0x00000008ac28723c */ /* 0x040fe80000001828 */
[----:B-----5:R-:W-:Y:S04]  /*7910*/  FMUL.FTZ R2, R13, c[0x0][0x320] ;  /* 0x0000c8000d027a20 */ /* 0x020fe80000410000 */
[-C--:B------:R-:W-:Y:S01]  /*7920*/  HMMA.16816.F32 R44, R172, R10.reuse, R44 ;  /* 0x0000000aac2c723c */ /* 0x080fe2000000182c */
[----:B------:R2:W1:Y:S07]  /*7930*/  MUFU.TANH R165, R2 ;  /* 0x0000000200a57308 */ /* 0x00046e0000002400 */
[C---:B------:R-:W-:Y:S08]  /*7940*/  HMMA.16816.F32 R48, R160.reuse, R10, R48 ;  /* 0x0000000aa030723c */ /* 0x040ff00000001830 */
[----:B------:R-:W-:Y:S04]  /*7950*/  FMUL.FTZ R8, R42, c[0x0][0x320] ;  /* 0x0000c8002a087a20 */ /* 0x000fe80000410000 */
[----:B------:R5:W4:Y:S01]  /*7960*/  MUFU.TANH R226, R8 ;  /* 0x0000000800e27308 */ /* 0x000b220000002400 */
[----:B---3--:R-:W-:Y:S02]  /*7970*/  FMUL.FTZ R3, R43, c[0x0][0x320] ;  /* 0x0000c8002b037a20 */ /* 0x008fe40000410000 */
[----:B--2---:R-:W-:Y:S01]  /*7980*/  FMUL.FTZ R2, R14, c[0x0][0x320] ;  /* 0x0000c8000e027a20 */ /* 0x004fe20000410000 */
[-C--:B-1----:R-:W-:Y:S06]  /*7990*/  HMMA.16816.F32 R52, R160, R4.reuse, R52 ;  /* 0x00000004a034723c */ /* 0x082fec0000001834 */
[----:B------:R1:W2:Y:S02]  /*79a0*/  MUFU.TANH R178, R2 ;  /* 0x0000000200b27308 */ /* 0x0002a40000002400 */
[C---:B------:R-:W-:Y:S08]  /*79b0*/  HMMA.16816.F32 R56, R172.reuse, R4, R56 ;  /* 0x00000004ac38723c */ /* 0x040ff00000001838 */
[----:B------:R3:W2:Y:S01]  /*79c0*/  MUFU.TANH R228, R3 ;  /* 0x0000000300e47308 */ /* 0x0006a20000002400 */
[-C--:B------:R-:W-:Y:S01]  /*79d0*/  HMMA.16816.F32 R60, R172, R6.reuse, R60 ;  /* 0x00000006ac3c723c */ /* 0x080fe2000000183c */
[----:B-----5:R-:W5:Y:S01]  /*79e0*/  LDSM.16.M88.4 R8, [R189+0x2000] ;  /* 0x00200000bd08783b */ /* 0x020f620000000200 */
[----:B------:R-:W-:Y:S06]  /*79f0*/  DEPBAR.LE SB0, 0x0 ;  /* 0x000080000000791a */ /* 0x000fec0000000000 */
[C---:B------:R-:W-:Y:S01]  /*7a00*/  HMMA.16816.F32 R64, R160.reuse, R6, R64 ;  /* 0x00000006a040723c */ /* 0x040fe20000001840 */
[----:B------:R-:W-:Y:S04]  /*7a10*/  BAR.SYNC.DEFER_BLOCKING 0x0 ;  /* 0x0000000000007b1d */ /* 0x000fe80000010000 */
[----:B-1----:R-:W-:Y:S02]  /*7a20*/  FMUL.FTZ R2, R15, c[0x0][0x320] ;  /* 0x0000c8000f027a20 */ /* 0x002fe40000410000 */
[----:B------:R-:W-:Y:S02]  /*7a30*/  FMUL.FTZ R4, R58, c[0x0][0x320] ;  /* 0x0000c8003a047a20 */ /* 0x000fe40000410000 */
[----:B------:R1:W1:Y:S03]  /*7a40*/  MUFU.TANH R177, R2 ;  /* 0x0000000200b17308 */ /* 0x0002660000002400 */
[----:B---3--:R-:W-:Y:S07]  /*7a50*/  FMUL.FTZ R3, R59, c[0x0][0x320] ;  /* 0x0000c8003b037a20 */ /* 0x008fee0000410000 */
[----:B------:R-:W3:Y:S10]  /*7a60*/  MUFU.TANH R225, R4 ;  /* 0x0000000400e17308 */ /* 0x000ef40000002400 */
[----:B------:R-:W2:Y:S01]  /*7a70*/  MUFU.TANH R224, R3 ;  /* 0x0000000300e07308 */ /* 0x000ea20000002400 */
[----:B-1----:R-:W-:Y:S01]  /*7a80*/  FMUL.FTZ R2, R16, c[0x0][0x320] ;  /* 0x0000c80010027a20 */ /* 0x002fe20000410000 */
[-C--:B-----5:R-:W-:Y:S08]  /*7a90*/  HMMA.16816.F32 R68, R160, R8.reuse, R68 ;  /* 0x00000008a044723c */ /* 0x0a0ff00000001844 */
[----:B------:R1:W1:Y:S01]  /*7aa0*/  MUFU.TANH R159, R2 ;  /* 0x00000002009f7308 */ /* 0x0002620000002400 */
[C---:B------:R-:W-:Y:S08]  /*7ab0*/  HMMA.16816.F32 R72, R172.reuse, R8, R72 ;  /* 0x00000008ac48723c */ /* 0x040ff00000001848 */
[-C--:B------:R-:W-:Y:S08]  /*7ac0*/  HMMA.16816.F32 R76, R172, R10.reuse, R76 ;  /* 0x0000000aac4c723c */ /* 0x080ff0000000184c */
[----:B------:R-:W-:Y:S04]  /*7ad0*/  HMMA.16816.F32 R80, R160, R10, R80 ;  /* 0x0000000aa050723c */ /* 0x000fe80000001850 */
[----:B-1----:R-:W-:Y:S04]  /*7ae0*/  FMUL.FTZ R2, R17, c[0x0][0x320] ;  /* 0x0000c80011027a20 */ /* 0x002fe80000410000 */
[----:B------:R1:W1:Y:S04]  /*7af0*/  MUFU.TANH R158, R2 ;  /* 0x00000002009e7308 */ /* 0x0002680000002400 */
[----:B-1----:R-:W-:Y:S06]  /*7b00*/  FMUL.FTZ R2, R18, c[0x0][0x320] ;  /* 0x0000c80012027a20 */ /* 0x002fec0000410000 */
[----:B------:R1:W1:Y:S02]  /*7b10*/  MUFU.TANH R157, R2 ;  /* 0x00000002009d7308 */ /* 0x0002640000002400 */
[----:B-1----:R-:W-:Y:S08]  /*7b20*/  FMUL.FTZ R2, R19, c[0x0][0x320] ;  /* 0x0000c80013027a20 */ /* 0x002ff00000410000 */
        /* <DEDUP_REMOVED lines=116> */
[----:B------:R1:W1:Y:S01]  /*8270*/  MUFU.TANH R162, R2 ;  /* 0x0000000200a27308 */ /* 0x0002620000002400 */
[----:B------:R-:W-:-:S05]  /*8280*/  @!P1 BRA `(.L_x_84) ;  /* 0x000004d000009947 */ /* 0x000fca0003800000 */
[----:B-1234-:R-:W-:Y:S01]  /*8290*/  IMAD.MOV.U32 R2, RZ, RZ, 0x1 ;  /* 0x00000001ff027424 */ /* 0x01efe200078e00ff */
[----:B------:R-:W-:Y:S01]  /*82a0*/  SHF.R.S32.HI R7, RZ, 0x1f, R231 ;  /* 0x0000001fff077819 */ /* 0x000fe200000114e7 */
[----:B------:R-:W-:Y:S01]  /*82b0*/  IMAD.MOV.U32 R201, RZ, RZ, RZ ;  /* 0x000000ffffc97224 */ /* 0x000fe200078e00ff */
[----:B------:R-:W2:Y:S01]  /*82c0*/  LDL R238, [R1+0x14] ;  /* 0x0000140001ee7983 */ /* 0x000ea20000100800 */
[----:B------:R-:W-:Y:S01]  /*82d0*/  IMAD.SHL.U32 R17, R231, 0x2, RZ ;  /* 0x00000002e7117824 */ /* 0x000fe200078e00ff */
[----:B------:R-:W-:Y:S02]  /*82e0*/  ISETP.NE.AND P1, PT, R2, c[0x0][0x2b8], PT ;  /* 0x0000ae0002007a0c */ /* 0x000fe40003f25270 */
[----:B------:R-:W3:Y:S04]  /*82f0*/  LDL.64 R236, [R1+0x20] ;  /* 0x0000200001ec7983 */ /* 0x000ee80000100a00 */
[----:B------:R-:W4:Y:S04]  /*8300*/  LDL R234, [R1+0x34] ;  /* 0x0000340001ea7983 */ /* 0x000f280000100800 */
[----:B------:R-:W1:Y:S04]  /*8310*/  S2R R239, SR_TID.X ;  /* 0x0000000000ef7919 */ /* 0x000e680000002100 */
[----:B------:R-:W5:Y:S04]  /*8320*/  LDL.64 R232, [R1+0x18] ;  /* 0x0000180001e87983 */ /* 0x000f680000100a00 */
[----:B------:R-:W4:Y:S01]  /*8330*/  LDL R8, [R1+0x30] ;  /* 0x0000300001087983 */ /* 0x000f220000100800 */
[----:B-1----:R-:W-:Y:S04]  /*8340*/  SHF.R.S32.HI R235, RZ, 0x1f, R239 ;  /* 0x0000001fffeb7819 */ /* 0x002fe800000114ef */
[----:B------:R-:W-:Y:S04]  /*8350*/  LEA.HI R235, R235, R239, RZ, 0x3 ;  /* 0x000000efebeb7211 */ /* 0x000fe800078f18ff */
[----:B------:R-:W-:Y:S05]  /*8360*/  SHF.R.S32.HI R235, RZ, 0x3, R235 ;  /* 0x00000003ffeb7819 */ /* 0x000fea00000114eb */
[----:B------:R-:W-:Y:S02]  /*8370*/  IMAD R2, R244, 0x10, R235 ;  /* 0x00000010f4027824 */ /* 0x000fe400078e02eb */
[----:B--2---:R-:W-:Y:S05]  /*8380*/  IMAD R3, R230, 0x50, R238 ;  /* 0x00000050e6037824 */ /* 0x004fea00078e02ee */
[----:B------:R-:W-:Y:S05]  /*8390*/  IADD3 R3, R3, -0x50, R2 ;  /* 0xffffffb003037810 */ /* 0x000fea0007ffe002 */
[----:B------:R-:W-:Y:S04]  /*83a0*/  @P1 IMAD.HI.U32 R4, R3, c[0x0][0x2bc], RZ ;  /* 0x0000af0003041a27 */ /* 0x000fe800078e00ff */
[--C-:B------:R-:W-:Y:S01]  /*83b0*/  IMAD.MOV.U32 R2, RZ, RZ, R3.reuse ;  /* 0x000000ffff027224 */ /* 0x100fe200078e0003 */
[----:B------:R-:W-:Y:S04]  /*83c0*/  @P1 SHF.R.U32.HI R2, RZ, c[0x0][0x2c0], R4 ;  /* 0x0000b000ff021a19 */ /* 0x000fe80000011604 */
[C---:B---3--:R-:W-:Y:S04]  /*83d0*/  @!P0 IADD3 R5, P1, R2.reuse, R236, RZ ;  /* 0x000000ec02058210 */ /* 0x048fe80007f3e0ff */
[----:B----4-:R-:W-:Y:S01]  /*83e0*/  @!P0 LEA.HI.X.SX32 R6, R2, R234, 0x1, P1 ;  /* 0x000000ea02068211 */ /* 0x010fe200008f0eff */
[----:B------:R-:W-:Y:S01]  /*83f0*/  IMAD.MOV R2, RZ, RZ, -R2 ;  /* 0x000000ffff027224 */ /* 0x000fe200078e0a02 */
[C---:B------:R-:W-:Y:S03]  /*8400*/  @!P0 LEA R4, P1, R5.reuse, c[0x0][0x2a0], 0x2 ;  /* 0x0000a80005048a11 */ /* 0x040fe600078210ff */
[----:B------:R-:W-:Y:S01]  /*8410*/  IMAD R220, R2, c[0x0][0x2b8], R3 ;  /* 0x0000ae0002dc7a24 */ /* 0x000fe200078e0203 */
[----:B------:R-:W-:Y:S02]  /*8420*/  @!P0 LEA.HI.X R5, R5, c[0x0][0x2a4], R6, 0x2, P1 ;  /* 0x0000a90005058a11 */ /* 0x000fe400008f1406 */
[----:B------:R-:W-:Y:S02]  /*8430*/  SHF.L.U64.HI R6, R231, 0x1, R7 ;  /* 0x00000001e7067819 */ /* 0x000fe40000010207 */
[----:B------:R-:W-:Y:S01]  /*8440*/  SHF.R.S32.HI R2, RZ, 0x1f, R220 ;  /* 0x0000001fff027819 */ /* 0x000fe200000114dc */
[----:B------:R1:W2:Y:S04]  /*8450*/  @!P0 LDG.E R201, [R4.64] ;  /* 0x0000000604c98981 */ /* 0x0002a8000c1e1900 */
[----:B-1----:R-:W-:Y:S02]  /*8460*/  IMAD R4, R2, c[0x0][0x1e0], RZ ;  /* 0x0000780002047a24 */ /* 0x002fe400078e02ff */
[C---:B------:R-:W-:Y:S04]  /*8470*/  IMAD.WIDE.U32 R2, R220.reuse, c[0x0][0x1e0], RZ ;  /* 0x00007800dc027a25 */ /* 0x040fe800078e00ff */
[----:B------:R-:W-:Y:S04]  /*8480*/  IMAD R4, R220, c[0x0][0x1e4], R4 ;  /* 0x00007900dc047a24 */ /* 0x000fe800078e0204 */
[----:B------:R-:W-:Y:S01]  /*8490*/  IMAD.IADD R3, R3, 0x1, R4 ;  /* 0x0000000103037824 */ /* 0x000fe200078e0204 */
[----:B--2---:R-:W-:Y:S03]  /*84a0*/  SHF.R.S32.HI R4, RZ, 0x1f, R201 ;  /* 0x0000001fff047819 */ /* 0x004fe600000114c9 */
[C---:B------:R-:W-:Y:S04]  /*84b0*/  IMAD.WIDE.U32 R2, R201.reuse, c[0x0][0x1f0], R2 ;  /* 0x00007c00c9027a25 */ /* 0x040fe800078e0002 */
[----:B------:R-:W-:Y:S01]  /*84c0*/  IMAD R4, R4, c[0x0][0x1f0], RZ ;  /* 0x00007c0004047a24 */ /* 0x000fe200078e02ff */
[----:B-----5:R-:W-:Y:S03]  /*84d0*/  IADD3 R2, P2, R232, R2, RZ ;  /* 0x00000002e8027210 */ /* 0x020fe60007f5e0ff */
[----:B------:R-:W-:Y:S01]  /*84e0*/  IMAD R5, R201, c[0x0][0x1f4], R4 ;  /* 0x00007d00c9057a24 */ /* 0x000fe200078e0204 */
[----:B------:R-:W-:Y:S04]  /*84f0*/  LEA R4, P1, R2, c[0x0][0x1c8], 0x1 ;  /* 0x0000720002047a11 */ /* 0x000fe800078208ff */
[----:B------:R-:W-:Y:S04]  /*8500*/  IADD3.X R3, R8, R3, R5, P2, !PT ;  /* 0x0000000308037210 */ /* 0x000fe800017fe405 */
[----:B------:R-:W-:Y:S01]  /*8510*/  LEA.HI.X R5, R2, c[0x0][0x1cc], R3, 0x1, P1 ;  /* 0x0000730002057a11 */ /* 0x000fe200008f0c03 */
[----:B------:R-:W-:-:S05]  /*8520*/  BRA.DIV ~URZ, `(.L_x_85) ;  /* 0x00007fb27f007947 */ /* 0x000fca000b800000 */
[----:B------:R1:W2:Y:S02]  /*8530*/  SHFL.IDX PT, R9, R5, RZ, 0x181f ;  /* 0x00181fff05097589 */ /* 0x0002a400000e0000 */
.L_x_176:
[----:B------:R-:W-:-:S05]  /*8540*/  BRA.DIV ~URZ, `(.L_x_86) ;  /* 0x000080027f007947 */ /* 0x000fca000b800000 */
[----:B------:R-:W3:Y:S01]  /*8550*/  SHFL.IDX PT, R3, R4, RZ, 0x181f ;  /* 0x00181fff04037589 */ /* 0x000ee200000e0000 */
[C---:B------:R-:W-:Y:S02]  /*8560*/  ISETP.NE.U32.AND P1, PT, R198.reuse, RZ, PT ;  /* 0x000000ffc600720c */ /* 0x040fe40003f25070 */
[----:B------:R-:W-:Y:S01]  /*8570*/  IADD3 R2, -R198, 0x10, RZ ;  /* 0x00000010c6027810 */ /* 0x000fe20007ffe1ff */
[----:B------:R-:W4:Y:S03]  /*8580*/  SHFL.IDX PT, R7, R4, 0x1, 0x181f ;  /* 0x00381f0004077f89 */ /* 0x000f2600000e0000 */
[----:B------:R-:W-:Y:S01]  /*8590*/  LOP3.LUT R2, R2, 0xf, RZ, 0xc0, !PT ;  /* 0x0000000f02027812 */ /* 0x000fe200078ec0ff */
[----:B------:R-:W5:Y:S04]  /*85a0*/  SHFL.IDX PT, R8, R4, 0x2, 0x181f ;  /* 0x00581f0004087f89 */ /* 0x000f6800000e0000 */
[----:B------:R-:W1:Y:S04]  /*85b0*/  SHFL.IDX PT, R11, R5, 0x1, 0x181f ;  /* 0x00381f00050b7f89 */ /* 0x000e6800000e0000 */
[----:B------:R-:W2:Y:S04]  /*85c0*/  SHFL.IDX PT, R14, R4, 0x3, 0x181f ;  /* 0x00781f00040e7f89 */ /* 0x000ea800000e0000 */
[----:B------:R-:W2:Y:S04]  /*85d0*/  SHFL.IDX PT, R16, R5, 0x2, 0x181f ;  /* 0x00581f0005107f89 */ /* 0x000ea800000e0000 */
[----:B------:R-:W2:Y:S04]  /*85e0*/  SHFL.IDX PT, R15, R5, 0x3, 0x181f ;  /* 0x00781f00050f7f89 */ /* 0x000ea800000e0000 */
[----:B-1----:R-:W1:Y:S04]  /*85f0*/  SHFL.IDX PT, R5, R5, 0x4, 0x181f ;  /* 0x00981f0005057f89 */ /* 0x002e6800000e0000 */
[----:B------:R-:W1:Y:S01]  /*8600*/  SHFL.IDX PT, R4, R4, 0x4, 0x181f ;  /* 0x00981f0004047f89 */ /* 0x000e6200000e0000 */
[C-C-:B---3--:R-:W-:Y:S02]  /*8610*/  IADD3 R12, P5, P4, R2.reuse, R3, R17.reuse ;  /* 0x00000003020c7210 */ /* 0x148fe40007cbe011 */
[C-C-:B----4-:R-:W-:Y:S02]  /*8620*/  IADD3 R10, P3, P2, R2.reuse, R7, R17.reuse ;  /* 0x00000007020a7210 */ /* 0x150fe40007a7e011 */
[--C-:B--2---:R-:W-:Y:S02]  /*8630*/  IADD3.X R13, RZ, R9, R6.reuse, P5, P4 ;  /* 0x00000009ff0d7210 */ /* 0x104fe40002fe8406 */
[C-C-:B-----5:R-:W-:Y:S02]  /*8640*/  IADD3 R8, P5, P4, R2.reuse, R8, R17.reuse ;  /* 0x0000000802087210 */ /* 0x160fe40007cbe011 */
[--C-:B------:R-:W-:Y:S01]  /*8650*/  IADD3.X R11, RZ, R11, R6.reuse, P3, P2 ;  /* 0x0000000bff0b7210 */ /* 0x100fe20001fe4406 */
[----:B------:R2:W-:Y:S01]  /*8660*/  LDGSTS.E.BYPASS.LTC128B.128.ZFILL [R204+0x2900], [R12.64], P1 ;  /* 0x029000000ccc7fae */ /* 0x0005e20008941d46 */
[----:B------:R-:W-:Y:S02]  /*8670*/  IADD3 R2, P3, P2, R2, R14, R17 ;  /* 0x0000000e02027210 */ /* 0x000fe40007a7e011 */
[--C-:B------:R-:W-:Y:S01]  /*8680*/  IADD3.X R9, RZ, R16, R6.reuse, P5, P4 ;  /* 0x00000010ff097210 */ /* 0x100fe20002fe8406 */
[----:B------:R2:W-:Y:S01]  /*8690*/  LDGSTS.E.BYPASS.LTC128B.128.ZFILL [R204+0x3100], [R10.64], P1 ;  /* 0x031000000acc7fae */ /* 0x0005e20008941d46 */
[----:B------:R-:W-:Y:S03]  /*86a0*/  IADD3.X R3, RZ, R15, R6, P3, P2 ;  /* 0x0000000fff037210 */ /* 0x000fe60001fe4406 */
[----:B------:R2:W-:Y:S04]  /*86b0*/  LDGSTS.E.BYPASS.LTC128B.128.ZFILL [R204+0x3900], [R8.64], P1 ;  /* 0x0390000008cc7fae */ /* 0x0005e80008941d46 */
[----:B------:R2:W-:Y:S02]  /*86c0*/  LDGSTS.E.BYPASS.LTC128B.128.ZFILL [R204+0x4100], [R2.64], P1 ;  /* 0x0410000002cc7fae */ /* 0x0005e40008941d46 */
.L_x_177:
[C---:B--2---:R-:W-:Y:S02]  /*86d0*/  IADD3 R2, -R198.reuse, 0x10, RZ ;  /* 0x00000010c6027810 */ /* 0x044fe40007ffe1ff */
[----:B------:R-:W-:Y:S02]  /*86e0*/  ISETP.NE.U32.AND P1, PT, R198, RZ, PT ;  /* 0x000000ffc600720c */ /* 0x000fe40003f25070 */
[----:B------:R-:W-:Y:S04]  /*86f0*/  LOP3.LUT R2, R2, 0xf, RZ, 0xc0, !PT ;  /* 0x0000000f02027812 */ /* 0x000fe800078ec0ff */
[----:B-1----:R-:W-:Y:S04]  /*8700*/  IADD3 R2, P3, P2, R2, R4, R17 ;  /* 0x0000000402027210 */ /* 0x002fe80007a7e011 */
[----:B------:R-:W-:Y:S05]  /*8710*/  IADD3.X R3, RZ, R5, R6, P3, P2 ;  /* 0x00000005ff037210 */ /* 0x000fea0001fe4406 */
[----:B------:R-:W-:Y:S01]  /*8720*/  @!PT LDS RZ, [RZ] ;  /* 0x00000000fffff984 */ /* 0x000fe20000000800 */
[----:B------:R-:W-:Y:S01]  /*8730*/  @!PT LDS RZ, [RZ] ;  /* 0x00000000fffff984 */ /* 0x000fe20000000800 */
[----:B------:R-:W-:Y:S01]  /*8740*/  @!PT LDS RZ, [RZ] ;  /* 0x00000000fffff984 */ /* 0x000fe20000000800 */
[----:B------:R1:W-:Y:S04]  /*8750*/  LDGSTS.E.BYPASS.LTC128B.128.ZFILL [R204+0x4900], [R2.64], P1 ;  /* 0x0490000002cc7fae */ /* 0x0003e80008941d46 */
.L_x_84:
[----:B--234-:R-:W-:Y:S05]  /*8760*/  BSYNC B0 ;  /* 0x0000000000007941 */ /* 0x01cfea0003800000 */
.L_x_83:
[----:B-1----:R-:W-:Y:S01]  /*8770*/  FMNMX.FTZ R3, R155, R0, !PT ;  /* 0x000000009b037209 */ /* 0x002fe20007810000 */
[----:B------:R-:W0:Y:S01]  /*8780*/  LDGDEPBAR ;  /* 0x00000000000079af */ /* 0x000e220000000000 */
        /* <DEDUP_REMOVED lines=79> */
[----:B------:R-:W-:-:S05]  /*8c80*/  BRA.DIV ~URZ, `(.L_x_87) ;  /* 0x00007e327f007947 */ /* 0x000fca000b800000 */
[----:B------:R-:W1:Y:S04]  /*8c90*/  SHFL.BFLY PT, R3, R4, 0x2, 0x1f ;  /* 0x0c401f0004037f89 */ /* 0x000e6800000e0000 */
[----:B------:R-:W2:Y:S04]  /*8ca0*/  SHFL.BFLY PT, R2, R5, 0x2, 0x1f ;  /* 0x0c401f0005027f89 */ /* 0x000ea800000e0000 */
[----:B------:R-:W3:Y:S04]  /*8cb0*/  SHFL.BFLY PT, R8, R6, 0x2, 0x1f ;  /* 0x0c401f0006087f89 */ /* 0x000ee800000e0000 */
[----:B------:R-:W4:Y:S01]  /*8cc0*/  SHFL.BFLY PT, R11, R7, 0x2, 0x1f ;  /* 0x0c401f00070b7f89 */ /* 0x000f2200000e0000 */
[----:B-1----:R-:W-:Y:S02]  /*8cd0*/  FMNMX.FTZ R3, R4, R3, !PT ;  /* 0x0000000304037209 */ /* 0x002fe40007810000 */
[----:B--2---:R-:W-:Y:S02]  /*8ce0*/  FMNMX.FTZ R5, R5, R2, !PT ;  /* 0x0000000205057209 */ /* 0x004fe40007810000 */
[----:B---3--:R-:W-:Y:S03]  /*8cf0*/  FMNMX.FTZ R6, R6, R8, !PT ;  /* 0x0000000806067209 */ /* 0x008fe60007810000 */
[----:B------:R-:W1:Y:S01]  /*8d00*/  SHFL.BFLY PT, R9, R5, 0x1, 0x1f ;  /* 0x0c201f0005097f89 */ /* 0x000e6200000e0000 */
[----:B----4-:R-:W-:Y:S03]  /*8d10*/  FMNMX.FTZ R4, R7, R11, !PT ;  /* 0x0000000b07047209 */ /* 0x010fe60007810000 */
[----:B------:R-:W2:Y:S04]  /*8d20*/  SHFL.BFLY PT, R8, R3, 0x1, 0x1f ;  /* 0x0c201f0003087f89 */ /* 0x000ea800000e0000 */
[----:B------:R-:W3:Y:S04]  /*8d30*/  SHFL.BFLY PT, R10, R6, 0x1, 0x1f ;  /* 0x0c201f00060a7f89 */ /* 0x000ee800000e0000 */
[----:B------:R4:W4:Y:S01]  /*8d40*/  SHFL.BFLY PT, R2, R4, 0x1, 0x1f ;  /* 0x0c201f0004027f89 */ /* 0x00092200000e0000 */
[----:B-1----:R-:W-:Y:S02]  /*8d50*/  FMNMX.FTZ R71, R5, R9, !PT ;  /* 0x0000000905477209 */ /* 0x002fe40007810000 */
[----:B--2---:R-:W-:Y:S02]  /*8d60*/  FMNMX.FTZ R72, R3, R8, !PT ;  /* 0x0000000803487209 */ /* 0x004fe40007810000 */
[----:B---3--:R-:W-:Y:S03]  /*8d70*/  FMNMX.FTZ R70, R6, R10, !PT ;  /* 0x0000000a06467209 */ /* 0x008fe60007810000 */
.L_x_178:
[----:B------:R-:W-:Y:S01]  /*8d80*/  FADD.FTZ R0, -R72, R0 ;  /* 0x0000000048007221 */ /* 0x000fe20000010100 */
[----:B----4-:R-:W-:Y:S01]  /*8d90*/  FMNMX.FTZ R2, R2, R4, !PT ;  /* 0x0000000402027209 */ /* 0x010fe20007810000 */
[----:B------:R-:W-:Y:S01]  /*8da0*/  FMUL.FTZ R152, R72, c[0x0][0x2d0] ;  /* 0x0000b40048987a20 */ /* 0x000fe20000410000 */
[----:B------:R-:W-:Y:S01]  /*8db0*/  WARPSYNC 0xffffffff ;  /* 0xffffffff00007948 */ /* 0x000fe20003800000 */
[----:B------:R-:W-:Y:S01]  /*8dc0*/  FMUL.FTZ R0, R0, c[0x0][0x2d0] ;  /* 0x0000b40000007a20 */ /* 0x000fe20000410000 */
[----:B------:R-:W-:Y:S01]  /*8dd0*/  LDSM.16.MT88.4 R36, [R193] ;  /* 0x00000000c124783b */ /* 0x000fe20000004200 */
[--C-:B------:R-:W-:Y:S02]  /*8de0*/  FFMA.FTZ R7, R155, c[0x0][0x2d0], -R152.reuse ;  /* 0x0000b4009b077a23 */ /* 0x100fe40000010898 */
[----:B------:R1:W-:Y:S01]  /*8df0*/  MUFU.EX2 R69, R0 ;  /* 0x0000000000457308 */ /* 0x0003e20000000800 */
[----:B------:R-:W-:Y:S02]  /*8e00*/  FMUL.FTZ R155, R71, c[0x0][0x2d0] ;  /* 0x0000b400479b7a20 */ /* 0x000fe40000410000 */
[--C-:B------:R-:W-:Y:S02]  /*8e10*/  FFMA.FTZ R5, R158, c[0x0][0x2d0], -R152.reuse ;  /* 0x0000b4009e057a23 */ /* 0x100fe40000010898 */
[--C-:B------:R-:W-:Y:S01]  /*8e20*/  FFMA.FTZ R3, R170, c[0x0][0x2d0], -R152.reuse ;  /* 0x0000b400aa037a23 */ /* 0x100fe20000010898 */
[----:B------:R-:W-:Y:S01]  /*8e30*/  LDSM.16.MT88.4 R52, [R191] ;  /* 0x00000000bf34783b */ /* 0x000fe20000004200 */
[--C-:B------:R-:W-:Y:S02]  /*8e40*/  FFMA.FTZ R8, R153, c[0x0][0x2d0], -R152.reuse ;  /* 0x0000b40099087a23 */ /* 0x100fe40000010898 */
[----:B------:R-:W-:Y:S01]  /*8e50*/  FMUL.FTZ R153, R2, c[0x0][0x2d0] ;  /* 0x0000b40002997a20 */ /* 0x000fe20000410000 */
[----:B------:R-:W-:Y:S01]  /*8e60*/  MUFU.EX2 R170, R3 ;  /* 0x0000000300aa7308 */ /* 0x000fe20000000800 */
[--C-:B------:R-:W-:Y:S02]  /*8e70*/  FFMA.FTZ R9, R156, c[0x0][0x2d0], -R152.reuse ;  /* 0x0000b4009c097a23 */ /* 0x100fe40000010898 */
[----:B------:R-:W-:Y:S01]  /*8e80*/  FFMA.FTZ R4, R176, c[0x0][0x2d0], -R153 ;  /* 0x0000b400b0047a23 */ /* 0x000fe20000010899 */
[----:B------:R-:W-:Y:S01]  /*8e90*/  LDSM.16.MT88.4 R80, [R192] ;  /* 0x00000000c050783b */ /* 0x000fe20000004200 */
[--C-:B------:R-:W-:Y:S02]  /*8ea0*/  FFMA.FTZ R6, R159, c[0x0][0x2d0], -R152.reuse ;  /* 0x0000b4009f067a23 */ /* 0x100fe40000010898 */
[--C-:B------:R-:W-:Y:S02]  /*8eb0*/  FFMA.FTZ R16, R24, c[0x0][0x2d0], -R152.reuse ;  /* 0x0000b40018107a23 */ /* 0x100fe40000010898 */
[----:B------:R-:W-:Y:S01]  /*8ec0*/  FFMA.FTZ R24, R27, c[0x0][0x2d0], -R155 ;  /* 0x0000b4001b187a23 */ /* 0x000fe2000001089b */
[----:B------:R2:W-:Y:S01]  /*8ed0*/  MUFU.EX2 R156, R4 ;  /* 0x00000004009c7308 */ /* 0x0005e20000000800 */
[--C-:B------:R-:W-:Y:S02]  /*8ee0*/  FFMA.FTZ R32, R29, c[0x0][0x2d0], -R152.reuse ;  /* 0x0000b4001d207a23 */ /* 0x100fe40000010898 */
[----:B------:R-:W-:Y:S02]  /*8ef0*/  FFMA.FTZ R74, R199, c[0x0][0x2d0], -R152 ;  /* 0x0000b400c74a7a23 */ /* 0x000fe40000010898 */
[----:B-1----:R-:W-:Y:S02]  /*8f00*/  FADD.FTZ R0, -R71, R84 ;  /* 0x0000005447007221 */ /* 0x002fe40000010100 */
[--C-:B------:R-:W-:Y:S02]  /*8f10*/  FFMA.FTZ R75, R183, c[0x0][0x2d0], -R152.reuse ;  /* 0x0000b400b74b7a23 */ /* 0x100fe40000010898 */
[----:B------:R-:W-:Y:S01]  /*8f20*/  FMUL.FTZ R0, R0, c[0x0][0x2d0] ;  /* 0x0000b40000007a20 */ /* 0x000fe20000410000 */
[----:B------:R1:W-:Y:S01]  /*8f30*/  MUFU.EX2 R198, R7 ;  /* 0x0000000700c67308 */ /* 0x0003e20000000800 */
[--C-:B------:R-:W-:Y:S09]  /*8f40*/  FFMA.FTZ R73, R219, c[0x0][0x2d0], -R153.reuse ;  /* 0x0000b400db497a23 */ /* 0x100ff20000010899 */
[----:B------:R3:W4:Y:S01]  /*8f50*/  MUFU.EX2 R68, R0 ;  /* 0x0000000000447308 */ /* 0x0007220000000800 */
[----:B--2---:R-:W-:Y:S09]  /*8f60*/  FFMA.FTZ R4, R181, c[0x0][0x2d0], -R153 ;  /* 0x0000b400b5047a23 */ /* 0x004ff20000010899 */
[----:B------:R2:W-:Y:S01]  /*8f70*/  MUFU.EX2 R159, R4 ;  /* 0x00000004009f7308 */ /* 0x0005e20000000800 */
[--C-:B-1----:R-:W-:Y:S09]  /*8f80*/  FFMA.FTZ R7, R21, c[0x0][0x2d0], -R152.reuse ;  /* 0x0000b40015077a23 */ /* 0x102ff20000010898 */
[----:B------:R1:W-:Y:S01]  /*8f90*/  MUFU.EX2 R237, R6 ;  /* 0x0000000600ed7308 */ /* 0x0003e20000000800 */
[----:B---3--:R-:W-:Y:S09]  /*8fa0*/  FFMA.FTZ R0, R164, c[0x0][0x2d0], -R155 ;  /* 0x0000b400a4007a23 */ /* 0x008ff2000001089b */
[----:B------:R3:W-:Y:S01]  /*8fb0*/  MUFU.EX2 R164, R0 ;  /* 0x0000000000a47308 */ /* 0x0007e20000000800 */
[----:B--2---:R-:W-:Y:S09]  /*8fc0*/  FFMA.FTZ R4, R178, c[0x0][0x2d0], -R153 ;  /* 0x0000b400b2047a23 */ /* 0x004ff20000010899 */
[----:B------:R2:W-:Y:S01]  /*8fd0*/  MUFU.EX2 R232, R4 ;  /* 0x0000000400e87308 */ /* 0x0005e20000000800 */
[----:B-1----:R-:W-:Y:S09]  /*8fe0*/  FFMA.FTZ R6, R20, c[0x0][0x2d0], -R152 ;  /* 0x0000b40014067a23 */ /* 0x002ff20000010898 */
[----:B------:R1:W-:Y:S01]  /*8ff0*/  MUFU.EX2 R238, R5 ;  /* 0x0000000500ee7308 */ /* 0x0003e20000000800 */
[----:B---3--:R-:W-:Y:S09]  /*9000*/  FFMA.FTZ R0, R169, c[0x0][0x2d0], -R155 ;  /* 0x0000b400a9007a23 */ /* 0x008ff2000001089b */
[----:B------:R3:W-:Y:S01]  /*9010*/  MUFU.EX2 R236, R0 ;  /* 0x0000000000ec7308 */ /* 0x0007e20000000800 */
[----:B--2---:R-:W-:Y:S09]  /*9020*/  FFMA.FTZ R4, R177, c[0x0][0x2d0], -R153 ;  /* 0x0000b400b1047a23 */ /* 0x004ff20000010899 */
[----:B------:R-:W-:Y:S01]  /*9030*/  MUFU.EX2 R245, R4 ;  /* 0x0000000400f57308 */ /* 0x000fe20000000800 */
[--C-:B-1----:R-:W-:Y:S09]  /*9040*/  FFMA.FTZ R5, R87, c[0x0][0x2d0], -R155.reuse ;  /* 0x0000b40057057a23 */ /* 0x102ff2000001089b */
[----:B------:R-:W-:Y:S01]  /*9050*/  MUFU.EX2 R51, R5 ;  /* 0x0000000500337308 */ /* 0x000fe20000000800 */
[--C-:B---3--:R-:W-:Y:S09]  /*9060*/  FFMA.FTZ R0, R157, c[0x0][0x2d0], -R155.reuse ;  /* 0x0000b4009d007a23 */ /* 0x108ff2000001089b */
[----:B------:R1:W-:Y:S10]  /*9070*/  MUFU.EX2 R235, R0 ;  /* 0x0000000000eb7308 */ /* 0x0003f40000000800 */
[----:B------:R-:W-:Y:S10]  /*9080*/  MUFU.EX2 R59, R7 ;  /* 0x00000007003b7308 */ /* 0x000ff40000000800 */
[----:B------:R-:W-:Y:S01]  /*9090*/  MUFU.EX2 R60, R6 ;  /* 0x00000006003c7308 */ /* 0x000fe20000000800 */
[--C-:B-1----:R-:W-:Y:S02]  /*90a0*/  FFMA.FTZ R0, R154, c[0x0][0x2d0], -R155.reuse ;  /* 0x0000b4009a007a23 */ /* 0x102fe4000001089b */
[----:B------:R-:W-:Y:S07]  /*90b0*/  FMUL.FTZ R154, R70, c[0x0][0x2d0] ;  /* 0x0000b400469a7a20 */ /* 0x000fee0000410000 */
[----:B------:R1:W2:Y:S01]  /*90c0*/  MUFU.EX2 R158, R0 ;  /* 0x00000000009e7308 */ /* 0x0002a20000000800 */
[--C-:B------:R-:W-:Y:S02]  /*90d0*/  FFMA.FTZ R4, R25, c[0x0][0x2d0], -R154.reuse ;  /* 0x0000b40019047a23 */ /* 0x100fe4000001089a */
[--C-:B------:R-:W-:Y:S02]  /*90e0*/  FFMA.FTZ R12, R28, c[0x0][0x2d0], -R154.reuse ;  /* 0x0000b4001c0c7a23 */ /* 0x100fe4000001089a */
[--C-:B------:R-:W-:Y:S02]  /*90f0*/  FFMA.FTZ R48, R185, c[0x0][0x2d0], -R154.reuse ;  /* 0x0000b400b9307a23 */ /* 0x100fe4000001089a */
[----:B------:R-:W-:Y:S02]  /*9100*/  FFMA.FTZ R28, R31, c[0x0][0x2d0], -R155 ;  /* 0x0000b4001f1c7a23 */ /* 0x000fe4000001089b */
[--C-:B------:R-:W-:Y:S01]  /*9110*/  FFMA.FTZ R44, R186, c[0x0][0x2d0], -R154.reuse ;  /* 0x0000b400ba2c7a23 */ /* 0x100fe2000001089a */
[----:B------:R-:W-:Y:S10]  /*9120*/  MUFU.EX2 R252, R4 ;  /* 0x0000000400fc7308 */ /* 0x000ff40000000800 */
[----:B------:R3:W-:Y:S01]  /*9130*/  MUFU.EX2 R251, R12 ;  /* 0x0000000c00fb7308 */ /* 0x0007e20000000800 */
[----:B-1----:R-:W-:Y:S04]  /*9140*/  FADD.FTZ R0, -R70, R85 ;  /* 0x0000005546007221 */ /* 0x002fe80000010100 */
[----:B------:R-:W-:Y:S05]  /*9150*/  FMUL.FTZ R0, R0, c[0x0][0x2d0] ;  /* 0x0000b40000007a20 */ /* 0x000fea0000410000 */
[----:B------:R-:W-:Y:S10]  /*9160*/  MUFU.EX2 R50, R9 ;  /* 0x0000000900327308 */ /* 0x000ff40000000800 */
[----:B------:R1:W5:Y:S01]  /*9170*/  MUFU.EX2 R3, R0 ;  /* 0x0000000000037308 */ /* 0x0003620000000800 */
[--C-:B---3--:R-:W-:Y:S09]  /*9180*/  FFMA.FTZ R12, R166, c[0x0][0x2d0], -R154.reuse ;  /* 0x0000b400a60c7a23 */ /* 0x108ff2000001089a */
[----:B------:R-:W-:Y:S10]  /*9190*/  MUFU.EX2 R57, R8 ;  /* 0x0000000800397308 */ /* 0x000ff40000000800 */
[----:B------:R-:W-:Y:S01]  /*91a0*/  MUFU.EX2 R249, R12 ;  /* 0x0000000c00f97308 */ /* 0x000fe20000000800 */
[--C-:B-1----:R-:W-:Y:S09]  /*91b0*/  FFMA.FTZ R0, R168, c[0x0][0x2d0], -R154.reuse ;  /* 0x0000b400a8007a23 */ /* 0x102ff2000001089a */
[----:B------:R1:W-:Y:S10]  /*91c0*/  MUFU.EX2 R157, R0 ;  /* 0x00000000009d7308 */ /* 0x0003f40000000800 */
[----:B------:R-:W-:Y:S10]  /*91d0*/  MUFU.EX2 R250, R16 ;  /* 0x0000001000fa7308 */ /* 0x000ff40000000800 */
[----:B------:R-:W-:Y:S01]  /*91e0*/  MUFU.EX2 R247, R24 ;  /* 0x0000001800f77308 */ /* 0x000fe20000000800 */
[--C-:B-1----:R-:W-:Y:S09]  /*91f0*/  FFMA.FTZ R0, R171, c[0x0][0x2d0], -R154.reuse ;  /* 0x0000b400ab007a23 */ /* 0x102ff2000001089a */
[----:B------:R1:W3:Y:S10]  /*9200*/  MUFU.EX2 R233, R0 ;  /* 0x0000000000e97308 */ /* 0x0002f40000000800 */
[----:B------:R2:W-:Y:S10]  /*9210*/  MUFU.EX2 R246, R28 ;  /* 0x0000001c00f67308 */ /* 0x0005f40000000800 */
[----:B------:R-:W-:Y:S01]  /*9220*/  MUFU.EX2 R243, R32 ;  /* 0x0000002000f37308 */ /* 0x000fe20000000800 */
[----:B-1----:R-:W-:Y:S09]  /*9230*/  FFMA.FTZ R0, R167, c[0x0][0x2d0], -R154 ;  /* 0x0000b400a7007a23 */ /* 0x002ff2000001089a */
[----:B------:R1:W-:Y:S01]  /*9240*/  MUFU.EX2 R234, R0 ;  /* 0x0000000000ea7308 */ /* 0x0003e20000000800 */
[----:B--2---:R-:W-:Y:S09]  /*9250*/  FFMA.FTZ R28, R30, c[0x0][0x2d0], -R152 ;  /* 0x0000b4001e1c7a23 */ /* 0x004ff20000010898 */
[----:B------:R-:W-:Y:S10]  /*9260*/  MUFU.EX2 R242, R28 ;  /* 0x0000001c00f27308 */ /* 0x000ff40000000800 */
[----:B------:R2:W-:Y:S01]  /*9270*/  MUFU.EX2 R186, R44 ;  /* 0x0000002c00ba7308 */ /* 0x0005e20000000800 */
[--C-:B-1----:R-:W-:Y:S09]  /*9280*/  FFMA.FTZ R0, R165, c[0x0][0x2d0], -R154.reuse ;  /* 0x0000b400a5007a23 */ /* 0x102ff2000001089a */
[----:B------:R1:W1:Y:S10]  /*9290*/  MUFU.EX2 R49, R0 ;  /* 0x0000000000317308 */ /* 0x0002740000000800 */
[----:B------:R-:W-:Y:S01]  /*92a0*/  MUFU.EX2 R239, R48 ;  /* 0x0000003000ef7308 */ /* 0x000fe20000000800 */
[----:B--2---:R-:W-:Y:S09]  /*92b0*/  FFMA.FTZ R44, R188, c[0x0][0x2d0], -R154 ;  /* 0x0000b400bc2c7a23 */ /* 0x004ff2000001089a */
[----:B------:R-:W-:Y:S01]  /*92c0*/  MUFU.EX2 R188, R44 ;  /* 0x0000002c00bc7308 */ /* 0x000fe20000000800 */
[--C-:B-1----:R-:W-:Y:S09]  /*92d0*/  FFMA.FTZ R0, R22, c[0x0][0x2d0], -R155.reuse ;  /* 0x0000b40016007a23 */ /* 0x102ff2000001089b */
[----:B------:R1:W-:Y:S10]  /*92e0*/  MUFU.EX2 R58, R0 ;  /* 0x00000000003a7308 */ /* 0x0003f40000000800 */
[----:B------:R2:W-:Y:S10]  /*92f0*/  MUFU.EX2 R181, R74 ;  /* 0x0000004a00b57308 */ /* 0x0005f40000000800 */
[----:B------:R3:W-:Y:S01]  /*9300*/  MUFU.EX2 R177, R75 ;  /* 0x0000004b00b17308 */ /* 0x0007e20000000800 */
[--C-:B-1----:R-:W-:Y:S09]  /*9310*/  FFMA.FTZ R0, R19, c[0x0][0x2d0], -R155.reuse ;  /* 0x0000b40013007a23 */ /* 0x102ff2000001089b */
[----:B------:R1:W-:Y:S01]  /*9320*/  MUFU.EX2 R47, R0 ;  /* 0x00000000002f7308 */ /* 0x0003e20000000800 */
[----:B--2---:R-:W-:Y:S09]  /*9330*/  FFMA.FTZ R74, R182, c[0x0][0x2d0], -R152 ;  /* 0x0000b400b64a7a23 */ /* 0x004ff20000010898 */
[----:B------:R2:W-:Y:S01]  /*9340*/  MUFU.EX2 R176, R74 ;  /* 0x0000004a00b07308 */ /* 0x0005e20000000800 */
[--C-:B---3--:R-:W-:Y:S02]  /*9350*/  FFMA.FTZ R75, R210, c[0x0][0x2d0], -R155.reuse ;  /* 0x0000b400d24b7a23 */ /* 0x108fe4000001089b */
[--C-:B-1----:R-:W-:Y:S07]  /*9360*/  FFMA.FTZ R0, R18, c[0x0][0x2d0], -R155.reuse ;  /* 0x0000b40012007a23 */ /* 0x102fee000001089b */
[----:B------:R1:W-:Y:S01]  /*9370*/  MUFU.EX2 R61, R0 ;  /* 0x00000000003d7308 */ /* 0x0003e20000000800 */
[--C-:B--2---:R-:W-:Y:S09]  /*9380*/  FFMA.FTZ R74, R203, c[0x0][0x2d0], -R155.reuse ;  /* 0x0000b400cb4a7a23 */ /* 0x104ff2000001089b */
[----:B------:R2:W-:Y:S01]  /*9390*/  MUFU.EX2 R169, R74 ;  /* 0x0000004a00a97308 */ /* 0x0005e20000000800 */
[----:B-1----:R-:W-:Y:S02]  /*93a0*/  FFMA.FTZ R0, R23, c[0x0][0x2d0], -R154 ;  /* 0x0000b40017007a23 */ /* 0x002fe4000001089a */
[----:B------:R-:W1:Y:S07]  /*93b0*/  LDSM.16.MT88.4 R20, [R190] ;  /* 0x00000000be14783b */ /* 0x000e6e0000004200 */
[----:B------:R3:W-:Y:S01]  /*93c0*/  MUFU.EX2 R56, R0 ;  /* 0x0000000000387308 */ /* 0x0007e20000000800 */
[----:B--2---:R-:W-:Y:S02]  /*93d0*/  FFMA.FTZ R74, R211, c[0x0][0x2d0], -R155 ;  /* 0x0000b400d34a7a23 */ /* 0x004fe4000001089b */
[----:B---3--:R-:W-:Y:S02]  /*93e0*/  FADD.FTZ R0, -R2, R86 ;  /* 0x0000005602007221 */ /* 0x008fe40000010100 */
[----:B------:R-:W2:Y:S02]  /*93f0*/  LDSM.16.MT88.4 R84, [R190+0x800] ;  /* 0x00080000be54783b */ /* 0x000ea40000004200 */
[----:B------:R-:W-:Y:S06]  /*9400*/  FMUL.FTZ R0, R0, c[0x0][0x2d0] ;  /* 0x0000b40000007a20 */ /* 0x000fec0000410000 */
[----:B------:R-:W3:Y:S01]  /*9410*/  MUFU.EX2 R0, R0 ;  /* 0x0000000000007308 */ /* 0x000ee20000000800 */
[----:B----4-:R-:W-:Y:S01]  /*9420*/  FMUL.FTZ R6, R68, R94 ;  /* 0x0000005e44067220 */ /* 0x010fe20000410000 */
[----:B------:R-:W-:Y:S01]  /*9430*/  F2FP.PACK_AB R79, R158, R235 ;  /* 0x000000eb9e4f723e */ /* 0x000fe200000000ff */
[----:B------:R-:W-:Y:S01]  /*9440*/  FMUL.FTZ R7, R68, R95 ;  /* 0x0000005f44077220 */ /* 0x000fe20000410000 */
[----:B------:R-:W-:Y:S01]  /*9450*/  F2FP.PACK_AB R76, R170, R198 ;  /* 0x000000c6aa4c723e */ /* 0x000fe200000000ff */
[C---:B------:R-:W-:Y:S01]  /*9460*/  FMUL.FTZ R4, R69.reuse, R92 ;  /* 0x0000005c45047220 */ /* 0x040fe20000410000 */
[----:B------:R-:W-:Y:S01]  /*9470*/  F2FP.PACK_AB R77, R236, R164 ;  /* 0x000000a4ec4d723e */ /* 0x000fe200000000ff */
[----:B------:R-:W-:Y:S01]  /*9480*/  FMUL.FTZ R5, R69, R93 ;  /* 0x0000005d45057220 */ /* 0x000fe20000410000 */
[----:B------:R-:W-:Y:S01]  /*9490*/  F2FP.PACK_AB R78, R238, R237 ;  /* 0x000000edee4e723e */ /* 0x000fe200000000ff */
[----:B-----5:R-:W-:Y:S01]  /*94a0*/  FMUL.FTZ R8, R3, R88 ;  /* 0x0000005803087220 */ /* 0x020fe20000410000 */
[----:B------:R-:W-:Y:S01]  /*94b0*/  F2FP.PACK_AB R64, R233, R157 ;  /* 0x0000009de940723e */ /* 0x000fe200000000ff */
[----:B------:R-:W-:Y:S01]  /*94c0*/  FMUL.FTZ R9, R3, R89 ;  /* 0x0000005903097220 */ /* 0x000fe20000410000 */
[----:B------:R-:W-:Y:S01]  /*94d0*/  F2FP.PACK_AB R66, R49, R234 ;  /* 0x000000ea3142723e */ /* 0x000fe200000000ff */
[----:B------:R-:W-:Y:S01]  /*94e0*/  FMUL.FTZ R12, R3, R96 ;  /* 0x00000060030c7220 */ /* 0x000fe20000410000 */
[----:B------:R-:W-:Y:S01]  /*94f0*/  F2FP.PACK_AB R65, R159, R156 ;  /* 0x0000009c9f41723e */ /* 0x000fe200000000ff */
[-C--:B-1----:R-:W-:Y:S05]  /*9500*/  HMMA.16816.F32 R4, R76, R20.reuse, R4 ;  /* 0x000000144c04723c */ /* 0x082fea0000001804 */
[----:B------:R-:W-:Y:S01]  /*9510*/  F2FP.PACK_AB R67, R245, R232 ;  /* 0x000000e8f543723e */ /* 0x000fe200000000ff */
[----:B------:R-:W-:Y:S02]  /*9520*/  FMUL.FTZ R13, R3, R97 ;  /* 0x00000061030d7220 */ /* 0x000fe40000410000 */
[C---:B------:R-:W-:Y:S04]  /*9530*/  FMUL.FTZ R16, R69.reuse, R100 ;  /* 0x0000006445107220 */ /* 0x040fe80000410000 */
[C---:B---3--:R-:W-:Y:S02]  /*9540*/  FMUL.FTZ R10, R0.reuse, R90 ;  /* 0x0000005a000a7220 */ /* 0x048fe40000410000 */
[C---:B------:R-:W-:Y:S02]  /*9550*/  FMUL.FTZ R11, R0.reuse, R91 ;  /* 0x0000005b000b7220 */ /* 0x040fe40000410000 */
[----:B------:R-:W1:Y:S01]  /*9560*/  LDSM.16.MT88.4 R88, [R193+0x800] ;  /* 0x00080000c158783b */ /* 0x000e620000004200 */
[C---:B------:R-:W-:Y:S02]  /*9570*/  FMUL.FTZ R14, R0.reuse, R98 ;  /* 0x00000062000e7220 */ /* 0x040fe40000410000 */
[----:B------:R-:W-:Y:S02]  /*9580*/  FMUL.FTZ R15, R0, R99 ;  /* 0x00000063000f7220 */ /* 0x000fe40000410000 */
[C---:B------:R-:W-:Y:S03]  /*9590*/  HMMA.16816.F32 R8, R64.reuse, R20, R8 ;  /* 0x000000144008723c */ /* 0x040fe60000001808 */
[----:B------:R-:W-:Y:S01]  /*95a0*/  LDSM.16.MT88.4 R96, [R191+0x1000] ;  /* 0x00100000bf60783b */ /* 0x000fe20000004200 */
[C---:B------:R-:W-:Y:S02]  /*95b0*/  FMUL.FTZ R33, R69.reuse, R117 ;  /* 0x0000007545217220 */ /* 0x040fe40000410000 */
[----:B------:R-:W-:Y:S02]  /*95c0*/  FMUL.FTZ R34, R68, R118 ;  /* 0x0000007644227220 */ /* 0x000fe40000410000 */
[-C--:B------:R-:W-:Y:S04]  /*95d0*/  HMMA.16816.F32 R12, R64, R22.reuse, R12 ;  /* 0x00000016400c723c */ /* 0x080fe8000000180c */
[--C-:B------:R-:W-:Y:S02]  /*95e0*/  FFMA.FTZ R20, R26, c[0x0][0x2d0], -R152.reuse ;  /* 0x0000b4001a147a23 */ /* 0x100fe40000010898 */
[----:B------:R-:W-:Y:S02]  /*95f0*/  FMUL.FTZ R17, R69, R101 ;  /* 0x0000006545117220 */ /* 0x000fe40000410000 */
[----:B------:R3:W-:Y:S01]  /*9600*/  MUFU.EX2 R248, R20 ;  /* 0x0000001400f87308 */ /* 0x0007e20000000800 */
[C---:B------:R-:W-:Y:S03]  /*9610*/  FMUL.FTZ R18, R68.reuse, R102 ;  /* 0x0000006644127220 */ /* 0x040fe60000410000 */
[C---:B------:R-:W-:Y:S02]  /*9620*/  FMUL.FTZ R19, R68.reuse, R103 ;  /* 0x0000006744137220 */ /* 0x040fe40000410000 */
[C---:B------:R-:W-:Y:S02]  /*9630*/  FMUL.FTZ R35, R68.reuse, R119 ;  /* 0x0000007744237220 */ /* 0x040fe40000410000 */
[--C-:B------:R-:W-:Y:S02]  /*9640*/  FFMA.FTZ R93, R179, c[0x0][0x2d0], -R152.reuse ;  /* 0x0000b400b35d7a23 */ /* 0x100fe40000010898 */
[C---:B------:R-:W-:Y:S01]  /*9650*/  FMUL.FTZ R48, R69.reuse, R132 ;  /* 0x0000008445307220 */ /* 0x040fe20000410000 */
[C---:B------:R-:W-:Y:S01]  /*9660*/  HMMA.16816.F32 R16, R76.reuse, R22, R16 ;  /* 0x000000164c10723c */ /* 0x040fe20000001810 */
[----:B------:R-:W-:Y:S03]  /*9670*/  MUFU.EX2 R165, R93 ;  /* 0x0000005d00a57308 */ /* 0x000fe60000000800 */
[----:B------:R-:W-:Y:S02]  /*9680*/  FMUL.FTZ R21, R69, R105 ;  /* 0x0000006945157220 */ /* 0x000fe40000410000 */
[----:B------:R-:W-:Y:S02]  /*9690*/  FMUL.FTZ R24, R3, R108 ;  /* 0x0000006c03187220 */ /* 0x000fe40000410000 */
[C---:B------:R-:W-:Y:S04]  /*96a0*/  FMUL.FTZ R22, R68.reuse, R106 ;  /* 0x0000006a44167220 */ /* 0x040fe80000410000 */
[----:B------:R-:W-:Y:S02]  /*96b0*/  FMUL.FTZ R23, R68, R107 ;  /* 0x0000006b44177220 */ /* 0x000fe40000410000 */
[----:B---3--:R-:W-:Y:S02]  /*96c0*/  FMUL.FTZ R20, R69, R104 ;  /* 0x0000006845147220 */ /* 0x008fe40000410000 */
[----:B------:R-:W-:Y:S02]  /*96d0*/  FFMA.FTZ R92, R180, c[0x0][0x2d0], -R152 ;  /* 0x0000b400b45c7a23 */ /* 0x000fe40000010898 */
[--C-:B------:R-:W-:Y:S02]  /*96e0*/  FFMA.FTZ R101, R225, c[0x0][0x2d0], -R153.reuse ;  /* 0x0000b400e1657a23 */ /* 0x100fe40000010899 */
[----:B------:R3:W-:Y:S01]  /*96f0*/  MUFU.EX2 R168, R92 ;  /* 0x0000005c00a87308 */ /* 0x0007e20000000800 */
[-C--:B------:R-:W-:Y:S03]  /*9700*/  HMMA.16816.F32 R20, R76, R36.reuse, R20 ;  /* 0x000000244c14723c */ /* 0x080fe60000001814 */
[----:B------:R-:W-:Y:S02]  /*9710*/  FMUL.FTZ R25, R3, R109 ;  /* 0x0000006d03197220 */ /* 0x000fe40000410000 */
[C---:B------:R-:W-:Y:S02]  /*9720*/  FMUL.FTZ R26, R0.reuse, R110 ;  /* 0x0000006e001a7220 */ /* 0x040fe40000410000 */
[----:B------:R-:W-:Y:S02]  /*9730*/  FMUL.FTZ R27, R0, R111 ;  /* 0x0000006f001b7220 */ /* 0x000fe40000410000 */
[--C-:B------:R-:W-:Y:S03]  /*9740*/  FFMA.FTZ R102, R223, c[0x0][0x2d0], -R153.reuse ;  /* 0x0000b400df667a23 */ /* 0x100fe60000010899 */
[----:B------:R-:W-:Y:S02]  /*9750*/  FFMA.FTZ R103, R222, c[0x0][0x2d0], -R153 ;  /* 0x0000b400de677a23 */ /* 0x000fe40000010899 */
[C---:B------:R-:W-:Y:S04]  /*9760*/  HMMA.16816.F32 R24, R64.reuse, R36, R24 ;  /* 0x000000244018723c */ /* 0x040fe80000001818 */
[C---:B------:R-:W-:Y:S01]  /*9770*/  FMUL.FTZ R28, R3.reuse, R112 ;  /* 0x00000070031c7220 */ /* 0x040fe20000410000 */
[----:B------:R-:W-:Y:S01]  /*9780*/  MOV R112, R57 ;  /* 0x0000003900707202 */ /* 0x000fe20000000f00 */
[----:B------:R-:W-:Y:S01]  /*9790*/  FMUL.FTZ R29, R3, R113 ;  /* 0x00000071031d7220 */ /* 0x000fe20000410000 */
[----:B------:R-:W-:Y:S01]  /*97a0*/  MOV R113, R56 ;  /* 0x0000003800717202 */ /* 0x000fe20000000f00 */
[--C-:B------:R-:W-:Y:S01]  /*97b0*/  FFMA.FTZ R36, R40, c[0x0][0x2d0], -R155.reuse ;  /* 0x0000b40028247a23 */ /* 0x100fe2000001089b */
[----:B---3--:R-:W-:Y:S03]  /*97c0*/  LDSM.16.MT88.4 R92, [R193+0x1000] ;  /* 0x00100000c15c783b */ /* 0x008fe60000004200 */
[--C-:B------:R-:W-:Y:S01]  /*97d0*/  FFMA.FTZ R40, R41, c[0x0][0x2d0], -R155.reuse ;  /* 0x0000b40029287a23 */ /* 0x100fe2000001089b */
[----:B------:R3:W-:Y:S01]  /*97e0*/  MUFU.EX2 R241, R36 ;  /* 0x0000002400f17308 */ /* 0x0007e20000000800 */
[C---:B------:R-:W-:Y:S01]  /*97f0*/  FMUL.FTZ R30, R0.reuse, R114 ;  /* 0x00000072001e7220 */ /* 0x040fe20000410000 */
[----:B------:R-:W-:Y:S01]  /*9800*/  MOV R114, R51 ;  /* 0x0000003300727202 */ /* 0x000fe20000000f00 */
[----:B------:R-:W-:Y:S01]  /*9810*/  FMUL.FTZ R31, R0, R115 ;  /* 0x00000073001f7220 */ /* 0x000fe20000410000 */
[----:B------:R-:W-:Y:S01]  /*9820*/  MOV R115, R50 ;  /* 0x0000003200737202 */ /* 0x000fe20000000f00 */
[----:B------:R-:W-:Y:S02]  /*9830*/  FMUL.FTZ R45, R3, R129 ;  /* 0x00000081032d7220 */ /* 0x000fe40000410000 */
[C---:B------:R-:W-:Y:S02]  /*9840*/  FMUL.FTZ R37, R69.reuse, R121 ;  /* 0x0000007945257220 */ /* 0x040fe40000410000 */
[----:B------:R-:W4:Y:S01]  /*9850*/  LDL.LU R121, [R1] ;  /* 0x0000000001797983 */ /* 0x000f220000300800 */
[-C--:B------:R-:W-:Y:S01]  /*9860*/  HMMA.16816.F32 R28, R64, R38.reuse, R28 ;  /* 0x00000026401c723c */ /* 0x080fe2000000181c */
[----:B------:R5:W-:Y:S02]  /*9870*/  MUFU.EX2 R240, R40 ;  /* 0x0000002800f07308 */ /* 0x000be40000000800 */
[C---:B------:R-:W-:Y:S01]  /*9880*/  FMUL.FTZ R32, R69.reuse, R116 ;  /* 0x0000007445207220 */ /* 0x040fe20000410000 */
[----:B------:R-:W4:Y:S01]  /*9890*/  LDL.LU R119, [R1+0x4] ;  /* 0x0000040001777983 */ /* 0x000f220000300800 */
[----:B------:R-:W-:Y:S01]  /*98a0*/  MOV R116, R49 ;  /* 0x0000003100747202 */ /* 0x000fe20000000f00 */
[C---:B------:R-:W-:Y:S02]  /*98b0*/  FMUL.FTZ R49, R69.reuse, R133 ;  /* 0x0000008545317220 */ /* 0x040fe40000410000 */
[----:B------:R-:W4:Y:S01]  /*98c0*/  LDL.LU R118, [R1+0x8] ;  /* 0x0000080001767983 */ /* 0x000f220000300800 */
[C---:B------:R-:W-:Y:S01]  /*98d0*/  FMUL.FTZ R50, R68.reuse, R134 ;  /* 0x0000008644327220 */ /* 0x040fe20000410000 */
[C---:B------:R-:W-:Y:S02]  /*98e0*/  HMMA.16816.F32 R32, R76.reuse, R38, R32 ;  /* 0x000000264c20723c */ /* 0x040fe40000001820 */
[----:B------:R-:W4:Y:S02]  /*98f0*/  LDL.LU R117, [R1+0xc] ;  /* 0x00000c0001757983 */ /* 0x000f240000300800 */
[----:B---3--:R-:W-:Y:S01]  /*9900*/  FMUL.FTZ R36, R69, R120 ;  /* 0x0000007845247220 */ /* 0x008fe20000410000 */
[----:B------:R-:W-:Y:S01]  /*9910*/  MOV R120, R58 ;  /* 0x0000003a00787202 */ /* 0x000fe20000000f00 */
[C---:B------:R-:W-:Y:S02]  /*9920*/  FMUL.FTZ R41, R3.reuse, R125 ;  /* 0x0000007d03297220 */ /* 0x040fe40000410000 */
[C---:B------:R-:W-:Y:S01]  /*9930*/  FMUL.FTZ R38, R68.reuse, R122 ;  /* 0x0000007a44267220 */ /* 0x040fe20000410000 */
[----:B------:R-:W-:Y:S02]  /*9940*/  MOV R122, R158 ;  /* 0x0000009e007a7202 */ /* 0x000fe40000000f00 */
[----:B------:R-:W-:Y:S01]  /*9950*/  MUFU.EX2 R158, R102 ;  /* 0x00000066009e7308 */ /* 0x000fe20000000800 */
[C---:B------:R-:W-:Y:S02]  /*9960*/  FMUL.FTZ R39, R68.reuse, R123 ;  /* 0x0000007b44277220 */ /* 0x040fe40000410000 */
[----:B------:R-:W-:Y:S02]  /*9970*/  FMUL.FTZ R51, R68, R135 ;  /* 0x0000008744337220 */ /* 0x000fe40000410000 */
[----:B-----5:R-:W-:Y:S01]  /*9980*/  FMUL.FTZ R40, R3, R124 ;  /* 0x0000007c03287220 */ /* 0x020fe20000410000 */
[----:B------:R-:W-:Y:S01]  /*9990*/  LDSM.16.MT88.4 R132, [R191+0x2000] ;  /* 0x00200000bf84783b */ /* 0x000fe20000004200 */
[----:B------:R-:W-:Y:S01]  /*99a0*/  FFMA.FTZ R100, R163, c[0x0][0x2d0], -R155 ;  /* 0x0000b400a3647a23 */ /* 0x000fe2000001089b */
[-C--:B------:R-:W-:Y:S02]  /*99b0*/  HMMA.16816.F32 R36, R76, R52.reuse, R36 ;  /* 0x000000344c24723c */ /* 0x080fe40000001824 */
[----:B------:R3:W-:Y:S01]  /*99c0*/  MUFU.EX2 R124, R73 ;  /* 0x00000049007c7308 */ /* 0x0007e20000000800 */
[C---:B------:R-:W-:Y:S01]  /*99d0*/  FMUL.FTZ R42, R0.reuse, R126 ;  /* 0x0000007e002a7220 */ /* 0x040fe20000410000 */
[----:B------:R-:W-:Y:S01]  /*99e0*/  MOV R126, R60 ;  /* 0x0000003c007e7202 */ /* 0x000fe20000000f00 */
[C---:B------:R-:W-:Y:S01]  /*99f0*/  FMUL.FTZ R43, R0.reuse, R127 ;  /* 0x0000007f002b7220 */ /* 0x040fe20000410000 */
[----:B------:R-:W-:Y:S01]  /*9a00*/  MOV R127, R47 ;  /* 0x0000002f007f7202 */ /* 0x000fe20000000f00 */
[C---:B------:R-:W-:Y:S02]  /*9a10*/  FMUL.FTZ R44, R3.reuse, R128 ;  /* 0x00000080032c7220 */ /* 0x040fe40000410000 */
[C---:B------:R-:W-:Y:S03]  /*9a20*/  FMUL.FTZ R46, R0.reuse, R130 ;  /* 0x00000082002e7220 */ /* 0x040fe60000410000 */
[C---:B------:R-:W-:Y:S01]  /*9a30*/  HMMA.16816.F32 R40, R64.reuse, R52, R40 ;  /* 0x000000344028723c */ /* 0x040fe20000001828 */
[----:B------:R-:W-:Y:S03]  /*9a40*/  MUFU.EX2 R163, R75 ;  /* 0x0000004b00a37308 */ /* 0x000fe60000000800 */
[C---:B------:R-:W-:Y:S01]  /*9a50*/  FMUL.FTZ R47, R0.reuse, R131 ;  /* 0x00000083002f7220 */ /* 0x040fe20000410000 */
[----:B------:R-:W-:Y:S01]  /*9a60*/  MOV R131, R59 ;  /* 0x0000003b00837202 */ /* 0x000fe20000000f00 */
[----:B------:R-:W-:Y:S01]  /*9a70*/  FMUL.FTZ R59, R0, R143 ;  /* 0x0000008f003b7220 */ /* 0x000fe20000410000 */
[----:B------:R-:W-:Y:S01]  /*9a80*/  MOV R130, R61 ;  /* 0x0000003d00827202 */ /* 0x000fe20000000f00 */
[----:B------:R-:W-:Y:S03]  /*9a90*/  FMUL.FTZ R56, R3, R140 ;  /* 0x0000008c03387220 */ /* 0x000fe60000410000 */
[-C--:B------:R-:W-:Y:S03]  /*9aa0*/  HMMA.16816.F32 R44, R64, R54.reuse, R44 ;  /* 0x00000036402c723c */ /* 0x080fe6000000182c */
[--C-:B---3--:R-:W-:Y:S02]  /*9ab0*/  FFMA.FTZ R73, R221, c[0x0][0x2d0], -R153.reuse ;  /* 0x0000b400dd497a23 */ /* 0x108fe40000010899 */
[----:B------:R-:W-:Y:S02]  /*9ac0*/  FMUL.FTZ R57, R3, R141 ;  /* 0x0000008d03397220 */ /* 0x000fe40000410000 */
[----:B------:R3:W-:Y:S01]  /*9ad0*/  MUFU.EX2 R129, R73 ;  /* 0x0000004900817308 */ /* 0x0007e20000000800 */
[C---:B------:R-:W-:Y:S04]  /*9ae0*/  HMMA.16816.F32 R48, R76.reuse, R54, R48 ;  /* 0x000000364c30723c */ /* 0x040fe80000001830 */
[--C-:B------:R-:W-:Y:S02]  /*9af0*/  FFMA.FTZ R58, R216, c[0x0][0x2d0], -R153.reuse ;  /* 0x0000b400d83a7a23 */ /* 0x100fe40000010899 */
[----:B------:R-:W-:Y:S02]  /*9b00*/  FFMA.FTZ R52, R187, c[0x0][0x2d0], -R154 ;  /* 0x0000b400bb347a23 */ /* 0x000fe4000001089a */
[----:B------:R-:W-:Y:S01]  /*9b10*/  FMUL.FTZ R55, R68, R139 ;  /* 0x0000008b44377220 */ /* 0x000fe20000410000 */
[----:B------:R5:W-:Y:S03]  /*9b20*/  MUFU.EX2 R111, R58 ;  /* 0x0000003a006f7308 */ /* 0x000be60000000800 */
[--C-:B------:R-:W-:Y:S02]  /*9b30*/  FFMA.FTZ R60, R218, c[0x0][0x2d0], -R153.reuse ;  /* 0x0000b400da3c7a23 */ /* 0x100fe40000010899 */
[----:B------:R-:W-:Y:S02]  /*9b40*/  FMUL.FTZ R54, R68, R138 ;  /* 0x0000008a44367220 */ /* 0x000fe40000410000 */
[----:B------:R-:W-:Y:S02]  /*9b50*/  FMUL.FTZ R53, R69, R137 ;  /* 0x0000008945357220 */ /* 0x000fe40000410000 */
[----:B------:R-:W-:Y:S01]  /*9b60*/  FMUL.FTZ R61, R3, R145 ;  /* 0x00000091033d7220 */ /* 0x000fe20000410000 */
[----:B------:R1:W-:Y:S01]  /*9b70*/  MUFU.EX2 R185, R52 ;  /* 0x0000003400b97308 */ /* 0x0003e20000000800 */
[C---:B------:R-:W-:Y:S02]  /*9b80*/  FMUL.FTZ R62, R0.reuse, R146 ;  /* 0x00000092003e7220 */ /* 0x040fe40000410000 */
[----:B------:R-:W-:Y:S02]  /*9b90*/  FMUL.FTZ R63, R0, R147 ;  /* 0x00000093003f7220 */ /* 0x000fe40000410000 */
[--C-:B---3--:R-:W-:Y:S02]  /*9ba0*/  FFMA.FTZ R73, R200, c[0x0][0x2d0], -R152.reuse ;  /* 0x0000b400c8497a23 */ /* 0x108fe40000010898 */
[--C-:B------:R-:W-:Y:S02]  /*9bb0*/  FFMA.FTZ R105, R161, c[0x0][0x2d0], -R152.reuse ;  /* 0x0000b400a1697a23 */ /* 0x100fe40000010898 */
[----:B------:R-:W-:Y:S01]  /*9bc0*/  FFMA.FTZ R152, R160, c[0x0][0x2d0], -R152 ;  /* 0x0000b400a0987a23 */ /* 0x000fe20000010898 */
[----:B------:R3:W-:Y:S01]  /*9bd0*/  MUFU.EX2 R179, R73 ;  /* 0x0000004900b37308 */ /* 0x0007e20000000800 */
[--C-:B------:R-:W-:Y:S02]  /*9be0*/  FFMA.FTZ R104, R207, c[0x0][0x2d0], -R154.reuse ;  /* 0x0000b400cf687a23 */ /* 0x100fe4000001089a */
[--C-:B------:R-:W-:Y:S02]  /*9bf0*/  FFMA.FTZ R106, R174, c[0x0][0x2d0], -R154.reuse ;  /* 0x0000b400ae6a7a23 */ /* 0x100fe4000001089a */
[----:B-----5:R-:W-:Y:S02]  /*9c00*/  FMUL.FTZ R58, R0, R142 ;  /* 0x0000008e003a7220 */ /* 0x020fe40000410000 */
[--C-:B------:R-:W-:Y:S02]  /*9c10*/  FFMA.FTZ R107, R173, c[0x0][0x2d0], -R154.reuse ;  /* 0x0000b400ad6b7a23 */ /* 0x100fe4000001089a */
[--C-:B------:R-:W-:Y:S01]  /*9c20*/  FFMA.FTZ R108, R215, c[0x0][0x2d0], -R153.reuse ;  /* 0x0000b400d76c7a23 */ /* 0x100fe20000010899 */
[----:B------:R5:W2:Y:S01]  /*9c30*/  MUFU.EX2 R125, R60 ;  /* 0x0000003c007d7308 */ /* 0x000aa20000000800 */
[--C-:B------:R-:W-:Y:S02]  /*9c40*/  FFMA.FTZ R109, R213, c[0x0][0x2d0], -R153.reuse ;  /* 0x0000b400d56d7a23 */ /* 0x100fe40000010899 */
[----:B------:R-:W-:Y:S02]  /*9c50*/  FFMA.FTZ R110, R208, c[0x0][0x2d0], -R153 ;  /* 0x0000b400d06e7a23 */ /* 0x000fe40000010899 */
[----:B-1----:R-:W-:Y:S05]  /*9c60*/  FMUL.FTZ R52, R69, R136 ;  /* 0x0000008845347220 */ /* 0x002fea0000410000 */
[----:B------:R-:W-:Y:S02]  /*9c70*/  MUFU.EX2 R141, R101 ;  /* 0x00000065008d7308 */ /* 0x000fe40000000800 */
[-C--:B------:R-:W-:Y:S03]  /*9c80*/  HMMA.16816.F32 R52, R76, R80.reuse, R52 ;  /* 0x000000504c34723c */ /* 0x080fe60000001834 */
[--C-:B---3--:R-:W-:Y:S05]  /*9c90*/  FFMA.FTZ R73, R205, c[0x0][0x2d0], -R155.reuse ;  /* 0x0000b400cd497a23 */ /* 0x108fea000001089b */
[C---:B------:R-:W-:Y:S01]  /*9ca0*/  HMMA.16816.F32 R56, R64.reuse, R80, R56 ;  /* 0x000000504038723c */ /* 0x040fe20000001838 */
[----:B------:R1:W-:Y:S03]  /*9cb0*/  MUFU.EX2 R139, R73 ;  /* 0x00000049008b7308 */ /* 0x0003e60000000800 */
[----:B-----5:R-:W-:Y:S03]  /*9cc0*/  FMUL.FTZ R60, R3, R144 ;  /* 0x00000090033c7220 */ /* 0x020fe60000410000 */
[----:B------:R-:W-:Y:S02]  /*9cd0*/  F2FP.PACK_AB R80, R252, R113 ;  /* 0x00000071fc50723e */ /* 0x000fe400000000ff */
[----:B--2---:R-:W-:Y:S02]  /*9ce0*/  F2FP.PACK_AB R81, R125, R111 ;  /* 0x0000006f7d51723e */ /* 0x004fe400000000ff */
[-C--:B------:R-:W-:Y:S01]  /*9cf0*/  HMMA.16816.F32 R60, R64, R82.reuse, R60 ;  /* 0x00000052403c723c */ /* 0x080fe2000000183c */
[----:B------:R-:W-:Y:S06]  /*9d00*/  MUFU.EX2 R160, R100 ;  /* 0x0000006400a07308 */ /* 0x000fec0000000800 */
[C---:B------:R-:W-:Y:S02]  /*9d10*/  FMUL.FTZ R66, R68.reuse, R150 ;  /* 0x0000009644427220 */ /* 0x040fe40000410000 */
[----:B------:R-:W-:Y:S02]  /*9d20*/  FMUL.FTZ R67, R68, R151 ;  /* 0x0000009744437220 */ /* 0x000fe40000410000 */
[----:B------:R-:W-:Y:S01]  /*9d30*/  MUFU.EX2 R161, R152 ;  /* 0x0000009800a17308 */ /* 0x000fe20000000800 */
[----:B------:R-:W-:Y:S01]  /*9d40*/  FMUL.FTZ R64, R69, R148 ;  /* 0x0000009445407220 */ /* 0x000fe20000410000 */
[----:B------:R-:W-:Y:S01]  /*9d50*/  F2FP.PACK_AB R148, R165, R168 ;  /* 0x000000a8a594723e */ /* 0x000fe200000000ff */
[--C-:B-1----:R-:W-:Y:S02]  /*9d60*/  FFMA.FTZ R73, R206, c[0x0][0x2d0], -R155.reuse ;  /* 0x0000b400ce497a23 */ /* 0x102fe4000001089b */
[----:B------:R-:W-:Y:S05]  /*9d70*/  FMUL.FTZ R65, R69, R149 ;  /* 0x0000009545417220 */ /* 0x000fea0000410000 */
[----:B------:R1:W-:Y:S02]  /*9d80*/  MUFU.EX2 R178, R73 ;  /* 0x0000004900b27308 */ /* 0x0003e40000000800 */
[----:B------:R-:W-:Y:S07]  /*9d90*/  HMMA.16816.F32 R64, R76, R82, R64 ;  /* 0x000000524c40723c */ /* 0x000fee0000001840 */
[----:B------:R-:W-:Y:S01]  /*9da0*/  F2FP.PACK_AB R76, R112, R115 ;  /* 0x00000073704c723e */ /* 0x000fe200000000ff */
[----:B------:R-:W-:Y:S01]  /*9db0*/  MUFU.EX2 R152, R107 ;  /* 0x0000006b00987308 */ /* 0x000fe20000000800 */
[----:B------:R-:W-:Y:S03]  /*9dc0*/  F2FP.PACK_AB R77, R120, R114 ;  /* 0x00000072784d723e */ /* 0x000fe600000000ff */
[----:B------:R-:W-:Y:S02]  /*9dd0*/  F2FP.PACK_AB R78, R126, R131 ;  /* 0x000000837e4e723e */ /* 0x000fe400000000ff */
[----:B------:R-:W-:Y:S02]  /*9de0*/  F2FP.PACK_AB R79, R130, R127 ;  /* 0x0000007f824f723e */ /* 0x000fe400000000ff */
[----:B------:R-:W-:Y:S02]  /*9df0*/  F2FP.PACK_AB R82, R249, R251 ;  /* 0x000000fbf952723e */ /* 0x000fe400000000ff */
[----:B------:R-:W-:Y:S03]  /*9e00*/  F2FP.PACK_AB R83, R129, R124 ;  /* 0x0000007c8153723e */ /* 0x000fe600000000ff */
[-C--:B------:R-:W-:Y:S03]  /*9e10*/  HMMA.16816.F32 R4, R76, R84.reuse, R4 ;  /* 0x000000544c04723c */ /* 0x080fe60000001804 */
[--C-:B-1----:R-:W-:Y:S02]  /*9e20*/  FFMA.FTZ R73, R202, c[0x0][0x2d0], -R155.reuse ;  /* 0x0000b400ca497a23 */ /* 0x102fe4000001089b */
[----:B------:R-:W-:Y:S02]  /*9e30*/  FFMA.FTZ R155, R162, c[0x0][0x2d0], -R155 ;  /* 0x0000b400a29b7a23 */ /* 0x000fe4000001089b */
[----:B------:R1:W-:Y:S01]  /*9e40*/  MUFU.EX2 R171, R73 ;  /* 0x0000004900ab7308 */ /* 0x0003e20000000800 */
[C---:B------:R-:W-:Y:S08]  /*9e50*/  HMMA.16816.F32 R8, R80.reuse, R84, R8 ;  /* 0x000000545008723c */ /* 0x040ff00000001808 */
[-C--:B------:R-:W-:Y:S01]  /*9e60*/  HMMA.16816.F32 R12, R80, R86.reuse, R12 ;  /* 0x00000056500c723c */ /* 0x080fe2000000180c */
[----:B------:R-:W2:Y:S07]  /*9e70*/  MUFU.EX2 R162, R105 ;  /* 0x0000006900a27308 */ /* 0x000eae0000000800 */
[C---:B------:R-:W-:Y:S01]  /*9e80*/  HMMA.16816.F32 R16, R76.reuse, R86, R16 ;  /* 0x000000564c10723c */ /* 0x040fe20000001810 */
[----:B------:R-:W3:Y:S03]  /*9e90*/  LDSM.16.MT88.4 R84, [R191+0x800] ;  /* 0x00080000bf54783b */ /* 0x000ee60000004200 */
[--C-:B-1----:R-:W-:Y:S04]  /*9ea0*/  FFMA.FTZ R73, R217, c[0x0][0x2d0], -R154.reuse ;  /* 0x0000b400d9497a23 */ /* 0x102fe8000001089a */
[-C--:B------:R-:W-:Y:S01]  /*9eb0*/  HMMA.16816.F32 R20, R76, R88.reuse, R20 ;  /* 0x000000584c14723c */ /* 0x080fe20000001814 */
[----:B------:R1:W-:Y:S07]  /*9ec0*/  MUFU.EX2 R142, R73 ;  /* 0x00000049008e7308 */ /* 0x0003ee0000000800 */
[C---:B------:R-:W-:Y:S04]  /*9ed0*/  HMMA.16816.F32 R24, R80.reuse, R88, R24 ;  /* 0x000000585018723c */ /* 0x040fe80000001818 */
[----:B--2---:R-:W-:Y:S04]  /*9ee0*/  F2FP.PACK_AB R150, R161, R162 ;  /* 0x000000a2a196723e */ /* 0x004fe800000000ff */
[-C--:B------:R-:W-:Y:S08]  /*9ef0*/  HMMA.16816.F32 R28, R80, R90.reuse, R28 ;  /* 0x0000005a501c723c */ /* 0x080ff0000000181c */
[C---:B------:R-:W-:Y:S01]  /*9f00*/  HMMA.16816.F32 R32, R76.reuse, R90, R32 ;  /* 0x0000005a4c20723c */ /* 0x040fe20000001820 */
[----:B------:R-:W2:Y:S03]  /*9f10*/  LDSM.16.MT88.4 R88, [R192+0x800] ;  /* 0x00080000c058783b */ /* 0x000ea60000004200 */
[--C-:B-1----:R-:W-:Y:S04]  /*9f20*/  FFMA.FTZ R73, R214, c[0x0][0x2d0], -R154.reuse ;  /* 0x0000b400d6497a23 */ /* 0x102fe8000001089a */
[----:B------:R1:W-:Y:S01]  /*9f30*/  MUFU.EX2 R143, R73 ;  /* 0x00000049008f7308 */ /* 0x0003e20000000800 */
[-C--:B---3--:R-:W-:Y:S08]  /*9f40*/  HMMA.16816.F32 R36, R76, R84.reuse, R36 ;  /* 0x000000544c24723c */ /* 0x088ff00000001824 */
[C---:B------:R-:W-:Y:S08]  /*9f50*/  HMMA.16816.F32 R40, R80.reuse, R84, R40 ;  /* 0x000000545028723c */ /* 0x040ff00000001828 */
[-C--:B------:R-:W-:Y:S04]  /*9f60*/  HMMA.16816.F32 R44, R80, R86.reuse, R44 ;  /* 0x00000056502c723c */ /* 0x080fe8000000182c */
[--C-:B-1----:R-:W-:Y:S04]  /*9f70*/  FFMA.FTZ R73, R212, c[0x0][0x2d0], -R154.reuse ;  /* 0x0000b400d4497a23 */ /* 0x102fe8000001089a */
[C---:B------:R-:W-:Y:S01]  /*9f80*/  HMMA.16816.F32 R48, R76.reuse, R86, R48 ;  /* 0x000000564c30723c */ /* 0x040fe20000001830 */
[----:B------:R-:W1:Y:S01]  /*9f90*/  LDSM.16.MT88.4 R84, [R190+0x1000] ;  /* 0x00100000be54783b */ /* 0x000e620000004200 */
[----:B------:R3:W-:Y:S06]  /*9fa0*/  MUFU.EX2 R166, R73 ;  /* 0x0000004900a67308 */ /* 0x0007ec0000000800 */
[-C--:B--2---:R-:W-:Y:S08]  /*9fb0*/  HMMA.16816.F32 R52, R76, R88.reuse, R52 ;  /* 0x000000584c34723c */ /* 0x084ff00000001834 */
[C---:B------:R-:W-:Y:S08]  /*9fc0*/  HMMA.16816.F32 R56, R80.reuse, R88, R56 ;  /* 0x000000585038723c */ /* 0x040ff00000001838 */
[-C--:B------:R-:W-:Y:S04]  /*9fd0*/  HMMA.16816.F32 R60, R80, R90.reuse, R60 ;  /* 0x0000005a503c723c */ /* 0x080fe8000000183c */
[--C-:B---3--:R-:W-:Y:S02]  /*9fe0*/  FFMA.FTZ R73, R209, c[0x0][0x2d0], -R154.reuse ;  /* 0x0000b400d1497a23 */ /* 0x108fe4000001089a */
[----:B------:R-:W-:Y:S01]  /*9ff0*/  FFMA.FTZ R154, R172, c[0x0][0x2d0], -R154 ;  /* 0x0000b400ac9a7a23 */ /* 0x000fe2000001089a */
[----:B------:R-:W-:Y:S01]  /*a000*/  F2FP.PACK_AB R80, R188, R186 ;  /* 0x000000babc50723e */ /* 0x000fe200000000ff */
[----:B------:R-:W-:Y:S01]  /*a010*/  HMMA.16816.F32 R64, R76, R90, R64 ;  /* 0x0000005a4c40723c */ /* 0x000fe20000001840 */
[----:B------:R2:W-:Y:S01]  /*a020*/  MUFU.EX2 R167, R73 ;  /* 0x0000004900a77308 */ /* 0x0005e20000000800 */
[----:B------:R-:W3:Y:S02]  /*a030*/  LDSM.16.MT88.4 R88, [R192+0x1000] ;  /* 0x00100000c058783b */ /* 0x000ee40000004200 */
[----:B------:R-:W-:Y:S01]  /*a040*/  F2FP.PACK_AB R82, R185, R239 ;  /* 0x000000efb952723e */ /* 0x000fe200000000ff */
[----:B----4-:R-:W-:Y:S01]  /*a050*/  FFMA.FTZ R69, R69, R121, R198 ;  /* 0x0000007945457223 */ /* 0x010fe200000100c6 */
[----:B------:R-:W-:Y:S02]  /*a060*/  MOV R121, R116 ;  /* 0x0000007400797202 */ /* 0x000fe40000000f00 */
[----:B------:R-:W-:Y:S01]  /*a070*/  F2FP.PACK_AB R76, R248, R250 ;  /* 0x000000faf84c723e */ /* 0x000fe200000000ff */
[----:B------:R-:W-:Y:S02]  /*a080*/  FFMA.FTZ R68, R68, R119, R164 ;  /* 0x0000007744447223 */ /* 0x000fe400000100a4 */
[----:B------:R-:W4:Y:S01]  /*a090*/  MUFU.EX2 R164, R74 ;  /* 0x0000004a00a47308 */ /* 0x000f220000000800 */
[----:B------:R-:W-:Y:S01]  /*a0a0*/  F2FP.PACK_AB R77, R246, R247 ;  /* 0x000000f7f64d723e */ /* 0x000fe200000000ff */
[----:B------:R-:W-:Y:S01]  /*a0b0*/  FFMA.FTZ R3, R3, R118, R157 ;  /* 0x0000007603037223 */ /* 0x000fe2000001009d */
[----:B------:R-:W-:Y:S01]  /*a0c0*/  F2FP.PACK_AB R78, R243, R242 ;  /* 0x000000f2f34e723e */ /* 0x000fe200000000ff */
[----:B------:R-:W-:Y:S01]  /*a0d0*/  FADD.FTZ R68, R236, R68 ;  /* 0x00000044ec447221 */ /* 0x000fe20000010000 */
[----:B------:R-:W-:Y:S01]  /*a0e0*/  F2FP.PACK_AB R79, R240, R241 ;  /* 0x000000f1f04f723e */ /* 0x000fe200000000ff */
[----:B------:R-:W-:Y:S02]  /*a0f0*/  FFMA.FTZ R0, R0, R117, R156 ;  /* 0x0000007500007223 */ /* 0x000fe4000001009c */
[----:B------:R-:W-:Y:S01]  /*a100*/  LDSM.16.MT88.4 R116, [R193+0x2000] ;  /* 0x00200000c174783b */ /* 0x000fe20000004200 */
[----:B------:R-:W-:Y:S01]  /*a110*/  FADD.FTZ R3, R233, R3 ;  /* 0x00000003e9037221 */ /* 0x000fe20000010000 */
[----:B------:R5:W-:Y:S02]  /*a120*/  MUFU.EX2 R157, R103 ;  /* 0x00000067009d7308 */ /* 0x000be40000000800 */
[-C--:B-1----:R-:W-:Y:S03]  /*a130*/  HMMA.16816.F32 R4, R76, R84.reuse, R4 ;  /* 0x000000544c04723c */ /* 0x082fe60000001804 */
[----:B--2---:R-:W-:Y:S05]  /*a140*/  FFMA.FTZ R73, R226, c[0x0][0x2d0], -R153 ;  /* 0x0000b400e2497a23 */ /* 0x004fea0000010899 */
[----:B------:R1:W-:Y:S01]  /*a150*/  MUFU.EX2 R128, R73 ;  /* 0x0000004900807308 */ /* 0x0003e20000000800 */
[----:B----4-:R-:W-:Y:S03]  /*a160*/  F2FP.PACK_AB R149, R163, R164 ;  /* 0x000000a4a395723e */ /* 0x010fe600000000ff */
[----:B------:R-:W-:Y:S02]  /*a170*/  FADD.FTZ R74, R170, R69 ;  /* 0x00000045aa4a7221 */ /* 0x000fe40000010000 */
[----:B------:R-:W-:Y:S02]  /*a180*/  FADD.FTZ R69, R159, R0 ;  /* 0x000000009f457221 */ /* 0x000fe40000010000 */
[----:B------:R-:W-:Y:S02]  /*a190*/  FADD.FTZ R0, R237, R74 ;  /* 0x0000004aed007221 */ /* 0x000fe40000010000 */
[----:B------:R-:W2:Y:S01]  /*a1a0*/  MUFU.EX2 R159, R155 ;  /* 0x0000009b009f7308 */ /* 0x000ea20000000800 */
[----:B------:R-:W-:Y:S02]  /*a1b0*/  FADD.FTZ R74, R235, R68 ;  /* 0x00000044eb4a7221 */ /* 0x000fe40000010000 */
[----:B------:R-:W-:Y:S01]  /*a1c0*/  FADD.FTZ R68, R232, R69 ;  /* 0x00000045e8447221 */ /* 0x000fe20000010000 */
[----:B-----5:R-:W-:Y:S03]  /*a1d0*/  LDSM.16.MT88.4 R100, [R190+0x2000] ;  /* 0x00200000be64783b */ /* 0x020fe60000004200 */
[----:B------:R-:W-:Y:S03]  /*a1e0*/  FADD.FTZ R68, R245, R68 ;  /* 0x00000044f5447221 */ /* 0x000fe60000010000 */
[----:B------:R-:W-:Y:S01]  /*a1f0*/  MUFU.EX2 R156, R104 ;  /* 0x00000068009c7308 */ /* 0x000fe20000000800 */
[----:B------:R-:W-:Y:S02]  /*a200*/  FADD.FTZ R68, R111, R68 ;  /* 0x000000446f447221 */ /* 0x000fe40000010000 */
[--C-:B-1----:R-:W-:Y:S07]  /*a210*/  FFMA.FTZ R73, R228, c[0x0][0x2d0], -R153.reuse ;  /* 0x0000b400e4497a23 */ /* 0x102fee0000010899 */
[----:B------:R1:W4:Y:S01]  /*a220*/  MUFU.EX2 R138, R73 ;  /* 0x00000049008a7308 */ /* 0x0003220000000800 */
[----:B--2---:R-:W-:Y:S09]  /*a230*/  F2FP.PACK_AB R151, R159, R160 ;  /* 0x000000a09f97723e */ /* 0x004ff200000000ff */
[----:B------:R-:W2:Y:S01]  /*a240*/  MUFU.EX2 R155, R106 ;  /* 0x0000006a009b7308 */ /* 0x000ea20000000800 */
[--C-:B-1----:R-:W-:Y:S01]  /*a250*/  FFMA.FTZ R73, R227, c[0x0][0x2d0], -R153.reuse ;  /* 0x0000b400e3497a23 */ /* 0x102fe20000010899 */
[----:B----4-:R-:W-:Y:S08]  /*a260*/  F2FP.PACK_AB R81, R138, R128 ;  /* 0x000000808a51723e */ /* 0x010ff000000000ff */
[----:B------:R1:W-:Y:S01]  /*a270*/  MUFU.EX2 R137, R73 ;  /* 0x0000004900897308 */ /* 0x0003e20000000800 */
[----:B--2---:R-:W-:Y:S01]  /*a280*/  F2FP.PACK_AB R144, R155, R156 ;  /* 0x0000009c9b90723e */ /* 0x004fe200000000ff */
[--C-:B-1----:R-:W-:Y:S08]  /*a290*/  FFMA.FTZ R73, R229, c[0x0][0x2d0], -R153.reuse ;  /* 0x0000b400e5497a23 */ /* 0x102ff00000010899 */
[----:B------:R-:W1:Y:S02]  /*a2a0*/  MUFU.EX2 R136, R73 ;  /* 0x0000004900887308 */ /* 0x000e640000000800 */
[----:B-1----:R-:W-:Y:S01]  /*a2b0*/  F2FP.PACK_AB R83, R136, R137 ;  /* 0x000000898853723e */ /* 0x002fe200000000ff */
[--C-:B------:R-:W-:Y:S02]  /*a2c0*/  FFMA.FTZ R73, R224, c[0x0][0x2d0], -R153.reuse ;  /* 0x0000b400e0497a23 */ /* 0x100fe40000010899 */
[----:B------:R-:W-:Y:S05]  /*a2d0*/  FFMA.FTZ R153, R175, c[0x0][0x2d0], -R153 ;  /* 0x0000b400af997a23 */ /* 0x000fea0000010899 */
[----:B------:R1:W2:Y:S01]  /*a2e0*/  MUFU.EX2 R140, R73 ;  /* 0x00000049008c7308 */ /* 0x0002a20000000800 */
[C---:B------:R-:W-:Y:S08]  /*a2f0*/  HMMA.16816.F32 R8, R80.reuse, R84, R8 ;  /* 0x000000545008723c */ /* 0x040ff00000001808 */
[-C--:B------:R-:W-:Y:S01]  /*a300*/  HMMA.16816.F32 R12, R80, R86.reuse, R12 ;  /* 0x00000056500c723c */ /* 0x080fe2000000180c */
[----:B------:R-:W-:Y:S07]  /*a310*/  MUFU.EX2 R75, R153 ;  /* 0x00000099004b7308 */ /* 0x000fee0000000800 */
[C---:B------:R-:W-:Y:S01]  /*a320*/  HMMA.16816.F32 R16, R76.reuse, R86, R16 ;  /* 0x000000564c10723c */ /* 0x040fe20000001810 */
[----:B------:R-:W4:Y:S03]  /*a330*/  LDSM.16.MT88.4 R84, [R190+0x1800] ;  /* 0x00180000be54783b */ /* 0x000f260000004200 */
[----:B-1----:R-:W-:Y:S04]  /*a340*/  FADD.FTZ R73, R234, R3 ;  /* 0x00000003ea497221 */ /* 0x002fe80000010000 */
[-C--:B------:R-:W-:Y:S04]  /*a350*/  HMMA.16816.F32 R20, R76, R92.reuse, R20 ;  /* 0x0000005c4c14723c */ /* 0x080fe80000001814 */
[----:B------:R-:W-:Y:S02]  /*a360*/  FADD.FTZ R69, R121, R73 ;  /* 0x0000004979457221 */ /* 0x000fe40000010000 */
[----:B------:R-:W-:Y:S02]  /*a370*/  FADD.FTZ R3, R238, R0 ;  /* 0x00000000ee037221 */ /* 0x000fe40000010000 */
[C---:B------:R-:W-:Y:S04]  /*a380*/  HMMA.16816.F32 R24, R80.reuse, R92, R24 ;  /* 0x0000005c5018723c */ /* 0x040fe80000001818 */
[----:B------:R-:W-:Y:S02]  /*a390*/  FADD.FTZ R0, R122, R74 ;  /* 0x0000004a7a007221 */ /* 0x000fe40000010000 */
[----:B------:R-:W-:Y:S02]  /*a3a0*/  FADD.FTZ R3, R115, R3 ;  /* 0x0000000373037221 */ /* 0x000fe40000010000 */
[-C--:B------:R-:W-:Y:S04]  /*a3b0*/  HMMA.16816.F32 R28, R80, R94.reuse, R28 ;  /* 0x0000005e501c723c */ /* 0x080fe8000000181c */
[----:B------:R-:W-:Y:S02]  /*a3c0*/  FADD.FTZ R73, R114, R0 ;  /* 0x0000000072497221 */ /* 0x000fe40000010000 */
[----:B------:R-:W-:Y:S02]  /*a3d0*/  FADD.FTZ R69, R113, R69 ;  /* 0x0000004571457221 */ /* 0x000fe40000010000 */
[C---:B------:R-:W-:Y:S01]  /*a3e0*/  HMMA.16816.F32 R32, R76.reuse, R94, R32 ;  /* 0x0000005e4c20723c */ /* 0x040fe20000001820 */
[----:B------:R-:W1:Y:S03]  /*a3f0*/  LDSM.16.MT88.4 R92, [R193+0x1800] ;  /* 0x00180000c15c783b */ /* 0x000e660000004200 */
[----:B------:R-:W-:Y:S02]  /*a400*/  FADD.FTZ R0, R112, R3 ;  /* 0x0000000370007221 */ /* 0x000fe40000010000 */
[----:B------:R-:W-:Y:S02]  /*a410*/  FADD.FTZ R3, R125, R68 ;  /* 0x000000447d037221 */ /* 0x000fe40000010000 */
[-C--:B------:R-:W-:Y:S04]  /*a420*/  HMMA.16816.F32 R36, R76, R96.reuse, R36 ;  /* 0x000000604c24723c */ /* 0x080fe80000001824 */
[----:B------:R-:W-:Y:S04]  /*a430*/  FADD.FTZ R0, R131, R0 ;  /* 0x0000000083007221 */ /* 0x000fe80000010000 */
[C---:B------:R-:W-:Y:S08]  /*a440*/  HMMA.16816.F32 R40, R80.reuse, R96, R40 ;  /* 0x000000605028723c */ /* 0x040ff00000001828 */
[-C--:B------:R-:W-:Y:S08]  /*a450*/  HMMA.16816.F32 R44, R80, R98.reuse, R44 ;  /* 0x00000062502c723c */ /* 0x080ff0000000182c */
[C---:B------:R-:W-:Y:S01]  /*a460*/  HMMA.16816.F32 R48, R76.reuse, R98, R48 ;  /* 0x000000624c30723c */ /* 0x040fe20000001830 */
[----:B------:R-:W5:Y:S07]  /*a470*/  LDSM.16.MT88.4 R96, [R191+0x1800] ;  /* 0x00180000bf60783b */ /* 0x000f6e0000004200 */
[-C--:B---3--:R-:W-:Y:S08]  /*a480*/  HMMA.16816.F32 R52, R76, R88.reuse, R52 ;  /* 0x000000584c34723c */ /* 0x088ff00000001834 */
[C---:B------:R-:W-:Y:S08]  /*a490*/  HMMA.16816.F32 R56, R80.reuse, R88, R56 ;  /* 0x000000585038723c */ /* 0x040ff00000001838 */
[-C--:B------:R-:W-:Y:S07]  /*a4a0*/  HMMA.16816.F32 R60, R80, R90.reuse, R60 ;  /* 0x0000005a503c723c */ /* 0x080fee000000183c */
[----:B------:R-:W-:Y:S01]  /*a4b0*/  F2FP.PACK_AB R80, R143, R142 ;  /* 0x0000008e8f50723e */ /* 0x000fe200000000ff */
[----:B------:R-:W-:Y:S01]  /*a4c0*/  HMMA.16816.F32 R64, R76, R90, R64 ;  /* 0x0000005a4c40723c */ /* 0x000fe20000001840 */
[----:B------:R-:W3:Y:S03]  /*a4d0*/  LDSM.16.MT88.4 R88, [R192+0x1800] ;  /* 0x00180000c058783b */ /* 0x000ee60000004200 */
[----:B------:R-:W-:Y:S02]  /*a4e0*/  F2FP.PACK_AB R82, R167, R166 ;  /* 0x000000a6a752723e */ /* 0x000fe400000000ff */
[----:B--2---:R-:W-:Y:S02]  /*a4f0*/  F2FP.PACK_AB R81, R140, R141 ;  /* 0x0000008d8c51723e */ /* 0x004fe400000000ff */
[----:B------:R-:W-:Y:S04]  /*a500*/  F2FP.PACK_AB R76, R179, R181 ;  /* 0x000000b5b34c723e */ /* 0x000fe800000000ff */
[----:B------:R-:W-:Y:S02]  /*a510*/  F2FP.PACK_AB R77, R178, R139 ;  /* 0x0000008bb24d723e */ /* 0x000fe400000000ff */
[----:B------:R-:W-:Y:S02]  /*a520*/  F2FP.PACK_AB R78, R176, R177 ;  /* 0x000000b1b04e723e */ /* 0x000fe400000000ff */
[----:B------:R-:W-:Y:S02]  /*a530*/  F2FP.PACK_AB R79, R169, R171 ;  /* 0x000000aba94f723e */ /* 0x000fe400000000ff */
[----:B------:R-:W-:Y:S05]  /*a540*/  F2FP.PACK_AB R83, R157, R158 ;  /* 0x0000009e9d53723e */ /* 0x000fea00000000ff */
[-C--:B----4-:R-:W-:Y:S08]  /*a550*/  HMMA.16816.F32 R4, R76, R84.reuse, R4 ;  /* 0x000000544c04723c */ /* 0x090ff00000001804 */
[C---:B------:R-:W-:Y:S01]  /*a560*/  HMMA.16816.F32 R8, R80.reuse, R84, R8 ;  /* 0x000000545008723c */ /* 0x040fe20000001808 */
[----:B------:R-:W-:Y:S07]  /*a570*/  MUFU.EX2 R85, R109 ;  /* 0x0000006d00557308 */ /* 0x000fee0000000800 */
[-C--:B------:R-:W-:Y:S03]  /*a580*/  HMMA.16816.F32 R12, R80, R86.reuse, R12 ;  /* 0x00000056500c723c */ /* 0x080fe6000000180c */
[----:B------:R-:W2:Y:S05]  /*a590*/  MUFU.EX2 R84, R110 ;  /* 0x0000006e00547308 */ /* 0x000eaa0000000800 */
[C---:B------:R-:W-:Y:S05]  /*a5a0*/  HMMA.16816.F32 R16, R76.reuse, R86, R16 ;  /* 0x000000564c10723c */ /* 0x040fea0000001810 */
[----:B------:R-:W4:Y:S03]  /*a5b0*/  MUFU.EX2 R87, R154 ;  /* 0x0000009a00577308 */ /* 0x000f260000000800 */
[-C--:B-1----:R-:W-:Y:S07]  /*a5c0*/  HMMA.16816.F32 R20, R76, R92.reuse, R20 ;  /* 0x0000005c4c14723c */ /* 0x082fee0000001814 */
[----:B------:R-:W1:Y:S01]  /*a5d0*/  MUFU.EX2 R86, R108 ;  /* 0x0000006c00567308 */ /* 0x000e620000000800 */
[C---:B------:R-:W-:Y:S04]  /*a5e0*/  HMMA.16816.F32 R24, R80.reuse, R92, R24 ;  /* 0x0000005c5018723c */ /* 0x040fe80000001818 */
[----:B--2---:R-:W-:Y:S04]  /*a5f0*/  F2FP.PACK_AB R147, R75, R84 ;  /* 0x000000544b93723e */ /* 0x004fe800000000ff */
[-C--:B------:R-:W-:Y:S04]  /*a600*/  HMMA.16816.F32 R28, R80, R94.reuse, R28 ;  /* 0x0000005e501c723c */ /* 0x080fe8000000181c */
[----:B----4-:R-:W-:Y:S04]  /*a610*/  F2FP.PACK_AB R146, R87, R152 ;  /* 0x000000985792723e */ /* 0x010fe800000000ff */
[C---:B------:R-:W-:Y:S04]  /*a620*/  HMMA.16816.F32 R32, R76.reuse, R94, R32 ;  /* 0x0000005e4c20723c */ /* 0x040fe80000001820 */
[----:B-1----:R-:W-:Y:S04]  /*a630*/  F2FP.PACK_AB R145, R85, R86 ;  /* 0x000000565591723e */ /* 0x002fe800000000ff */
[-C--:B-----5:R-:W-:Y:S08]  /*a640*/  HMMA.16816.F32 R36, R76, R96.reuse, R36 ;  /* 0x000000604c24723c */ /* 0x0a0ff00000001824 */
[C---:B------:R-:W-:Y:S08]  /*a650*/  HMMA.16816.F32 R40, R80.reuse, R96, R40 ;  /* 0x000000605028723c */ /* 0x040ff00000001828 */
[-C--:B------:R-:W-:Y:S08]  /*a660*/  HMMA.16816.F32 R44, R80, R98.reuse, R44 ;  /* 0x00000062502c723c */ /* 0x080ff0000000182c */
[C---:B------:R-:W-:Y:S08]  /*a670*/  HMMA.16816.F32 R48, R76.reuse, R98, R48 ;  /* 0x000000624c30723c */ /* 0x040ff00000001830 */
[-C--:B---3--:R-:W-:Y:S08]  /*a680*/  HMMA.16816.F32 R52, R76, R88.reuse, R52 ;  /* 0x000000584c34723c */ /* 0x088ff00000001834 */
[C---:B------:R-:W-:Y:S08]  /*a690*/  HMMA.16816.F32 R56, R80.reuse, R88, R56 ;  /* 0x000000585038723c */ /* 0x040ff00000001838 */
[-C--:B------:R-:W-:Y:S08]  /*a6a0*/  HMMA.16816.F32 R60, R80, R90.reuse, R60 ;  /* 0x0000005a503c723c */ /* 0x080ff0000000183c */
[----:B------:R-:W-:Y:S08]  /*a6b0*/  HMMA.16816.F32 R64, R76, R90, R64 ;  /* 0x0000005a4c40723c */ /* 0x000ff00000001840 */
[-C--:B------:R-:W-:Y:S01]  /*a6c0*/  HMMA.16816.F32 R92, R148, R100.reuse, R4 ;  /* 0x00000064945c723c */ /* 0x080fe20000001804 */
[----:B------:R-:W1:Y:S07]  /*a6d0*/  LDSM.16.MT88.4 R4, [R192+0x2000] ;  /* 0x00200000c004783b */ /* 0x000e6e0000004200 */
[C---:B------:R-:W-:Y:S07]  /*a6e0*/  HMMA.16816.F32 R88, R144.reuse, R100, R8 ;  /* 0x000000649058723c */ /* 0x040fee0000001808 */
[----:B------:R-:W-:Y:S01]  /*a6f0*/  FADD.FTZ R9, R120, R73 ;  /* 0x0000004978097221 */ /* 0x000fe20000010000 */
[-C--:B------:R-:W-:Y:S01]  /*a700*/  HMMA.16816.F32 R96, R144, R102.reuse, R12 ;  /* 0x000000669060723c */ /* 0x080fe2000000180c */
[----:B------:R-:W2:Y:S03]  /*a710*/  LDL R13, [R1+0x10] ;  /* 0x00001000010d7983 */ /* 0x000ea60000100800 */
        /* <DEDUP_REMOVED lines=39> */
[-C--:B-1----:R-:W-:Y:S03]  /*a990*/  HMMA.16816.F32 R136, R148, R4.reuse, R52 ;  /* 0x000000049488723c */ /* 0x082fe60000001834 */
        /* <DEDUP_REMOVED lines=11> */
[----:B------:R-:W-:Y:S04]  /*aa50*/  HMMA.16816.F32 R148, R148, R6, R64 ;  /* 0x000000069494723c */ /* 0x000fe80000001840 */
[----:B------:R-:W-:Y:S02]  /*aa60*/  FADD.FTZ R4, R165, R4 ;  /* 0x00000004a5047221 */ /* 0x000fe40000010000 */
[----:B------:R-:W-:Y:S02]  /*aa70*/  FADD.FTZ R8, R167, R3 ;  /* 0x00000003a7087221 */ /* 0x000fe40000010000 */
[----:B------:R-:W-:Y:S04]  /*aa80*/  FADD.FTZ R4, R162, R4 ;  /* 0x00000004a2047221 */ /* 0x000fe80000010000 */
[----:B------:R-:W-:Y:S02]  /*aa90*/  FADD.FTZ R4, R161, R4 ;  /* 0x00000004a1047221 */ /* 0x000fe40000010000 */
[----:B------:R-:W-:Y:S02]  /*aaa0*/  FADD.FTZ R5, R157, R0 ;  /* 0x000000009d057221 */ /* 0x000fe40000010000 */
[----:B------:R-:W-:Y:S01]  /*aab0*/  FADD.FTZ R3, R164, R9 ;  /* 0x00000009a4037221 */ /* 0x000fe20000010000 */
[----:B------:R1:W-:Y:S01]  /*aac0*/  STL [R1], R4 ;  /* 0x0000000401007387 */ /* 0x0003e20000100800 */
[----:B------:R-:W-:Y:S01]  /*aad0*/  FADD.FTZ R0, R156, R8 ;  /* 0x000000089c007221 */ /* 0x000fe20000010000 */
[-C--:B------:R-:W-:Y:S01]  /*aae0*/  MOV R9, R2.reuse ;  /* 0x0000000200097202 */ /* 0x080fe20000000f00 */
[----:B------:R-:W-:Y:S01]  /*aaf0*/  FADD.FTZ R8, R86, R5 ;  /* 0x0000000556087221 */ /* 0x000fe20000010000 */
[----:B------:R-:W-:Y:S01]  /*ab00*/  MOV R86, R2 ;  /* 0x0000000200567202 */ /* 0x000fe20000000f00 */
[----:B------:R-:W-:Y:S02]  /*ab10*/  FADD.FTZ R5, R163, R3 ;  /* 0x00000003a3057221 */ /* 0x000fe40000010000 */
[----:B------:R-:W-:Y:S02]  /*ab20*/  FADD.FTZ R3, R155, R0 ;  /* 0x000000009b037221 */ /* 0x000fe40000010000 */
[----:B------:R-:W-:Y:S02]  /*ab30*/  FADD.FTZ R6, R160, R5 ;  /* 0x00000005a0067221 */ /* 0x000fe40000010000 */
[----:B------:R-:W-:Y:S02]  /*ab40*/  FADD.FTZ R5, R152, R3 ;  /* 0x0000000398057221 */ /* 0x000fe40000010000 */
[----:B------:R-:W-:Y:S02]  /*ab50*/  FADD.FTZ R6, R159, R6 ;  /* 0x000000069f067221 */ /* 0x000fe40000010000 */
[----:B------:R-:W-:Y:S01]  /*ab60*/  FADD.FTZ R0, R85, R8 ;  /* 0x0000000855007221 */ /* 0x000fe20000010000 */
[----:B------:R-:W-:Y:S02]  /*ab70*/  MOV R85, R70 ;  /* 0x0000004600557202 */ /* 0x000fe40000000f00 */
[----:B------:R3:W-:Y:S01]  /*ab80*/  STL [R1+0x4], R6 ;  /* 0x0000040601007387 */ /* 0x0007e20000100800 */
[----:B------:R-:W-:Y:S01]  /*ab90*/  FADD.FTZ R3, R84, R0 ;  /* 0x0000000054037221 */ /* 0x000fe20000010000 */
[C---:B------:R-:W-:Y:S02]  /*aba0*/  IADD3 R0, R230.reuse, -0x1, RZ ;  /* 0xffffffffe6007810 */ /* 0x040fe40007ffe0ff */
[----:B------:R-:W-:Y:S01]  /*abb0*/  MOV R84, R71 ;  /* 0x0000004700547202 */ /* 0x000fe20000000f00 */
[----:B------:R-:W-:Y:S02]  /*abc0*/  FADD.FTZ R3, R75, R3 ;  /* 0x000000034b037221 */ /* 0x000fe40000010000 */
[----:B-1----:R-:W-:Y:S05]  /*abd0*/  FADD.FTZ R4, R87, R5 ;  /* 0x0000000557047221 */ /* 0x002fea0000010000 */
[----:B------:R3:W-:Y:S04]  /*abe0*/  STL [R1+0x8], R4 ;  /* 0x0000080401007387 */ /* 0x0007e80000100800 */
[----:B------:R3:W-:Y:S01]  /*abf0*/  STL [R1+0xc], R3 ;  /* 0x00000c0301007387 */ /* 0x0007e20000100800 */
[----:B--2---:R-:W-:Y:S02]  /*ac00*/  ISETP.GT.AND P1, PT, R230, R13, PT ;  /* 0x0000000de600720c */ /* 0x004fe40003f24270 */
[----:B------:R-:W-:Y:S02]  /*ac10*/  MOV R230, R0 ;  /* 0x0000000000e67202 */ /* 0x000fe40000000f00 */
[----:B------:R-:W-:Y:S09]  /*ac20*/  MOV R0, R72 ;  /* 0x0000004800007202 */ /* 0x000ff20000000f00 */
[----:B---3--:R-:W-:-:S05]  /*ac30*/  @P1 BRA `(.L_x_88) ;  /* 0xffffc15000001947 */ /* 0x008fca000383ffff */
.L_x_81:
[----:B------:R-:W-:Y:S05]  /*ac40*/  BRA.DIV ~URZ, `(.L_x_89) ;  /* 0x000060b27f007947 */ /* 0x000fea000b800000 */
[----:B------:R-:W2:Y:S04]  /*ac50*/  LDL.LU R13, [R1] ;  /* 0x00000000010d7983 */ /* 0x000ea80000300800 */
[----:B------:R-:W3:Y:S04]  /*ac60*/  LDL.LU R12, [R1+0x4] ;  /* 0x00000400010c7983 */ /* 0x000ee80000300800 */
[----:B------:R-:W4:Y:S04]  /*ac70*/  LDL.LU R11, [R1+0x8] ;  /* 0x00000800010b7983 */ /* 0x000f280000300800 */
[----:B------:R-:W5:Y:S04]  /*ac80*/  LDL.LU R10, [R1+0xc] ;  /* 0x00000c00010a7983 */ /* 0x000f680000300800 */
[----:B--2---:R-:W2:Y:S04]  /*ac90*/  SHFL.BFLY PT, R0, R13, 0x2, 0x1f ;  /* 0x0c401f000d007f89 */ /* 0x004ea800000e0000 */
[----:B-1-3--:R-:W1:Y:S04]  /*aca0*/  SHFL.BFLY PT, R2, R12, 0x2, 0x1f ;  /* 0x0c401f000c027f89 */ /* 0x00ae6800000e0000 */
[----:B----4-:R-:W3:Y:S04]  /*acb0*/  SHFL.BFLY PT, R3, R11, 0x2, 0x1f ;  /* 0x0c401f000b037f89 */ /* 0x010ee800000e0000 */
[----:B-----5:R-:W4:Y:S01]  /*acc0*/  SHFL.BFLY PT, R4, R10, 0x2, 0x1f ;  /* 0x0c401f000a047f89 */ /* 0x020f2200000e0000 */
[----:B--2---:R-:W-:-:S02]  /*acd0*/  FADD.FTZ R0, R0, R13 ;  /* 0x0000000d00007221 */ /* 0x004fc40000010000 */
[----:B-1----:R-:W-:-:S03]  /*ace0*/  FADD.FTZ R2, R2, R12 ;  /* 0x0000000c02027221 */ /* 0x002fc60000010000 */
[----:B------:R-:W1:Y:S01]  /*acf0*/  SHFL.BFLY PT, R5, R0, 0x1, 0x1f ;  /* 0x0c201f0000057f89 */ /* 0x000e6200000e0000 */
[----:B---3--:R-:W-:-:S03]  /*ad00*/  FADD.FTZ R3, R3, R11 ;  /* 0x0000000b03037221 */ /* 0x008fc60000010000 */
[----:B------:R-:W2:Y:S01]  /*ad10*/  SHFL.BFLY PT, R6, R2, 0x1, 0x1f ;  /* 0x0c201f0002067f89 */ /* 0x000ea200000e0000 */
[----:B----4-:R-:W-:-:S03]  /*ad20*/  FADD.FTZ R4, R4, R10 ;  /* 0x0000000a04047221 */ /* 0x010fc60000010000 */
[----:B------:R-:W3:Y:S04]  /*ad30*/  SHFL.BFLY PT, R7, R3, 0x1, 0x1f ;  /* 0x0c201f0003077f89 */ /* 0x000ee800000e0000 */
[----:B------:R4:W4:Y:S01]  /*ad40*/  SHFL.BFLY PT, R8, R4, 0x1, 0x1f ;  /* 0x0c201f0004087f89 */ /* 0x00092200000e0000 */
[----:B-1----:R-:W-:Y:S02]  /*ad50*/  FADD.FTZ R5, R0, R5 ;  /* 0x0000000500057221 */ /* 0x002fe40000010000 */
[----:B--2---:R-:W-:Y:S02]  /*ad60*/  FADD.FTZ R6, R2, R6 ;  /* 0x0000000602067221 */ /* 0x004fe40000010000 */
[----:B---3--:R-:W-:Y:S02]  /*ad70*/  FADD.FTZ R7, R3, R7 ;  /* 0x0000000703077221 */ /* 0x008fe40000010000 */
.L_x_179:
[----:B------:R-:W-:Y:S01]  /*ad80*/  FSETP.NE.FTZ.AND P3, PT, R5, RZ, PT ;  /* 0x000000ff0500720b */ /* 0x000fe20003f75000 */
[----:B------:R-:W-:Y:S01]  /*ad90*/  CS2R R2, SRZ ;  /* 0x0000000000027805 */ /* 0x000fe2000001ff00 */
[----:B------:R-:W-:Y:S01]  /*ada0*/  MOV R0, RZ ;  /* 0x000000ff00007202 */ /* 0x000fe20000000f00 */
[----:B----4-:R-:W-:Y:S01]  /*adb0*/  FADD.FTZ R4, R8, R4 ;  /* 0x0000000408047221 */ /* 0x010fe20000010000 */
[----:B------:R-:W-:-:S02]  /*adc0*/  FSETP.NE.FTZ.AND P1, PT, R7, RZ, PT ;  /* 0x000000ff0700720b */ /* 0x000fc40003f35000 */
[----:B------:R-:W-:Y:S02]  /*add0*/  FSETP.NE.FTZ.AND P2, PT, R6, RZ, PT ;  /* 0x000000ff0600720b */ /* 0x000fe40003f55000 */
[----:B------:R-:W-:Y:S02]  /*ade0*/  FSETP.NE.FTZ.AND P0, PT, R4, RZ, PT ;  /* 0x000000ff0400720b */ /* 0x000fe40003f15000 */
[----:B------:R-:W-:Y:S02]  /*adf0*/  MOV R24, 0xff800000 ;  /* 0xff80000000187802 */ /* 0x000fe40000000f00 */
[----:B------:R-:W-:Y:S01]  /*ae00*/  MOV R22, 0xff800000 ;  /* 0xff80000000167802 */ /* 0x000fe20000000f00 */
[----:B------:R-:W1:Y:S01]  /*ae10*/  @P3 MUFU.RCP R0, R5 ;  /* 0x0000000500003308 */ /* 0x000e620000001000 */
[----:B------:R-:W-:Y:S02]  /*ae20*/  MOV R23, 0xff800000 ;  /* 0xff80000000177802 */ /* 0x000fe40000000f00 */
[----:B------:R-:W-:-:S02]  /*ae30*/  MOV R19, 0xff800000 ;  /* 0xff80000000137802 */ /* 0x000fc40000000f00 */
[----:B------:R-:W-:-:S03]  /*ae40*/  @P1 MOV R11, 0x3f317218 ;  /* 0x3f317218000b1802 */ /* 0x000fc60000000f00 */
[----:B------:R-:W2:Y:S01]  /*ae50*/  @P2 MUFU.RCP R3, R6 ;  /* 0x0000000600032308 */ /* 0x000ea20000001000 */
[----:B-1----:R-:W-:-:S07]  /*ae60*/  FMUL.FTZ R68, R0, R92 ;  /* 0x0000005c00447220 */ /* 0x002fce0000410000 */
[----:B------:R-:W-:Y:S01]  /*ae70*/  @P1 MUFU.RCP R2, R7 ;  /* 0x0000000700021308 */ /* 0x000fe20000001000 */
[C---:B------:R-:W-:Y:S02]  /*ae80*/  FMUL.FTZ R69, R0.reuse, R93 ;  /* 0x0000005d00457220 */ /* 0x040fe40000410000 */
[C---:B------:R-:W-:Y:S02]  /*ae90*/  FMUL.FTZ R74, R0.reuse, R100 ;  /* 0x00000064004a7220 */ /* 0x040fe40000410000 */
[C---:B------:R-:W-:Y:S02]  /*aea0*/  FMUL.FTZ R75, R0.reuse, R101 ;  /* 0x00000065004b7220 */ /* 0x040fe40000410000 */
[C---:B------:R-:W-:Y:S01]  /*aeb0*/  FMUL.FTZ R76, R0.reuse, R104 ;  /* 0x00000068004c7220 */ /* 0x040fe20000410000 */
[----:B------:R1:W-:Y:S01]  /*aec0*/  @P3 MUFU.LG2 R10, R5 ;  /* 0x00000005000a3308 */ /* 0x0003e20000000c00 */
        /* <DEDUP_REMOVED lines=9> */
[----:B-1----:R-:W-:Y:S01]  /*af60*/  @P2 MOV R5, 0x3f317218 ;  /* 0x3f31721800052802 */ /* 0x002fe20000000f00 */
[----:B------:R-:W-:-:S02]  /*af70*/  FMUL.FTZ R81, R0, R137 ;  /* 0x0000008900517220 */ /* 0x000fc40000410000 */
[C---:B------:R-:W-:Y:S02]  /*af80*/  FMUL.FTZ R62, R0.reuse, R148 ;  /* 0x00000094003e7220 */ /* 0x040fe40000410000 */
[----:B------:R-:W-:Y:S02]  /*af90*/  FMUL.FTZ R63, R0, R149 ;  /* 0x00000095003f7220 */ /* 0x000fe40000410000 */
[----:B------:R-:W1:Y:S01]  /*afa0*/  @P1 MUFU.LG2 R0, R7 ;  /* 0x0000000700001308 */ /* 0x000e620000000c00 */
[C---:B--2---:R-:W-:Y:S02]  /*afb0*/  FMUL.FTZ R86, R3.reuse, R94 ;  /* 0x0000005e03567220 */ /* 0x044fe40000410000 */
[C---:B------:R-:W-:Y:S02]  /*afc0*/  FMUL.FTZ R87, R3.reuse, R95 ;  /* 0x0000005f03577220 */ /* 0x040fe40000410000 */
[C---:B------:R-:W-:Y:S02]  /*afd0*/  FMUL.FTZ R92, R3.reuse, R102 ;  /* 0x00000066035c7220 */ /* 0x040fe40000410000 */
[----:B------:R-:W-:-:S02]  /*afe0*/  FMUL.FTZ R93, R3, R103 ;  /* 0x00000067035d7220 */ /* 0x000fc40000410000 */
[C---:B------:R-:W-:Y:S02]  /*aff0*/  FMUL.FTZ R94, R3.reuse, R106 ;  /* 0x0000006a035e7220 */ /* 0x040fe40000410000 */
[C---:B------:R-:W-:Y:S02]  /*b000*/  FMUL.FTZ R95, R3.reuse, R107 ;  /* 0x0000006b035f7220 */ /* 0x040fe40000410000 */
[C---:B------:R-:W-:Y:S02]  /*b010*/  FMUL.FTZ R100, R3.reuse, R118 ;  /* 0x0000007603647220 */ /* 0x040fe40000410000 */
[C---:B------:R-:W-:Y:S02]  /*b020*/  FMUL.FTZ R101, R3.reuse, R119 ;  /* 0x0000007703657220 */ /* 0x040fe40000410000 */
[----:B-1----:R-:W-:Y:S01]  /*b030*/  @P1 FMUL.FTZ R7, R0, 0.69314718246459960938 ;  /* 0x3f31721800071820 */ /* 0x002fe20000410000 */
[----:B------:R-:W-:Y:S01]  /*b040*/  MOV R0, RZ ;  /* 0x000000ff00007202 */ /* 0x000fe20000000f00 */
[----:B------:R-:W-:-:S02]  /*b050*/  FMUL.FTZ R104, R3, R122 ;  /* 0x0000007a03687220 */ /* 0x000fc40000410000 */
[C---:B------:R-:W-:Y:S02]  /*b060*/  FMUL.FTZ R105, R3.reuse, R123 ;  /* 0x0000007b03697220 */ /* 0x040fe40000410000 */
[C---:B------:R-:W-:Y:S01]  /*b070*/  FMUL.FTZ R102, R3.reuse, R134 ;  /* 0x0000008603667220 */ /* 0x040fe20000410000 */
[----:B------:R-:W1:Y:S01]  /*b080*/  @P0 MUFU.RCP R0, R4 ;  /* 0x0000000400000308 */ /* 0x000e620000001000 */
[C---:B------:R-:W-:Y:S02]  /*b090*/  FMUL.FTZ R103, R3.reuse, R135 ;  /* 0x0000008703677220 */ /* 0x040fe40000410000 */
[C---:B------:R-:W-:Y:S02]  /*b0a0*/  FMUL.FTZ R84, R3.reuse, R138 ;  /* 0x0000008a03547220 */ /* 0x040fe40000410000 */
[C---:B------:R-:W-:Y:S02]  /*b0b0*/  FMUL.FTZ R85, R3.reuse, R139 ;  /* 0x0000008b03557220 */ /* 0x040fe40000410000 */
[----:B------:R-:W-:-:S02]  /*b0c0*/  FMUL.FTZ R66, R3, R150 ;  /* 0x0000009603427220 */ /* 0x000fc40000410000 */
[----:B------:R-:W-:Y:S01]  /*b0d0*/  FMUL.FTZ R67, R3, R151 ;  /* 0x0000009703437220 */ /* 0x000fe20000410000 */
[----:B------:R-:W-:Y:S01]  /*b0e0*/  @P3 MOV R3, 0x3f317218 ;  /* 0x3f31721800033802 */ /* 0x000fe20000000f00 */
        /* <DEDUP_REMOVED lines=15> */
[----:B------:R-:W-:Y:S02]  /*b1e0*/  FMUL.FTZ R27, R2, R145 ;  /* 0x00000091021b7220 */ /* 0x000fe40000410000 */
[----:B------:R2:W3:Y:S01]  /*b1f0*/  @P0 MUFU.LG2 R2, R4 ;  /* 0x0000000400020308 */ /* 0x0004e20000000c00 */
[----:B------:R-:W-:-:S02]  /*b200*/  @P3 FMUL.FTZ R6, R3, c[0x0][0x2d0] ;  /* 0x0000b40003063a20 */ /* 0x000fc40000410000 */
[----:B------:R-:W-:Y:S02]  /*b210*/  @P1 FMUL.FTZ R3, R11, c[0x0][0x2d0] ;  /* 0x0000b4000b031a20 */ /* 0x000fe40000410000 */
[----:B------:R-:W-:Y:S02]  /*b220*/  @P3 FMUL.FTZ R10, R10, 0.69314718246459960938 ;  /* 0x3f3172180a0a3820 */ /* 0x000fe40000410000 */
[----:B------:R-:W-:Y:S01]  /*b230*/  @P1 FFMA.FTZ R24, R3, R70, R7 ;  /* 0x0000004603181223 */ /* 0x000fe20000010007 */
[----:B------:R-:W-:Y:S01]  /*b240*/  @P0 MOV R3, 0x3f317218 ;  /* 0x3f31721800030802 */ /* 0x000fe20000000f00 */
[----:B------:R-:W-:Y:S02]  /*b250*/  @P2 FMUL.FTZ R8, R8, 0.69314718246459960938 ;  /* 0x3f31721808082820 */ /* 0x000fe40000410000 */
[----:B------:R-:W-:Y:S02]  /*b260*/  @P2 FMUL.FTZ R5, R5, c[0x0][0x2d0] ;  /* 0x0000b40005052a20 */ /* 0x000fe40000410000 */
[----:B------:R-:W-:-:S02]  /*b270*/  @P0 FMUL.FTZ R3, R3, c[0x0][0x2d0] ;  /* 0x0000b40003030a20 */ /* 0x000fc40000410000 */
[----:B-1----:R-:W-:Y:S01]  /*b280*/  FMUL.FTZ R30, R0, R90 ;  /* 0x0000005a001e7220 */ /* 0x002fe20000410000 */
[----:B--2---:R-:W-:Y:S01]  /*b290*/  MOV R4, 0x1 ;  /* 0x0000000100047802 */ /* 0x004fe20000000f00 */
[----:B---3--:R-:W-:Y:S02]  /*b2a0*/  @P0 FMUL.FTZ R2, R2, 0.69314718246459960938 ;  /* 0x3f31721802020820 */ /* 0x008fe40000410000 */
        /* <DEDUP_REMOVED lines=14> */
[----:B------:R-:W-:Y:S01]  /*b390*/  FMUL.FTZ R29, R0, R147 ;  /* 0x00000093001d7220 */ /* 0x000fe20000410000 */
[----:B------:R-:W-:Y:S01]  /*b3a0*/  PRMT R0, R4, 0x7610, R0 ;  /* 0x0000761004007816 */ /* 0x000fe20000000000 */
[----:B------:R-:W-:-:S02]  /*b3b0*/  @P3 FFMA.FTZ R22, R6, R72, R10 ;  /* 0x0000004806163223 */ /* 0x000fc4000001000a */
[----:B------:R-:W-:Y:S02]  /*b3c0*/  @P2 FFMA.FTZ R23, R5, R71, R8 ;  /* 0x0000004705172223 */ /* 0x000fe40000010008 */
[----:B------:R-:W-:Y:S02]  /*b3d0*/  @P0 FFMA.FTZ R19, R3, R9, R2 ;  /* 0x0000000903130223 */ /* 0x000fe40000010002 */
.L_x_48:
[----:B-1----:R1:W5:Y:S04]  /*b3e0*/  LDL R6, [R1+0x40] ;  /* 0x0000400001067983 */ /* 0x0023680000100800 */
[----:B------:R-:W2:Y:S01]  /*b3f0*/  S2R R2, SR_TID.X ;  /* 0x0000000000027919 */ /* 0x000ea20000002100 */
[----:B------:R-:W-:Y:S01]  /*b400*/  BSSY B0, `(.L_x_90) ;  /* 0x0000011000007945 */ /* 0x000fe20003800000 */
[----:B--2---:R-:W-:-:S13]  /*b410*/  LOP3.LUT P0, RZ, R2, 0x7f, RZ, 0xc0, !PT ;  /* 0x0000007f02ff7812 */ /* 0x004fda000780c0ff */
[----:B------:R-:W-:Y:S05]  /*b420*/  @P0 BRA `(.L_x_91) ;  /* 0x000000e000000947 */ /* 0x000fea0003800000 */
[----:B-1----:R-:W1:Y:S01]  /*b430*/  S2R R4, SR_LANEID ;  /* 0x0000000000047919 */ /* 0x002e620000000000 */
[----:B------:R-:W-:Y:S01]  /*b440*/  VOTEU.ANY UR4, UPT, PT ;  /* 0x0000000000047886 */ /* 0x000fe200038e0100 */
[----:B------:R-:W-:Y:S01]  /*b450*/  IMAD.MOV.U32 R5, RZ, RZ, c[0x0][0x564] ;  /* 0x00015900ff057624 */ /* 0x000fe200078e00ff */
[----:B------:R-:W1:Y:S08]  /*b460*/  FLO.U32 R3, UR4 ;  /* 0x0000000400037d00 */ /* 0x000e7000080e0000 */
[----:B------:R-:W2:Y:S01]  /*b470*/  POPC R2, UR4 ;  /* 0x0000000400027d09 */ /* 0x000ea20008000000 */
[----:B-1----:R-:W-:Y:S01]  /*b480*/  ISETP.EQ.U32.AND P0, PT, R3, R4, PT ;  /* 0x000000040300720c */ /* 0x002fe20003f02070 */
[----:B------:R-:W-:-:S12]  /*b490*/  IMAD.MOV.U32 R4, RZ, RZ, c[0x0][0x560] ;  /* 0x00015800ff047624 */ /* 0x000fd800078e00ff */
[----:B--2---:R1:W2:Y:S04]  /*b4a0*/  @P0 ATOMG.E.ADD.STRONG.GPU PT, R2, [R4.64], R2 ;  /* 0x00000002040209a8 */ /* 0x0042a800081ee1c6 */
[----:B-1----:R-:W1:Y:S04]  /*b4b0*/  S2R R4, SR_LTMASK ;  /* 0x0000000000047919 */ /* 0x002e680000003900 */
[----:B--2---:R1:W2:Y:S02]  /*b4c0*/  SHFL.IDX PT, R3, R2, R3, 0x1f ;  /* 0x00001f0302037589 */ /* 0x0042a400000e0000 */
[----:B-1----:R-:W-:-:S06]  /*b4d0*/  LOP3.LUT R2, R4, UR4, RZ, 0xc0, !PT ;  /* 0x0000000404027c12 */ /* 0x002fcc000f8ec0ff */
[----:B------:R-:W2:Y:S02]  /*b4e0*/  POPC R2, R2 ;  /* 0x0000000200027309 */ /* 0x000ea40000000000 */
[----:B--2--5:R-:W-:-:S05]  /*b4f0*/  IADD3 R6, R3, c[0x0][0xc], R2 ;  /* 0x0000030003067a10 */ /* 0x024fca0007ffe002 */
[----:B------:R1:W-:Y:S02]  /*b500*/  STL [R1+0x40], R6 ;  /* 0x0000400601007387 */ /* 0x0003e40000100800 */
.L_x_91:
[----:B-1----:R-:W-:Y:S05]  /*b510*/  BSYNC B0 ;  /* 0x0000000000007941 */ /* 0x002fea0003800000 */
.L_x_90:
[----:B------:R-:W-:Y:S01]  /*b520*/  PRMT R0, R0, 0x9910, RZ ;  /* 0x0000991000007816 */ /* 0x000fe200000000ff */
[----:B------:R-:W-:Y:S01]  /*b530*/  BSSY B1, `(.L_x_92) ;  /* 0x0000303000017945 */ /* 0x000fe20003800000 */
[----:B-----5:R-:W-:Y:S02]  /*b540*/  IMAD.MOV.U32 R57, RZ, RZ, R6 ;  /* 0x000000ffff397224 */ /* 0x020fe400078e0006 */
[----:B------:R-:W-:-:S13]  /*b550*/  ISETP.NE.AND P0, PT, R0, RZ, PT ;  /* 0x000000ff0000720c */ /* 0x000fda0003f05270 */
[----:B------:R-:W-:Y:S05]  /*b560*/  @!P0 BRA `(.L_x_93) ;  /* 0x0000232000008947 */ /* 0x000fea0003800000 */
[----:B------:R-:W2:Y:S04]  /*b570*/  LDL R6, [R1+0x84] ;  /* 0x0000840001067983 */ /* 0x000ea80000100800 */
[----:B------:R-:W3:Y:S04]  /*b580*/  LDL R5, [R1+0x94] ;  /* 0x0000940001057983 */ /* 0x000ee80000100800 */
[----:B------:R-:W4:Y:S04]  /*b590*/  LDL R9, [R1+0xb8] ;  /* 0x0000b80001097983 */ /* 0x000f280000100800 */
[----:B------:R-:W4:Y:S01]  /*b5a0*/  LDL R8, [R1+0xb4] ;  /* 0x0000b40001087983 */ /* 0x000f220000100800 */
[----:B------:R-:W-:Y:S01]  /*b5b0*/  WARPSYNC 0xffffffff ;  /* 0xffffffff00007948 */ /* 0x000fe20003800000 */
[----:B------:R-:W-:-:S02]  /*b5c0*/  F2FP.PACK_AB R0, R69, R68 ;  /* 0x000000444500723e */ /* 0x000fc400000000ff */
[----:B------:R-:W-:Y:S01]  /*b5d0*/  BAR.SYNC.DEFER_BLOCKING 0x1, 0x80 ;  /* 0x0042000000007b1d */ /* 0x000fe20000010000 */
[----:B------:R-:W-:Y:S02]  /*b5e0*/  F2FP.PACK_AB R3, R87, R86 ;  /* 0x000000565703723e */ /* 0x000fe400000000ff */
[----:B------:R-:W-:-:S03]  /*b5f0*/  F2FP.PACK_AB R2, R75, R74 ;  /* 0x0000004a4b02723e */ /* 0x000fc600000000ff */
[----:B------:R-:W4:Y:S01]  /*b600*/  LDL R7, [R1+0x88] ;  /* 0x0000880001077983 */ /* 0x000f220000100800 */
[----:B------:R-:W-:-:S03]  /*b610*/  F2FP.PACK_AB R4, R45, R44 ;  /* 0x0000002c2d04723e */ /* 0x000fc600000000ff */
[----:B------:R-:W4:Y:S04]  /*b620*/  LDL R13, [R1+0x8c] ;  /* 0x00008c00010d7983 */ /* 0x000f280000100800 */
[----:B------:R-:W4:Y:S04]  /*b630*/  LDL R12, [R1+0xbc] ;  /* 0x0000bc00010c7983 */ /* 0x000f280000100800 */
[----:B------:R-:W4:Y:S04]  /*b640*/  LDL R10, [R1+0xc0] ;  /* 0x0000c000010a7983 */ /* 0x000f280000100800 */
[----:B--2---:R1:W-:Y:S04]  /*b650*/  STS [R6], R0 ;  /* 0x0000000006007388 */ /* 0x0043e80000000800 */
[----:B------:R2:W-:Y:S04]  /*b660*/  STS [R6+0x400], R3 ;  /* 0x0004000306007388 */ /* 0x0005e80000000800 */
[----:B---3--:R3:W-:Y:S01]  /*b670*/  STS [R5], R2 ;  /* 0x0000000205007388 */ /* 0x0087e20000000800 */
[----:B-1----:R-:W-:-:S02]  /*b680*/  F2FP.PACK_AB R0, R93, R92 ;  /* 0x0000005c5d00723e */ /* 0x002fc400000000ff */
[----:B--2---:R-:W-:-:S03]  /*b690*/  F2FP.PACK_AB R3, R43, R42 ;  /* 0x0000002a2b03723e */ /* 0x004fc600000000ff */
[----:B------:R1:W-:Y:S01]  /*b6a0*/  STS [R5+0x400], R0 ;  /* 0x0004000005007388 */ /* 0x0003e20000000800 */
[----:B---3--:R-:W-:-:S03]  /*b6b0*/  F2FP.PACK_AB R2, R31, R30 ;  /* 0x0000001e1f02723e */ /* 0x008fc600000000ff */
[----:B------:R-:W-:Y:S04]  /*b6c0*/  STS [R6+0x2000], R3 ;  /* 0x0020000306007388 */ /* 0x000fe80000000800 */
[----:B------:R2:W-:Y:S01]  /*b6d0*/  STS [R6+0x2400], R2 ;  /* 0x0024000206007388 */ /* 0x0005e20000000800 */
[----:B-1----:R-:W-:-:S03]  /*b6e0*/  F2FP.PACK_AB R0, R33, R32 ;  /* 0x000000202100723e */ /* 0x002fc600000000ff */
[----:B--2---:R-:W2:Y:S01]  /*b6f0*/  LDL R6, [R1+0x90] ;  /* 0x0000900001067983 */ /* 0x004ea20000100800 */
[----:B------:R-:W-:Y:S02]  /*b700*/  F2FP.PACK_AB R3, R77, R76 ;  /* 0x0000004c4d03723e */ /* 0x000fe400000000ff */
[----:B------:R-:W-:Y:S01]  /*b710*/  F2FP.PACK_AB R2, R95, R94 ;  /* 0x0000005e5f02723e */ /* 0x000fe200000000ff */
[----:B------:R1:W-:Y:S04]  /*b720*/  STS [R5+0x2000], R0 ;  /* 0x0020000005007388 */ /* 0x0003e80000000800 */
[----:B------:R3:W-:Y:S04]  /*b730*/  STS [R5+0x2400], R4 ;  /* 0x0024000405007388 */ /* 0x0007e80000000800 */
[----:B----4-:R4:W-:Y:S04]  /*b740*/  STS [R9], R3 ;  /* 0x0000000309007388 */ /* 0x0109e80000000800 */
[----:B------:R4:W-:Y:S04]  /*b750*/  STS [R9+0x400], R2 ;  /* 0x0004000209007388 */ /* 0x0009e80000000800 */
[----:B------:R-:W2:Y:S01]  /*b760*/  LDL.LU R11, [R1+0x6c] ;  /* 0x00006c00010b7983 */ /* 0x000ea20000300800 */
[----:B-1----:R-:W-:-:S02]  /*b770*/  F2FP.PACK_AB R0, R79, R78 ;  /* 0x0000004e4f00723e */ /* 0x002fc400000000ff */
[----:B---3--:R-:W-:-:S03]  /*b780*/  F2FP.PACK_AB R4, R35, R34 ;  /* 0x000000222304723e */ /* 0x008fc600000000ff */
[----:B------:R1:W-:Y:S01]  /*b790*/  STS [R8], R0 ;  /* 0x0000000008007388 */ /* 0x0003e20000000800 */
[----:B------:R-:W-:Y:S02]  /*b7a0*/  F2FP.PACK_AB R5, R61, R60 ;  /* 0x0000003c3d05723e */ /* 0x000fe400000000ff */
[----:B----4-:R-:W-:Y:S02]  /*b7b0*/  F2FP.PACK_AB R3, R101, R100 ;  /* 0x000000646503723e */ /* 0x010fe400000000ff */
[----:B------:R-:W-:-:S03]  /*b7c0*/  F2FP.PACK_AB R2, R47, R46 ;  /* 0x0000002e2f02723e */ /* 0x000fc600000000ff */
[----:B------:R-:W-:Y:S04]  /*b7d0*/  STS [R8+0x400], R3 ;  /* 0x0004000308007388 */ /* 0x000fe80000000800 */
[----:B------:R-:W-:Y:S04]  /*b7e0*/  STS [R9+0x2000], R4 ;  /* 0x0020000409007388 */ /* 0x000fe80000000800 */
[----:B------:R3:W-:Y:S01]  /*b7f0*/  STS [R9+0x2400], R2 ;  /* 0x0024000209007388 */ /* 0x0007e20000000800 */
[----:B-1----:R-:W-:-:S03]  /*b800*/  F2FP.PACK_AB R0, R37, R36 ;  /* 0x000000242500723e */ /* 0x002fc600000000ff */
[----:B---3--:R-:W3:Y:S01]  /*b810*/  LDL.LU R9, [R1+0x70] ;  /* 0x0000700001097983 */ /* 0x008ee20000300800 */
[----:B------:R-:W-:Y:S02]  /*b820*/  F2FP.PACK_AB R4, R65, R64 ;  /* 0x000000404104723e */ /* 0x000fe400000000ff */
[----:B------:R-:W-:Y:S01]  /*b830*/  F2FP.PACK_AB R3, R105, R104 ;  /* 0x000000686903723e */ /* 0x000fe200000000ff */
[----:B------:R1:W-:Y:S01]  /*b840*/  STS [R8+0x2000], R0 ;  /* 0x0020000008007388 */ /* 0x0003e20000000800 */
[----:B------:R-:W-:-:S03]  /*b850*/  F2FP.PACK_AB R2, R83, R82 ;  /* 0x000000525302723e */ /* 0x000fc600000000ff */
[----:B------:R4:W-:Y:S04]  /*b860*/  STS [R8+0x2400], R5 ;  /* 0x0024000508007388 */ /* 0x0009e80000000800 */
[----:B------:R4:W-:Y:S04]  /*b870*/  STS [R7], R4 ;  /* 0x0000000407007388 */ /* 0x0009e80000000800 */
[----:B------:R4:W-:Y:S01]  /*b880*/  STS [R7+0x400], R3 ;  /* 0x0004000307007388 */ /* 0x0009e20000000800 */
[----:B-1----:R-:W-:Y:S02]  /*b890*/  F2FP.PACK_AB R0, R103, R102 ;  /* 0x000000666700723e */ /* 0x002fe400000000ff */
[----:B------:R-:W-:-:S02]  /*b8a0*/  ISETP.NE.U32.AND P3, PT, RZ, c[0x0][0x508], PT ;  /* 0x00014200ff007a0c */ /* 0x000fc40003f65070 */
[----:B------:R-:W-:Y:S01]  /*b8b0*/  ISETP.NE.U32.AND P2, PT, RZ, c[0x0][0x500], PT ;  /* 0x00014000ff007a0c */ /* 0x000fe20003f45070 */
[----:B----4-:R-:W4:Y:S01]  /*b8c0*/  LDL.LU R8, [R1+0x78] ;  /* 0x0000780001087983 */ /* 0x010f220000300800 */
[----:B------:R-:W-:Y:S02]  /*b8d0*/  F2FP.PACK_AB R4, R53, R52 ;  /* 0x000000343504723e */ /* 0x000fe400000000ff */
[----:B------:R-:W-:Y:S02]  /*b8e0*/  F2FP.PACK_AB R3, R55, R54 ;  /* 0x000000363703723e */ /* 0x000fe400000000ff */
[----:B------:R-:W-:Y:S02]  /*b8f0*/  ISETP.NE.AND.EX P3, PT, RZ, c[0x0][0x50c], PT, P3 ;  /* 0x00014300ff007a0c */ /* 0x000fe40003f65330 */
[----:B------:R-:W-:Y:S01]  /*b900*/  ISETP.NE.AND.EX P2, PT, RZ, c[0x0][0x504], PT, P2 ;  /* 0x00014100ff007a0c */ /* 0x000fe20003f45320 */
[----:B--2---:R1:W-:Y:S04]  /*b910*/  STS [R6], R2 ;  /* 0x0000000206007388 */ /* 0x0043e80000000800 */
[----:B------:R2:W-:Y:S04]  /*b920*/  STS [R6+0x400], R0 ;  /* 0x0004000006007388 */ /* 0x0005e80000000800 */
[----:B------:R2:W-:Y:S04]  /*b930*/  STS [R7+0x2000], R4 ;  /* 0x0020000407007388 */ /* 0x0005e80000000800 */
[----:B------:R2:W-:Y:S01]  /*b940*/  STS [R7+0x2400], R3 ;  /* 0x0024000307007388 */ /* 0x0005e20000000800 */
[----:B-1----:R-:W-:-:S02]  /*b950*/  F2FP.PACK_AB R2, R49, R48 ;  /* 0x000000303102723e */ /* 0x002fc400000000ff */
[----:B--2---:R-:W-:-:S03]  /*b960*/  F2FP.PACK_AB R0, R51, R50 ;  /* 0x000000323300723e */ /* 0x004fc600000000ff */
[----:B------:R-:W-:Y:S04]  /*b970*/  STS [R6+0x2000], R2 ;  /* 0x0020000206007388 */ /* 0x000fe80000000800 */
[----:B------:R1:W-:Y:S01]  /*b980*/  STS [R6+0x2400], R0 ;  /* 0x0024000006007388 */ /* 0x0003e20000000800 */
[----:B------:R-:W-:Y:S02]  /*b990*/  F2FP.PACK_AB R4, R85, R84 ;  /* 0x000000545504723e */ /* 0x000fe400000000ff */
[----:B------:R-:W-:Y:S02]  /*b9a0*/  F2FP.PACK_AB R3, R63, R62 ;  /* 0x0000003e3f03723e */ /* 0x000fe400000000ff */
[----:B-1----:R-:W-:Y:S02]  /*b9b0*/  F2FP.PACK_AB R0, R81, R80 ;  /* 0x000000505100723e */ /* 0x002fe400000000ff */
[----:B------:R-:W-:-:S03]  /*b9c0*/  F2FP.PACK_AB R2, R67, R66 ;  /* 0x000000424302723e */ /* 0x000fc600000000ff */
[----:B------:R1:W-:Y:S04]  /*b9d0*/  STS [R13], R0 ;  /* 0x000000000d007388 */ /* 0x0003e80000000800 */
[----:B------:R-:W-:Y:S04]  /*b9e0*/  STS [R13+0x400], R4 ;  /* 0x000400040d007388 */ /* 0x000fe80000000800 */
[----:B------:R2:W-:Y:S04]  /*b9f0*/  STS [R12], R3 ;  /* 0x000000030c007388 */ /* 0x0005e80000000800 */
[----:B------:R3:W-:Y:S01]  /*ba00*/  STS [R10+0x400], R2 ;  /* 0x000400020a007388 */ /* 0x0007e20000000800 */
[----:B-1----:R-:W-:-:S05]  /*ba10*/  F2FP.PACK_AB R0, R39, R38 ;  /* 0x000000262700723e */ /* 0x002fca00000000ff */
[----:B------:R1:W-:Y:S01]  /*ba20*/  STS [R13+0x2000], R0 ;  /* 0x002000000d007388 */ /* 0x0003e20000000800 */
[----:B--2---:R-:W-:Y:S02]  /*ba30*/  F2FP.PACK_AB R3, R29, R28 ;  /* 0x0000001c1d03723e */ /* 0x004fe400000000ff */
[----:B---3--:R-:W-:-:S05]  /*ba40*/  F2FP.PACK_AB R2, R41, R40 ;  /* 0x000000282902723e */ /* 0x008fca00000000ff */
[----:B------:R2:W-:Y:S01]  /*ba50*/  STS [R13+0x2400], R2 ;  /* 0x002400020d007388 */ /* 0x0005e20000000800 */
[----:B-1----:R-:W-:-:S05]  /*ba60*/  F2FP.PACK_AB R0, R27, R26 ;  /* 0x0000001a1b00723e */ /* 0x002fca00000000ff */
[----:B------:R-:W-:Y:S04]  /*ba70*/  STS [R12+0x2000], R0 ;  /* 0x002000000c007388 */ /* 0x000fe80000000800 */
[----:B------:R1:W-:Y:S04]  /*ba80*/  STS [R10+0x2400], R3 ;  /* 0x002400030a007388 */ /* 0x0003e80000000800 */
[----:B------:R-:W-:Y:S01]  /*ba90*/  BAR.SYNC.DEFER_BLOCKING 0x1, 0x80 ;  /* 0x0042000000007b1d */ /* 0x000fe20000010000 */
[C---:B------:R-:W-:Y:S02]  /*baa0*/  @P3 IADD3 R6, P0, R11.reuse, c[0x0][0x508], RZ ;  /* 0x000142000b063a10 */ /* 0x040fe40007f1e0ff */
[----:B------:R-:W-:Y:S01]  /*bab0*/  IADD3 R4, P1, R11, c[0x0][0x500], RZ ;  /* 0x000140000b047a10 */ /* 0x000fe20007f3e0ff */
[----:B------:R-:W-:Y:S01]  /*bac0*/  IMAD.MOV.U32 R11, RZ, RZ, c[0x0][0x388] ;  /* 0x0000e200ff0b7624 */ /* 0x000fe200078e00ff */
[C---:B------:R-:W-:Y:S01]  /*bad0*/  @P3 IADD3.X R7, R9.reuse, c[0x0][0x50c], RZ, P0, !PT ;  /* 0x0001430009073a10 */ /* 0x040fe200007fe4ff */
[----:B--2---:R-:W-:Y:S01]  /*bae0*/  IMAD.MOV.U32 R2, RZ, RZ, RZ ;  /* 0x000000ffff027224 */ /* 0x004fe200078e00ff */
[----:B------:R-:W-:-:S03]  /*baf0*/  IADD3.X R5, R9, c[0x0][0x504], RZ, P1, !PT ;  /* 0x0001410009057a10 */ /* 0x000fc60000ffe4ff */
[----:B------:R2:W5:Y:S04]  /*bb00*/  @P3 LDG.E R11, [R6.64] ;  /* 0x00000006060b3981 */ /* 0x000568000c1e1900 */
[----:B------:R2:W5:Y:S01]  /*bb10*/  @P2 LDG.E R2, [R4.64] ;  /* 0x0000000604022981 */ /* 0x000562000c1e1900 */
[----:B----4-:R-:W-:-:S04]  /*bb20*/  ISETP.NE.AND P0, PT, R8, RZ, PT ;  /* 0x000000ff0800720c */ /* 0x010fc80003f05270 */
[----:B-1----:R-:W-:Y:S01]  /*bb30*/  SEL R3, R8, c[0x0][0x3d4], P0 ;  /* 0x0000f50008037a07 */ /* 0x002fe20000000000 */
[----:B------:R-:W-:Y:S05]  /*bb40*/  @P3 BRA `(.L_x_94) ;  /* 0x0000004000003947 */ /* 0x000fea0003800000 */
[----:B------:R-:W-:Y:S05]  /*bb50*/  @!P2 BRA `(.L_x_94) ;  /* 0x000000300000a947 */ /* 0x000fea0003800000 */
[----:B------:R1:W3:Y:S04]  /*bb60*/  LDG.E R0, [R4.64] ;  /* 0x0000000604007981 */ /* 0x0002e8000c1e1900 */
[----:B-12---:R-:W3:Y:S02]  /*bb70*/  LDG.E R4, [R4.64+0x4] ;  /* 0x0000040604047981 */ /* 0x006ee4000c1e1900 */
[----:B---3-5:R-:W-:Y:S02]  /*bb80*/  IADD3 R11, -R0, R4, RZ ;  /* 0x00000004000b7210 */ /* 0x028fe40007ffe1ff */
.L_x_94:
[----:B------:R-:W3:Y:S04]  /*bb90*/  LDL.LU R8, [R1+0x3c] ;  /* 0x00003c0001087983 */ /* 0x000ee80000300800 */
[----:B------:R-:W4:Y:S04]  /*bba0*/  LDL R10, [R1+0xcc] ;  /* 0x0000cc00010a7983 */ /* 0x000f280000100800 */
[----:B--2---:R-:W2:Y:S04]  /*bbb0*/  LDL.LU R7, [R1+0x7c] ;  /* 0x00007c0001077983 */ /* 0x004ea80000300800 */
[----:B------:R-:W4:Y:S04]  /*bbc0*/  LDL.LU R6, [R1+0x48] ;  /* 0x0000480001067983 */ /* 0x000f280000300800 */
[----:B------:R-:W4:Y:S04]  /*bbd0*/  LDL R25, [R1+0x44] ;  /* 0x0000440001197983 */ /* 0x000f280000100800 */
[----:B------:R-:W4:Y:S04]  /*bbe0*/  LDL R18, [R1+0x80] ;  /* 0x0000800001127983 */ /* 0x000f280000100800 */
[----:B------:R-:W4:Y:S01]  /*bbf0*/  LDL R59, [R1+0xc8] ;  /* 0x0000c800013b7983 */ /* 0x000f220000100800 */
[----:B------:R-:W-:Y:S01]  /*bc00*/  IMAD.MOV.U32 R9, RZ, RZ, 0x368 ;  /* 0x00000368ff097424 */ /* 0x000fe200078e00ff */
[----:B------:R-:W-:-:S04]  /*bc10*/  ISETP.GT.AND P3, PT, R3, 0x1, PT ;  /* 0x000000010300780c */ /* 0x000fc80003f64270 */
[----:B------:R-:W-:-:S04]  /*bc20*/  SEL R9, R9, 0x328, P3 ;  /* 0x0000032809097807 */ /* 0x000fc80001800000 */
[----:B------:R-:W1:Y:S08]  /*bc30*/  LDC.64 R4, c[0x0][R9+0x170] ;  /* 0x00005c0009047b82 */ /* 0x000e700000000a00 */
[----:B------:R-:W1:Y:S08]  /*bc40*/  LDC.64 R12, c[0x0][R9+0x168] ;  /* 0x00005a00090c7b82 */ /* 0x000e700000000a00 */
[----:B------:R1:W1:Y:S08]  /*bc50*/  LDC.64 R14, c[0x0][R9+0x178] ;  /* 0x00005e00090e7b82 */ /* 0x0002700000000a00 */
[----:B------:R1:W1:Y:S01]  /*bc60*/  LDC.64 R20, c[0x0][R9+0x160] ;  /* 0x0000580009147b82 */ /* 0x0002620000000a00 */
[----:B------:R-:W-:Y:S01]  /*bc70*/  ISETP.NE.U32.AND P0, PT, RZ, c[0x0][0x500], PT ;  /* 0x00014000ff007a0c */ /* 0x000fe20003f05070 */
[----:B------:R-:W-:-:S03]  /*bc80*/  IMAD.MOV.U32 R0, RZ, RZ, c[0x0][0x4e8] ;  /* 0x00013a00ff007624 */ /* 0x000fc600078e00ff */
[----:B------:R-:W-:Y:S02]  /*bc90*/  ISETP.NE.AND.EX P0, PT, RZ, c[0x0][0x504], PT, P0 ;  /* 0x00014100ff007a0c */ /* 0x000fe40003f05300 */
[----:B------:R-:W-:Y:S01]  /*bca0*/  ISETP.NE.AND P2, PT, R0, 0x1, PT ;  /* 0x000000010000780c */ /* 0x000fe20003f45270 */
[----:B------:R-:W1:Y:S02]  /*bcb0*/  S2R R70, SR_TID.X ;  /* 0x0000000000467919 */ /* 0x000e640000002100 */
[----:B-1----:R-:W-:-:S04]  /*bcc0*/  SHF.R.S32.HI R56, RZ, 0x1f, R70 ;  /* 0x0000001fff387819 */ /* 0x002fc80000011446 */
[----:B------:R-:W-:-:S04]  /*bcd0*/  LEA.HI R56, R56, R70, RZ, 0x5 ;  /* 0x0000004638387211 */ /* 0x000fc800078f28ff */
[----:B------:R-:W-:-:S05]  /*bce0*/  LOP3.LUT R56, R56, 0xffffffe0, RZ, 0xc0, !PT ;  /* 0xffffffe038387812 */ /* 0x000fca00078ec0ff */
[----:B------:R-:W-:Y:S01]  /*bcf0*/  IMAD.IADD R56, R70, 0x1, -R56 ;  /* 0x0000000146387824 */ /* 0x000fe200078e0a38 */
[----:B---3--:R-:W-:-:S05]  /*bd00*/  SEL R8, R8, RZ, !P0 ;  /* 0x000000ff08087207 */ /* 0x008fca0004000000 */
[----:B------:R-:W-:Y:S01]  /*bd10*/  IMAD R0, R5, R8, RZ ;  /* 0x0000000805007224 */ /* 0x000fe200078e02ff */
[----:B--2---:R-:W-:Y:S02]  /*bd20*/  SEL R3, R7, RZ, !P0 ;  /* 0x000000ff07037207 */ /* 0x004fe40004000000 */
[----:B----4-:R-:W-:Y:S01]  /*bd30*/  LOP3.LUT R16, R6, 0xffff, RZ, 0xc0, !PT ;  /* 0x0000ffff06107812 */ /* 0x010fe200078ec0ff */
[----:B------:R-:W-:Y:S02]  /*bd40*/  IMAD R17, R25, 0x80, R10 ;  /* 0x0000008019117824 */ /* 0x000fe400078e020a */
[----:B------:R-:W-:Y:S02]  /*bd50*/  IMAD R10, R4, R3, R0 ;  /* 0x00000003040a7224 */ /* 0x000fe400078e0200 */
[----:B------:R-:W-:-:S04]  /*bd60*/  @P2 IMAD.HI.U32 R3, R17, c[0x0][0x4ec], RZ ;  /* 0x00013b0011032a27 */ /* 0x000fc800078e00ff */
[----:B------:R-:W-:-:S04]  /*bd70*/  IMAD.WIDE.U32 R4, R4, R8, RZ ;  /* 0x0000000804047225 */ /* 0x000fc800078e00ff */
[----:B------:R-:W-:-:S04]  /*bd80*/  IMAD.WIDE.U32 R6, R12, R16, RZ ;  /* 0x000000100c067225 */ /* 0x000fc800078e00ff */
[----:B------:R-:W-:Y:S01]  /*bd90*/  IMAD.MOV.U32 R0, RZ, RZ, R17 ;  /* 0x000000ffff007224 */ /* 0x000fe200078e0011 */
[----:B------:R-:W-:Y:S01]  /*bda0*/  @P2 SHF.R.U32.HI R0, RZ, c[0x0][0x4f0], R3 ;  /* 0x00013c00ff002a19 */ /* 0x000fe20000011603 */
[----:B------:R-:W-:Y:S01]  /*bdb0*/  IMAD R9, R13, R16, RZ ;  /* 0x000000100d097224 */ /* 0x000fe200078e02ff */
[----:B------:R-:W-:Y:S01]  /*bdc0*/  SEL R3, R18, RZ, P3 ;  /* 0x000000ff12037207 */ /* 0x000fe20001800000 */
[----:B------:R-:W-:Y:S01]  /*bdd0*/  IMAD.IADD R10, R5, 0x1, R10 ;  /* 0x00000001050a7824 */ /* 0x000fe200078e020a */
[--C-:B-----5:R-:W-:Y:S01]  /*bde0*/  IADD3 R12, P1, P0, R4, R6, R2.reuse ;  /* 0x00000006040c7210 */ /* 0x120fe2000783e002 */
[----:B------:R-:W-:Y:S01]  /*bdf0*/  IMAD.IADD R6, R7, 0x1, R9 ;  /* 0x0000000107067824 */ /* 0x000fe200078e0209 */
[----:B------:R-:W-:Y:S01]  /*be00*/  SHF.R.S32.HI R18, RZ, 0x1f, R2 ;  /* 0x0000001fff127819 */ /* 0x000fe20000011402 */
[----:B------:R-:W-:Y:S02]  /*be10*/  IMAD.MOV R7, RZ, RZ, -R0 ;  /* 0x000000ffff077224 */ /* 0x000fe400078e0a00 */
[----:B------:R-:W-:-:S02]  /*be20*/  IMAD R9, R15, R3, RZ ;  /* 0x000000030f097224 */ /* 0x000fc400078e02ff */
[----:B------:R-:W-:Y:S01]  /*be30*/  IMAD.WIDE.U32 R4, R14, R3, RZ ;  /* 0x000000030e047225 */ /* 0x000fe200078e00ff */
[----:B------:R-:W-:-:S03]  /*be40*/  IADD3.X R10, R10, R6, R18, P1, P0 ;  /* 0x000000060a0a7210 */ /* 0x000fc60000fe0412 */
[----:B------:R-:W-:Y:S01]  /*be50*/  IMAD R6, R7, c[0x0][0x4e8], R17 ;  /* 0x00013a0007067a24 */ /* 0x000fe200078e0211 */
[----:B------:R-:W-:Y:S01]  /*be60*/  IADD3 R4, P1, P0, R0, R12, R4 ;  /* 0x0000000c00047210 */ /* 0x000fe2000783e004 */
[----:B------:R-:W-:Y:S01]  /*be70*/  IMAD.IADD R9, R5, 0x1, R9 ;  /* 0x0000000105097824 */ /* 0x000fe200078e0209 */
[----:B------:R-:W-:Y:S01]  /*be80*/  SHF.R.S32.HI R3, RZ, 0x1f, R0 ;  /* 0x0000001fff037819 */ /* 0x000fe20000011400 */
[----:B------:R-:W-:Y:S01]  /*be90*/  IMAD R0, R21, R6, RZ ;  /* 0x0000000615007224 */ /* 0x000fe200078e02ff */
[----:B------:R-:W-:Y:S02]  /*bea0*/  SHF.R.S32.HI R7, RZ, 0x1f, R6 ;  /* 0x0000001fff077819 */ /* 0x000fe40000011406 */
[----:B------:R-:W-:Y:S01]  /*beb0*/  IADD3.X R5, R3, R10, R9, P1, P0 ;  /* 0x0000000a03057210 */ /* 0x000fe20000fe0409 */
[----:B------:R-:W-:Y:S02]  /*bec0*/  IMAD.MOV.U32 R3, RZ, RZ, c[0x0][0x4a8] ;  /* 0x00012a00ff037624 */ /* 0x000fe400078e00ff */
[----:B------:R-:W-:-:S02]  /*bed0*/  IMAD R0, R20, R7, R0 ;  /* 0x0000000714007224 */ /* 0x000fc400078e0200 */
[----:B------:R-:W-:Y:S01]  /*bee0*/  IMAD.WIDE.U32 R6, R20, R6, R4 ;  /* 0x0000000614067225 */ /* 0x000fe200078e0004 */
[----:B------:R-:W-:-:S03]  /*bef0*/  SEL R4, R3, c[0x0][0x450], P3 ;  /* 0x0001140003047a07 */ /* 0x000fc60001800000 */
[----:B------:R-:W-:Y:S01]  /*bf00*/  IMAD.MOV.U32 R5, RZ, RZ, c[0x0][0x4ac] ;  /* 0x00012b00ff057624 */ /* 0x000fe200078e00ff */
[----:B------:R-:W-:Y:S01]  /*bf10*/  LEA R4, P0, R6, R4, 0x2 ;  /* 0x0000000406047211 */ /* 0x000fe200078010ff */
[----:B------:R-:W-:-:S03]  /*bf20*/  IMAD.IADD R3, R7, 0x1, R0 ;  /* 0x0000000107037824 */ /* 0x000fc600078e0200 */
[----:B------:R-:W-:-:S04]  /*bf30*/  SEL R5, R5, c[0x0][0x454], P3 ;  /* 0x0001150005057a07 */ /* 0x000fc80001800000 */
[----:B------:R-:W-:Y:S01]  /*bf40*/  LEA.HI.X R3, R6, R5, R3, 0x2, P0 ;  /* 0x0000000506037211 */ /* 0x000fe200000f1403 */
[----:B------:R-:W-:Y:S01]  /*bf50*/  IMAD R0, R11, c[0x0][0x4e8], RZ ;  /* 0x00013a000b007a24 */ /* 0x000fe200078e02ff */
[----:B------:R-:W-:Y:S04]  /*bf60*/  SHFL.IDX PT, R12, R4, RZ, 0x1c1f ;  /* 0x001c1fff040c7589 */ /* 0x000fe800000e0000 */
[----:B------:R-:W1:Y:S04]  /*bf70*/  SHFL.IDX PT, R13, R3, RZ, 0x1c1f ;  /* 0x001c1fff030d7589 */ /* 0x000e6800000e0000 */
[----:B------:R-:W-:Y:S04]  /*bf80*/  SHFL.IDX PT, R10, R4, 0x1, 0x1c1f ;  /* 0x003c1f00040a7f89 */ /* 0x000fe800000e0000 */
[----:B------:R-:W2:Y:S04]  /*bf90*/  SHFL.IDX PT, R11, R3, 0x1, 0x1c1f ;  /* 0x003c1f00030b7f89 */ /* 0x000ea800000e0000 */
[----:B------:R-:W-:Y:S04]  /*bfa0*/  SHFL.IDX PT, R6, R4, 0x2, 0x1c1f ;  /* 0x005c1f0004067f89 */ /* 0x000fe800000e0000 */
[----:B------:R-:W3:Y:S04]  /*bfb0*/  SHFL.IDX PT, R7, R3, 0x2, 0x1c1f ;  /* 0x005c1f0003077f89 */ /* 0x000ee800000e0000 */
[----:B------:R4:W-:Y:S04]  /*bfc0*/  SHFL.IDX PT, R5, R3, 0x3, 0x1c1f ;  /* 0x007c1f0003057f89 */ /* 0x0009e800000e0000 */
[----:B------:R-:W1:Y:S01]  /*bfd0*/  SHFL.IDX PT, R4, R4, 0x3, 0x1c1f ;  /* 0x007c1f0004047f89 */ /* 0x000e6200000e0000 */
[----:B------:R-:W-:Y:S01]  /*bfe0*/  LOP3.LUT P0, RZ, R56, 0x3, RZ, 0xc0, !PT ;  /* 0x0000000338ff7812 */ /* 0x000fe2000780c0ff */
[----:B----4-:R-:W-:-:S05]  /*bff0*/  IMAD R3, R25, 0x80, R59 ;  /* 0x0000008019037824 */ /* 0x010fca00078e023b */
[C---:B------:R-:W-:Y:S02]  /*c000*/  IADD3 R15, R3.reuse, 0x8, RZ ;  /* 0x00000008030f7810 */ /* 0x040fe40007ffe0ff */
[C---:B------:R-:W-:Y:S02]  /*c010*/  IADD3 R14, R3.reuse, 0x40, RZ ;  /* 0x00000040030e7810 */ /* 0x040fe40007ffe0ff */
[C---:B------:R-:W-:Y:S02]  /*c020*/  IADD3 R9, R3.reuse, 0x48, RZ ;  /* 0x0000004803097810 */ /* 0x040fe40007ffe0ff */
[-C--:B------:R-:W-:Y:S02]  /*c030*/  ISETP.GE.OR P5, PT, R3, R0.reuse, P0 ;  /* 0x000000000300720c */ /* 0x080fe400007a6670 */
[-C--:B------:R-:W-:Y:S02]  /*c040*/  ISETP.GE.OR P4, PT, R15, R0.reuse, P0 ;  /* 0x000000000f00720c */ /* 0x080fe40000786670 */
[----:B------:R-:W-:-:S02]  /*c050*/  ISETP.GE.OR P1, PT, R14, R0, P0 ;  /* 0x000000000e00720c */ /* 0x000fc40000726670 */
[----:B------:R-:W-:-:S07]  /*c060*/  ISETP.GE.OR P0, PT, R9, R0, P0 ;  /* 0x000000000900720c */ /* 0x000fce0000706670 */
[----:B-1----:R1:W-:Y:S01]  /*c070*/  @!P5 ST.E [R12.64], R22 ;  /* 0x000000160c00d985 */ /* 0x0023e2000c101906 */
[----:B------:R-:W-:-:S03]  /*c080*/  ISETP.GE.AND P5, PT, R9, R0, PT ;  /* 0x000000000900720c */ /* 0x000fc60003fa6270 */
[----:B--2---:R1:W-:Y:S01]  /*c090*/  @!P4 ST.E [R10.64], R23 ;  /* 0x000000170a00c985 */ /* 0x0043e2000c101906 */
[----:B------:R-:W-:-:S03]  /*c0a0*/  ISETP.GE.AND P4, PT, R14, R0, PT ;  /* 0x000000000e00720c */ /* 0x000fc60003f86270 */
[----:B---3--:R1:W-:Y:S01]  /*c0b0*/  @!P1 ST.E [R6.64], R24 ;  /* 0x0000001806009985 */ /* 0x0083e2000c101906 */
[----:B------:R-:W-:-:S03]  /*c0c0*/  ISETP.GE.AND P1, PT, R3, R0, PT ;  /* 0x000000000300720c */ /* 0x000fc60003f26270 */
[----:B------:R1:W-:Y:S01]  /*c0d0*/  @!P0 ST.E [R4.64], R19 ;  /* 0x0000001304008985 */ /* 0x0003e2000c101906 */
[----:B------:R-:W-:Y:S01]  /*c0e0*/  ISETP.GE.AND P0, PT, R15, R0, PT ;  /* 0x000000000f00720c */ /* 0x000fe20003f06270 */
[----:B------:R-:W-:Y:S05]  /*c0f0*/  @P3 BRA `(.L_x_95) ;  /* 0x000007f000003947 */ /* 0x000fea0003800000 */
[----:B------:R-:W2:Y:S01]  /*c100*/  S2R R59, SR_TID.X ;  /* 0x00000000003b7919 */ /* 0x000ea20000002100 */
[----:B------:R-:W-:Y:S01]  /*c110*/  IMAD R3, R18, c[0x0][0x3a0], RZ ;  /* 0x0000e80012037a24 */ /* 0x000fe200078e02ff */
[----:B-1----:R-:W-:Y:S01]  /*c120*/  SHF.R.S32.HI R7, RZ, 0x1f, R8 ;  /* 0x0000001fff077819 */ /* 0x002fe20000011408 */
[C---:B------:R-:W-:Y:S01]  /*c130*/  IMAD.WIDE.U32 R4, R2.reuse, c[0x0][0x3a0], RZ ;  /* 0x0000e80002047a25 */ /* 0x040fe200078e00ff */
[----:B------:R1:W3:Y:S03]  /*c140*/  LDS.128 R12, [R204+0x80] ;  /* 0x00008000cc0c7984 */ /* 0x0002e60000000c00 */
[----:B------:R-:W-:Y:S01]  /*c150*/  IMAD R2, R2, c[0x0][0x3a4], R3 ;  /* 0x0000e90002027a24 */ /* 0x000fe200078e0203 */
[----:B------:R1:W4:Y:S04]  /*c160*/  LDS.128 R20, [R204+0x1080] ;  /* 0x00108000cc147984 */ /* 0x0003280000000c00 */
[----:B------:R-:W-:Y:S01]  /*c170*/  IADD3 R3, R5, R2, RZ ;  /* 0x0000000205037210 */ /* 0x000fe20007ffe0ff */
[----:B------:R1:W1:Y:S01]  /*c180*/  LDS.128 R28, [R204+0x2080] ;  /* 0x00208000cc1c7984 */ /* 0x0002620000000c00 */
[----:B------:R-:W-:-:S03]  /*c190*/  MOV R2, R4 ;  /* 0x0000000400027202 */ /* 0x000fc60000000f00 */
[----:B------:R1:W1:Y:S02]  /*c1a0*/  LDS.128 R32, [R204+0x2880] ;  /* 0x00288000cc207984 */ /* 0x0002640000000c00 */
[C---:B------:R-:W-:Y:S02]  /*c1b0*/  IMAD.WIDE.U32 R4, R16.reuse, c[0x0][0x3e8], R2 ;  /* 0x0000fa0010047a25 */ /* 0x040fe400078e0002 */
[----:B------:R1:W1:Y:S02]  /*c1c0*/  LDS.128 R36, [R204+0x3080] ;  /* 0x00308000cc247984 */ /* 0x0002640000000c00 */
[----:B------:R-:W-:Y:S01]  /*c1d0*/  IMAD R3, R7, c[0x0][0x3f0], RZ ;  /* 0x0000fc0007037a24 */ /* 0x000fe200078e02ff */
[----:B--2---:R-:W-:Y:S01]  /*c1e0*/  SHF.R.S32.HI R56, RZ, 0x1f, R59 ;  /* 0x0000001fff387819 */ /* 0x004fe2000001143b */
[----:B------:R-:W-:Y:S01]  /*c1f0*/  IMAD R5, R16, c[0x0][0x3ec], R5 ;  /* 0x0000fb0010057a24 */ /* 0x000fe200078e0205 */
[----:B------:R2:W1:Y:S01]  /*c200*/  LDS.128 R40, [R204+0x3880] ;  /* 0x00388000cc287984 */ /* 0x0004620000000c00 */
[----:B------:R-:W-:Y:S01]  /*c210*/  IMAD R9, R8, c[0x0][0x3f4], R3 ;  /* 0x0000fd0008097a24 */ /* 0x000fe200078e0203 */
[----:B------:R-:W-:Y:S01]  /*c220*/  LEA.HI R56, R56, R59, RZ, 0x3 ;  /* 0x0000003b38387211 */ /* 0x000fe200078f18ff */
[----:B------:R-:W-:Y:S01]  /*c230*/  IMAD.WIDE.U32 R4, R8, c[0x0][0x3f0], R4 ;  /* 0x0000fc0008047a25 */ /* 0x000fe200078e0004 */
[----:B------:R2:W1:Y:S02]  /*c240*/  LDS.128 R16, [R204+0x880] ;  /* 0x00088000cc107984 */ /* 0x0004640000000c00 */
[----:B------:R-:W-:-:S02]  /*c250*/  SHF.R.S32.HI R56, RZ, 0x3, R56 ;  /* 0x00000003ff387819 */ /* 0x000fc40000011438 */
[----:B------:R-:W-:Y:S02]  /*c260*/  IADD3 R5, R5, R9, RZ ;  /* 0x0000000905057210 */ /* 0x000fe40007ffe0ff */
[----:B------:R-:W-:-:S04]  /*c270*/  LEA R6, R244, R56, 0x4 ;  /* 0x00000038f4067211 */ /* 0x000fc800078e20ff */
[----:B------:R-:W-:Y:S02]  /*c280*/  LEA R6, R25, R6, 0x7 ;  /* 0x0000000619067211 */ /* 0x000fe400078e38ff */
[----:B------:R2:W1:Y:S02]  /*c290*/  LDS.128 R24, [R204+0x1880] ;  /* 0x00188000cc187984 */ /* 0x0004640000000c00 */
[----:B------:R-:W-:Y:S01]  /*c2a0*/  MOV R2, R6 ;  /* 0x0000000600027202 */ /* 0x000fe20000000f00 */
[----:B------:R-:W-:-:S05]  /*c2b0*/  @P2 IMAD.HI.U32 R7, R6, c[0x0][0x4ec], RZ ;  /* 0x00013b0006072a27 */ /* 0x000fca00078e00ff */
[----:B------:R-:W-:Y:S02]  /*c2c0*/  @P2 SHF.R.U32.HI R2, RZ, c[0x0][0x4f0], R7 ;  /* 0x00013c00ff022a19 */ /* 0x000fe40000011607 */
[----:B------:R-:W-:Y:S02]  /*c2d0*/  ISETP.GE.AND P2, PT, R231, c[0x0][0x3c8], PT ;  /* 0x0000f200e7007a0c */ /* 0x000fe40003f46270 */
[----:B------:R-:W-:Y:S02]  /*c2e0*/  SHF.R.S32.HI R7, RZ, 0x1f, R2 ;  /* 0x0000001fff077819 */ /* 0x000fe40000011402 */
[----:B------:R-:W-:-:S03]  /*c2f0*/  IADD3 R3, -R2, RZ, RZ ;  /* 0x000000ff02037210 */ /* 0x000fc60007ffe1ff */
[----:B------:R-:W-:Y:S02]  /*c300*/  IMAD R7, R7, c[0x0][0x3e0], RZ ;  /* 0x0000f80007077a24 */ /* 0x000fe400078e02ff */
[----:B------:R-:W-:Y:S02]  /*c310*/  IMAD R6, R3, c[0x0][0x4e8], R6 ;  /* 0x00013a0003067a24 */ /* 0x000fe400078e0206 */
[C---:B------:R-:W-:Y:S02]  /*c320*/  IMAD R7, R2.reuse, c[0x0][0x3e4], R7 ;  /* 0x0000f90002077a24 */ /* 0x040fe400078e0207 */
[----:B------:R-:W-:Y:S01]  /*c330*/  IMAD.WIDE.U32 R2, R2, c[0x0][0x3e0], R4 ;  /* 0x0000f80002027a25 */ /* 0x000fe200078e0004 */
[----:B------:R-:W-:-:S04]  /*c340*/  SHF.R.S32.HI R4, RZ, 0x1f, R6 ;  /* 0x0000001fff047819 */ /* 0x000fc80000011406 */
[----:B------:R-:W-:Y:S01]  /*c350*/  IADD3 R3, R3, R7, RZ ;  /* 0x0000000703037210 */ /* 0x000fe20007ffe0ff */
[----:B------:R-:W-:-:S04]  /*c360*/  IMAD R4, R4, c[0x0][0x3d8], RZ ;  /* 0x0000f60004047a24 */ /* 0x000fc800078e02ff */
[----:B------:R-:W-:-:S04]  /*c370*/  IMAD.WIDE.U32 R2, R6, c[0x0][0x3d8], R2 ;  /* 0x0000f60006027a25 */ /* 0x000fc800078e0002 */
[----:B------:R-:W-:Y:S01]  /*c380*/  IMAD R4, R6, c[0x0][0x3dc], R4 ;  /* 0x0000f70006047a24 */ /* 0x000fe200078e0204 */
[----:B------:R-:W-:-:S04]  /*c390*/  LEA R6, P0, R2, c[0x0][0x380], 0x1 ;  /* 0x0000e00002067a11 */ /* 0x000fc800078008ff */
[----:B------:R-:W-:-:S04]  /*c3a0*/  IADD3 R3, R3, R4, RZ ;  /* 0x0000000403037210 */ /* 0x000fc80007ffe0ff */
[----:B------:R-:W-:Y:S01]  /*c3b0*/  LEA.HI.X R5, R2, c[0x0][0x384], R3, 0x1, P0 ;  /* 0x0000e10002057a11 */ /* 0x000fe200000f0c03 */
[----:B------:R-:W-:Y:S05]  /*c3c0*/  BRA.DIV ~URZ, `(.L_x_96) ;  /* 0x00004be27f007947 */ /* 0x000fea000b800000 */
[----:B-1234-:R1:W2:Y:S02]  /*c3d0*/  SHFL.IDX PT, R7, R5, RZ, 0x181f ;  /* 0x00181fff05077589 */ /* 0x01e2a400000e0000 */
.L_x_180:
[----:B------:R-:W-:Y:S05]  /*c3e0*/  BRA.DIV ~URZ, `(.L_x_97) ;  /* 0x00004c327f007947 */ /* 0x000fea000b800000 */
[----:B------:R3:W4:Y:S02]  /*c3f0*/  SHFL.IDX PT, R2, R6, RZ, 0x181f ;  /* 0x00181fff06027589 */ /* 0x00072400000e0000 */
.L_x_181:
[----:B------:R-:W5:Y:S02]  /*c400*/  S2R R3, SR_TID.X ;  /* 0x0000000000037919 */ /* 0x000f640000002100 */
[----:B-----5:R-:W-:-:S04]  /*c410*/  SHF.R.S32.HI R4, RZ, 0x1f, R3 ;  /* 0x0000001fff047819 */ /* 0x020fc80000011403 */
[----:B------:R-:W-:Y:S02]  /*c420*/  LEA.HI R4, R4, R3, RZ, 0x3 ;  /* 0x0000000304047211 */ /* 0x000fe400078f18ff */
[----:B------:R-:W5:Y:S02]  /*c430*/  LDL.LU R3, [R1+0x44] ;  /* 0x0000440001037983 */ /* 0x000f640000300800 */
[----:B------:R-:W-:Y:S02]  /*c440*/  SHF.R.S32.HI R4, RZ, 0x3, R4 ;  /* 0x00000003ff047819 */ /* 0x000fe40000011404 */
[----:B------:R-:W-:-:S03]  /*c450*/  SHF.R.S32.HI R8, RZ, 0x1f, R231 ;  /* 0x0000001fff087819 */ /* 0x000fc600000114e7 */
[----:B-----5:R-:W-:-:S05]  /*c460*/  IMAD R4, R3, 0x80, R4 ;  /* 0x0000008003047824 */ /* 0x020fca00078e0204 */
[----:B------:R-:W-:-:S13]  /*c470*/  ISETP.GE.OR P1, PT, R4, R0, P2 ;  /* 0x000000000400720c */ /* 0x000fda0001726670 */
[----:B----4-:R-:W-:-:S04]  /*c480*/  @!P1 LEA R2, P0, R231, R2, 0x1 ;  /* 0x00000002e7029211 */ /* 0x010fc800078008ff */
[----:B--2---:R-:W-:-:S05]  /*c490*/  @!P1 LEA.HI.X R3, R231, R7, R8, 0x1, P0 ;  /* 0x00000007e7039211 */ /* 0x004fca00000f0c08 */
[----:B------:R2:W-:Y:S01]  /*c4a0*/  @!P1 ST.E.128 [R2.64], R12 ;  /* 0x0000000c02009985 */ /* 0x0005e2000c101d06 */
[----:B------:R-:W-:Y:S05]  /*c4b0*/  BRA.DIV ~URZ, `(.L_x_98) ;  /* 0x00004bd27f007947 */ /* 0x000fea000b800000 */
[----:B------:R4:W1:Y:S04]  /*c4c0*/  SHFL.IDX PT, R7, R5, 0x1, 0x181f ;  /* 0x00381f0005077f89 */ /* 0x00086800000e0000 */
[----:B--2---:R4:W2:Y:S02]  /*c4d0*/  SHFL.IDX PT, R2, R6, 0x1, 0x181f ;  /* 0x00381f0006027f89 */ /* 0x0048a400000e0000 */
.L_x_182:
[----:B------:R-:W-:Y:S02]  /*c4e0*/  IADD3 R3, R4, 0x10, RZ ;  /* 0x0000001004037810 */ /* 0x000fe40007ffe0ff */
[----:B------:R-:W-:Y:S02]  /*c4f0*/  SHF.R.S32.HI R8, RZ, 0x1f, R231 ;  /* 0x0000001fff087819 */ /* 0x000fe400000114e7 */
[----:B------:R-:W-:-:S13]  /*c500*/  ISETP.GE.OR P1, PT, R3, R0, P2 ;  /* 0x000000000300720c */ /* 0x000fda0001726670 */
[----:B--2---:R-:W-:-:S04]  /*c510*/  @!P1 LEA R2, P0, R231, R2, 0x1 ;  /* 0x00000002e7029211 */ /* 0x004fc800078008ff */
[----:B-1----:R-:W-:-:S05]  /*c520*/  @!P1 LEA.HI.X R3, R231, R7, R8, 0x1, P0 ;  /* 0x00000007e7039211 */ /* 0x002fca00000f0c08 */
[----:B------:R1:W-:Y:S01]  /*c530*/  @!P1 ST.E.128 [R2.64], R16 ;  /* 0x0000001002009985 */ /* 0x0003e2000c101d06 */
[----:B------:R-:W-:Y:S05]  /*c540*/  BRA.DIV ~URZ, `(.L_x_99) ;  /* 0x00004c127f007947 */ /* 0x000fea000b800000 */
[----:B------:R2:W1:Y:S02]  /*c550*/  SHFL.IDX PT, R7, R5, 0x2, 0x181f ;  /* 0x00581f0005077f89 */ /* 0x00046400000e0000 */
.L_x_183:
[----:B------:R-:W-:Y:S05]  /*c560*/  BRA.DIV ~URZ, `(.L_x_100) ;  /* 0x00004c627f007947 */ /* 0x000fea000b800000 */
[----:B-1----:R1:W2:Y:S02]  /*c570*/  SHFL.IDX PT, R2, R6, 0x2, 0x181f ;  /* 0x00581f0006027f89 */ /* 0x0022a400000e0000 */
.L_x_184:
[----:B------:R-:W-:Y:S02]  /*c580*/  IADD3 R3, R4, 0x20, RZ ;  /* 0x0000002004037810 */ /* 0x000fe40007ffe0ff */
[----:B------:R-:W-:Y:S02]  /*c590*/  SHF.R.S32.HI R8, RZ, 0x1f, R231 ;  /* 0x0000001fff087819 */ /* 0x000fe400000114e7 */
[----:B------:R-:W-:-:S13]  /*c5a0*/  ISETP.GE.OR P1, PT, R3, R0, P2 ;  /* 0x000000000300720c */ /* 0x000fda0001726670 */
[----:B--2---:R-:W-:-:S04]  /*c5b0*/  @!P1 LEA R2, P0, R231, R2, 0x1 ;  /* 0x00000002e7029211 */ /* 0x004fc800078008ff */
[----:B------:R-:W-:-:S05]  /*c5c0*/  @!P1 LEA.HI.X R3, R231, R7, R8, 0x1, P0 ;  /* 0x00000007e7039211 */ /* 0x000fca00000f0c08 */
[----:B------:R2:W-:Y:S01]  /*c5d0*/  @!P1 ST.E.128 [R2.64], R20 ;  /* 0x0000001402009985 */ /* 0x0005e2000c101d06 */
[----:B------:R-:W-:Y:S05]  /*c5e0*/  BRA.DIV ~URZ, `(.L_x_101) ;  /* 0x00004c527f007947 */ /* 0x000fea000b800000 */
[----:B------:R1:W2:Y:S04]  /*c5f0*/  SHFL.IDX PT, R7, R5, 0x3, 0x181f ;  /* 0x00781f0005077f89 */ /* 0x0002a800000e0000 */
[----:B--2---:R1:W2:Y:S02]  /*c600*/  SHFL.IDX PT, R2, R6, 0x3, 0x181f ;  /* 0x00781f0006027f89 */ /* 0x0042a400000e0000 */
.L_x_185:
[----:B------:R-:W-:Y:S02]  /*c610*/  IADD3 R3, R4, 0x30, RZ ;  /* 0x0000003004037810 */ /* 0x000fe40007ffe0ff */
[----:B------:R-:W-:Y:S02]  /*c620*/  SHF.R.S32.HI R8, RZ, 0x1f, R231 ;  /* 0x0000001fff087819 */ /* 0x000fe400000114e7 */
[----:B------:R-:W-:-:S13]  /*c630*/  ISETP.GE.OR P1, PT, R3, R0, P2 ;  /* 0x000000000300720c */ /* 0x000fda0001726670 */
[----:B--2---:R-:W-:-:S04]  /*c640*/  @!P1 LEA R2, P0, R231, R2, 0x1 ;  /* 0x00000002e7029211 */ /* 0x004fc800078008ff */
[----:B------:R-:W-:-:S05]  /*c650*/  @!P1 LEA.HI.X R3, R231, R7, R8, 0x1, P0 ;  /* 0x00000007e7039211 */ /* 0x000fca00000f0c08 */
[----:B------:R2:W-:Y:S01]  /*c660*/  @!P1 ST.E.128 [R2.64], R24 ;  /* 0x0000001802009985 */ /* 0x0005e2000c101d06 */
[----:B------:R-:W-:Y:S05]  /*c670*/  BRA.DIV ~URZ, `(.L_x_102) ;  /* 0x00004c927f007947 */ /* 0x000fea000b800000 */
[----:B------:R1:W2:Y:S02]  /*c680*/  SHFL.IDX PT, R7, R5, 0x4, 0x181f ;  /* 0x00981f0005077f89 */ /* 0x0002a400000e0000 */
.L_x_186:
[----:B------:R-:W-:Y:S05]  /*c690*/  BRA.DIV ~URZ, `(.L_x_103) ;  /* 0x00004ce27f007947 */ /* 0x000fea000b800000 */
[----:B--2---:R2:W1:Y:S02]  /*c6a0*/  SHFL.IDX PT, R2, R6, 0x4, 0x181f ;  /* 0x00981f0006027f89 */ /* 0x00446400000e0000 */
.L_x_187:
[----:B------:R-:W-:Y:S02]  /*c6b0*/  IADD3 R3, R4, 0x40, RZ ;  /* 0x0000004004037810 */ /* 0x000fe40007ffe0ff */
[----:B------:R-:W-:Y:S02]  /*c6c0*/  SHF.R.S32.HI R8, RZ, 0x1f, R231 ;  /* 0x0000001fff087819 */ /* 0x000fe400000114e7 */
[----:B------:R-:W-:-:S13]  /*c6d0*/  ISETP.GE.OR P1, PT, R3, R0, P2 ;  /* 0x000000000300720c */ /* 0x000fda0001726670 */
[----:B-1----:R-:W-:-:S04]  /*c6e0*/  @!P1 LEA R2, P0, R231, R2, 0x1 ;  /* 0x00000002e7029211 */ /* 0x002fc800078008ff */
[----:B------:R-:W-:-:S05]  /*c6f0*/  @!P1 LEA.HI.X R3, R231, R7, R8, 0x1, P0 ;  /* 0x00000007e7039211 */ /* 0x000fca00000f0c08 */
[----:B------:R1:W-:Y:S01]  /*c700*/  @!P1 ST.E.128 [R2.64], R28 ;  /* 0x0000001c02009985 */ /* 0x0003e2000c101d06 */
[----:B------:R-:W-:Y:S05]  /*c710*/  BRA.DIV ~URZ, `(.L_x_104) ;  /* 0x00004cd27f007947 */ /* 0x000fea000b800000 */
[----:B------:R1:W2:Y:S04]  /*c720*/  SHFL.IDX PT, R7, R5, 0x5, 0x181f ;  /* 0x00b81f0005077f89 */ /* 0x0002a800000e0000 */
[----:B-1----:R1:W3:Y:S02]  /*c730*/  SHFL.IDX PT, R2, R6, 0x5, 0x181f ;  /* 0x00b81f0006027f89 */ /* 0x0022e400000e0000 */
.L_x_188:
[----:B------:R-:W-:Y:S02]  /*c740*/  IADD3 R3, R4, 0x50, RZ ;  /* 0x0000005004037810 */ /* 0x000fe40007ffe0ff */
[----:B------:R-:W-:Y:S02]  /*c750*/  SHF.R.S32.HI R8, RZ, 0x1f, R231 ;  /* 0x0000001fff087819 */ /* 0x000fe400000114e7 */
[----:B------:R-:W-:-:S13]  /*c760*/  ISETP.GE.OR P1, PT, R3, R0, P2 ;  /* 0x000000000300720c */ /* 0x000fda0001726670 */
[----:B---3--:R-:W-:-:S04]  /*c770*/  @!P1 LEA R2, P0, R231, R2, 0x1 ;  /* 0x00000002e7029211 */ /* 0x008fc800078008ff */
[----:B--2---:R-:W-:-:S05]  /*c780*/  @!P1 LEA.HI.X R3, R231, R7, R8, 0x1, P0 ;  /* 0x00000007e7039211 */ /* 0x004fca00000f0c08 */
[----:B------:R2:W-:Y:S01]  /*c790*/  @!P1 ST.E.128 [R2.64], R32 ;  /* 0x0000002002009985 */ /* 0x0005e2000c101d06 */
[----:B------:R-:W-:Y:S05]  /*c7a0*/  BRA.DIV ~URZ, `(.L_x_105) ;  /* 0x00004d127f007947 */ /* 0x000fea000b800000 */
[----:B------:R3:W1:Y:S02]  /*c7b0*/  SHFL.IDX PT, R7, R5, 0x6, 0x181f ;  /* 0x00d81f0005077f89 */ /* 0x00066400000e0000 */
.L_x_189:
[----:B------:R-:W-:Y:S05]  /*c7c0*/  BRA.DIV ~URZ, `(.L_x_106) ;  /* 0x00004d627f007947 */ /* 0x000fea000b800000 */
[----:B--2---:R2:W3:Y:S02]  /*c7d0*/  SHFL.IDX PT, R2, R6, 0x6, 0x181f ;  /* 0x00d81f0006027f89 */ /* 0x0044e400000e0000 */
.L_x_190:
[----:B------:R-:W-:Y:S02]  /*c7e0*/  IADD3 R3, R4, 0x60, RZ ;  /* 0x0000006004037810 */ /* 0x000fe40007ffe0ff */
[----:B------:R-:W-:Y:S02]  /*c7f0*/  SHF.R.S32.HI R8, RZ, 0x1f, R231 ;  /* 0x0000001fff087819 */ /* 0x000fe400000114e7 */
[----:B------:R-:W-:-:S13]  /*c800*/  ISETP.GE.OR P1, PT, R3, R0, P2 ;  /* 0x000000000300720c */ /* 0x000fda0001726670 */
[----:B---3--:R-:W-:-:S04]  /*c810*/  @!P1 LEA R2, P0, R231, R2, 0x1 ;  /* 0x00000002e7029211 */ /* 0x008fc800078008ff */
[----:B-1----:R-:W-:-:S05]  /*c820*/  @!P1 LEA.HI.X R3, R231, R7, R8, 0x1, P0 ;  /* 0x00000007e7039211 */ /* 0x002fca00000f0c08 */
[----:B------:R1:W-:Y:S01]  /*c830*/  @!P1 ST.E.128 [R2.64], R36 ;  /* 0x0000002402009985 */ /* 0x0003e2000c101d06 */
[----:B------:R-:W-:Y:S05]  /*c840*/  BRA.DIV ~URZ, `(.L_x_107) ;  /* 0x00004d527f007947 */ /* 0x000fea000b800000 */
[----:B----4-:R-:W3:Y:S04]  /*c850*/  SHFL.IDX PT, R5, R5, 0x7, 0x181f ;  /* 0x00f81f0005057f89 */ /* 0x010ee800000e0000 */
[----:B-1----:R1:W4:Y:S02]  /*c860*/  SHFL.IDX PT, R3, R6, 0x7, 0x181f ;  /* 0x00f81f0006037f89 */ /* 0x00232400000e0000 */
.L_x_191:
[----:B------:R-:W-:-:S04]  /*c870*/  IADD3 R2, R4, 0x70, RZ ;  /* 0x0000007004027810 */ /* 0x000fc80007ffe0ff */
[----:B------:R-:W-:-:S13]  /*c880*/  ISETP.GE.OR P2, PT, R2, R0, P2 ;  /* 0x000000000200720c */ /* 0x000fda0001746670 */
[----:B------:R-:W-:Y:S05]  /*c890*/  @P2 BRA `(.L_x_108) ;  /* 0x00001cc000002947 */ /* 0x000fea0003800000 */
[----:B-12---:R-:W-:Y:S02]  /*c8a0*/  SHF.R.S32.HI R6, RZ, 0x1f, R231 ;  /* 0x0000001fff067819 */ /* 0x006fe400000114e7 */
[----:B----4-:R-:W-:-:S04]  /*c8b0*/  LEA R2, P0, R231, R3, 0x1 ;  /* 0x00000003e7027211 */ /* 0x010fc800078008ff */
[----:B---3--:R-:W-:-:S05]  /*c8c0*/  LEA.HI.X R3, R231, R5, R6, 0x1, P0 ;  /* 0x00000005e7037211 */ /* 0x008fca00000f0c06 */
[----:B------:R1:W-:Y:S01]  /*c8d0*/  ST.E.128 [R2.64], R40 ;  /* 0x0000002802007985 */ /* 0x0003e2000c101d06 */
[----:B------:R-:W-:Y:S05]  /*c8e0*/  BRA `(.L_x_108) ;  /* 0x00001c7000007947 */ /* 0x000fea0003800000 */
.L_x_95:
[----:B-1----:R-:W2:Y:S01]  /*c8f0*/  LDL.LU R6, [R1+0x80] ;  /* 0x0000800001067983 */ /* 0x002ea20000300800 */
[----:B------:R-:W-:Y:S02]  /*c900*/  IMAD R0, R18, c[0x0][0x408], RZ ;  /* 0x0001020012007a24 */ /* 0x000fe400078e02ff */
[----:B------:R-:W-:-:S04]  /*c910*/  IMAD.WIDE.U32 R4, R2, c[0x0][0x408], RZ ;  /* 0x0001020002047a25 */ /* 0x000fc800078e00ff */
[----:B------:R-:W-:Y:S01]  /*c920*/  IMAD R2, R2, c[0x0][0x40c], R0 ;  /* 0x0001030002027a24 */ /* 0x000fe200078e0200 */
[----:B------:R-:W-:-:S04]  /*c930*/  SHF.R.S32.HI R0, RZ, 0x1f, R8 ;  /* 0x0000001fff007819 */ /* 0x000fc80000011408 */
[----:B------:R-:W-:Y:S01]  /*c940*/  IADD3 R3, R5, R2, RZ ;  /* 0x0000000205037210 */ /* 0x000fe20007ffe0ff */
[----:B------:R-:W-:Y:S01]  /*c950*/  IMAD R0, R0, c[0x0][0x440], RZ ;  /* 0x0001100000007a24 */ /* 0x000fe200078e02ff */
[----:B------:R-:W-:Y:S01]  /*c960*/  MOV R2, R4 ;  /* 0x0000000400027202 */ /* 0x000fe20000000f00 */
[----:B------:R-:W-:-:S04]  /*c970*/  @P2 IMAD.HI.U32 R5, R17, c[0x0][0x4ec], RZ ;  /* 0x00013b0011052a27 */ /* 0x000fc800078e00ff */
[----:B------:R-:W-:-:S04]  /*c980*/  IMAD.WIDE.U32 R2, R16, c[0x0][0x438], R2 ;  /* 0x00010e0010027a25 */ /* 0x000fc800078e0002 */
[----:B------:R-:W-:Y:S02]  /*c990*/  IMAD R3, R16, c[0x0][0x43c], R3 ;  /* 0x00010f0010037a24 */ /* 0x000fe400078e0203 */
[C---:B------:R-:W-:Y:S01]  /*c9a0*/  IMAD R4, R8.reuse, c[0x0][0x444], R0 ;  /* 0x0001110008047a24 */ /* 0x040fe200078e0200 */
[----:B------:R-:W-:Y:S01]  /*c9b0*/  MOV R0, R17 ;  /* 0x0000001100007202 */ /* 0x000fe20000000f00 */
[----:B------:R-:W-:Y:S01]  /*c9c0*/  IMAD.WIDE.U32 R2, R8, c[0x0][0x440], R2 ;  /* 0x0001100008027a25 */ /* 0x000fe200078e0002 */
[----:B------:R-:W-:-:S04]  /*c9d0*/  @P2 SHF.R.U32.HI R0, RZ, c[0x0][0x4f0], R5 ;  /* 0x00013c00ff002a19 */ /* 0x000fc80000011605 */
[----:B------:R-:W-:Y:S02]  /*c9e0*/  IADD3 R3, R3, R4, RZ ;  /* 0x0000000403037210 */ /* 0x000fe40007ffe0ff */
[----:B------:R-:W-:Y:S02]  /*c9f0*/  SHF.R.S32.HI R5, RZ, 0x1f, R0 ;  /* 0x0000001fff057819 */ /* 0x000fe40000011400 */
[----:B------:R-:W-:-:S03]  /*ca00*/  IADD3 R4, -R0, RZ, RZ ;  /* 0x000000ff00047210 */ /* 0x000fc60007ffe1ff */
[----:B------:R-:W-:Y:S02]  /*ca10*/  IMAD R5, R5, c[0x0][0x430], RZ ;  /* 0x00010c0005057a24 */ /* 0x000fe400078e02ff */
[----:B------:R-:W-:Y:S02]  /*ca20*/  IMAD R4, R4, c[0x0][0x4e8], R17 ;  /* 0x00013a0004047a24 */ /* 0x000fe400078e0211 */
[----:B------:R-:W-:Y:S02]  /*ca30*/  IMAD R5, R0, c[0x0][0x434], R5 ;  /* 0x00010d0000057a24 */ /* 0x000fe400078e0205 */
[----:B--2---:R-:W-:-:S04]  /*ca40*/  IMAD.WIDE.U32 R2, R6, c[0x0][0x448], R2 ;  /* 0x0001120006027a25 */ /* 0x004fc800078e0002 */
[----:B------:R-:W-:-:S04]  /*ca50*/  IMAD R3, R6, c[0x0][0x44c], R3 ;  /* 0x0001130006037a24 */ /* 0x000fc800078e0203 */
        /* <DEDUP_REMOVED lines=10> */
[----:B------:R1:W2:Y:S02]  /*cb00*/  SHFL.IDX PT, R4, R5, RZ, 0x1c1f ;  /* 0x001c1fff05047589 */ /* 0x0002a400000e0000 */
.L_x_192:
[----:B------:R-:W-:Y:S05]  /*cb10*/  BRA.DIV ~URZ, `(.L_x_110) ;  /* 0x00004bc27f007947 */ /* 0x000fea000b800000 */
[----:B------:R3:W4:Y:S02]  /*cb20*/  SHFL.IDX PT, R0, R12, RZ, 0x1c1f ;  /* 0x001c1fff0c007589 */ /* 0x00072400000e0000 */
.L_x_193:
[----:B------:R-:W-:Y:S01]  /*cb30*/  BSSY B0, `(.L_x_111) ;  /* 0x0000032000007945 */ /* 0x000fe20003800000 */
[----:B------:R-:W-:Y:S05]  /*cb40*/  @P1 BRA `(.L_x_112) ;  /* 0x0000030000001947 */ /* 0x000fea0003800000 */
[----:B------:R-:W5:Y:S04]  /*cb50*/  LDL R6, [R1+0x74] ;  /* 0x0000740001067983 */ /* 0x000f680000100800 */
[----:B---3--:R-:W3:Y:S04]  /*cb60*/  LDL R8, [R1+0x68] ;  /* 0x0000680001087983 */ /* 0x008ee80000100800 */
[----:B----4-:R-:W4:Y:S04]  /*cb70*/  LDL R21, [R1+0x64] ;  /* 0x0000640001157983 */ /* 0x010f280000100800 */
[----:B--2---:R-:W2:Y:S04]  /*cb80*/  LDL R19, [R1+0x60] ;  /* 0x0000600001137983 */ /* 0x004ea80000100800 */
[----:B------:R-:W2:Y:S04]  /*cb90*/  LDL R9, [R1+0xb0] ;  /* 0x0000b00001097983 */ /* 0x000ea80000100800 */
        /* <DEDUP_REMOVED lines=9> */
[----:B------:R-:W2:Y:S01]  /*cc30*/  LDL R11, [R1+0x98] ;  /* 0x00009800010b7983 */ /* 0x000ea20000100800 */
[----:B-----5:R-:W-:-:S02]  /*cc40*/  ISETP.GE.AND P3, PT, R6, c[0x0][0x3c8], PT ;  /* 0x0000f20006007a0c */ /* 0x020fc40003f66270 */
[----:B---3--:R-:W-:Y:S02]  /*cc50*/  ISETP.GE.AND P1, PT, R8, c[0x0][0x3c8], PT ;  /* 0x0000f20008007a0c */ /* 0x008fe40003f26270 */
[----:B----4-:R-:W-:-:S09]  /*cc60*/  ISETP.GE.AND P6, PT, R21, c[0x0][0x3c8], PT ;  /* 0x0000f20015007a0c */ /* 0x010fd20003fc6270 */
[----:B------:R-:W-:Y:S02]  /*cc70*/  @!P3 IMAD.MOV.U32 R2, RZ, RZ, R0 ;  /* 0x000000ffff02b224 */ /* 0x000fe400078e0000 */
[----:B------:R-:W-:-:S04]  /*cc80*/  @!P3 IMAD.MOV.U32 R3, RZ, RZ, R4 ;  /* 0x000000ffff03b224 */ /* 0x000fc800078e0004 */
[----:B------:R-:W-:Y:S01]  /*cc90*/  @!P3 IMAD.WIDE R6, R6, 0x4, R2 ;  /* 0x000000040606b825 */ /* 0x000fe200078e0202 */
[----:B------:R-:W-:-:S04]  /*cca0*/  @!P1 LEA R2, P2, R8, R0, 0x2 ;  /* 0x0000000008029211 */ /* 0x000fc800078410ff */
[----:B------:R3:W-:Y:S01]  /*ccb0*/  @!P3 ST.E.64 [R6.64], R68 ;  /* 0x000000440600b985 */ /* 0x0007e2000c101b06 */
[----:B--2---:R-:W-:Y:S02]  /*ccc0*/  ISETP.GE.AND P3, PT, R19, c[0x0][0x3c8], PT ;  /* 0x0000f20013007a0c */ /* 0x004fe40003f66270 */
[----:B------:R-:W-:Y:S02]  /*ccd0*/  @!P1 LEA.HI.X R3, R8, R4, R9, 0x2, P2 ;  /* 0x0000000408039211 */ /* 0x000fe400010f1409 */
[----:B------:R-:W-:-:S03]  /*cce0*/  @!P6 LEA R8, P2, R21, R0, 0x2 ;  /* 0x000000001508e211 */ /* 0x000fc600078410ff */
[----:B------:R2:W-:Y:S01]  /*ccf0*/  @!P1 ST.E.64 [R2.64], R74 ;  /* 0x0000004a02009985 */ /* 0x0005e2000c101b06 */
[----:B------:R-:W-:Y:S02]  /*cd00*/  ISETP.GE.AND P1, PT, R17, c[0x0][0x3c8], PT ;  /* 0x0000f20011007a0c */ /* 0x000fe40003f26270 */
[----:B------:R-:W-:-:S05]  /*cd10*/  @!P6 LEA.HI.X R9, R21, R4, R22, 0x2, P2 ;  /* 0x000000041509e211 */ /* 0x000fca00010f1416 */
[----:B------:R4:W-:Y:S01]  /*cd20*/  @!P6 ST.E.64 [R8.64], R76 ;  /* 0x0000004c0800e985 */ /* 0x0009e2000c101b06 */
[----:B------:R-:W-:Y:S02]  /*cd30*/  ISETP.GE.AND P6, PT, R15, c[0x0][0x3c8], PT ;  /* 0x0000f2000f007a0c */ /* 0x000fe40003fc6270 */
[----:B---3--:R-:W-:-:S04]  /*cd40*/  @!P3 LEA R6, P2, R19, R0, 0x2 ;  /* 0x000000001306b211 */ /* 0x008fc800078410ff */
[----:B------:R-:W-:Y:S02]  /*cd50*/  @!P3 LEA.HI.X R7, R19, R4, R20, 0x2, P2 ;  /* 0x000000041307b211 */ /* 0x000fe400010f1414 */
[----:B--2---:R-:W-:-:S03]  /*cd60*/  @!P1 LEA R2, P2, R17, R0, 0x2 ;  /* 0x0000000011029211 */ /* 0x004fc600078410ff */
[----:B------:R2:W-:Y:S01]  /*cd70*/  @!P3 ST.E.64 [R6.64], R78 ;  /* 0x0000004e0600b985 */ /* 0x0005e2000c101b06 */
[----:B------:R-:W-:Y:S02]  /*cd80*/  ISETP.GE.AND P3, PT, R13, c[0x0][0x3c8], PT ;  /* 0x0000f2000d007a0c */ /* 0x000fe40003f66270 */
[----:B------:R-:W-:Y:S02]  /*cd90*/  @!P1 LEA.HI.X R3, R17, R4, R18, 0x2, P2 ;  /* 0x0000000411039211 */ /* 0x000fe400010f1412 */
[----:B------:R-:W-:-:S03]  /*cda0*/  ISETP.GE.AND P2, PT, R10, c[0x0][0x3c8], PT ;  /* 0x0000f2000a007a0c */ /* 0x000fc60003f46270 */
[----:B------:R3:W-:Y:S01]  /*cdb0*/  @!P1 ST.E.64 [R2.64], R64 ;  /* 0x0000004002009985 */ /* 0x0007e2000c101b06 */
[----:B----4-:R-:W-:-:S04]  /*cdc0*/  @!P6 LEA R8, P1, R15, R0, 0x2 ;  /* 0x000000000f08e211 */ /* 0x010fc800078210ff */
[----:B------:R-:W-:Y:S02]  /*cdd0*/  @!P6 LEA.HI.X R9, R15, R4, R16, 0x2, P1 ;  /* 0x000000040f09e211 */ /* 0x000fe400008f1410 */
[----:B--2---:R-:W-:-:S04]  /*cde0*/  @!P3 LEA R6, P1, R13, R0, 0x2 ;  /* 0x000000000d06b211 */ /* 0x004fc800078210ff */
[----:B------:R-:W-:Y:S02]  /*cdf0*/  @!P3 LEA.HI.X R7, R13, R4, R14, 0x2, P1 ;  /* 0x000000040d07b211 */ /* 0x000fe400008f140e */
[C---:B---3--:R-:W-:Y:S01]  /*ce00*/  @!P2 LEA R2, P1, R10.reuse, R0, 0x2 ;  /* 0x000000000a02a211 */ /* 0x048fe200078210ff */
[----:B------:R2:W-:Y:S03]  /*ce10*/  @!P6 ST.E.64 [R8.64], R82 ;  /* 0x000000520800e985 */ /* 0x0005e6000c101b06 */
[----:B------:R-:W-:Y:S01]  /*ce20*/  @!P2 LEA.HI.X R3, R10, R4, R11, 0x2, P1 ;  /* 0x000000040a03a211 */ /* 0x000fe200008f140b */
[----:B------:R2:W-:Y:S04]  /*ce30*/  @!P3 ST.E.64 [R6.64], R80 ;  /* 0x000000500600b985 */ /* 0x0005e8000c101b06 */
[----:B------:R2:W-:Y:S04]  /*ce40*/  @!P2 ST.E.64 [R2.64], R62 ;  /* 0x0000003e0200a985 */ /* 0x0005e8000c101b06 */
.L_x_112:
[----:B------:R-:W-:Y:S05]  /*ce50*/  BSYNC B0 ;  /* 0x0000000000007941 */ /* 0x000fea0003800000 */
.L_x_111:
[----:B------:R-:W-:Y:S05]  /*ce60*/  BRA.DIV ~URZ, `(.L_x_113) ;  /* 0x000048e27f007947 */ /* 0x000fea000b800000 */
[----:B--2---:R2:W1:Y:S04]  /*ce70*/  SHFL.IDX PT, R4, R5, 0x1, 0x1c1f ;  /* 0x003c1f0005047f89 */ /* 0x00446800000e0000 */
[----:B----4-:R2:W4:Y:S02]  /*ce80*/  SHFL.IDX PT, R0, R12, 0x1, 0x1c1f ;  /* 0x003c1f000c007f89 */ /* 0x01052400000e0000 */
.L_x_194:
[----:B------:R-:W-:Y:S01]  /*ce90*/  BSSY B0, `(.L_x_114) ;  /* 0x0000032000007945 */ /* 0x000fe20003800000 */
[----:B------:R-:W-:Y:S05]  /*cea0*/  @P0 BRA `(.L_x_115) ;  /* 0x0000030000000947 */ /* 0x000fea0003800000 */
[----:B------:R-:W5:Y:S04]  /*ceb0*/  LDL R23, [R1+0x74] ;  /* 0x0000740001177983 */ /* 0x000f680000100800 */
[----:B--2---:R-:W2:Y:S04]  /*cec0*/  LDL R21, [R1+0x68] ;  /* 0x0000680001157983 */ /* 0x004ea80000100800 */
[----:B---3--:R-:W3:Y:S04]  /*ced0*/  LDL R19, [R1+0x64] ;  /* 0x0000640001137983 */ /* 0x008ee80000100800 */
[----:B----4-:R-:W4:Y:S04]  /*cee0*/  LDL R10, [R1+0x60] ;  /* 0x00006000010a7983 */ /* 0x010f280000100800 */
[----:B------:R-:W4:Y:S04]  /*cef0*/  LDL R22, [R1+0xb0] ;  /* 0x0000b00001167983 */ /* 0x000f280000100800 */
        /* <DEDUP_REMOVED lines=9> */
[----:B------:R-:W4:Y:S01]  /*cf90*/  LDL R14, [R1+0x98] ;  /* 0x00009800010e7983 */ /* 0x000f220000100800 */
[----:B-----5:R-:W-:-:S02]  /*cfa0*/  ISETP.GE.AND P2, PT, R23, c[0x0][0x3c8], PT ;  /* 0x0000f20017007a0c */ /* 0x020fc40003f46270 */
[----:B--2---:R-:W-:Y:S02]  /*cfb0*/  ISETP.GE.AND P6, PT, R21, c[0x0][0x3c8], PT ;  /* 0x0000f20015007a0c */ /* 0x004fe40003fc6270 */
[----:B---3--:R-:W-:-:S09]  /*cfc0*/  ISETP.GE.AND P1, PT, R19, c[0x0][0x3c8], PT ;  /* 0x0000f20013007a0c */ /* 0x008fd20003f26270 */
[----:B------:R-:W-:Y:S02]  /*cfd0*/  @!P2 IMAD.MOV.U32 R6, RZ, RZ, R0 ;  /* 0x000000ffff06a224 */ /* 0x000fe400078e0000 */
[----:B-1----:R-:W-:Y:S01]  /*cfe0*/  @!P2 IMAD.MOV.U32 R7, RZ, RZ, R4 ;  /* 0x000000ffff07a224 */ /* 0x002fe200078e0004 */
[----:B----4-:R-:W-:Y:S02]  /*cff0*/  ISETP.GE.AND P0, PT, R10, c[0x0][0x3c8], PT ;  /* 0x0000f2000a007a0c */ /* 0x010fe40003f06270 */
[----:B------:R-:W-:Y:S01]  /*d000*/  @!P6 LEA R2, P3, R21, R0, 0x2 ;  /* 0x000000001502e211 */ /* 0x000fe200078610ff */
[----:B------:R-:W-:-:S03]  /*d010*/  @!P2 IMAD.WIDE R6, R23, 0x4, R6 ;  /* 0x000000041706a825 */ /* 0x000fc600078e0206 */
[----:B------:R-:W-:Y:S02]  /*d020*/  @!P6 LEA.HI.X R3, R21, R4, R22, 0x2, P3 ;  /* 0x000000041503e211 */ /* 0x000fe400018f1416 */
[----:B------:R1:W-:Y:S01]  /*d030*/  @!P2 ST.E.64 [R6.64], R86 ;  /* 0x000000560600a985 */ /* 0x0003e2000c101b06 */
[----:B------:R-:W-:-:S03]  /*d040*/  ISETP.GE.AND P3, PT, R8, c[0x0][0x3c8], PT ;  /* 0x0000f20008007a0c */ /* 0x000fc60003f66270 */
[----:B------:R2:W-:Y:S01]  /*d050*/  @!P6 ST.E.64 [R2.64], R92 ;  /* 0x0000005c0200e985 */ /* 0x0005e2000c101b06 */
[----:B-1----:R-:W-:-:S04]  /*d060*/  @!P1 LEA R6, P2, R19, R0, 0x2 ;  /* 0x0000000013069211 */ /* 0x002fc800078410ff */
[----:B------:R-:W-:Y:S02]  /*d070*/  @!P1 LEA.HI.X R7, R19, R4, R20, 0x2, P2 ;  /* 0x0000000413079211 */ /* 0x000fe400010f1414 */
[C---:B--2---:R-:W-:Y:S02]  /*d080*/  @!P0 LEA R2, P6, R10.reuse, R0, 0x2 ;  /* 0x000000000a028211 */ /* 0x044fe400078c10ff */
[----:B------:R-:W-:Y:S01]  /*d090*/  ISETP.GE.AND P2, PT, R17, c[0x0][0x3c8], PT ;  /* 0x0000f20011007a0c */ /* 0x000fe20003f46270 */
[----:B------:R1:W-:Y:S01]  /*d0a0*/  @!P1 ST.E.64 [R6.64], R94 ;  /* 0x0000005e06009985 */ /* 0x0003e2000c101b06 */
[----:B------:R-:W-:Y:S02]  /*d0b0*/  @!P0 LEA.HI.X R3, R10, R4, R11, 0x2, P6 ;  /* 0x000000040a038211 */ /* 0x000fe400030f140b */
[----:B------:R-:W-:Y:S02]  /*d0c0*/  ISETP.GE.AND P1, PT, R15, c[0x0][0x3c8], PT ;  /* 0x0000f2000f007a0c */ /* 0x000fe40003f26270 */
[----:B------:R-:W-:Y:S01]  /*d0d0*/  @!P3 LEA R10, P6, R8, R0, 0x2 ;  /* 0x00000000080ab211 */ /* 0x000fe200078c10ff */
[----:B------:R2:W-:Y:S01]  /*d0e0*/  @!P0 ST.E.64 [R2.64], R100 ;  /* 0x0000006402008985 */ /* 0x0005e2000c101b06 */
[----:B------:R-:W-:-:S02]  /*d0f0*/  ISETP.GE.AND P0, PT, R13, c[0x0][0x3c8], PT ;  /* 0x0000f2000d007a0c */ /* 0x000fc40003f06270 */
[----:B------:R-:W-:-:S03]  /*d100*/  @!P3 LEA.HI.X R11, R8, R4, R9, 0x2, P6 ;  /* 0x00000004080bb211 */ /* 0x000fc600030f1409 */
[----:B------:R-:W-:-:S04]  /*d110*/  @!P2 LEA R8, P6, R17, R0, 0x2 ;  /* 0x000000001108a211 */ /* 0x000fc800078c10ff */
[----:B------:R-:W-:Y:S01]  /*d120*/  @!P2 LEA.HI.X R9, R17, R4, R18, 0x2, P6 ;  /* 0x000000041109a211 */ /* 0x000fe200030f1412 */
[----:B------:R3:W-:Y:S01]  /*d130*/  @!P3 ST.E.64 [R10.64], R104 ;  /* 0x000000680a00b985 */ /* 0x0007e2000c101b06 */
[----:B-1----:R-:W-:-:S04]  /*d140*/  @!P1 LEA R6, P6, R15, R0, 0x2 ;  /* 0x000000000f069211 */ /* 0x002fc800078c10ff */
[----:B------:R-:W-:Y:S02]  /*d150*/  @!P1 LEA.HI.X R7, R15, R4, R16, 0x2, P6 ;  /* 0x000000040f079211 */ /* 0x000fe400030f1410 */
[C---:B--2---:R-:W-:Y:S01]  /*d160*/  @!P0 LEA R2, P6, R13.reuse, R0, 0x2 ;  /* 0x000000000d028211 */ /* 0x044fe200078c10ff */
[----:B------:R3:W-:Y:S03]  /*d170*/  @!P2 ST.E.64 [R8.64], R102 ;  /* 0x000000660800a985 */ /* 0x0007e6000c101b06 */
[----:B------:R-:W-:Y:S01]  /*d180*/  @!P0 LEA.HI.X R3, R13, R4, R14, 0x2, P6 ;  /* 0x000000040d038211 */ /* 0x000fe200030f140e */
[----:B------:R3:W-:Y:S04]  /*d190*/  @!P1 ST.E.64 [R6.64], R84 ;  /* 0x0000005406009985 */ /* 0x0007e8000c101b06 */
[----:B------:R3:W-:Y:S04]  /*d1a0*/  @!P0 ST.E.64 [R2.64], R66 ;  /* 0x0000004202008985 */ /* 0x0007e8000c101b06 */
.L_x_115:
[----:B------:R-:W-:Y:S05]  /*d1b0*/  BSYNC B0 ;  /* 0x0000000000007941 */ /* 0x000fea0003800000 */
.L_x_114:
[----:B------:R-:W-:Y:S05]  /*d1c0*/  BRA.DIV ~URZ, `(.L_x_116) ;  /* 0x000046527f007947 */ /* 0x000fea000b800000 */
[----:B-1----:R1:W2:Y:S02]  /*d1d0*/  SHFL.IDX PT, R4, R5, 0x2, 0x1c1f ;  /* 0x005c1f0005047f89 */ /* 0x0022a400000e0000 */
.L_x_195:
[----:B------:R-:W-:Y:S05]  /*d1e0*/  BRA.DIV ~URZ, `(.L_x_117) ;  /* 0x000046a27f007947 */ /* 0x000fea000b800000 */
[----:B----4-:R4:W1:Y:S02]  /*d1f0*/  SHFL.IDX PT, R0, R12, 0x2, 0x1c1f ;  /* 0x005c1f000c007f89 */ /* 0x01086400000e0000 */
.L_x_196:
[----:B------:R-:W-:Y:S01]  /*d200*/  BSSY B0, `(.L_x_118) ;  /* 0x0000032000007945 */ /* 0x000fe20003800000 */
[----:B------:R-:W-:Y:S05]  /*d210*/  @P4 BRA `(.L_x_119) ;  /* 0x0000030000004947 */ /* 0x000fea0003800000 */
[----:B---3--:R-:W3:Y:S04]  /*d220*/  LDL R8, [R1+0x74] ;  /* 0x0000740001087983 */ /* 0x008ee80000100800 */
[----:B------:R-:W5:Y:S04]  /*d230*/  LDL R23, [R1+0x68] ;  /* 0x0000680001177983 */ /* 0x000f680000100800 */
        /* <DEDUP_REMOVED lines=13> */
[----:B---3--:R-:W-:-:S02]  /*d310*/  ISETP.GE.AND P3, PT, R8, c[0x0][0x3c8], PT ;  /* 0x0000f20008007a0c */ /* 0x008fc40003f66270 */
[----:B-----5:R-:W-:Y:S02]  /*d320*/  ISETP.GE.AND P1, PT, R23, c[0x0][0x3c8], PT ;  /* 0x0000f20017007a0c */ /* 0x020fe40003f26270 */
[----:B----4-:R-:W-:Y:S02]  /*d330*/  ISETP.GE.AND P0, PT, R21, c[0x0][0x3c8], PT ;  /* 0x0000f20015007a0c */ /* 0x010fe40003f06270 */
[----:B--2---:R-:W-:-:S07]  /*d340*/  ISETP.GE.AND P4, PT, R10, c[0x0][0x3c8], PT ;  /* 0x0000f2000a007a0c */ /* 0x004fce0003f86270 */
[----:B-1----:R-:W-:Y:S02]  /*d350*/  @!P3 IMAD.MOV.U32 R6, RZ, RZ, R0 ;  /* 0x000000ffff06b224 */ /* 0x002fe400078e0000 */
[----:B------:R-:W-:Y:S01]  /*d360*/  @!P3 IMAD.MOV.U32 R7, RZ, RZ, R4 ;  /* 0x000000ffff07b224 */ /* 0x000fe200078e0004 */
[----:B------:R-:W-:-:S03]  /*d370*/  @!P1 LEA R2, P6, R23, R0, 0x2 ;  /* 0x0000000017029211 */ /* 0x000fc600078c10ff */
[----:B------:R-:W-:Y:S01]  /*d380*/  @!P3 IMAD.WIDE R8, R8, 0x4, R6 ;  /* 0x000000040808b825 */ /* 0x000fe200078e0206 */
[----:B------:R-:W-:Y:S02]  /*d390*/  @!P0 LEA R6, P2, R21, R0, 0x2 ;  /* 0x0000000015068211 */ /* 0x000fe400078410ff */
[-C--:B------:R-:W-:Y:S02]  /*d3a0*/  @!P1 LEA.HI.X R3, R23, R4.reuse, R24, 0x2, P6 ;  /* 0x0000000417039211 */ /* 0x080fe400030f1418 */
[----:B------:R-:W-:Y:S01]  /*d3b0*/  @!P3 ST.E.64 [R8.64], R42 ;  /* 0x0000002a0800b985 */ /* 0x000fe2000c101b06 */
[----:B------:R-:W-:Y:S02]  /*d3c0*/  ISETP.GE.AND P3, PT, R19, c[0x0][0x3c8], PT ;  /* 0x0000f20013007a0c */ /* 0x000fe40003f66270 */
[----:B------:R-:W-:Y:S02]  /*d3d0*/  @!P0 LEA.HI.X R7, R21, R4, R22, 0x2, P2 ;  /* 0x0000000415078211 */ /* 0x000fe400010f1416 */
[----:B------:R-:W-:Y:S01]  /*d3e0*/  ISETP.GE.AND P2, PT, R17, c[0x0][0x3c8], PT ;  /* 0x0000f20011007a0c */ /* 0x000fe20003f46270 */
[----:B------:R1:W-:Y:S01]  /*d3f0*/  @!P1 ST.E.64 [R2.64], R32 ;  /* 0x0000002002009985 */ /* 0x0003e2000c101b06 */
[----:B------:R-:W-:-:S03]  /*d400*/  ISETP.GE.AND P1, PT, R15, c[0x0][0x3c8], PT ;  /* 0x0000f2000f007a0c */ /* 0x000fc60003f26270 */
[----:B------:R2:W-:Y:S01]  /*d410*/  @!P0 ST.E.64 [R6.64], R34 ;  /* 0x0000002206008985 */ /* 0x0005e2000c101b06 */
[----:B------:R-:W-:Y:S02]  /*d420*/  ISETP.GE.AND P0, PT, R13, c[0x0][0x3c8], PT ;  /* 0x0000f2000d007a0c */ /* 0x000fe40003f06270 */
[----:B-1----:R-:W-:-:S04]  /*d430*/  @!P4 LEA R2, P6, R10, R0, 0x2 ;  /* 0x000000000a02c211 */ /* 0x002fc800078c10ff */
[----:B------:R-:W-:Y:S02]  /*d440*/  @!P4 LEA.HI.X R3, R10, R4, R11, 0x2, P6 ;  /* 0x000000040a03c211 */ /* 0x000fe400030f140b */
[----:B------:R-:W-:-:S03]  /*d450*/  @!P3 LEA R10, P6, R19, R0, 0x2 ;  /* 0x00000000130ab211 */ /* 0x000fc600078c10ff */
[----:B------:R1:W-:Y:S01]  /*d460*/  @!P4 ST.E.64 [R2.64], R36 ;  /* 0x000000240200c985 */ /* 0x0003e2000c101b06 */
[----:B------:R-:W-:Y:S02]  /*d470*/  @!P2 LEA R8, P4, R17, R0, 0x2 ;  /* 0x000000001108a211 */ /* 0x000fe400078810ff */
[----:B------:R-:W-:Y:S02]  /*d480*/  @!P3 LEA.HI.X R11, R19, R4, R20, 0x2, P6 ;  /* 0x00000004130bb211 */ /* 0x000fe400030f1414 */
[----:B--2---:R-:W-:Y:S02]  /*d490*/  @!P1 LEA R6, P6, R15, R0, 0x2 ;  /* 0x000000000f069211 */ /* 0x004fe400078c10ff */
[-C--:B------:R-:W-:Y:S02]  /*d4a0*/  @!P2 LEA.HI.X R9, R17, R4.reuse, R18, 0x2, P4 ;  /* 0x000000041109a211 */ /* 0x080fe400020f1412 */
[----:B------:R-:W-:Y:S01]  /*d4b0*/  @!P1 LEA.HI.X R7, R15, R4, R16, 0x2, P6 ;  /* 0x000000040f079211 */ /* 0x000fe200030f1410 */
[----:B------:R2:W-:Y:S04]  /*d4c0*/  @!P3 ST.E.64 [R10.64], R52 ;  /* 0x000000340a00b985 */ /* 0x0005e8000c101b06 */
[----:B------:R2:W-:Y:S04]  /*d4d0*/  @!P2 ST.E.64 [R8.64], R48 ;  /* 0x000000300800a985 */ /* 0x0005e8000c101b06 */
[----:B------:R2:W-:Y:S01]  /*d4e0*/  @!P1 ST.E.64 [R6.64], R38 ;  /* 0x0000002606009985 */ /* 0x0005e2000c101b06 */
[----:B-1----:R-:W-:-:S04]  /*d4f0*/  @!P0 LEA R2, P4, R13, R0, 0x2 ;  /* 0x000000000d028211 */ /* 0x002fc800078810ff */
[----:B------:R-:W-:-:S05]  /*d500*/  @!P0 LEA.HI.X R3, R13, R4, R14, 0x2, P4 ;  /* 0x000000040d038211 */ /* 0x000fca00020f140e */
[----:B------:R2:W-:Y:S04]  /*d510*/  @!P0 ST.E.64 [R2.64], R26 ;  /* 0x0000001a02008985 */ /* 0x0005e8000c101b06 */
.L_x_119:
[----:B------:R-:W-:Y:S05]  /*d520*/  BSYNC B0 ;  /* 0x0000000000007941 */ /* 0x000fea0003800000 */
.L_x_118:
[----:B------:R-:W-:Y:S05]  /*d530*/  BRA.DIV ~URZ, `(.L_x_120) ;  /* 0x000043c27f007947 */ /* 0x000fea000b800000 */
[----:B--2---:R2:W3:Y:S04]  /*d540*/  SHFL.IDX PT, R4, R5, 0x3, 0x1c1f ;  /* 0x007c1f0005047f89 */ /* 0x0044e800000e0000 */
[----:B-1----:R2:W1:Y:S02]  /*d550*/  SHFL.IDX PT, R0, R12, 0x3, 0x1c1f ;  /* 0x007c1f000c007f89 */ /* 0x00246400000e0000 */
.L_x_197:
[----:B------:R-:W-:Y:S05]  /*d560*/  @P5 BRA `(.L_x_108) ;  /* 0x00000ff000005947 */ /* 0x000fea0003800000 */
[----:B---3--:R-:W3:Y:S04]  /*d570*/  LDL R6, [R1+0x74] ;  /* 0x0000740001067983 */ /* 0x008ee80000100800 */
[----:B------:R-:W5:Y:S04]  /*d580*/  LDL R10, [R1+0x68] ;  /* 0x00006800010a7983 */ /* 0x000f680000100800 */
[----:B--2---:R-:W2:Y:S04]  /*d590*/  LDL R8, [R1+0x64] ;  /* 0x0000640001087983 */ /* 0x004ea80000100800 */
        /* <DEDUP_REMOVED lines=11> */
[----:B---3--:R-:W-:-:S02]  /*d650*/  ISETP.GE.AND P0, PT, R6, c[0x0][0x3c8], PT ;  /* 0x0000f20006007a0c */ /* 0x008fc40003f06270 */
[----:B-----5:R-:W-:Y:S02]  /*d660*/  ISETP.GE.AND P4, PT, R10, c[0x0][0x3c8], PT ;  /* 0x0000f2000a007a0c */ /* 0x020fe40003f86270 */
[----:B--2---:R-:W-:-:S09]  /*d670*/  ISETP.GE.AND P5, PT, R8, c[0x0][0x3c8], PT ;  /* 0x0000f20008007a0c */ /* 0x004fd20003fa6270 */
[----:B-1----:R-:W-:Y:S02]  /*d680*/  @!P0 IMAD.MOV.U32 R2, RZ, RZ, R0 ;  /* 0x000000ffff028224 */ /* 0x002fe400078e0000 */
[----:B------:R-:W-:-:S04]  /*d690*/  @!P0 IMAD.MOV.U32 R3, RZ, RZ, R4 ;  /* 0x000000ffff038224 */ /* 0x000fc800078e0004 */
[----:B------:R-:W-:Y:S01]  /*d6a0*/  @!P0 IMAD.WIDE R2, R6, 0x4, R2 ;  /* 0x0000000406028825 */ /* 0x000fe200078e0202 */
[----:B----4-:R-:W-:-:S04]  /*d6b0*/  ISETP.GE.AND P3, PT, R18, c[0x0][0x3c8], PT ;  /* 0x0000f20012007a0c */ /* 0x010fc80003f66270 */
[----:B------:R1:W-:Y:S01]  /*d6c0*/  @!P0 ST.E.64 [R2.64], R30 ;  /* 0x0000001e02008985 */ /* 0x0003e2000c101b06 */
[----:B------:R-:W-:Y:S02]  /*d6d0*/  @!P4 LEA R6, P0, R10, R0, 0x2 ;  /* 0x000000000a06c211 */ /* 0x000fe400078010ff */
[----:B------:R-:W-:Y:S02]  /*d6e0*/  ISETP.GE.AND P2, PT, R16, c[0x0][0x3c8], PT ;  /* 0x0000f20010007a0c */ /* 0x000fe40003f46270 */
[----:B------:R-:W-:Y:S02]  /*d6f0*/  ISETP.GE.AND P1, PT, R14, c[0x0][0x3c8], PT ;  /* 0x0000f2000e007a0c */ /* 0x000fe40003f26270 */
[----:B------:R-:W-:Y:S02]  /*d700*/  @!P4 LEA.HI.X R7, R10, R4, R11, 0x2, P0 ;  /* 0x000000040a07c211 */ /* 0x000fe400000f140b */
[----:B------:R-:W-:-:S03]  /*d710*/  ISETP.GE.AND P0, PT, R12, c[0x0][0x3c8], PT ;  /* 0x0000f2000c007a0c */ /* 0x000fc60003f06270 */
[----:B------:R2:W-:Y:S01]  /*d720*/  @!P4 ST.E.64 [R6.64], R44 ;  /* 0x0000002c0600c985 */ /* 0x0005e2000c101b06 */
[----:B------:R-:W-:-:S04]  /*d730*/  @!P3 LEA R10, P4, R18, R0, 0x2 ;  /* 0x00000000120ab211 */ /* 0x000fc800078810ff */
[----:B------:R-:W-:Y:S02]  /*d740*/  @!P3 LEA.HI.X R11, R18, R4, R19, 0x2, P4 ;  /* 0x00000004120bb211 */ /* 0x000fe400020f1413 */
[----:B-1----:R-:W-:-:S04]  /*d750*/  @!P5 LEA R2, P6, R8, R0, 0x2 ;  /* 0x000000000802d211 */ /* 0x002fc800078c10ff */
[----:B------:R-:W-:Y:S02]  /*d760*/  @!P5 LEA.HI.X R3, R8, R4, R9, 0x2, P6 ;  /* 0x000000040803d211 */ /* 0x000fe400030f1409 */
[----:B------:R-:W-:-:S03]  /*d770*/  @!P2 LEA R8, P6, R16, R0, 0x2 ;  /* 0x000000001008a211 */ /* 0x000fc600078c10ff */
[----:B------:R1:W-:Y:S01]  /*d780*/  @!P5 ST.E.64 [R2.64], R46 ;  /* 0x0000002e0200d985 */ /* 0x0003e2000c101b06 */
        /* <DEDUP_REMOVED lines=8> */
[----:B------:R2:W-:Y:S01]  /*d810*/  @!P0 ST.E.64 [R2.64], R40 ;  /* 0x0000002802008985 */ /* 0x0005e2000c101b06 */
[----:B------:R-:W-:-:S13]  /*d820*/  ISETP.GE.AND P0, PT, R5, c[0x0][0x3c8], PT ;  /* 0x0000f20005007a0c */ /* 0x000fda0003f06270 */
[----:B------:R-:W-:Y:S05]  /*d830*/  @P0 BRA `(.L_x_108) ;  /* 0x00000d2000000947 */ /* 0x000fea0003800000 */
[----:B------:R-:W3:Y:S01]  /*d840*/  LDL R12, [R1+0x98] ;  /* 0x00009800010c7983 */ /* 0x000ee20000100800 */
[----:B--2---:R-:W-:-:S04]  /*d850*/  LEA R2, P0, R5, R0, 0x2 ;  /* 0x0000000005027211 */ /* 0x004fc800078010ff */
[----:B---3--:R-:W-:-:S05]  /*d860*/  LEA.HI.X R3, R5, R4, R12, 0x2, P0 ;  /* 0x0000000405037211 */ /* 0x008fca00000f140c */
[----:B------:R1:W-:Y:S01]  /*d870*/  ST.E.64 [R2.64], R28 ;  /* 0x0000001c02007985 */ /* 0x0003e2000c101b06 */
[----:B------:R-:W-:Y:S05]  /*d880*/  BRA `(.L_x_108) ;  /* 0x00000cd000007947 */ /* 0x000fea0003800000 */
.L_x_93:
[----:B------:R-:W2:Y:S04]  /*d890*/  LDL.LU R4, [R1+0x6c] ;  /* 0x00006c0001047983 */ /* 0x000ea80000300800 */
[----:B------:R-:W3:Y:S01]  /*d8a0*/  LDL.LU R6, [R1+0x70] ;  /* 0x0000700001067983 */ /* 0x000ee20000300800 */
[----:B------:R-:W-:Y:S02]  /*d8b0*/  ISETP.NE.U32.AND P1, PT, RZ, c[0x0][0x508], PT ;  /* 0x00014200ff007a0c */ /* 0x000fe40003f25070 */
[----:B------:R-:W-:Y:S01]  /*d8c0*/  ISETP.NE.U32.AND P3, PT, RZ, c[0x0][0x500], PT ;  /* 0x00014000ff007a0c */ /* 0x000fe20003f65070 */
[----:B------:R-:W4:Y:S01]  /*d8d0*/  LDL.LU R0, [R1+0x78] ;  /* 0x0000780001007983 */ /* 0x000f220000300800 */
[----:B------:R-:W-:Y:S01]  /*d8e0*/  ISETP.NE.AND.EX P1, PT, RZ, c[0x0][0x50c], PT, P1 ;  /* 0x00014300ff007a0c */ /* 0x000fe20003f25310 */
[----:B------:R-:W-:Y:S01]  /*d8f0*/  IMAD.MOV.U32 R8, RZ, RZ, RZ ;  /* 0x000000ffff087224 */ /* 0x000fe200078e00ff */
[----:B------:R-:W-:Y:S01]  /*d900*/  ISETP.NE.AND.EX P3, PT, RZ, c[0x0][0x504], PT, P3 ;  /* 0x00014100ff007a0c */ /* 0x000fe20003f65330 */
[----:B------:R-:W-:Y:S01]  /*d910*/  IMAD.MOV.U32 R20, RZ, RZ, c[0x0][0x388] ;  /* 0x0000e200ff147624 */ /* 0x000fe200078e00ff */
[----:B--2---:R-:W-:-:S09]  /*d920*/  IADD3 R2, P2, R4, c[0x0][0x500], RZ ;  /* 0x0001400004027a10 */ /* 0x004fd20007f5e0ff */
[----:B------:R-:W-:Y:S02]  /*d930*/  @P1 IADD3 R4, P0, R4, c[0x0][0x508], RZ ;  /* 0x0001420004041a10 */ /* 0x000fe40007f1e0ff */
[C---:B---3--:R-:W-:Y:S02]  /*d940*/  IADD3.X R3, R6.reuse, c[0x0][0x504], RZ, P2, !PT ;  /* 0x0001410006037a10 */ /* 0x048fe400017fe4ff */
[----:B------:R-:W-:-:S03]  /*d950*/  @P1 IADD3.X R5, R6, c[0x0][0x50c], RZ, P0, !PT ;  /* 0x0001430006051a10 */ /* 0x000fc600007fe4ff */
[----:B------:R1:W5:Y:S04]  /*d960*/  @P3 LDG.E R8, [R2.64] ;  /* 0x0000000602083981 */ /* 0x000368000c1e1900 */
[----:B------:R1:W5:Y:S01]  /*d970*/  @P1 LDG.E R20, [R4.64] ;  /* 0x0000000604141981 */ /* 0x000362000c1e1900 */
[----:B----4-:R-:W-:-:S04]  /*d980*/  ISETP.NE.AND P0, PT, R0, RZ, PT ;  /* 0x000000ff0000720c */ /* 0x010fc80003f05270 */
[----:B------:R-:W-:Y:S01]  /*d990*/  SEL R19, R0, c[0x0][0x3d4], P0 ;  /* 0x0000f50000137a07 */ /* 0x000fe20000000000 */
[----:B------:R-:W-:Y:S05]  /*d9a0*/  @P1 BRA `(.L_x_121) ;  /* 0x0000004000001947 */ /* 0x000fea0003800000 */
[----:B------:R-:W-:Y:S05]  /*d9b0*/  @!P3 BRA `(.L_x_121) ;  /* 0x000000300000b947 */ /* 0x000fea0003800000 */
[----:B------:R2:W3:Y:S04]  /*d9c0*/  LDG.E R0, [R2.64] ;  /* 0x0000000602007981 */ /* 0x0004e8000c1e1900 */
[----:B-12---:R-:W3:Y:S02]  /*d9d0*/  LDG.E R2, [R2.64+0x4] ;  /* 0x0000040602027981 */ /* 0x006ee4000c1e1900 */
[----:B---3-5:R-:W-:Y:S02]  /*d9e0*/  IADD3 R20, -R0, R2, RZ ;  /* 0x0000000200147210 */ /* 0x028fe40007ffe1ff */
.L_x_121:
[----:B-1----:R-:W2:Y:S04]  /*d9f0*/  LDL.LU R4, [R1+0x48] ;  /* 0x0000480001047983 */ /* 0x002ea80000300800 */
[----:B------:R-:W3:Y:S04]  /*da00*/  LDL.LU R2, [R1+0x3c] ;  /* 0x00003c0001027983 */ /* 0x000ee80000300800 */
[----:B------:R-:W4:Y:S01]  /*da10*/  LDL.LU R0, [R1+0x7c] ;  /* 0x00007c0001007983 */ /* 0x000f220000300800 */
[----:B------:R-:W-:Y:S01]  /*da20*/  BSSY B0, `(.L_x_122) ;  /* 0x0000039000007945 */ /* 0x000fe20003800000 */
[----:B-----5:R-:W-:-:S02]  /*da30*/  SHF.R.S32.HI R18, RZ, 0x1f, R8 ;  /* 0x0000001fff127819 */ /* 0x020fc40000011408 */
[----:B------:R-:W1:Y:S02]  /*da40*/  S2R R3, SR_TID.X ;  /* 0x0000000000037919 */ /* 0x000e640000002100 */
[----:B-1----:R-:W-:Y:S02]  /*da50*/  ISETP.GT.AND P0, PT, R3, 0x7f, PT ;  /* 0x0000007f0300780c */ /* 0x002fe40003f04270 */
[----:B--2---:R-:W-:Y:S02]  /*da60*/  LOP3.LUT R14, R4, 0xffff, RZ, 0xc0, !PT ;  /* 0x0000ffff040e7812 */ /* 0x004fe400078ec0ff */
[----:B---3--:R-:W-:Y:S02]  /*da70*/  SEL R15, R2, RZ, !P3 ;  /* 0x000000ff020f7207 */ /* 0x008fe40005800000 */
[----:B----4-:R-:W-:-:S07]  /*da80*/  SEL R21, R0, RZ, !P3 ;  /* 0x000000ff00157207 */ /* 0x010fce0005800000 */
[----:B------:R-:W-:Y:S05]  /*da90*/  @P0 BRA `(.L_x_123) ;  /* 0x0000031000000947 */ /* 0x000fea0003800000 */
[----:B------:R-:W2:Y:S01]  /*daa0*/  LDL R2, [R1+0x44] ;  /* 0x0000440001027983 */ /* 0x000ea20000100800 */
[----:B------:R-:W-:Y:S01]  /*dab0*/  IMAD R0, R20, c[0x0][0x4e8], RZ ;  /* 0x00013a0014007a24 */ /* 0x000fe200078e02ff */
[----:B--2---:R-:W-:-:S04]  /*dac0*/  LEA R9, R2, R3, 0x7 ;  /* 0x0000000302097211 */ /* 0x004fc800078e38ff */
[----:B------:R-:W-:-:S13]  /*dad0*/  ISETP.GE.AND P0, PT, R9, R0, PT ;  /* 0x000000000900720c */ /* 0x000fda0003f06270 */
[----:B------:R-:W-:Y:S05]  /*dae0*/  @P0 BRA `(.L_x_123) ;  /* 0x000002c000000947 */ /* 0x000fea0003800000 */
[----:B------:R-:W2:Y:S01]  /*daf0*/  LDL.LU R22, [R1+0x80] ;  /* 0x0000800001167983 */ /* 0x000ea20000300800 */
[----:B------:R-:W-:Y:S01]  /*db00*/  IMAD.MOV.U32 R0, RZ, RZ, 0x368 ;  /* 0x00000368ff007424 */ /* 0x000fe200078e00ff */
[----:B------:R-:W-:-:S04]  /*db10*/  ISETP.GT.AND P2, PT, R19, 0x1, PT ;  /* 0x000000011300780c */ /* 0x000fc80003f44270 */
[----:B------:R-:W-:-:S04]  /*db20*/  SEL R0, R0, 0x328, P2 ;  /* 0x0000032800007807 */ /* 0x000fc80001000000 */
[----:B------:R1:W3:Y:S08]  /*db30*/  LDC.64 R6, c[0x0][R0+0x170] ;  /* 0x00005c0000067b82 */ /* 0x0002f00000000a00 */
[----:B------:R1:W4:Y:S08]  /*db40*/  LDC.64 R4, c[0x0][R0+0x168] ;  /* 0x00005a0000047b82 */ /* 0x0003300000000a00 */
[----:B------:R1:W5:Y:S08]  /*db50*/  LDC.64 R12, c[0x0][R0+0x178] ;  /* 0x00005e00000c7b82 */ /* 0x0003700000000a00 */
[----:B------:R1:W2:Y:S02]  /*db60*/  LDC.64 R10, c[0x0][R0+0x160] ;  /* 0x00005800000a7b82 */ /* 0x0002a40000000a00 */
[----:B-1----:R-:W-:-:S02]  /*db70*/  IMAD.MOV.U32 R0, RZ, RZ, c[0x0][0x4e8] ;  /* 0x00013a00ff007624 */ /* 0x002fc400078e00ff */
[-C--:B---3--:R-:W-:Y:S02]  /*db80*/  IMAD R7, R7, R15.reuse, RZ ;  /* 0x0000000f07077224 */ /* 0x088fe400078e02ff */
[----:B------:R-:W-:Y:S01]  /*db90*/  IMAD.WIDE.U32 R2, R6, R15, RZ ;  /* 0x0000000f06027225 */ /* 0x000fe200078e00ff */
[----:B------:R-:W-:Y:S02]  /*dba0*/  ISETP.NE.AND P0, PT, R0, 0x1, PT ;  /* 0x000000010000780c */ /* 0x000fe40003f05270 */
[----:B------:R-:W-:Y:S01]  /*dbb0*/  MOV R0, R9 ;  /* 0x0000000900007202 */ /* 0x000fe20000000f00 */
[----:B------:R-:W-:Y:S02]  /*dbc0*/  IMAD R7, R6, R21, R7 ;  /* 0x0000001506077224 */ /* 0x000fe400078e0207 */
[-C--:B----4-:R-:W-:Y:S02]  /*dbd0*/  IMAD R16, R5, R14.reuse, RZ ;  /* 0x0000000e05107224 */ /* 0x090fe400078e02ff */
[----:B------:R-:W-:Y:S01]  /*dbe0*/  IMAD.WIDE.U32 R4, R4, R14, RZ ;  /* 0x0000000e04047225 */ /* 0x000fe200078e00ff */
[----:B------:R-:W-:-:S03]  /*dbf0*/  IADD3 R3, R3, R7, RZ ;  /* 0x0000000703037210 */ /* 0x000fc60007ffe0ff */
[----:B------:R-:W-:Y:S02]  /*dc00*/  IMAD.IADD R16, R5, 0x1, R16 ;  /* 0x0000000105107824 */ /* 0x000fe400078e0210 */
[----:B------:R-:W-:-:S05]  /*dc10*/  @P0 IMAD.HI.U32 R17, R9, c[0x0][0x4ec], RZ ;  /* 0x00013b0009110a27 */ /* 0x000fca00078e00ff */
[----:B------:R-:W-:Y:S02]  /*dc20*/  @P0 SHF.R.U32.HI R0, RZ, c[0x0][0x4f0], R17 ;  /* 0x00013c00ff000a19 */ /* 0x000fe40000011611 */
[----:B------:R-:W-:-:S03]  /*dc30*/  IADD3 R17, P1, P0, R2, R4, R8 ;  /* 0x0000000402117210 */ /* 0x000fc6000783e008 */
[----:B------:R-:W-:-:S04]  /*dc40*/  IMAD.MOV R2, RZ, RZ, -R0 ;  /* 0x000000ffff027224 */ /* 0x000fc800078e0a00 */
[----:B------:R-:W-:Y:S01]  /*dc50*/  IMAD R2, R2, c[0x0][0x4e8], R9 ;  /* 0x00013a0002027a24 */ /* 0x000fe200078e0209 */
[----:B------:R-:W-:Y:S02]  /*dc60*/  IADD3.X R9, R3, R16, R18, P1, P0 ;  /* 0x0000001003097210 */ /* 0x000fe40000fe0412 */
[----:B------:R-:W-:Y:S02]  /*dc70*/  SHF.R.S32.HI R3, RZ, 0x1f, R0 ;  /* 0x0000001fff037819 */ /* 0x000fe40000011400 */
[----:B--2---:R-:W-:-:S05]  /*dc80*/  SEL R6, R22, RZ, P2 ;  /* 0x000000ff16067207 */ /* 0x004fca0001000000 */
[-C--:B-----5:R-:W-:Y:S02]  /*dc90*/  IMAD R7, R13, R6.reuse, RZ ;  /* 0x000000060d077224 */ /* 0x0a0fe400078e02ff */
[----:B------:R-:W-:Y:S01]  /*dca0*/  IMAD.WIDE.U32 R4, R12, R6, RZ ;  /* 0x000000060c047225 */ /* 0x000fe200078e00ff */
[----:B------:R-:W-:-:S04]  /*dcb0*/  SHF.R.S32.HI R6, RZ, 0x1f, R2 ;  /* 0x0000001fff067819 */ /* 0x000fc80000011402 */
[----:B------:R-:W-:Y:S01]  /*dcc0*/  IADD3 R5, R5, R7, RZ ;  /* 0x0000000705057210 */ /* 0x000fe20007ffe0ff */
[----:B------:R-:W-:Y:S01]  /*dcd0*/  IMAD.MOV.U32 R7, RZ, RZ, c[0x0][0x4a8] ;  /* 0x00012a00ff077624 */ /* 0x000fe200078e00ff */
[----:B------:R-:W-:Y:S01]  /*dce0*/  IADD3 R4, P1, P0, R0, R17, R4 ;  /* 0x0000001100047210 */ /* 0x000fe2000783e004 */
[----:B------:R-:W-:-:S03]  /*dcf0*/  IMAD R0, R11, R2, RZ ;  /* 0x000000020b007224 */ /* 0x000fc600078e02ff */
[----:B------:R-:W-:Y:S01]  /*dd00*/  IADD3.X R5, R3, R9, R5, P1, P0 ;  /* 0x0000000903057210 */ /* 0x000fe20000fe0405 */
[----:B------:R-:W-:-:S04]  /*dd10*/  IMAD R0, R10, R6, R0 ;  /* 0x000000060a007224 */ /* 0x000fc800078e0200 */
[----:B------:R-:W-:Y:S01]  /*dd20*/  IMAD.WIDE.U32 R2, R10, R2, R4 ;  /* 0x000000020a027225 */ /* 0x000fe200078e0004 */
[----:B------:R-:W-:Y:S02]  /*dd30*/  MOV R5, c[0x0][0x4ac] ;  /* 0x00012b0000057a02 */ /* 0x000fe40000000f00 */
[----:B------:R-:W-:Y:S01]  /*dd40*/  SEL R4, R7, c[0x0][0x450], P2 ;  /* 0x0001140007047a07 */ /* 0x000fe20001000000 */
[----:B------:R-:W-:Y:S01]  /*dd50*/  IMAD.IADD R0, R3, 0x1, R0 ;  /* 0x0000000103007824 */ /* 0x000fe200078e0200 */
[----:B------:R-:W-:Y:S02]  /*dd60*/  SEL R5, R5, c[0x0][0x454], P2 ;  /* 0x0001150005057a07 */ /* 0x000fe40001000000 */
[----:B------:R-:W-:-:S04]  /*dd70*/  LEA R4, P0, R2, R4, 0x2 ;  /* 0x0000000402047211 */ /* 0x000fc800078010ff */
[----:B------:R-:W-:Y:S02]  /*dd80*/  LEA.HI.X R5, R2, R5, R0, 0x2, P0 ;  /* 0x0000000502057211 */ /* 0x000fe400000f1400 */
[----:B------:R-:W-:-:S05]  /*dd90*/  MOV R0, 0xff800000 ;  /* 0xff80000000007802 */ /* 0x000fca0000000f00 */
[----:B------:R1:W-:Y:S02]  /*dda0*/  STG.E [R4.64], R0 ;  /* 0x0000000004007986 */ /* 0x0003e4000c101906 */
.L_x_123:
[----:B------:R-:W-:Y:S05]  /*ddb0*/  BSYNC B0 ;  /* 0x0000000000007941 */ /* 0x000fea0003800000 */
.L_x_122:
[----:B------:R-:W-:-:S13]  /*ddc0*/  ISETP.GT.AND P0, PT, R19, 0x1, PT ;  /* 0x000000011300780c */ /* 0x000fda0003f04270 */
[----:B------:R-:W-:Y:S05]  /*ddd0*/  @P0 BRA `(.L_x_108) ;  /* 0x0000078000000947 */ /* 0x000fea0003800000 */
[----:B-1----:R-:W2:Y:S01]  /*dde0*/  LDL R0, [R1+0x44] ;  /* 0x0000440001007983 */ /* 0x002ea20000100800 */
[----:B------:R-:W-:-:S03]  /*ddf0*/  MOV R2, c[0x0][0x4e8] ;  /* 0x00013a0000027a02 */ /* 0x000fc60000000f00 */
[----:B------:R-:W1:Y:S01]  /*de00*/  S2R R3, SR_TID.X ;  /* 0x0000000000037919 */ /* 0x000e620000002100 */
[----:B------:R-:W-:Y:S02]  /*de10*/  ISETP.NE.AND P0, PT, R2, 0x1, PT ;  /* 0x000000010200780c */ /* 0x000fe40003f05270 */
[----:B-1----:R-:W-:-:S04]  /*de20*/  SHF.R.S32.HI R4, RZ, 0x1f, R3 ;  /* 0x0000001fff047819 */ /* 0x002fc80000011403 */
[----:B------:R-:W-:Y:S01]  /*de30*/  LEA.HI R4, R4, R3, RZ, 0x3 ;  /* 0x0000000304047211 */ /* 0x000fe200078f18ff */
[----:B------:R-:W-:-:S03]  /*de40*/  IMAD.WIDE.U32 R2, R8, c[0x0][0x3a0], RZ ;  /* 0x0000e80008027a25 */ /* 0x000fc600078e00ff */
[----:B------:R-:W-:-:S04]  /*de50*/  SHF.R.S32.HI R4, RZ, 0x3, R4 ;  /* 0x00000003ff047819 */ /* 0x000fc80000011404 */
[----:B------:R-:W-:Y:S02]  /*de60*/  LEA R4, R244, R4, 0x4 ;  /* 0x00000004f4047211 */ /* 0x000fe400078e20ff */
[----:B--2---:R-:W-:Y:S01]  /*de70*/  MOV R5, R0 ;  /* 0x0000000000057202 */ /* 0x004fe20000000f00 */
[----:B------:R-:W-:-:S03]  /*de80*/  IMAD R0, R18, c[0x0][0x3a0], RZ ;  /* 0x0000e80012007a24 */ /* 0x000fc600078e02ff */
[----:B------:R-:W-:Y:S01]  /*de90*/  LEA R4, R5, R4, 0x7 ;  /* 0x0000000405047211 */ /* 0x000fe200078e38ff */
[----:B------:R-:W-:Y:S02]  /*dea0*/  IMAD R0, R8, c[0x0][0x3a4], R0 ;  /* 0x0000e90008007a24 */ /* 0x000fe400078e0200 */
[----:B------:R-:W-:Y:S02]  /*deb0*/  IMAD R5, R21, c[0x0][0x3f0], RZ ;  /* 0x0000fc0015057a24 */ /* 0x000fe400078e02ff */
[----:B------:R-:W-:Y:S01]  /*dec0*/  IMAD.IADD R3, R3, 0x1, R0 ;  /* 0x0000000103037824 */ /* 0x000fe200078e0200 */
[----:B------:R-:W-:Y:S01]  /*ded0*/  MOV R0, R4 ;  /* 0x0000000400007202 */ /* 0x000fe20000000f00 */
[----:B------:R-:W-:-:S04]  /*dee0*/  @P0 IMAD.HI.U32 R6, R4, c[0x0][0x4ec], RZ ;  /* 0x00013b0004060a27 */ /* 0x000fc800078e00ff */
[C---:B------:R-:W-:Y:S01]  /*def0*/  IMAD.WIDE.U32 R2, R14.reuse, c[0x0][0x3e8], R2 ;  /* 0x0000fa000e027a25 */ /* 0x040fe200078e0002 */
[----:B------:R-:W-:Y:S02]  /*df00*/  @P0 SHF.R.U32.HI R0, RZ, c[0x0][0x4f0], R6 ;  /* 0x00013c00ff000a19 */ /* 0x000fe40000011606 */
[----:B------:R-:W-:Y:S01]  /*df10*/  ISETP.GE.AND P0, PT, R231, c[0x0][0x3c8], PT ;  /* 0x0000f200e7007a0c */ /* 0x000fe20003f06270 */
[----:B------:R-:W-:Y:S01]  /*df20*/  IMAD R3, R14, c[0x0][0x3ec], R3 ;  /* 0x0000fb000e037a24 */ /* 0x000fe200078e0203 */
[----:B------:R-:W-:Y:S01]  /*df30*/  SHF.R.S32.HI R6, RZ, 0x1f, R0 ;  /* 0x0000001fff067819 */ /* 0x000fe20000011400 */
[C---:B------:R-:W-:Y:S01]  /*df40*/  IMAD R7, R15.reuse, c[0x0][0x3f4], R5 ;  /* 0x0000fd000f077a24 */ /* 0x040fe200078e0205 */
[----:B------:R-:W-:Y:S01]  /*df50*/  IADD3 R5, -R0, RZ, RZ ;  /* 0x000000ff00057210 */ /* 0x000fe20007ffe1ff */
[----:B------:R-:W-:-:S04]  /*df60*/  IMAD.WIDE.U32 R2, R15, c[0x0][0x3f0], R2 ;  /* 0x0000fc000f027a25 */ /* 0x000fc800078e0002 */
[----:B------:R-:W-:Y:S02]  /*df70*/  IMAD R6, R6, c[0x0][0x3e0], RZ ;  /* 0x0000f80006067a24 */ /* 0x000fe400078e02ff */
[----:B------:R-:W-:Y:S02]  /*df80*/  IMAD.IADD R3, R3, 0x1, R7 ;  /* 0x0000000103037824 */ /* 0x000fe400078e0207 */
        /* <DEDUP_REMOVED lines=13> */
.L_x_198:
[----:B------:R-:W-:Y:S05]  /*e060*/  BRA.DIV ~URZ, `(.L_x_125) ;  /* 0x000039d27f007947 */ /* 0x000fea000b800000 */
[----:B------:R3:W4:Y:S02]  /*e070*/  SHFL.IDX PT, R2, R6, RZ, 0x181f ;  /* 0x00181fff06027589 */ /* 0x00072400000e0000 */
.L_x_199:
[----:B------:R-:W5:Y:S02]  /*e080*/  S2R R0, SR_TID.X ;  /* 0x0000000000007919 */ /* 0x000f640000002100 */
[----:B-----5:R-:W-:-:S04]  /*e090*/  SHF.R.S32.HI R3, RZ, 0x1f, R0 ;  /* 0x0000001fff037819 */ /* 0x020fc80000011400 */
[----:B------:R-:W-:Y:S02]  /*e0a0*/  LEA.HI R3, R3, R0, RZ, 0x3 ;  /* 0x0000000003037211 */ /* 0x000fe400078f18ff */
[----:B------:R-:W5:Y:S02]  /*e0b0*/  LDL.LU R0, [R1+0x44] ;  /* 0x0000440001007983 */ /* 0x000f640000300800 */
[----:B------:R-:W-:Y:S01]  /*e0c0*/  SHF.R.S32.HI R3, RZ, 0x3, R3 ;  /* 0x00000003ff037819 */ /* 0x000fe20000011403 */
[----:B------:R-:W-:Y:S01]  /*e0d0*/  IMAD R4, R20, c[0x0][0x4e8], RZ ;  /* 0x00013a0014047a24 */ /* 0x000fe200078e02ff */
[----:B------:R-:W-:-:S03]  /*e0e0*/  SHF.R.S32.HI R8, RZ, 0x1f, R231 ;  /* 0x0000001fff087819 */ /* 0x000fc600000114e7 */
[----:B-----5:R-:W-:-:S05]  /*e0f0*/  IMAD R0, R0, 0x80, R3 ;  /* 0x0000008000007824 */ /* 0x020fca00078e0203 */
[----:B------:R-:W-:-:S13]  /*e100*/  ISETP.GE.OR P2, PT, R0, R4, P0 ;  /* 0x000000040000720c */ /* 0x000fda0000746670 */
[----:B----4-:R-:W-:-:S04]  /*e110*/  @!P2 LEA R2, P1, R231, R2, 0x1 ;  /* 0x00000002e702a211 */ /* 0x010fc800078208ff */
[----:B--2---:R-:W-:-:S05]  /*e120*/  @!P2 LEA.HI.X R3, R231, R7, R8, 0x1, P1 ;  /* 0x00000007e703a211 */ /* 0x004fca00008f0c08 */
[----:B------:R2:W-:Y:S01]  /*e130*/  @!P2 ST.E.128 [R2.64], RZ ;  /* 0x000000ff0200a985 */ /* 0x0005e2000c101d06 */
[----:B------:R-:W-:Y:S05]  /*e140*/  BRA.DIV ~URZ, `(.L_x_126) ;  /* 0x000039627f007947 */ /* 0x000fea000b800000 */
[----:B------:R4:W1:Y:S04]  /*e150*/  SHFL.IDX PT, R7, R5, 0x1, 0x181f ;  /* 0x00381f0005077f89 */ /* 0x00086800000e0000 */
[----:B--2---:R4:W2:Y:S02]  /*e160*/  SHFL.IDX PT, R2, R6, 0x1, 0x181f ;  /* 0x00381f0006027f89 */ /* 0x0048a400000e0000 */
.L_x_200:
[----:B------:R-:W-:Y:S02]  /*e170*/  IADD3 R3, R0, 0x10, RZ ;  /* 0x0000001000037810 */ /* 0x000fe40007ffe0ff */
[----:B------:R-:W-:Y:S02]  /*e180*/  SHF.R.S32.HI R8, RZ, 0x1f, R231 ;  /* 0x0000001fff087819 */ /* 0x000fe400000114e7 */
[----:B------:R-:W-:-:S13]  /*e190*/  ISETP.GE.OR P2, PT, R3, R4, P0 ;  /* 0x000000040300720c */ /* 0x000fda0000746670 */
[----:B--2---:R-:W-:-:S04]  /*e1a0*/  @!P2 LEA R2, P1, R231, R2, 0x1 ;  /* 0x00000002e702a211 */ /* 0x004fc800078208ff */
[----:B-1----:R-:W-:-:S05]  /*e1b0*/  @!P2 LEA.HI.X R3, R231, R7, R8, 0x1, P1 ;  /* 0x00000007e703a211 */ /* 0x002fca00008f0c08 */
[----:B------:R1:W-:Y:S01]  /*e1c0*/  @!P2 ST.E.128 [R2.64], RZ ;  /* 0x000000ff0200a985 */ /* 0x0003e2000c101d06 */
[----:B------:R-:W-:Y:S05]  /*e1d0*/  BRA.DIV ~URZ, `(.L_x_127) ;  /* 0x000039a27f007947 */ /* 0x000fea000b800000 */
[----:B------:R2:W1:Y:S02]  /*e1e0*/  SHFL.IDX PT, R7, R5, 0x2, 0x181f ;  /* 0x00581f0005077f89 */ /* 0x00046400000e0000 */
.L_x_201:
[----:B------:R-:W-:Y:S05]  /*e1f0*/  BRA.DIV ~URZ, `(.L_x_128) ;  /* 0x000039f27f007947 */ /* 0x000fea000b800000 */
[----:B-1----:R1:W2:Y:S02]  /*e200*/  SHFL.IDX PT, R2, R6, 0x2, 0x181f ;  /* 0x00581f0006027f89 */ /* 0x0022a400000e0000 */
.L_x_202:
[----:B------:R-:W-:Y:S02]  /*e210*/  IADD3 R3, R0, 0x20, RZ ;  /* 0x0000002000037810 */ /* 0x000fe40007ffe0ff */
[----:B------:R-:W-:Y:S02]  /*e220*/  SHF.R.S32.HI R8, RZ, 0x1f, R231 ;  /* 0x0000001fff087819 */ /* 0x000fe400000114e7 */
[----:B------:R-:W-:-:S13]  /*e230*/  ISETP.GE.OR P2, PT, R3, R4, P0 ;  /* 0x000000040300720c */ /* 0x000fda0000746670 */
[----:B--2---:R-:W-:-:S04]  /*e240*/  @!P2 LEA R2, P1, R231, R2, 0x1 ;  /* 0x00000002e702a211 */ /* 0x004fc800078208ff */
[----:B------:R-:W-:-:S05]  /*e250*/  @!P2 LEA.HI.X R3, R231, R7, R8, 0x1, P1 ;  /* 0x00000007e703a211 */ /* 0x000fca00008f0c08 */
[----:B------:R2:W-:Y:S01]  /*e260*/  @!P2 ST.E.128 [R2.64], RZ ;  /* 0x000000ff0200a985 */ /* 0x0005e2000c101d06 */
[----:B------:R-:W-:Y:S05]  /*e270*/  BRA.DIV ~URZ, `(.L_x_129) ;  /* 0x000039e27f007947 */ /* 0x000fea000b800000 */
[----:B------:R1:W2:Y:S04]  /*e280*/  SHFL.IDX PT, R7, R5, 0x3, 0x181f ;  /* 0x00781f0005077f89 */ /* 0x0002a800000e0000 */
[----:B--2---:R1:W2:Y:S02]  /*e290*/  SHFL.IDX PT, R2, R6, 0x3, 0x181f ;  /* 0x00781f0006027f89 */ /* 0x0042a400000e0000 */
.L_x_203:
[----:B------:R-:W-:Y:S02]  /*e2a0*/  IADD3 R3, R0, 0x30, RZ ;  /* 0x0000003000037810 */ /* 0x000fe40007ffe0ff */
[----:B------:R-:W-:Y:S02]  /*e2b0*/  SHF.R.S32.HI R8, RZ, 0x1f, R231 ;  /* 0x0000001fff087819 */ /* 0x000fe400000114e7 */
[----:B------:R-:W-:-:S13]  /*e2c0*/  ISETP.GE.OR P2, PT, R3, R4, P0 ;  /* 0x000000040300720c */ /* 0x000fda0000746670 */
[----:B--2---:R-:W-:-:S04]  /*e2d0*/  @!P2 LEA R2, P1, R231, R2, 0x1 ;  /* 0x00000002e702a211 */ /* 0x004fc800078208ff */
[----:B------:R-:W-:-:S05]  /*e2e0*/  @!P2 LEA.HI.X R3, R231, R7, R8, 0x1, P1 ;  /* 0x00000007e703a211 */ /* 0x000fca00008f0c08 */
[----:B------:R2:W-:Y:S01]  /*e2f0*/  @!P2 ST.E.128 [R2.64], RZ ;  /* 0x000000ff0200a985 */ /* 0x0005e2000c101d06 */
[----:B------:R-:W-:Y:S05]  /*e300*/  BRA.DIV ~URZ, `(.L_x_130) ;  /* 0x00003a227f007947 */ /* 0x000fea000b800000 */
[----:B------:R1:W2:Y:S02]  /*e310*/  SHFL.IDX PT, R7, R5, 0x4, 0x181f ;  /* 0x00981f0005077f89 */ /* 0x0002a400000e0000 */
.L_x_204:
[----:B------:R-:W-:Y:S05]  /*e320*/  BRA.DIV ~URZ, `(.L_x_131) ;  /* 0x00003a727f007947 */ /* 0x000fea000b800000 */
[----:B--2---:R2:W1:Y:S02]  /*e330*/  SHFL.IDX PT, R2, R6, 0x4, 0x181f ;  /* 0x00981f0006027f89 */ /* 0x00446400000e0000 */
.L_x_205:
[----:B------:R-:W-:Y:S02]  /*e340*/  IADD3 R3, R0, 0x40, RZ ;  /* 0x0000004000037810 */ /* 0x000fe40007ffe0ff */
[----:B------:R-:W-:Y:S02]  /*e350*/  SHF.R.S32.HI R8, RZ, 0x1f, R231 ;  /* 0x0000001fff087819 */ /* 0x000fe400000114e7 */
[----:B------:R-:W-:-:S13]  /*e360*/  ISETP.GE.OR P2, PT, R3, R4, P0 ;  /* 0x000000040300720c */ /* 0x000fda0000746670 */
[----:B-1----:R-:W-:-:S04]  /*e370*/  @!P2 LEA R2, P1, R231, R2, 0x1 ;  /* 0x00000002e702a211 */ /* 0x002fc800078208ff */
[----:B------:R-:W-:-:S05]  /*e380*/  @!P2 LEA.HI.X R3, R231, R7, R8, 0x1, P1 ;  /* 0x00000007e703a211 */ /* 0x000fca00008f0c08 */
[----:B------:R1:W-:Y:S01]  /*e390*/  @!P2 ST.E.128 [R2.64], RZ ;  /* 0x000000ff0200a985 */ /* 0x0003e2000c101d06 */
[----:B------:R-:W-:Y:S05]  /*e3a0*/  BRA.DIV ~URZ, `(.L_x_132) ;  /* 0x00003a627f007947 */ /* 0x000fea000b800000 */
[----:B------:R1:W2:Y:S04]  /*e3b0*/  SHFL.IDX PT, R7, R5, 0x5, 0x181f ;  /* 0x00b81f0005077f89 */ /* 0x0002a800000e0000 */
[----:B-1----:R1:W3:Y:S02]  /*e3c0*/  SHFL.IDX PT, R2, R6, 0x5, 0x181f ;  /* 0x00b81f0006027f89 */ /* 0x0022e400000e0000 */
.L_x_206:
[----:B------:R-:W-:Y:S02]  /*e3d0*/  IADD3 R3, R0, 0x50, RZ ;  /* 0x0000005000037810 */ /* 0x000fe40007ffe0ff */
[----:B------:R-:W-:Y:S02]  /*e3e0*/  SHF.R.S32.HI R8, RZ, 0x1f, R231 ;  /* 0x0000001fff087819 */ /* 0x000fe400000114e7 */
[----:B------:R-:W-:-:S13]  /*e3f0*/  ISETP.GE.OR P2, PT, R3, R4, P0 ;  /* 0x000000040300720c */ /* 0x000fda0000746670 */
[----:B---3--:R-:W-:-:S04]  /*e400*/  @!P2 LEA R2, P1, R231, R2, 0x1 ;  /* 0x00000002e702a211 */ /* 0x008fc800078208ff */
[----:B--2---:R-:W-:-:S05]  /*e410*/  @!P2 LEA.HI.X R3, R231, R7, R8, 0x1, P1 ;  /* 0x00000007e703a211 */ /* 0x004fca00008f0c08 */
[----:B------:R2:W-:Y:S01]  /*e420*/  @!P2 ST.E.128 [R2.64], RZ ;  /* 0x000000ff0200a985 */ /* 0x0005e2000c101d06 */
[----:B------:R-:W-:Y:S05]  /*e430*/  BRA.DIV ~URZ, `(.L_x_133) ;  /* 0x00003aa27f007947 */ /* 0x000fea000b800000 */
[----:B------:R3:W1:Y:S02]  /*e440*/  SHFL.IDX PT, R7, R5, 0x6, 0x181f ;  /* 0x00d81f0005077f89 */ /* 0x00066400000e0000 */
.L_x_207:
[----:B------:R-:W-:Y:S05]  /*e450*/  BRA.DIV ~URZ, `(.L_x_134) ;  /* 0x00003af27f007947 */ /* 0x000fea000b800000 */
[----:B--2---:R2:W3:Y:S02]  /*e460*/  SHFL.IDX PT, R2, R6, 0x6, 0x181f ;  /* 0x00d81f0006027f89 */ /* 0x0044e400000e0000 */
.L_x_208:
[----:B------:R-:W-:Y:S02]  /*e470*/  IADD3 R3, R0, 0x60, RZ ;  /* 0x0000006000037810 */ /* 0x000fe40007ffe0ff */
[----:B------:R-:W-:Y:S02]  /*e480*/  SHF.R.S32.HI R8, RZ, 0x1f, R231 ;  /* 0x0000001fff087819 */ /* 0x000fe400000114e7 */
[----:B------:R-:W-:-:S13]  /*e490*/  ISETP.GE.OR P2, PT, R3, R4, P0 ;  /* 0x000000040300720c */ /* 0x000fda0000746670 */
[----:B---3--:R-:W-:-:S04]  /*e4a0*/  @!P2 LEA R2, P1, R231, R2, 0x1 ;  /* 0x00000002e702a211 */ /* 0x008fc800078208ff */
[----:B-1----:R-:W-:-:S05]  /*e4b0*/  @!P2 LEA.HI.X R3, R231, R7, R8, 0x1, P1 ;  /* 0x00000007e703a211 */ /* 0x002fca00008f0c08 */
[----:B------:R1:W-:Y:S01]  /*e4c0*/  @!P2 ST.E.128 [R2.64], RZ ;  /* 0x000000ff0200a985 */ /* 0x0003e2000c101d06 */
[----:B------:R-:W-:Y:S05]  /*e4d0*/  BRA.DIV ~URZ, `(.L_x_135) ;  /* 0x00003ae27f007947 */ /* 0x000fea000b800000 */
[----:B----4-:R-:W3:Y:S04]  /*e4e0*/  SHFL.IDX PT, R5, R5, 0x7, 0x181f ;  /* 0x00f81f0005057f89 */ /* 0x010ee800000e0000 */
[----:B-1----:R1:W4:Y:S02]  /*e4f0*/  SHFL.IDX PT, R2, R6, 0x7, 0x181f ;  /* 0x00f81f0006027f89 */ /* 0x00232400000e0000 */
.L_x_209:
[----:B------:R-:W-:Y:S02]  /*e500*/  IADD3 R0, R0, 0x70, RZ ;  /* 0x0000007000007810 */ /* 0x000fe40007ffe0ff */
[----:B-12---:R-:W-:Y:S02]  /*e510*/  SHF.R.S32.HI R6, RZ, 0x1f, R231 ;  /* 0x0000001fff067819 */ /* 0x006fe400000114e7 */
[----:B------:R-:W-:-:S13]  /*e520*/  ISETP.GE.OR P1, PT, R0, R4, P0 ;  /* 0x000000040000720c */ /* 0x000fda0000726670 */
[----:B----4-:R-:W-:-:S04]  /*e530*/  @!P1 LEA R2, P0, R231, R2, 0x1 ;  /* 0x00000002e7029211 */ /* 0x010fc800078008ff */
[----:B---3--:R-:W-:-:S05]  /*e540*/  @!P1 LEA.HI.X R3, R231, R5, R6, 0x1, P0 ;  /* 0x00000005e7039211 */ /* 0x008fca00000f0c06 */
[----:B------:R1:W-:Y:S04]  /*e550*/  @!P1 ST.E.128 [R2.64], RZ ;  /* 0x000000ff02009985 */ /* 0x0003e8000c101d06 */
.L_x_108:
[----:B------:R-:W-:Y:S05]  /*e560*/  BSYNC B1 ;  /* 0x0000000000017941 */ /* 0x000fea0003800000 */
.L_x_92:
[----:B-1----:R-:W5:Y:S02]  /*e570*/  LDL R0, [R1+0xc4] ;  /* 0x0000c40001007983 */ /* 0x002f640000100800 */
[----:B-----5:R-:W-:-:S13]  /*e580*/  ISETP.NE.AND P0, PT, R0, RZ, PT ;  /* 0x000000ff0000720c */ /* 0x020fda0003f05270 */
[----:B------:R-:W-:Y:S01]  /*e590*/  @P0 WARPSYNC 0xffffffff ;  /* 0xffffffff00000948 */ /* 0x000fe20003800000 */
[----:B------:R-:W-:Y:S06]  /*e5a0*/  @P0 BAR.SYNC.DEFER_BLOCKING 0x5, 0x80 ;  /* 0x0142000000000b1d */ /* 0x000fec0000010000 */
[----:B--23--:R-:W1:Y:S04]  /*e5b0*/  @P0 LDS.128 R4, [0x9100] ;  /* 0x00910000ff040984 */ /* 0x00ce680000000c00 */
[----:B-1----:R1:W-:Y:S04]  /*e5c0*/  @P0 STL.64 [R1+0x40], R4 ;  /* 0x0000400401000387 */ /* 0x0023e80000100a00 */
[----:B------:R1:W-:Y:S04]  /*e5d0*/  @P0 STL.64 [R1+0x48], R6 ;  /* 0x0000480601000387 */ /* 0x0003e80000100a00 */
[----:B------:R-:W-:Y:S06]  /*e5e0*/  @P0 BAR.ARV 0x4, 0x80 ;  /* 0x0102000000000b1d */ /* 0x000fec0000002000 */
[----:B------:R-:W-:Y:S05]  /*e5f0*/  @P0 BRA `(.L_x_136) ;  /* 0x00000b9000000947 */ /* 0x000fea0003800000 */
[----:B------:R-:W2:Y:S01]  /*e600*/  S2R R0, SR_TID.X ;  /* 0x0000000000007919 */ /* 0x000ea20000002100 */
[----:B-1----:R-:W-:Y:S01]  /*e610*/  IMAD.MOV.U32 R7, RZ, RZ, RZ ;  /* 0x000000ffff077224 */ /* 0x002fe200078e00ff */
[----:B--2---:R-:W-:-:S04]  /*e620*/  LOP3.LUT R13, R0, 0x1f, RZ, 0xc0, !PT ;  /* 0x0000001f000d7812 */ /* 0x004fc800078ec0ff */
[----:B------:R-:W-:Y:S01]  /*e630*/  ISETP.NE.AND P5, PT, R13, 0x1f, PT ;  /* 0x0000001f0d00780c */ /* 0x000fe20003fa5270 */
[----:B------:R-:W-:Y:S10]  /*e640*/  BRA.DIV ~URZ, `(.L_x_137) ;  /* 0x00003a427f007947 */ /* 0x000ff4000b800000 */
[----:B------:R1:W2:Y:S02]  /*e650*/  SHFL.IDX PT, R9, R57, RZ, 0x1f ;  /* 0x00001fff39097589 */ /* 0x0002a400000e0000 */
.L_x_210:
[----:B------:R-:W-:Y:S05]  /*e660*/  BRA.DIV ~URZ, `(.L_x_138) ;  /* 0x00003a927f007947 */ /* 0x000fea000b800000 */
[----:B------:R3:W1:Y:S02]  /*e670*/  SHFL.IDX PT, R8, R57, 0x1, 0x1f ;  /* 0x00201f0039087f89 */ /* 0x00066400000e0000 */
.L_x_211:
[----:B------:R-:W5:Y:S01]  /*e680*/  LDL R0, [R1+0x4c] ;  /* 0x00004c0001007983 */ /* 0x000f620000100800 */
[----:B------:R-:W-:Y:S02]  /*e690*/  IMAD.MOV.U32 R6, RZ, RZ, RZ ;  /* 0x000000ffff067224 */ /* 0x000fe400078e00ff */
[----:B-----5:R-:W-:-:S05]  /*e6a0*/  IMAD.IADD R0, R0, 0x1, R13 ;  /* 0x0000000100007824 */ /* 0x020fca00078e020d */
[----:B------:R-:W-:-:S13]  /*e6b0*/  ISETP.GE.OR P0, PT, R0, c[0x0][0x53c], !P5 ;  /* 0x00014f0000007a0c */ /* 0x000fda0006f06670 */
[----:B------:R-:W-:Y:S01]  /*e6c0*/  @!P0 IMAD.MOV.U32 R2, RZ, RZ, 0x4 ;  /* 0x00000004ff028424 */ /* 0x000fe200078e00ff */
[----:B----4-:R-:W-:-:S03]  /*e6d0*/  @!P0 MOV R3, 0x4 ;  /* 0x0000000400038802 */ /* 0x010fc60000000f00 */
[----:B------:R-:W-:-:S04]  /*e6e0*/  @!P0 IMAD.WIDE R4, R0, R2, c[0x0][0x580] ;  /* 0x0001600000048625 */ /* 0x000fc800078e0202 */
[----:B------:R-:W-:Y:S01]  /*e6f0*/  @!P0 IMAD.WIDE R2, R0, R3, c[0x0][0x578] ;  /* 0x00015e0000028625 */ /* 0x000fe200078e0203 */
[----:B------:R-:W4:Y:S04]  /*e700*/  @!P0 LDG.E R6, [R4.64] ;  /* 0x0000000604068981 */ /* 0x000f28000c1e1900 */
[----:B------:R-:W4:Y:S01]  /*e710*/  @!P0 LDG.E R7, [R2.64] ;  /* 0x0000000602078981 */ /* 0x000f22000c1e1900 */
[C---:B------:R-:W-:Y:S02]  /*e720*/  ISETP.GE.U32.AND P4, PT, R13.reuse, 0x10, PT ;  /* 0x000000100d00780c */ /* 0x040fe40003f86070 */
[C---:B------:R-:W-:Y:S02]  /*e730*/  ISETP.GE.U32.AND P3, PT, R13.reuse, 0x8, PT ;  /* 0x000000080d00780c */ /* 0x040fe40003f66070 */
[----:B------:R-:W-:-:S02]  /*e740*/  ISETP.GE.U32.AND P2, PT, R13, 0x4, PT ;  /* 0x000000040d00780c */ /* 0x000fc40003f46070 */
[C---:B------:R-:W-:Y:S02]  /*e750*/  ISETP.GE.U32.AND P1, PT, R13.reuse, 0x2, PT ;  /* 0x000000020d00780c */ /* 0x040fe40003f26070 */
[----:B------:R-:W-:Y:S02]  /*e760*/  ISETP.NE.AND P0, PT, R13, RZ, PT ;  /* 0x000000ff0d00720c */ /* 0x000fe40003f05270 */
[----:B------:R-:W-:Y:S01]  /*e770*/  MOV R12, RZ ;  /* 0x000000ff000c7202 */ /* 0x000fe20000000f00 */
[----:B----4-:R-:W-:Y:S01]  /*e780*/  IMAD R0, R7, R6, RZ ;  /* 0x0000000607007224 */ /* 0x010fe200078e02ff */
[----:B------:R-:W-:Y:S07]  /*e790*/  BRA.DIV ~URZ, `(.L_x_139) ;  /* 0x000039d27f007947 */ /* 0x000fee000b800000 */
[----:B------:R4:W3:Y:S02]  /*e7a0*/  SHFL.UP PT, R4, R0, 0x1, RZ ;  /* 0x0420000000047989 */ /* 0x0008e400000e00ff */
.L_x_212:
[----:B---3--:R-:W-:-:S04]  /*e7b0*/  SEL R4, R4, RZ, P0 ;  /* 0x000000ff04047207 */ /* 0x008fc80000000000 */
[----:B----4-:R-:W-:Y:S01]  /*e7c0*/  IADD3 R0, R0, R4, RZ ;  /* 0x0000000400007210 */ /* 0x010fe20007ffe0ff */
[----:B------:R-:W-:Y:S05]  /*e7d0*/  BRA.DIV ~URZ, `(.L_x_140) ;  /* 0x000039d27f007947 */ /* 0x000fea000b800000 */
[----:B------:R-:W3:Y:S02]  /*e7e0*/  SHFL.UP PT, R2, R0, 0x2, RZ ;  /* 0x0440000000027989 */ /* 0x000ee400000e00ff */
[----:B---3--:R-:W-:-:S05]  /*e7f0*/  SEL R2, R2, RZ, P1 ;  /* 0x000000ff02027207 */ /* 0x008fca0000800000 */
[----:B------:R-:W-:-:S05]  /*e800*/  IMAD.IADD R4, R0, 0x1, R2 ;  /* 0x0000000100047824 */ /* 0x000fca00078e0202 */
        /* <DEDUP_REMOVED lines=9> */
[----:B------:R3:W4:Y:S02]  /*e8a0*/  SHFL.IDX PT, R0, R4, 0x1f, 0x1f ;  /* 0x03e01f0004007f89 */ /* 0x00072400000e0000 */
.L_x_213:
[----:B----4-:R-:W-:Y:S01]  /*e8b0*/  IMAD R0, R0, c[0x0][0x538], RZ ;  /* 0x00014e0000007a24 */ /* 0x010fe200078e02ff */
[----:B------:R-:W-:Y:S04]  /*e8c0*/  BSSY B1, `(.L_x_141) ;  /* 0x0000083000017945 */ /* 0x000fe80003800000 */
[----:B-1----:R-:W-:-:S04]  /*e8d0*/  IADD3 R8, R0, R8, RZ ;  /* 0x0000000800087210 */ /* 0x002fc80007ffe0ff */
[----:B--2---:R-:W-:-:S13]  /*e8e0*/  ISETP.GT.AND P6, PT, R8, R9, PT ;  /* 0x000000090800720c */ /* 0x004fda0003fc4270 */
[----:B------:R-:W-:Y:S05]  /*e8f0*/  @P6 BRA `(.L_x_142) ;  /* 0x0000025000006947 */ /* 0x000fea0003800000 */
.L_x_146:
[----:B------:R-:W2:Y:S02]  /*e900*/  LDL.LU R0, [R1+0x4c] ;  /* 0x00004c0001007983 */ /* 0x000ea40000300800 */
[----:B--2---:R-:W-:-:S04]  /*e910*/  IADD3 R0, R0, 0x1f, RZ ;  /* 0x0000001f00007810 */ /* 0x004fc80007ffe0ff */
[----:B------:R-:W-:-:S13]  /*e920*/  ISETP.GE.AND P6, PT, R0, c[0x0][0x53c], PT ;  /* 0x00014f0000007a0c */ /* 0x000fda0003fc6270 */
[----:B------:R-:W-:Y:S05]  /*e930*/  @P6 BRA `(.L_x_143) ;  /* 0x0000076000006947 */ /* 0x000fea0003800000 */
[----:B------:R1:W-:Y:S01]  /*e940*/  STL [R1+0x4c], R0 ;  /* 0x00004c0001007387 */ /* 0x0003e20000100800 */
[----:B------:R-:W-:Y:S01]  /*e950*/  CS2R R6, SRZ ;  /* 0x0000000000067805 */ /* 0x000fe2000001ff00 */
[----:B-1----:R-:W-:-:S04]  /*e960*/  IADD3 R0, R0, R13, RZ ;  /* 0x0000000d00007210 */ /* 0x002fc80007ffe0ff */
[----:B------:R-:W-:-:S13]  /*e970*/  ISETP.GE.OR P6, PT, R0, c[0x0][0x53c], !P5 ;  /* 0x00014f0000007a0c */ /* 0x000fda0006fc6670 */
[----:B------:R-:W-:Y:S02]  /*e980*/  @!P6 MOV R2, 0x4 ;  /* 0x000000040002e802 */ /* 0x000fe40000000f00 */
[----:B------:R-:W-:-:S03]  /*e990*/  @!P6 MOV R3, 0x4 ;  /* 0x000000040003e802 */ /* 0x000fc60000000f00 */
[----:B---3--:R-:W-:-:S04]  /*e9a0*/  @!P6 IMAD.WIDE R4, R0, R2, c[0x0][0x580] ;  /* 0x000160000004e625 */ /* 0x008fc800078e0202 */
[----:B------:R-:W-:Y:S01]  /*e9b0*/  @!P6 IMAD.WIDE R2, R0, R3, c[0x0][0x578] ;  /* 0x00015e000002e625 */ /* 0x000fe200078e0203 */
[----:B------:R-:W2:Y:S04]  /*e9c0*/  @!P6 LDG.E R6, [R4.64] ;  /* 0x000000060406e981 */ /* 0x000ea8000c1e1900 */
[----:B------:R-:W2:Y:S02]  /*e9d0*/  @!P6 LDG.E R7, [R2.64] ;  /* 0x000000060207e981 */ /* 0x000ea4000c1e1900 */
[----:B--2---:R-:W-:Y:S01]  /*e9e0*/  IMAD R0, R7, R6, RZ ;  /* 0x0000000607007224 */ /* 0x004fe200078e02ff */
[----:B------:R-:W-:Y:S05]  /*e9f0*/  BRA.DIV ~URZ, `(.L_x_144) ;  /* 0x000039627f007947 */ /* 0x000fea000b800000 */
[----:B------:R1:W2:Y:S02]  /*ea00*/  SHFL.UP PT, R2, R0, 0x1, RZ ;  /* 0x0420000000027989 */ /* 0x0002a400000e00ff */
.L_x_214:
        /* <DEDUP_REMOVED lines=16> */
.L_x_215:
[----:B--2---:R-:W-:-:S05]  /*eb10*/  IMAD R0, R0, c[0x0][0x538], RZ ;  /* 0x00014e0000007a24 */ /* 0x004fca00078e02ff */
[----:B------:R-:W-:-:S04]  /*eb20*/  IADD3 R8, R0, R8, RZ ;  /* 0x0000000800087210 */ /* 0x000fc80007ffe0ff */
[----:B------:R-:W-:-:S13]  /*eb30*/  ISETP.GT.AND P6, PT, R8, R9, PT ;  /* 0x000000090800720c */ /* 0x000fda0003fc4270 */
[----:B-1----:R-:W-:Y:S05]  /*eb40*/  @!P6 BRA `(.L_x_146) ;  /* 0xfffffdb00000e947 */ /* 0x002fea000383ffff */
.L_x_142:
[----:B------:R-:W-:-:S05]  /*eb50*/  IADD3 R8, -R0, R8, RZ ;  /* 0x0000000800087210 */ /* 0x000fca0007ffe1ff */
[----:B------:R-:W-:-:S05]  /*eb60*/  IMAD R0, R4, c[0x0][0x538], R8 ;  /* 0x00014e0004007a24 */ /* 0x000fca00078e0208 */
[----:B------:R-:W-:Y:S01]  /*eb70*/  ISETP.GT.AND P0, PT, R0, R9, PT ;  /* 0x000000090000720c */ /* 0x000fe20003f04270 */
[----:B------:R-:W-:-:S12]  /*eb80*/  BRA.DIV ~URZ, `(.L_x_147) ;  /* 0x000039d27f007947 */ /* 0x000fd8000b800000 */
[----:B------:R-:W-:-:S04]  /*eb90*/  VOTE.ANY R0, PT, !P0 ;  /* 0x0000000000007806 */ /* 0x000fc800040e0100 */
.L_x_216:
[----:B------:R1:W2:Y:S01]  /*eba0*/  POPC R11, R0 ;  /* 0x00000000000b7309 */ /* 0x0002a20000000000 */
[----:B------:R-:W-:Y:S05]  /*ebb0*/  BRA.DIV ~URZ, `(.L_x_148) ;  /* 0x000039e27f007947 */ /* 0x000fea000b800000 */
[----:B--2---:R2:W4:Y:S04]  /*ebc0*/  SHFL.IDX PT, R6, R6, R11, 0x1f ;  /* 0x00001f0b06067589 */ /* 0x00452800000e0000 */
[----:B------:R2:W1:Y:S02]  /*ebd0*/  SHFL.IDX PT, R7, R7, R11, 0x1f ;  /* 0x00001f0b07077589 */ /* 0x00046400000e0000 */
.L_x_217:
[----:B------:R-:W-:Y:S01]  /*ebe0*/  ISETP.NE.AND P0, PT, R0, RZ, PT ;  /* 0x000000ff0000720c */ /* 0x000fe20003f05270 */
[----:B------:R-:W-:-:S12]  /*ebf0*/  BSSY B0, `(.L_x_149) ;  /* 0x0000005000007945 */ /* 0x000fd80003800000 */
[----:B------:R-:W-:Y:S05]  /*ec00*/  @!P0 BRA `(.L_x_150) ;  /* 0x0000003000008947 */ /* 0x000fea0003800000 */
[----:B-1----:R-:W-:Y:S01]  /*ec10*/  IADD3 R0, R11, -0x1, RZ ;  /* 0xffffffff0b007810 */ /* 0x002fe20007ffe0ff */
[----:B------:R-:W-:Y:S05]  /*ec20*/  BRA.DIV ~URZ, `(.L_x_151) ;  /* 0x00003a427f007947 */ /* 0x000fea000b800000 */
[----:B------:R1:W2:Y:S02]  /*ec30*/  SHFL.IDX PT, R12, R4, R0, 0x1f ;  /* 0x00001f00040c7589 */ /* 0x0002a400000e0000 */
.L_x_150:
[----:B------:R-:W-:Y:S05]  /*ec40*/  BSYNC B0 ;  /* 0x0000000000007941 */ /* 0x000fea0003800000 */
.L_x_149:
[----:B--2---:R-:W-:Y:S01]  /*ec50*/  IMAD R5, R12, c[0x0][0x538], R8 ;  /* 0x00014e000c057a24 */ /* 0x004fe200078e0208 */
[----:B-1-34-:R-:W-:Y:S02]  /*ec60*/  IABS R4, R6 ;  /* 0x0000000600047213 */ /* 0x01afe40000000000 */
[----:B------:R-:W-:Y:S01]  /*ec70*/  IABS R0, R7 ;  /* 0x0000000700007213 */ /* 0x000fe20000000000 */
[----:B------:R-:W-:Y:S01]  /*ec80*/  IMAD.IADD R10, R9, 0x1, -R5 ;  /* 0x00000001090a7824 */ /* 0x000fe200078e0a05 */
[----:B------:R1:W-:Y:S01]  /*ec90*/  STL [R1+0x40], R5 ;  /* 0x0000400501007387 */ /* 0x0003e20000100800 */
[----:B------:R-:W2:Y:S03]  /*eca0*/  I2F.RP R2, R4 ;  /* 0x0000000400027306 */ /* 0x000ea60000209400 */
[----:B------:R-:W3:Y:S05]  /*ecb0*/  LDL.LU R14, [R1+0x4c] ;  /* 0x00004c00010e7983 */ /* 0x000eea0000300800 */
[----:B--2---:R-:W2:Y:S02]  /*ecc0*/  MUFU.RCP R2, R2 ;  /* 0x0000000200027308 */ /* 0x004ea40000001000 */
[----:B--2---:R-:W-:-:S06]  /*ecd0*/  IADD3 R2, R2, 0xffffffe, RZ ;  /* 0x0ffffffe02027810 */ /* 0x004fcc0007ffe0ff */
[----:B------:R-:W2:Y:S01]  /*ece0*/  F2I.FTZ.U32.TRUNC.NTZ R3, R2 ;  /* 0x0000000200037305 */ /* 0x000ea2000021f000 */
[----:B-1----:R-:W-:Y:S01]  /*ecf0*/  IMAD.MOV.U32 R5, RZ, RZ, R0 ;  /* 0x000000ffff057224 */ /* 0x002fe200078e0000 */
[----:B------:R-:W-:Y:S02]  /*ed00*/  IABS R0, R6 ;  /* 0x0000000600007213 */ /* 0x000fe40000000000 */
[----:B------:R-:W-:-:S04]  /*ed10*/  IABS R9, R10 ;  /* 0x0000000a00097213 */ /* 0x000fc80000000000 */
[----:B------:R-:W1:Y:S01]  /*ed20*/  I2F.RP R12, R5 ;  /* 0x00000005000c7306 */ /* 0x000e620000209400 */
[----:B--2---:R-:W-:-:S04]  /*ed30*/  IMAD.MOV R2, RZ, RZ, -R3 ;  /* 0x000000ffff027224 */ /* 0x004fc800078e0a03 */
[----:B------:R-:W-:Y:S01]  /*ed40*/  IMAD R8, R2, R4, RZ ;  /* 0x0000000402087224 */ /* 0x000fe200078e02ff */
[----:B------:R-:W-:Y:S01]  /*ed50*/  MOV R2, RZ ;  /* 0x000000ff00027202 */ /* 0x000fe20000000f00 */
[----:B------:R-:W-:-:S04]  /*ed60*/  IMAD.MOV R0, RZ, RZ, -R0 ;  /* 0x000000ffff007224 */ /* 0x000fc800078e0a00 */
[----:B------:R-:W-:-:S04]  /*ed70*/  IMAD.HI.U32 R8, R3, R8, R2 ;  /* 0x0000000803087227 */ /* 0x000fc800078e0002 */
[----:B------:R-:W-:Y:S02]  /*ed80*/  IMAD.MOV.U32 R2, RZ, RZ, R9 ;  /* 0x000000ffff027224 */ /* 0x000fe400078e0009 */
[----:B------:R-:W-:Y:S02]  /*ed90*/  IMAD.MOV.U32 R3, RZ, RZ, R0 ;  /* 0x000000ffff037224 */ /* 0x000fe400078e0000 */
[----:B------:R-:W-:-:S04]  /*eda0*/  IMAD.HI.U32 R0, R8, R2, RZ ;  /* 0x0000000208007227 */ /* 0x000fc800078e00ff */
[----:B------:R-:W-:Y:S02]  /*edb0*/  IMAD R2, R0, R3, R2 ;  /* 0x0000000300027224 */ /* 0x000fe400078e0202 */
[----:B-1----:R-:W1:Y:S03]  /*edc0*/  MUFU.RCP R3, R12 ;  /* 0x0000000c00037308 */ /* 0x002e660000001000 */
[----:B------:R-:W-:Y:S02]  /*edd0*/  ISETP.GT.U32.AND P1, PT, R4, R2, PT ;  /* 0x000000020400720c */ /* 0x000fe40003f24070 */
[----:B-1----:R-:W-:-:S11]  /*ede0*/  IADD3 R3, R3, 0xffffffe, RZ ;  /* 0x0ffffffe03037810 */ /* 0x002fd60007ffe0ff */
[-C--:B------:R-:W-:Y:S01]  /*edf0*/  @!P1 IADD3 R2, R2, -R4.reuse, RZ ;  /* 0x8000000402029210 */ /* 0x080fe20007ffe0ff */
[----:B------:R-:W1:Y:S03]  /*ee00*/  F2I.FTZ.U32.TRUNC.NTZ R3, R3 ;  /* 0x0000000300037305 */ /* 0x000e66000021f000 */
[----:B------:R-:W-:Y:S02]  /*ee10*/  ISETP.GE.U32.AND P2, PT, R2, R4, PT ;  /* 0x000000040200720c */ /* 0x000fe40003f46070 */
[----:B------:R-:W-:Y:S02]  /*ee20*/  LOP3.LUT R2, R10, R6, RZ, 0x3c, !PT ;  /* 0x000000060a027212 */ /* 0x000fe400078e3cff */
[----:B------:R-:W-:Y:S02]  /*ee30*/  @!P1 IADD3 R0, R0, 0x1, RZ ;  /* 0x0000000100009810 */ /* 0x000fe40007ffe0ff */
[----:B------:R-:W-:-:S02]  /*ee40*/  ISETP.GE.AND P0, PT, R2, RZ, PT ;  /* 0x000000ff0200720c */ /* 0x000fc40003f06270 */
[----:B------:R-:W-:-:S05]  /*ee50*/  ISETP.NE.AND P1, PT, R6, RZ, PT ;  /* 0x000000ff0600720c */ /* 0x000fca0003f25270 */
[----:B------:R-:W-:Y:S01]  /*ee60*/  @P2 IADD3 R0, R0, 0x1, RZ ;  /* 0x0000000100002810 */ /* 0x000fe20007ffe0ff */
[----:B-1----:R-:W-:-:S04]  /*ee70*/  IMAD.MOV R2, RZ, RZ, -R3 ;  /* 0x000000ffff027224 */ /* 0x002fc800078e0a03 */
[----:B------:R-:W-:Y:S01]  /*ee80*/  IMAD.MOV.U32 R4, RZ, RZ, R2 ;  /* 0x000000ffff047224 */ /* 0x000fe200078e0002 */
[----:B------:R-:W-:Y:S01]  /*ee90*/  IABS R2, R7 ;  /* 0x0000000700027213 */ /* 0x000fe20000000000 */
[----:B------:R-:W-:Y:S01]  /*eea0*/  @!P0 IMAD.MOV R0, RZ, RZ, -R0 ;  /* 0x000000ffff008224 */ /* 0x000fe200078e0a00 */
[----:B------:R-:W-:Y:S01]  /*eeb0*/  @!P1 LOP3.LUT R0, RZ, R6, RZ, 0x33, !PT ;  /* 0x00000006ff009212 */ /* 0x000fe200078e33ff */
[----:B------:R-:W-:Y:S01]  /*eec0*/  IMAD R4, R4, R5, RZ ;  /* 0x0000000504047224 */ /* 0x000fe200078e02ff */
[----:B------:R-:W-:Y:S01]  /*eed0*/  IADD3 R8, RZ, -R2, RZ ;  /* 0x80000002ff087210 */ /* 0x000fe20007ffe0ff */
[----:B------:R-:W-:Y:S01]  /*eee0*/  IMAD.MOV.U32 R2, RZ, RZ, RZ ;  /* 0x000000ffff027224 */ /* 0x000fe200078e00ff */
[----:B------:R-:W-:-:S03]  /*eef0*/  IABS R9, R0 ;  /* 0x0000000000097213 */ /* 0x000fc60000000000 */
[----:B------:R-:W-:Y:S01]  /*ef00*/  IMAD.HI.U32 R2, R3, R4, R2 ;  /* 0x0000000403027227 */ /* 0x000fe200078e0002 */
[----:B------:R-:W-:-:S03]  /*ef10*/  MOV R4, R8 ;  /* 0x0000000800047202 */ /* 0x000fc60000000f00 */
[----:B------:R-:W-:-:S04]  /*ef20*/  IMAD.MOV.U32 R3, RZ, RZ, R9 ;  /* 0x000000ffff037224 */ /* 0x000fc800078e0009 */
[----:B------:R-:W-:-:S04]  /*ef30*/  IMAD.HI.U32 R2, R2, R3, RZ ;  /* 0x0000000302027227 */ /* 0x000fc800078e00ff */
[----:B------:R-:W-:-:S05]  /*ef40*/  IMAD R3, R2, R4, R3 ;  /* 0x0000000402037224 */ /* 0x000fca00078e0203 */
[----:B------:R-:W-:-:S13]  /*ef50*/  ISETP.GT.U32.AND P1, PT, R5, R3, PT ;  /* 0x000000030500720c */ /* 0x000fda0003f24070 */
[----:B------:R-:W-:-:S05]  /*ef60*/  @!P1 IMAD.IADD R3, R3, 0x1, -R5 ;  /* 0x0000000103039824 */ /* 0x000fca00078e0a05 */
[----:B------:R-:W-:Y:S02]  /*ef70*/  ISETP.GE.U32.AND P2, PT, R3, R5, PT ;  /* 0x000000050300720c */ /* 0x000fe40003f46070 */
[----:B------:R-:W-:Y:S02]  /*ef80*/  LOP3.LUT R3, R0, R7, RZ, 0x3c, !PT ;  /* 0x0000000700037212 */ /* 0x000fe400078e3cff */
[----:B------:R-:W-:Y:S02]  /*ef90*/  @!P1 IADD3 R2, R2, 0x1, RZ ;  /* 0x0000000102029810 */ /* 0x000fe40007ffe0ff */
[----:B------:R-:W-:Y:S02]  /*efa0*/  ISETP.GE.AND P0, PT, R3, RZ, PT ;  /* 0x000000ff0300720c */ /* 0x000fe40003f06270 */
[----:B------:R-:W-:-:S05]  /*efb0*/  ISETP.NE.AND P1, PT, R7, RZ, PT ;  /* 0x000000ff0700720c */ /* 0x000fca0003f25270 */
[----:B------:R-:W-:-:S06]  /*efc0*/  @P2 IADD3 R2, R2, 0x1, RZ ;  /* 0x0000000102022810 */ /* 0x000fcc0007ffe0ff */
[----:B------:R-:W-:Y:S02]  /*efd0*/  @!P0 IMAD.MOV R2, RZ, RZ, -R2 ;  /* 0x000000ffff028224 */ /* 0x000fe400078e0a02 */
[----:B------:R-:W-:-:S04]  /*efe0*/  @!P1 LOP3.LUT R2, RZ, R7, RZ, 0x33, !PT ;  /* 0x00000007ff029212 */ /* 0x000fc800078e33ff */
[----:B------:R-:W-:Y:S01]  /*eff0*/  IADD3 R3, -R2, RZ, RZ ;  /* 0x000000ff02037210 */ /* 0x000fe20007ffe1ff */
[----:B------:R-:W-:Y:S02]  /*f000*/  IMAD R6, R0, R6, RZ ;  /* 0x0000000600067224 */ /* 0x000fe400078e02ff */
[C---:B------:R-:W-:Y:S02]  /*f010*/  IMAD R2, R7.reuse, 0x1000000, R2 ;  /* 0x0100000007027824 */ /* 0x040fe400078e0202 */
[----:B------:R-:W-:Y:S01]  /*f020*/  IMAD R0, R7, R3, R0 ;  /* 0x0000000307007224 */ /* 0x000fe200078e0200 */
[----:B------:R-:W-:-:S03]  /*f030*/  IADD3 R3, R10, -R6, RZ ;  /* 0x800000060a037210 */ /* 0x000fc60007ffe0ff */
[----:B------:R-:W-:-:S05]  /*f040*/  IMAD R0, R0, 0x10000, R2 ;  /* 0x0001000000007824 */ /* 0x000fca00078e0202 */
[----:B------:R1:W-:Y:S01]  /*f050*/  STL [R1+0x48], R0 ;  /* 0x0000480001007387 */ /* 0x0003e20000100800 */
[----:B---3--:R-:W-:-:S05]  /*f060*/  IMAD.IADD R14, R11, 0x1, R14 ;  /* 0x000000010b0e7824 */ /* 0x008fca00078e020e */
[----:B------:R1:W-:Y:S04]  /*f070*/  STL [R1+0x4c], R14 ;  /* 0x00004c0e01007387 */ /* 0x0003e80000100800 */
[----:B------:R1:W-:Y:S01]  /*f080*/  STL [R1+0x44], R3 ;  /* 0x0000440301007387 */ /* 0x0003e20000100800 */
[----:B------:R-:W-:Y:S05]  /*f090*/  BRA `(.L_x_152) ;  /* 0x0000005000007947 */ /* 0x000fea0003800000 */
.L_x_143:
[----:B------:R-:W-:Y:S01]  /*f0a0*/  MOV R0, c[0x0][0x53c] ;  /* 0x00014f0000007a02 */ /* 0x000fe20000000f00 */
[----:B------:R1:W-:Y:S04]  /*f0b0*/  STL [R1+0x40], R9 ;  /* 0x0000400901007387 */ /* 0x0003e80000100800 */
[----:B------:R1:W-:Y:S04]  /*f0c0*/  STL [R1+0x44], RZ ;  /* 0x000044ff01007387 */ /* 0x0003e80000100800 */
[----:B------:R1:W-:Y:S04]  /*f0d0*/  STL [R1+0x48], RZ ;  /* 0x000048ff01007387 */ /* 0x0003e80000100800 */
[----:B------:R1:W-:Y:S02]  /*f0e0*/  STL [R1+0x4c], R0 ;  /* 0x00004c0001007387 */ /* 0x0003e40000100800 */
.L_x_152:
[----:B------:R-:W-:Y:S05]  /*f0f0*/  BSYNC B1 ;  /* 0x0000000000017941 */ /* 0x000fea0003800000 */
.L_x_141:
[----:B---3--:R-:W2:Y:S04]  /*f100*/  LDL R4, [R1+0x40] ;  /* 0x0000400001047983 */ /* 0x008ea80000100800 */
[----:B------:R-:W2:Y:S04]  /*f110*/  LDL R5, [R1+0x44] ;  /* 0x0000440001057983 */ /* 0x000ea80000100800 */
[----:B------:R-:W2:Y:S04]  /*f120*/  LDL R6, [R1+0x48] ;  /* 0x0000480001067983 */ /* 0x000ea80000100800 */
[----:B------:R-:W2:Y:S01]  /*f130*/  LDL R7, [R1+0x4c] ;  /* 0x00004c0001077983 */ /* 0x000ea20000100800 */
[----:B------:R-:W-:Y:S03]  /*f140*/  WARPSYNC 0xffffffff ;  /* 0xffffffff00007948 */ /* 0x000fe60003800000 */
[----:B------:R-:W-:Y:S01]  /*f150*/  BAR.SYNC.DEFER_BLOCKING 0x4, 0x80 ;  /* 0x0102000000007b1d */ /* 0x000fe20000010000 */
[----:B------:R-:W-:-:S13]  /*f160*/  ISETP.NE.AND P0, PT, R13, RZ, PT ;  /* 0x000000ff0d00720c */ /* 0x000fda0003f05270 */
[----:B--2---:R2:W-:Y:S04]  /*f170*/  @!P0 STS.128 [0x9100], R4 ;  /* 0x00910004ff008388 */ /* 0x0045e80000000c00 */
[----:B------:R-:W-:Y:S06]  /*f180*/  BAR.ARV 0x5, 0x80 ;  /* 0x0142000000007b1d */ /* 0x000fec0000002000 */
.L_x_136:
[----:B-1----:R-:W3:Y:S02]  /*f190*/  LDL R0, [R1+0x4c] ;  /* 0x00004c0001007983 */ /* 0x002ee40000100800 */
[----:B---3--:R-:W-:-:S13]  /*f1a0*/  ISETP.GE.AND P0, PT, R0, c[0x0][0x53c], PT ;  /* 0x00014f0000007a0c */ /* 0x008fda0003f06270 */
[----:B--2-4-:R-:W-:Y:S01]  /*f1b0*/  @P0 CALL.REL.NOINC `(.L_x_153) ;  /* 0x0000001000000944 */ /* 0x014fe20003c00000 */
[----:B------:R-:W-:Y:S05]  /*f1c0*/  BRA `(.L_x_154) ;  /* 0xffff23f000007947 */ /* 0x000fea000383ffff */
.L_x_153:
[----:B------:R-:W-:Y:S05]  /*f1d0*/  EXIT ;  /* 0x000000000000794d */ /* 0x000fea0003800000 */
.L_x_34:
[----:B------:R-:W-:Y:S01]  /*f1e0*/  IMAD.MOV.U32 R0, RZ, RZ, R5 ;  /* 0x000000ffff007224 */ /* 0x000fe200078e0005 */
[----:B------:R-:W-:Y:S02]  /*f1f0*/  MOV R2, 0x1 ;  /* 0x0000000100027802 */ /* 0x000fe40000000f00 */
[----:B------:R-:W-:Y:S02]  /*f200*/  MOV R3, 0xf220 ;  /* 0x0000f22000037802 */ /* 0x000fe40000000f00 */
[----:B------:R-:W-:Y:S05]  /*f210*/  CALL.REL.NOINC `($__internal_2_$__cuda_sm70_shflsync_up_p) ;  /* 0x0000357000007944 */ /* 0x000fea0003c00000 */
[----:B------:R-:W-:Y:S01]  /*f220*/  MOV R0, R4 ;  /* 0x0000000400007202 */ /* 0x000fe20000000f00 */
[----:B------:R-:W-:Y:S05]  /*f230*/  BRA `(.L_x_155) ;  /* 0xffff123000007947 */ /* 0x000fea000383ffff */
.L_x_35:
[----:B------:R-:W-:Y:S01]  /*f240*/  IMAD.MOV.U32 R0, RZ, RZ, R5 ;  /* 0x000000ffff007224 */ /* 0x000fe200078e0005 */
[----:B------:R-:W-:Y:S02]  /*f250*/  MOV R2, 0x2 ;  /* 0x0000000200027802 */ /* 0x000fe40000000f00 */
[----:B------:R-:W-:Y:S02]  /*f260*/  MOV R3, 0xf280 ;  /* 0x0000f28000037802 */ /* 0x000fe40000000f00 */
[----:B------:R-:W-:Y:S05]  /*f270*/  CALL.REL.NOINC `($__internal_2_$__cuda_sm70_shflsync_up_p) ;  /* 0x0000351000007944 */ /* 0x000fea0003c00000 */
[----:B------:R-:W-:Y:S01]  /*f280*/  SEL R0, R4, RZ, P4 ;  /* 0x000000ff04007207 */ /* 0x000fe20002000000 */
[----:B------:R-:W-:Y:S01]  /*f290*/  IMAD.MOV.U32 R2, RZ, RZ, 0x4 ;  /* 0x00000004ff027424 */ /* 0x000fe200078e00ff */
[----:B------:R-:W-:-:S03]  /*f2a0*/  MOV R3, 0xf2d0 ;  /* 0x0000f2d000037802 */ /* 0x000fc60000000f00 */
[----:B------:R-:W-:Y:S02]  /*f2b0*/  IMAD.IADD R0, R5, 0x1, R0 ;  /* 0x0000000105007824 */ /* 0x000fe400078e0200 */
        /* <DEDUP_REMOVED lines=13> */
[----:B------:R-:W-:Y:S02]  /*f390*/  MOV R3, 0x1f ;  /* 0x0000001f00037802 */ /* 0x000fe40000000f00 */
[----:B------:R-:W-:Y:S01]  /*f3a0*/  MOV R2, 0xf3e0 ;  /* 0x0000f3e000027802 */ /* 0x000fe20000000f00 */
[----:B------:R-:W-:-:S04]  /*f3b0*/  IMAD.IADD R4, R0, 0x1, R4 ;  /* 0x0000000100047824 */ /* 0x000fc800078e0204 */
[----:B------:R-:W-:Y:S02]  /*f3c0*/  IMAD.MOV.U32 R56, RZ, RZ, R4 ;  /* 0x000000ffff387224 */ /* 0x000fe400078e0004 */
[----:B------:R-:W-:Y:S05]  /*f3d0*/  CALL.REL.NOINC `($__internal_1_$__cuda_sm70_shflsync_idx_p) ;  /* 0x0000336000007944 */ /* 0x000fea0003c00000 */
[----:B------:R-:W-:Y:S01]  /*f3e0*/  MOV R0, R58 ;  /* 0x0000003a00007202 */ /* 0x000fe20000000f00 */
[----:B------:R-:W-:Y:S05]  /*f3f0*/  BRA `(.L_x_156) ;  /* 0xffff117000007947 */ /* 0x000fea000383ffff */
.L_x_37:
[----:B------:R-:W-:Y:S02]  /*f400*/  SEL R0, RZ, 0x1, P0 ;  /* 0x00000001ff007807 */ /* 0x000fe40000000000 */
[----:B------:R-:W-:Y:S02]  /*f410*/  MOV R2, 0xf430 ;  /* 0x0000f43000027802 */ /* 0x000fe40000000f00 */
[----:B------:R-:W-:Y:S05]  /*f420*/  CALL.REL.NOINC `($__internal_3_$__cuda_sm70_votesync_ballot) ;  /* 0x000033d000007944 */ /* 0x000fea0003c00000 */
[----:B------:R-:W-:Y:S05]  /*f430*/  BRA `(.L_x_157) ;  /* 0xffff11c000007947 */ /* 0x000fea000383ffff */
.L_x_38:
[----:B------:R-:W-:Y:S01]  /*f440*/  IMAD.MOV.U32 R56, RZ, RZ, R8 ;  /* 0x000000ffff387224 */ /* 0x000fe200078e0008 */
[----:B--2---:R-:W-:Y:S01]  /*f450*/  MOV R10, R14 ;  /* 0x0000000e000a7202 */ /* 0x004fe20000000f00 */
[----:B------:R-:W-:Y:S01]  /*f460*/  IMAD.MOV.U32 R3, RZ, RZ, 0x1f ;  /* 0x0000001fff037424 */ /* 0x000fe200078e00ff */
[----:B------:R-:W-:Y:S02]  /*f470*/  MOV R2, 0xf490 ;  /* 0x0000f49000027802 */ /* 0x000fe40000000f00 */
[----:B-1----:R-:W-:Y:S05]  /*f480*/  CALL.REL.NOINC `($__internal_1_$__cuda_sm70_shflsync_idx_p) ;  /* 0x000032b000007944 */ /* 0x002fea0003c00000 */
[----:B------:R-:W-:Y:S01]  /*f490*/  IMAD.MOV.U32 R12, RZ, RZ, R58 ;  /* 0x000000ffff0c7224 */ /* 0x000fe200078e003a */
[----:B------:R-:W-:Y:S01]  /*f4a0*/  MOV R56, R7 ;  /* 0x0000000700387202 */ /* 0x000fe20000000f00 */
[----:B------:R-:W-:Y:S01]  /*f4b0*/  IMAD.MOV.U32 R6, RZ, RZ, RZ ;  /* 0x000000ffff067224 */ /* 0x000fe200078e00ff */
[----:B------:R-:W-:Y:S01]  /*f4c0*/  MOV R10, R14 ;  /* 0x0000000e000a7202 */ /* 0x000fe20000000f00 */
[----:B------:R-:W-:Y:S01]  /*f4d0*/  IMAD.MOV.U32 R3, RZ, RZ, 0x1f ;  /* 0x0000001fff037424 */ /* 0x000fe200078e00ff */
[----:B------:R-:W-:-:S02]  /*f4e0*/  MOV R2, 0xf500 ;  /* 0x0000f50000027802 */ /* 0x000fc40000000f00 */
[----:B------:R-:W-:Y:S05]  /*f4f0*/  CALL.REL.NOINC `($__internal_1_$__cuda_sm70_shflsync_idx_p) ;  /* 0x0000324000007944 */ /* 0x000fea0003c00000 */
[----:B------:R-:W-:Y:S01]  /*f500*/  MOV R11, R58 ;  /* 0x0000003a000b7202 */ /* 0x000fe20000000f00 */
[----:B------:R-:W-:Y:S05]  /*f510*/  BRA `(.L_x_158) ;  /* 0xffff113000007947 */ /* 0x000fea000383ffff */
.L_x_41:
[----:B------:R-:W-:Y:S01]  /*f520*/  IMAD.MOV.U32 R56, RZ, RZ, R4 ;  /* 0x000000ffff387224 */ /* 0x000fe200078e0004 */
[----:B------:R-:W-:-:S02]  /*f530*/  MOV R3, 0x1f ;  /* 0x0000001f00037802 */ /* 0x000fc40000000f00 */
[----:B------:R-:W-:Y:S02]  /*f540*/  MOV R2, 0xf560 ;  /* 0x0000f56000027802 */ /* 0x000fe40000000f00 */
[----:B-1234-:R-:W-:Y:S05]  /*f550*/  CALL.REL.NOINC `($__internal_1_$__cuda_sm70_shflsync_idx_p) ;  /* 0x000031e000007944 */ /* 0x01efea0003c00000 */
[----:B------:R-:W-:Y:S01]  /*f560*/  MOV R6, R58 ;  /* 0x0000003a00067202 */ /* 0x000fe20000000f00 */
[----:B------:R-:W-:Y:S05]  /*f570*/  BRA `(.L_x_40) ;  /* 0xffff113000007947 */ /* 0x000fea000383ffff */
.L_x_49:
[----:B------:R-:W-:Y:S01]  /*f580*/  IMAD.MOV.U32 R56, RZ, RZ, R5 ;  /* 0x000000ffff387224 */ /* 0x000fe200078e0005 */
[----:B------:R-:W-:Y:S01]  /*f590*/  MOV R10, RZ ;  /* 0x000000ff000a7202 */ /* 0x000fe20000000f00 */
[----:B------:R-:W-:Y:S01]  /*f5a0*/  IMAD.MOV.U32 R3, RZ, RZ, 0x181f ;  /* 0x0000181fff037424 */ /* 0x000fe200078e00ff */
[----:B------:R-:W-:Y:S02]  /*f5b0*/  MOV R2, 0xf5d0 ;  /* 0x0000f5d000027802 */ /* 0x000fe40000000f00 */
[----:B-----5:R-:W-:Y:S05]  /*f5c0*/  CALL.REL.NOINC `($__internal_1_$__cuda_sm70_shflsync_idx_p) ;  /* 0x0000317000007944 */ /* 0x020fea0003c00000 */
[----:B------:R-:W-:Y:S01]  /*f5d0*/  MOV R7, R58 ;  /* 0x0000003a00077202 */ /* 0x000fe20000000f00 */
[----:B------:R-:W-:Y:S05]  /*f5e0*/  BRA `(.L_x_159) ;  /* 0xffff2bd000007947 */ /* 0x000fea000383ffff */
.L_x_50:
[----:B------:R-:W-:Y:S01]  /*f5f0*/  IMAD.MOV.U32 R56, RZ, RZ, R6 ;  /* 0x000000ffff387224 */ /* 0x000fe200078e0006 */
[----:B------:R-:W-:Y:S01]  /*f600*/  MOV R10, RZ ;  /* 0x000000ff000a7202 */ /* 0x000fe20000000f00 */
[----:B------:R-:W-:Y:S01]  /*f610*/  IMAD.MOV.U32 R3, RZ, RZ, 0x181f ;  /* 0x0000181fff037424 */ /* 0x000fe200078e00ff */
[----:B------:R-:W-:Y:S02]  /*f620*/  MOV R2, 0xf640 ;  /* 0x0000f64000027802 */ /* 0x000fe40000000f00 */
[----:B-12--5:R-:W-:Y:S05]  /*f630*/  CALL.REL.NOINC `($__internal_1_$__cuda_sm70_shflsync_idx_p) ;  /* 0x0000310000007944 */ /* 0x026fea0003c00000 */
[----:B------:R-:W-:Y:S01]  /*f640*/  MOV R2, R58 ;  /* 0x0000003a00027202 */ /* 0x000fe20000000f00 */
[----:B------:R-:W-:Y:S05]  /*f650*/  BRA `(.L_x_160) ;  /* 0xffff2b8000007947 */ /* 0x000fea000383ffff */
.L_x_53:
[----:B------:R-:W-:Y:S01]  /*f660*/  IMAD.MOV.U32 R56, RZ, RZ, R5 ;  /* 0x000000ffff387224 */ /* 0x000fe200078e0005 */
[----:B------:R-:W-:Y:S01]  /*f670*/  MOV R10, 0x1 ;  /* 0x00000001000a7802 */ /* 0x000fe20000000f00 */
[----:B-1----:R-:W-:Y:S01]  /*f680*/  IMAD.MOV.U32 R3, RZ, RZ, 0x181f ;  /* 0x0000181fff037424 */ /* 0x002fe200078e00ff */
[----:B----4-:R-:W-:-:S02]  /*f690*/  MOV R2, 0xf6b0 ;  /* 0x0000f6b000027802 */ /* 0x010fc40000000f00 */
[----:B--2--5:R-:W-:Y:S05]  /*f6a0*/  CALL.REL.NOINC `($__internal_1_$__cuda_sm70_shflsync_idx_p) ;  /* 0x0000309000007944 */ /* 0x024fea0003c00000 */
[----:B------:R-:W-:Y:S01]  /*f6b0*/  IMAD.MOV.U32 R7, RZ, RZ, R58 ;  /* 0x000000ffff077224 */ /* 0x000fe200078e003a */
[----:B------:R-:W-:Y:S01]  /*f6c0*/  MOV R10, 0x1 ;  /* 0x00000001000a7802 */ /* 0x000fe20000000f00 */
[----:B------:R-:W-:Y:S01]  /*f6d0*/  IMAD.MOV.U32 R56, RZ, RZ, R6 ;  /* 0x000000ffff387224 */ /* 0x000fe200078e0006 */
[----:B------:R-:W-:-:S02]  /*f6e0*/  MOV R3, 0x181f ;  /* 0x0000181f00037802 */ /* 0x000fc40000000f00 */
[----:B------:R-:W-:Y:S02]  /*f6f0*/  MOV R2, 0xf710 ;  /* 0x0000f71000027802 */ /* 0x000fe40000000f00 */
[----:B------:R-:W-:Y:S05]  /*f700*/  CALL.REL.NOINC `($__internal_1_$__cuda_sm70_shflsync_idx_p) ;  /* 0x0000303000007944 */ /* 0x000fea0003c00000 */
[----:B------:R-:W-:Y:S01]  /*f710*/  MOV R2, R58 ;  /* 0x0000003a00027202 */ /* 0x000fe20000000f00 */
[----:B------:R-:W-:Y:S05]  /*f720*/  BRA `(.L_x_161) ;  /* 0xffff2c0000007947 */ /* 0x000fea000383ffff */
.L_x_56:
[----:B------:R-:W-:Y:S01]  /*f730*/  IMAD.MOV.U32 R56, RZ, RZ, R5 ;  /* 0x000000ffff387224 */ /* 0x000fe200078e0005 */
[----:B------:R-:W-:Y:S01]  /*f740*/  MOV R10, 0x2 ;  /* 0x00000002000a7802 */ /* 0x000fe20000000f00 */
[----:B-1----:R-:W-:Y:S01]  /*f750*/  IMAD.MOV.U32 R3, RZ, RZ, 0x181f ;  /* 0x0000181fff037424 */ /* 0x002fe200078e00ff */
[----:B------:R-:W-:Y:S02]  /*f760*/  MOV R2, 0xf780 ;  /* 0x0000f78000027802 */ /* 0x000fe40000000f00 */
[----:B--23-5:R-:W-:Y:S05]  /*f770*/  CALL.REL.NOINC `($__internal_1_$__cuda_sm70_shflsync_idx_p) ;  /* 0x00002fc000007944 */ /* 0x02cfea0003c00000 */
[----:B------:R-:W-:Y:S01]  /*f780*/  MOV R7, R58 ;  /* 0x0000003a00077202 */ /* 0x000fe20000000f00 */
[----:B------:R-:W-:Y:S05]  /*f790*/  BRA `(.L_x_162) ;  /* 0xffff2c7000007947 */ /* 0x000fea000383ffff */
.L_x_57:
[----:B------:R-:W-:Y:S01]  /*f7a0*/  IMAD.MOV.U32 R56, RZ, RZ, R6 ;  /* 0x000000ffff387224 */ /* 0x000fe200078e0006 */
[----:B------:R-:W-:Y:S01]  /*f7b0*/  MOV R10, 0x2 ;  /* 0x00000002000a7802 */ /* 0x000fe20000000f00 */
[----:B-1----:R-:W-:Y:S01]  /*f7c0*/  IMAD.MOV.U32 R3, RZ, RZ, 0x181f ;  /* 0x0000181fff037424 */ /* 0x002fe200078e00ff */
[----:B------:R-:W-:Y:S02]  /*f7d0*/  MOV R2, 0xf7f0 ;  /* 0x0000f7f000027802 */ /* 0x000fe40000000f00 */
[----:B--2345:R-:W-:Y:S05]  /*f7e0*/  CALL.REL.NOINC `($__internal_1_$__cuda_sm70_shflsync_idx_p) ;  /* 0x00002f5000007944 */ /* 0x03cfea0003c00000 */
[----:B------:R-:W-:Y:S01]  /*f7f0*/  MOV R2, R58 ;  /* 0x0000003a00027202 */ /* 0x000fe20000000f00 */
[----:B------:R-:W-:Y:S05]  /*f800*/  BRA `(.L_x_163) ;  /* 0xffff2c2000007947 */ /* 0x000fea000383ffff */
.L_x_60:
[----:B------:R-:W-:Y:S01]  /*f810*/  IMAD.MOV.U32 R56, RZ, RZ, R5 ;  /* 0x000000ffff387224 */ /* 0x000fe200078e0005 */
[----:B------:R-:W-:Y:S01]  /*f820*/  MOV R10, 0x3 ;  /* 0x00000003000a7802 */ /* 0x000fe20000000f00 */
[----:B--2---:R-:W-:Y:S01]  /*f830*/  IMAD.MOV.U32 R3, RZ, RZ, 0x181f ;  /* 0x0000181fff037424 */ /* 0x004fe200078e00ff */
[----:B------:R-:W-:-:S02]  /*f840*/  MOV R2, 0xf860 ;  /* 0x0000f86000027802 */ /* 0x000fc40000000f00 */
[----:B-1-345:R-:W-:Y:S05]  /*f850*/  CALL.REL.NOINC `($__internal_1_$__cuda_sm70_shflsync_idx_p) ;  /* 0x00002ee000007944 */ /* 0x03afea0003c00000 */
        /* <DEDUP_REMOVED lines=8> */
.L_x_63:
[----:B------:R-:W-:Y:S01]  /*f8e0*/  IMAD.MOV.U32 R56, RZ, RZ, R5 ;  /* 0x000000ffff387224 */ /* 0x000fe200078e0005 */
[----:B------:R-:W-:Y:S01]  /*f8f0*/  MOV R10, 0x4 ;  /* 0x00000004000a7802 */ /* 0x000fe20000000f00 */
[----:B-1----:R-:W-:Y:S01]  /*f900*/  IMAD.MOV.U32 R3, RZ, RZ, 0x181f ;  /* 0x0000181fff037424 */ /* 0x002fe200078e00ff */
[----:B--2---:R-:W-:Y:S02]  /*f910*/  MOV R2, 0xf930 ;  /* 0x0000f93000027802 */ /* 0x004fe40000000f00 */
[----:B---345:R-:W-:Y:S05]  /*f920*/  CALL.REL.NOINC `($__internal_1_$__cuda_sm70_shflsync_idx_p) ;  /* 0x00002e1000007944 */ /* 0x038fea0003c00000 */
[----:B------:R-:W-:Y:S01]  /*f930*/  MOV R7, R58 ;  /* 0x0000003a00077202 */ /* 0x000fe20000000f00 */
[----:B------:R-:W-:Y:S05]  /*f940*/  BRA `(.L_x_165) ;  /* 0xffff2cb000007947 */ /* 0x000fea000383ffff */
.L_x_64:
[----:B------:R-:W-:Y:S01]  /*f950*/  IMAD.MOV.U32 R56, RZ, RZ, R6 ;  /* 0x000000ffff387224 */ /* 0x000fe200078e0006 */
[----:B------:R-:W-:Y:S01]  /*f960*/  MOV R10, 0x4 ;  /* 0x00000004000a7802 */ /* 0x000fe20000000f00 */
[----:B------:R-:W-:Y:S01]  /*f970*/  IMAD.MOV.U32 R3, RZ, RZ, 0x181f ;  /* 0x0000181fff037424 */ /* 0x000fe200078e00ff */
[----:B--2---:R-:W-:Y:S02]  /*f980*/  MOV R2, 0xf9a0 ;  /* 0x0000f9a000027802 */ /* 0x004fe40000000f00 */
[----:B-1-345:R-:W-:Y:S05]  /*f990*/  CALL.REL.NOINC `($__internal_1_$__cuda_sm70_shflsync_idx_p) ;  /* 0x00002da000007944 */ /* 0x03afea0003c00000 */
[----:B------:R-:W-:Y:S01]  /*f9a0*/  MOV R2, R58 ;  /* 0x0000003a00027202 */ /* 0x000fe20000000f00 */
[----:B------:R-:W-:Y:S05]  /*f9b0*/  BRA `(.L_x_166) ;  /* 0xffff2c6000007947 */ /* 0x000fea000383ffff */
.L_x_67:
[----:B------:R-:W-:Y:S01]  /*f9c0*/  IMAD.MOV.U32 R56, RZ, RZ, R5 ;  /* 0x000000ffff387224 */ /* 0x000fe200078e0005 */
[----:B------:R-:W-:Y:S01]  /*f9d0*/  MOV R10, 0x5 ;  /* 0x00000005000a7802 */ /* 0x000fe20000000f00 */
[----:B-1----:R-:W-:Y:S01]  /*f9e0*/  IMAD.MOV.U32 R3, RZ, RZ, 0x181f ;  /* 0x0000181fff037424 */ /* 0x002fe200078e00ff */
[----:B------:R-:W-:-:S02]  /*f9f0*/  MOV R2, 0xfa10 ;  /* 0x0000fa1000027802 */ /* 0x000fc40000000f00 */
[----:B--2345:R-:W-:Y:S05]  /*fa00*/  CALL.REL.NOINC `($__internal_1_$__cuda_sm70_shflsync_idx_p) ;  /* 0x00002d3000007944 */ /* 0x03cfea0003c00000 */
        /* <DEDUP_REMOVED lines=8> */
.L_x_70:
[----:B------:R-:W-:Y:S01]  /*fa90*/  IMAD.MOV.U32 R56, RZ, RZ, R5 ;  /* 0x000000ffff387224 */ /* 0x000fe200078e0005 */
[----:B------:R-:W-:Y:S01]  /*faa0*/  MOV R10, 0x6 ;  /* 0x00000006000a7802 */ /* 0x000fe20000000f00 */
[----:B-1----:R-:W-:Y:S01]  /*fab0*/  IMAD.MOV.U32 R3, RZ, RZ, 0x181f ;  /* 0x0000181fff037424 */ /* 0x002fe200078e00ff */
[----:B------:R-:W-:Y:S02]  /*fac0*/  MOV R2, 0xfae0 ;  /* 0x0000fae000027802 */ /* 0x000fe40000000f00 */
[----:B--2345:R-:W-:Y:S05]  /*fad0*/  CALL.REL.NOINC `($__internal_1_$__cuda_sm70_shflsync_idx_p) ;  /* 0x00002c6000007944 */ /* 0x03cfea0003c00000 */
[----:B------:R-:W-:Y:S01]  /*fae0*/  MOV R7, R58 ;  /* 0x0000003a00077202 */ /* 0x000fe20000000f00 */
[----:B------:R-:W-:Y:S05]  /*faf0*/  BRA `(.L_x_168) ;  /* 0xffff2cf000007947 */ /* 0x000fea000383ffff */
.L_x_71:
[----:B------:R-:W-:Y:S01]  /*fb00*/  IMAD.MOV.U32 R56, RZ, RZ, R6 ;  /* 0x000000ffff387224 */ /* 0x000fe200078e0006 */
[----:B------:R-:W-:Y:S01]  /*fb10*/  MOV R10, 0x6 ;  /* 0x00000006000a7802 */ /* 0x000fe20000000f00 */
[----:B-1----:R-:W-:Y:S01]  /*fb20*/  IMAD.MOV.U32 R3, RZ, RZ, 0x181f ;  /* 0x0000181fff037424 */ /* 0x002fe200078e00ff */
[----:B------:R-:W-:Y:S02]  /*fb30*/  MOV R2, 0xfb50 ;  /* 0x0000fb5000027802 */ /* 0x000fe40000000f00 */
[----:B--2345:R-:W-:Y:S05]  /*fb40*/  CALL.REL.NOINC `($__internal_1_$__cuda_sm70_shflsync_idx_p) ;  /* 0x00002bf000007944 */ /* 0x03cfea0003c00000 */
[----:B------:R-:W-:Y:S01]  /*fb50*/  MOV R2, R58 ;  /* 0x0000003a00027202 */ /* 0x000fe20000000f00 */
[----:B------:R-:W-:Y:S05]  /*fb60*/  BRA `(.L_x_169) ;  /* 0xffff2ca000007947 */ /* 0x000fea000383ffff */
.L_x_74:
        /* <DEDUP_REMOVED lines=13> */
.L_x_77:
[----:B------:R-:W-:Y:S01]  /*fc40*/  IMAD.MOV.U32 R56, RZ, RZ, R4 ;  /* 0x000000ffff387224 */ /* 0x000fe200078e0004 */
[----:B------:R-:W-:Y:S01]  /*fc50*/  MOV R10, RZ ;  /* 0x000000ff000a7202 */ /* 0x000fe20000000f00 */
[----:B------:R-:W-:Y:S01]  /*fc60*/  IMAD.MOV.U32 R3, RZ, RZ, 0x181f ;  /* 0x0000181fff037424 */ /* 0x000fe200078e00ff */
[----:B------:R-:W-:Y:S02]  /*fc70*/  MOV R2, 0xfc90 ;  /* 0x0000fc9000027802 */ /* 0x000fe40000000f00 */
[----:B------:R-:W-:Y:S05]  /*fc80*/  CALL.REL.NOINC `($__internal_1_$__cuda_sm70_shflsync_idx_p) ;  /* 0x00002ab000007944 */ /* 0x000fea0003c00000 */
[----:B------:R-:W-:Y:S01]  /*fc90*/  MOV R7, R58 ;  /* 0x0000003a00077202 */ /* 0x000fe20000000f00 */
[----:B------:R-:W-:Y:S05]  /*fca0*/  BRA `(.L_x_171) ;  /* 0xffff495000007947 */ /* 0x000fea000383ffff */
.L_x_78:
[----:B------:R-:W-:Y:S01]  /*fcb0*/  IMAD.MOV.U32 R56, RZ, RZ, R0 ;  /* 0x000000ffff387224 */ /* 0x000fe200078e0000 */
[----:B------:R-:W-:Y:S01]  /*fcc0*/  MOV R10, RZ ;  /* 0x000000ff000a7202 */ /* 0x000fe20000000f00 */
[----:B------:R-:W-:Y:S01]  /*fcd0*/  IMAD.MOV.U32 R3, RZ, RZ, 0x181f ;  /* 0x0000181fff037424 */ /* 0x000fe200078e00ff */
[----:B------:R-:W-:Y:S02]  /*fce0*/  MOV R2, 0xfd00 ;  /* 0x0000fd0000027802 */ /* 0x000fe40000000f00 */
[----:B-12---:R-:W-:Y:S05]  /*fcf0*/  CALL.REL.NOINC `($__internal_1_$__cuda_sm70_shflsync_idx_p) ;  /* 0x00002a4000007944 */ /* 0x006fea0003c00000 */
[----:B------:R-:W-:Y:S01]  /*fd00*/  ISETP.GE.AND P1, PT, R231, c[0x0][0x1d4], PT ;  /* 0x00007500e7007a0c */ /* 0x000fe20003f26270 */
[----:B------:R-:W-:Y:S01]  /*fd10*/  IMAD.MOV.U32 R56, RZ, RZ, R4 ;  /* 0x000000ffff387224 */ /* 0x000fe200078e0004 */
[----:B------:R-:W-:Y:S01]  /*fd20*/  IADD3 R2, P2, R58, R155, RZ ;  /* 0x0000009b3a027210 */ /* 0x000fe20007f5e0ff */
[----:B------:R-:W-:Y:S01]  /*fd30*/  IMAD.MOV.U32 R10, RZ, RZ, 0x1 ;  /* 0x00000001ff0a7424 */ /* 0x000fe200078e00ff */
[----:B------:R-:W-:-:S03]  /*fd40*/  SEL R5, RZ, 0x10, P1 ;  /* 0x00000010ff057807 */ /* 0x000fc60000800000 */
[----:B------:R-:W-:-:S06]  /*fd50*/  IMAD.X R3, R7, 0x1, R36, P2 ;  /* 0x0000000107037824 */ /* 0x000fcc00010e0624 */
[----:B------:R-:W-:Y:S01]  /*fd60*/  @!PT LDS RZ, [RZ] ;  /* 0x00000000fffff984 */ /* 0x000fe20000000800 */
[----:B------:R-:W-:Y:S01]  /*fd70*/  @!PT LDS RZ, [RZ] ;  /* 0x00000000fffff984 */ /* 0x000fe20000000800 */
[----:B------:R-:W-:Y:S01]  /*fd80*/  @!PT LDS RZ, [RZ] ;  /* 0x00000000fffff984 */ /* 0x000fe20000000800 */
[----:B------:R1:W-:Y:S02]  /*fd90*/  LDGSTS.E.BYPASS.LTC128B.128 [R204+0x2900], [R2.64], !P1 ;  /* 0x0290000002cc7fae */ /* 0x0003e4000c901d46 */
[----:B-1----:R-:W-:Y:S01]  /*fda0*/  IMAD.MOV.U32 R3, RZ, RZ, 0x181f ;  /* 0x0000181fff037424 */ /* 0x002fe200078e00ff */
[----:B------:R-:W-:Y:S02]  /*fdb0*/  MOV R2, 0xfdd0 ;  /* 0x0000fdd000027802 */ /* 0x000fe40000000f00 */
[----:B------:R-:W-:Y:S05]  /*fdc0*/  CALL.REL.NOINC `($__internal_1_$__cuda_sm70_shflsync_idx_p) ;  /* 0x0000297000007944 */ /* 0x000fea0003c00000 */
[----:B------:R-:W-:Y:S01]  /*fdd0*/  IMAD.MOV.U32 R7, RZ, RZ, R58 ;  /* 0x000000ffff077224 */ /* 0x000fe200078e003a */
[----:B------:R-:W-:Y:S01]  /*fde0*/  MOV R10, 0x1 ;  /* 0x00000001000a7802 */ /* 0x000fe20000000f00 */
[----:B------:R-:W-:Y:S01]  /*fdf0*/  IMAD.MOV.U32 R56, RZ, RZ, R0 ;  /* 0x000000ffff387224 */ /* 0x000fe200078e0000 */
[----:B------:R-:W-:Y:S02]  /*fe00*/  MOV R3, 0x181f ;  /* 0x0000181f00037802 */ /* 0x000fe40000000f00 */
[----:B------:R-:W-:Y:S02]  /*fe10*/  MOV R2, 0xfe30 ;  /* 0x0000fe3000027802 */ /* 0x000fe40000000f00 */
[----:B------:R-:W-:Y:S05]  /*fe20*/  CALL.REL.NOINC `($__internal_1_$__cuda_sm70_shflsync_idx_p) ;  /* 0x0000291000007944 */ /* 0x000fea0003c00000 */
[C---:B------:R-:W-:Y:S01]  /*fe30*/  IADD3 R2, -R5.reuse, 0x10, RZ ;  /* 0x0000001005027810 */ /* 0x040fe20007ffe1ff */
[----:B------:R-:W-:Y:S01]  /*fe40*/  IMAD.MOV.U32 R56, RZ, RZ, R4 ;  /* 0x000000ffff387224 */ /* 0x000fe200078e0004 */
[----:B------:R-:W-:Y:S01]  /*fe50*/  ISETP.NE.U32.AND P3, PT, R5, RZ, PT ;  /* 0x000000ff0500720c */ /* 0x000fe20003f65070 */
[----:B------:R-:W-:Y:S01]  /*fe60*/  IMAD.MOV.U32 R10, RZ, RZ, 0x2 ;  /* 0x00000002ff0a7424 */ /* 0x000fe200078e00ff */
[----:B------:R-:W-:-:S04]  /*fe70*/  LOP3.LUT R2, R2, 0xf, RZ, 0xc0, !PT ;  /* 0x0000000f02027812 */ /* 0x000fc800078ec0ff */
[----:B------:R-:W-:-:S04]  /*fe80*/  IADD3 R2, P2, P1, R2, R58, R155 ;  /* 0x0000003a02027210 */ /* 0x000fc8000795e09b */
[----:B------:R-:W-:-:S05]  /*fe90*/  IADD3.X R3, RZ, R7, R36, P2, P1 ;  /* 0x00000007ff037210 */ /* 0x000fca00017e2424 */
[----:B------:R-:W-:Y:S01]  /*fea0*/  @!PT LDS RZ, [RZ] ;  /* 0x00000000fffff984 */ /* 0x000fe20000000800 */
[----:B------:R-:W-:Y:S01]  /*feb0*/  @!PT LDS RZ, [RZ] ;  /* 0x00000000fffff984 */ /* 0x000fe20000000800 */
[----:B------:R-:W-:Y:S01]  /*fec0*/  @!PT LDS RZ, [RZ] ;  /* 0x00000000fffff984 */ /* 0x000fe20000000800 */
[----:B------:R1:W-:Y:S02]  /*fed0*/  LDGSTS.E.BYPASS.LTC128B.128.ZFILL [R204+0x3100], [R2.64], P3 ;  /* 0x0310000002cc7fae */ /* 0x0003e40009941d46 */
        /* <DEDUP_REMOVED lines=49> */
[----:B------:R-:W-:Y:S01]  /*101f0*/  MOV R0, R58 ;  /* 0x0000003a00007202 */ /* 0x000fe20000000f00 */
[----:B------:R-:W-:Y:S05]  /*10200*/  BRA `(.L_x_172) ;  /* 0xffff457000007947 */ /* 0x000fea000383ffff */
.L_x_79:
[----:B------:R-:W-:Y:S02]  /*10210*/  MOV R3, 0x2 ;  /* 0x0000000200037802 */ /* 0x000fe40000000f00 */
[----:B------:R-:W-:-:S02]  /*10220*/  MOV R2, 0x10240 ;  /* 0x0001024000027802 */ /* 0x000fc40000000f00 */
[----:B------:R-:W-:Y:S05]  /*10230*/  CALL.REL.NOINC `($__internal_0_$__cuda_sm70_shflsync_bfly_p) ;  /* 0x000024a000007944 */ /* 0x000fea0003c00000 */
[----:B------:R-:W-:Y:S01]  /*10240*/  MOV R0, R8 ;  /* 0x0000000800007202 */ /* 0x000fe20000000f00 */
[----:B------:R-:W-:Y:S05]  /*10250*/  BRA `(.L_x_173) ;  /* 0xffff511000007947 */ /* 0x000fea000383ffff */
.L_x_80:
[----:B------:R-:W-:Y:S02]  /*10260*/  MOV R3, 0x1 ;  /* 0x0000000100037802 */ /* 0x000fe40000000f00 */
[----:B------:R-:W-:-:S02]  /*10270*/  MOV R2, 0x10290 ;  /* 0x0001029000027802 */ /* 0x000fc40000000f00 */
[----:B------:R-:W-:Y:S05]  /*10280*/  CALL.REL.NOINC `($__internal_0_$__cuda_sm70_shflsync_bfly_p) ;  /* 0x0000245000007944 */ /* 0x000fea0003c00000 */
[----:B------:R-:W-:Y:S01]  /*10290*/  FMNMX.FTZ R72, R4, R8, !PT ;  /* 0x0000000804487209 */ /* 0x000fe20007810000 */
[----:B------:R-:W-:Y:S01]  /*102a0*/  IMAD.MOV.U32 R4, RZ, RZ, R5 ;  /* 0x000000ffff047224 */ /* 0x000fe200078e0005 */
[----:B------:R-:W-:Y:S01]  /*102b0*/  MOV R2, 0x102e0 ;  /* 0x000102e000027802 */ /* 0x000fe20000000f00 */
[----:B------:R-:W-:-:S02]  /*102c0*/  IMAD.MOV.U32 R3, RZ, RZ, 0x2 ;  /* 0x00000002ff037424 */ /* 0x000fc400078e00ff */
[----:B------:R-:W-:Y:S05]  /*102d0*/  CALL.REL.NOINC `($__internal_0_$__cuda_sm70_shflsync_bfly_p) ;  /* 0x0000240000007944 */ /* 0x000fea0003c00000 */
[----:B------:R-:W-:Y:S01]  /*102e0*/  FMNMX.FTZ R5, R5, R8, !PT ;  /* 0x0000000805057209 */ /* 0x000fe20007810000 */
[----:B------:R-:W-:Y:S01]  /*102f0*/  IMAD.MOV.U32 R3, RZ, RZ, 0x1 ;  /* 0x00000001ff037424 */ /* 0x000fe200078e00ff */
[----:B------:R-:W-:-:S03]  /*10300*/  MOV R2, 0x10330 ;  /* 0x0001033000027802 */ /* 0x000fc60000000f00 */
[----:B------:R-:W-:Y:S02]  /*10310*/  IMAD.MOV.U32 R4, RZ, RZ, R5 ;  /* 0x000000ffff047224 */ /* 0x000fe400078e0005 */
[----:B------:R-:W-:Y:S05]  /*10320*/  CALL.REL.NOINC `($__internal_0_$__cuda_sm70_shflsync_bfly_p) ;  /* 0x000023b000007944 */ /* 0x000fea0003c00000 */
[----:B------:R-:W-:Y:S01]  /*10330*/  FMNMX.FTZ R71, R5, R8, !PT ;  /* 0x0000000805477209 */ /* 0x000fe20007810000 */
[----:B------:R-:W-:Y:S01]  /*10340*/  IMAD.MOV.U32 R4, RZ, RZ, R6 ;  /* 0x000000ffff047224 */ /* 0x000fe200078e0006 */
[----:B------:R-:W-:Y:S01]  /*10350*/  MOV R2, 0x10380 ;  /* 0x0001038000027802 */ /* 0x000fe20000000f00 */
[----:B------:R-:W-:Y:S02]  /*10360*/  IMAD.MOV.U32 R3, RZ, RZ, 0x2 ;  /* 0x00000002ff037424 */ /* 0x000fe400078e00ff */
        /* <DEDUP_REMOVED lines=16> */
[----:B------:R-:W-:Y:S01]  /*10470*/  MOV R14, R8 ;  /* 0x00000008000e7202 */ /* 0x000fe20000000f00 */
[----:B------:R-:W-:Y:S05]  /*10480*/  BRA `(.L_x_174) ;  /* 0xffff4fd000007947 */ /* 0x000fea000383ffff */
.L_x_82:
[----:B-1--4-:R-:W-:Y:S01]  /*10490*/  MOV R3, 0x181f ;  /* 0x0000181f00037802 */ /* 0x012fe20000000f00 */
[----:B------:R-:W-:Y:S01]  /*104a0*/  IMAD.MOV.U32 R10, RZ, RZ, RZ ;  /* 0x000000ffff0a7224 */ /* 0x000fe200078e00ff */
[----:B------:R-:W-:Y:S02]  /*104b0*/  MOV R2, 0x104d0 ;  /* 0x000104d000027802 */ /* 0x000fe40000000f00 */
[----:B------:R-:W-:Y:S05]  /*104c0*/  CALL.REL.NOINC `($__internal_1_$__cuda_sm70_shflsync_idx_p) ;  /* 0x0000227000007944 */ /* 0x000fea0003c00000 */
[----:B------:R-:W-:-:S05]  /*104d0*/  BRA `(.L_x_175) ;  /* 0xffff6b9000007947 */ /* 0x000fca000383ffff */
.L_x_85:
[----:B------:R-:W-:Y:S01]  /*104e0*/  MOV R10, RZ ;  /* 0x000000ff000a7202 */ /* 0x000fe20000000f00 */
[----:B------:R-:W-:Y:S01]  /*104f0*/  IMAD.MOV.U32 R56, RZ, RZ, R5 ;  /* 0x000000ffff387224 */ /* 0x000fe200078e0005 */
[----:B------:R-:W-:Y:S01]  /*10500*/  MOV R2, 0x10530 ;  /* 0x0001053000027802 */ /* 0x000fe20000000f00 */
[----:B------:R-:W-:Y:S02]  /*10510*/  IMAD.MOV.U32 R3, RZ, RZ, 0x181f ;  /* 0x0000181fff037424 */ /* 0x000fe400078e00ff */
[----:B------:R-:W-:Y:S05]  /*10520*/  CALL.REL.NOINC `($__internal_1_$__cuda_sm70_shflsync_idx_p) ;  /* 0x0000221000007944 */ /* 0x000fea0003c00000 */
[----:B------:R-:W-:Y:S01]  /*10530*/  MOV R9, R58 ;  /* 0x0000003a00097202 */ /* 0x000fe20000000f00 */
[----:B------:R-:W-:-:S05]  /*10540*/  BRA `(.L_x_176) ;  /* 0xffff7ff000007947 */ /* 0x000fca000383ffff */
.L_x_86:
[----:B------:R-:W-:Y:S01]  /*10550*/  MOV R10, RZ ;  /* 0x000000ff000a7202 */ /* 0x000fe20000000f00 */
[----:B------:R-:W-:Y:S01]  /*10560*/  IMAD.MOV.U32 R56, RZ, RZ, R4 ;  /* 0x000000ffff387224 */ /* 0x000fe200078e0004 */
[----:B------:R-:W-:Y:S01]  /*10570*/  MOV R2, 0x105a0 ;  /* 0x000105a000027802 */ /* 0x000fe20000000f00 */
[----:B------:R-:W-:Y:S02]  /*10580*/  IMAD.MOV.U32 R3, RZ, RZ, 0x181f ;  /* 0x0000181fff037424 */ /* 0x000fe400078e00ff */
[----:B-12---:R-:W-:Y:S05]  /*10590*/  CALL.REL.NOINC `($__internal_1_$__cuda_sm70_shflsync_idx_p) ;  /* 0x000021a000007944 */ /* 0x006fea0003c00000 */
[C---:B------:R-:W-:Y:S01]  /*105a0*/  IADD3 R2, -R198.reuse, 0x10, RZ ;  /* 0x00000010c6027810 */ /* 0x040fe20007ffe1ff */
[----:B------:R-:W-:Y:S01]  /*105b0*/  IMAD.MOV.U32 R56, RZ, RZ, R5 ;  /* 0x000000ffff387224 */ /* 0x000fe200078e0005 */
[----:B------:R-:W-:Y:S01]  /*105c0*/  ISETP.NE.U32.AND P1, PT, R198, RZ, PT ;  /* 0x000000ffc600720c */ /* 0x000fe20003f25070 */
[----:B------:R-:W-:Y:S01]  /*105d0*/  IMAD.MOV.U32 R10, RZ, RZ, 0x1 ;  /* 0x00000001ff0a7424 */ /* 0x000fe200078e00ff */
[----:B------:R-:W-:Y:S04]  /*105e0*/  LOP3.LUT R2, R2, 0xf, RZ, 0xc0, !PT ;  /* 0x0000000f02027812 */ /* 0x000fe800078ec0ff */
[----:B------:R-:W-:Y:S04]  /*105f0*/  IADD3 R2, P3, P2, R2, R58, R17 ;  /* 0x0000003a02027210 */ /* 0x000fe80007a7e011 */
[----:B------:R-:W-:Y:S05]  /*10600*/  IADD3.X R3, RZ, R9, R6, P3, P2 ;  /* 0x00000009ff037210 */ /* 0x000fea0001fe4406 */
[----:B------:R-:W-:Y:S01]  /*10610*/  @!PT LDS RZ, [RZ] ;  /* 0x00000000fffff984 */ /* 0x000fe20000000800 */
[----:B------:R-:W-:Y:S01]  /*10620*/  @!PT LDS RZ, [RZ] ;  /* 0x00000000fffff984 */ /* 0x000fe20000000800 */
[----:B------:R-:W-:Y:S01]  /*10630*/  @!PT LDS RZ, [RZ] ;  /* 0x00000000fffff984 */ /* 0x000fe20000000800 */
[----:B------:R1:W-:Y:S02]  /*10640*/  LDGSTS.E.BYPASS.LTC128B.128.ZFILL [R204+0x2900], [R2.64], P1 ;  /* 0x0290000002cc7fae */ /* 0x0003e40008941d46 */
[----:B-1----:R-:W-:Y:S01]  /*10650*/  MOV R2, 0x10680 ;  /* 0x0001068000027802 */ /* 0x002fe20000000f00 */
[----:B------:R-:W-:Y:S04]  /*10660*/  IMAD.MOV.U32 R3, RZ, RZ, 0x181f ;  /* 0x0000181fff037424 */ /* 0x000fe800078e00ff */
[----:B------:R-:W-:Y:S05]  /*10670*/  CALL.REL.NOINC `($__internal_1_$__cuda_sm70_shflsync_idx_p) ;  /* 0x000020c000007944 */ /* 0x000fea0003c00000 */
[----:B------:R-:W-:Y:S01]  /*10680*/  MOV R10, 0x1 ;  /* 0x00000001000a7802 */ /* 0x000fe20000000f00 */
[----:B------:R-:W-:Y:S01]  /*10690*/  IMAD.MOV.U32 R7, RZ, RZ, R58 ;  /* 0x000000ffff077224 */ /* 0x000fe200078e003a */
[----:B------:R-:W-:Y:S01]  /*106a0*/  MOV R3, 0x181f ;  /* 0x0000181f00037802 */ /* 0x000fe20000000f00 */
[----:B------:R-:W-:Y:S01]  /*106b0*/  IMAD.MOV.U32 R56, RZ, RZ, R4 ;  /* 0x000000ffff387224 */ /* 0x000fe200078e0004 */
[----:B------:R-:W-:Y:S02]  /*106c0*/  MOV R2, 0x106e0 ;  /* 0x000106e000027802 */ /* 0x000fe40000000f00 */
[----:B------:R-:W-:Y:S05]  /*106d0*/  CALL.REL.NOINC `($__internal_1_$__cuda_sm70_shflsync_idx_p) ;  /* 0x0000206000007944 */ /* 0x000fea0003c00000 */
        /* <DEDUP_REMOVED lines=60> */
[----:B------:R-:W-:Y:S01]  /*10aa0*/  MOV R4, R58 ;  /* 0x0000003a00047202 */ /* 0x000fe20000000f00 */
[----:B------:R-:W-:-:S05]  /*10ab0*/  BRA `(.L_x_177) ;  /* 0xffff7c1000007947 */ /* 0x000fca000383ffff */
.L_x_87:
[----:B------:R-:W-:Y:S02]  /*10ac0*/  MOV R3, 0x2 ;  /* 0x0000000200037802 */ /* 0x000fe40000000f00 */
[----:B------:R-:W-:Y:S02]  /*10ad0*/  MOV R2, 0x10af0 ;  /* 0x00010af000027802 */ /* 0x000fe40000000f00 */
[----:B------:R-:W-:Y:S05]  /*10ae0*/  CALL.REL.NOINC `($__internal_0_$__cuda_sm70_shflsync_bfly_p) ;  /* 0x00001bf000007944 */ /* 0x000fea0003c00000 */
[----:B------:R-:W-:Y:S01]  /*10af0*/  FMNMX.FTZ R4, R4, R8, !PT ;  /* 0x0000000804047209 */ /* 0x000fe20007810000 */
[----:B------:R-:W-:Y:S01]  /*10b00*/  IMAD.MOV.U32 R3, RZ, RZ, 0x1 ;  /* 0x00000001ff037424 */ /* 0x000fe200078e00ff */
[----:B------:R-:W-:Y:S02]  /*10b10*/  MOV R2, 0x10b30 ;  /* 0x00010b3000027802 */ /* 0x000fe40000000f00 */
[----:B------:R-:W-:Y:S05]  /*10b20*/  CALL.REL.NOINC `($__internal_0_$__cuda_sm70_shflsync_bfly_p) ;  /* 0x00001bb000007944 */ /* 0x000fea0003c00000 */
[----:B------:R-:W-:Y:S01]  /*10b30*/  IMAD.MOV.U32 R3, RZ, RZ, 0x2 ;  /* 0x00000002ff037424 */ /* 0x000fe200078e00ff */
[----:B------:R-:W-:Y:S01]  /*10b40*/  FMNMX.FTZ R72, R4, R8, !PT ;  /* 0x0000000804487209 */ /* 0x000fe20007810000 */
[----:B------:R-:W-:Y:S01]  /*10b50*/  IMAD.MOV.U32 R4, RZ, RZ, R5 ;  /* 0x000000ffff047224 */ /* 0x000fe200078e0005 */
        /* <DEDUP_REMOVED lines=24> */
[----:B------:R-:W-:Y:S01]  /*10ce0*/  MOV R2, R8 ;  /* 0x0000000800027202 */ /* 0x000fe20000000f00 */
[----:B------:R-:W-:-:S05]  /*10cf0*/  BRA `(.L_x_178) ;  /* 0xffff808000007947 */ /* 0x000fca000383ffff */
.L_x_89:
[----:B-1----:R1:W5:Y:S01]  /*10d00*/  LDL R4, [R1] ;  /* 0x0000000001047983 */ /* 0x0023620000100800 */
[----:B------:R-:W-:-:S02]  /*10d10*/  MOV R3, 0x2 ;  /* 0x0000000200037802 */ /* 0x000fc40000000f00 */
[----:B------:R-:W-:Y:S02]  /*10d20*/  MOV R2, 0x10d40 ;  /* 0x00010d4000027802 */ /* 0x000fe40000000f00 */
[----:B-1---5:R-:W-:Y:S05]  /*10d30*/  CALL.REL.NOINC `($__internal_0_$__cuda_sm70_shflsync_bfly_p) ;  /* 0x000019a000007944 */ /* 0x022fea0003c00000 */
[----:B------:R-:W2:Y:S01]  /*10d40*/  LDL.LU R0, [R1] ;  /* 0x0000000001007983 */ /* 0x000ea20000300800 */
[----:B------:R-:W-:Y:S02]  /*10d50*/  MOV R3, 0x1 ;  /* 0x0000000100037802 */ /* 0x000fe40000000f00 */
[----:B------:R-:W-:Y:S01]  /*10d60*/  MOV R2, 0x10da0 ;  /* 0x00010da000027802 */ /* 0x000fe20000000f00 */
[----:B--2---:R-:W-:-:S05]  /*10d70*/  FADD.FTZ R5, R0, R8 ;  /* 0x0000000800057221 */ /* 0x004fca0000010000 */
[----:B------:R-:W-:Y:S02]  /*10d80*/  MOV R4, R5 ;  /* 0x0000000500047202 */ /* 0x000fe40000000f00 */
[----:B------:R-:W-:Y:S05]  /*10d90*/  CALL.REL.NOINC `($__internal_0_$__cuda_sm70_shflsync_bfly_p) ;  /* 0x0000194000007944 */ /* 0x000fea0003c00000 */
[----:B------:R1:W5:Y:S01]  /*10da0*/  LDL R4, [R1+0x4] ;  /* 0x0000040001047983 */ /* 0x0003620000100800 */
[----:B------:R-:W-:Y:S01]  /*10db0*/  FADD.FTZ R5, R5, R8 ;  /* 0x0000000805057221 */ /* 0x000fe20000010000 */
[----:B------:R-:W-:Y:S02]  /*10dc0*/  MOV R3, 0x2 ;  /* 0x0000000200037802 */ /* 0x000fe40000000f00 */
[----:B------:R-:W-:Y:S02]  /*10dd0*/  MOV R2, 0x10df0 ;  /* 0x00010df000027802 */ /* 0x000fe40000000f00 */
[----:B-1---5:R-:W-:Y:S05]  /*10de0*/  CALL.REL.NOINC `($__internal_0_$__cuda_sm70_shflsync_bfly_p) ;  /* 0x000018f000007944 */ /* 0x022fea0003c00000 */
[----:B------:R-:W2:Y:S01]  /*10df0*/  LDL.LU R0, [R1+0x4] ;  /* 0x0000040001007983 */ /* 0x000ea20000300800 */
        /* <DEDUP_REMOVED lines=24> */
[----:B--2---:R-:W-:Y:S02]  /*10f80*/  FADD.FTZ R4, R0, R8 ;  /* 0x0000000800047221 */ /* 0x004fe40000010000 */
[----:B------:R-:W-:Y:S05]  /*10f90*/  CALL.REL.NOINC `($__internal_0_$__cuda_sm70_shflsync_bfly_p) ;  /* 0x0000174000007944 */ /* 0x000fea0003c00000 */
[----:B------:R-:W-:Y:S05]  /*10fa0*/  BRA `(.L_x_179) ;  /* 0xffff9dd000007947 */ /* 0x000fea000383ffff */
.L_x_96:
[----:B-1234-:R-:W-:Y:S01]  /*10fb0*/  IMAD.MOV.U32 R56, RZ, RZ, R5 ;  /* 0x000000ffff387224 */ /* 0x01efe200078e0005 */
[----:B------:R-:W-:Y:S01]  /*10fc0*/  MOV R10, RZ ;  /* 0x000000ff000a7202 */ /* 0x000fe20000000f00 */
[----:B------:R-:W-:Y:S01]  /*10fd0*/  IMAD.MOV.U32 R3, RZ, RZ, 0x181f ;  /* 0x0000181fff037424 */ /* 0x000fe200078e00ff */
[----:B------:R-:W-:-:S02]  /*10fe0*/  MOV R2, 0x11000 ;  /* 0x0001100000027802 */ /* 0x000fc40000000f00 */
[----:B------:R-:W-:Y:S05]  /*10ff0*/  CALL.REL.NOINC `($__internal_1_$__cuda_sm70_shflsync_idx_p) ;  /* 0x0000174000007944 */ /* 0x000fea0003c00000 */
[----:B------:R-:W-:Y:S01]  /*11000*/  MOV R7, R58 ;  /* 0x0000003a00077202 */ /* 0x000fe20000000f00 */
[----:B------:R-:W-:Y:S05]  /*11010*/  BRA `(.L_x_180) ;  /* 0xffffb3c000007947 */ /* 0x000fea000383ffff */
.L_x_97:
[----:B------:R-:W-:Y:S01]  /*11020*/  IMAD.MOV.U32 R56, RZ, RZ, R6 ;  /* 0x000000ffff387224 */ /* 0x000fe200078e0006 */
[----:B------:R-:W-:Y:S01]  /*11030*/  MOV R10, RZ ;  /* 0x000000ff000a7202 */ /* 0x000fe20000000f00 */
[----:B------:R-:W-:Y:S01]  /*11040*/  IMAD.MOV.U32 R3, RZ, RZ, 0x181f ;  /* 0x0000181fff037424 */ /* 0x000fe200078e00ff */
[----:B------:R-:W-:-:S02]  /*11050*/  MOV R2, 0x11070 ;  /* 0x0001107000027802 */ /* 0x000fc40000000f00 */
[----:B-12---:R-:W-:Y:S05]  /*11060*/  CALL.REL.NOINC `($__internal_1_$__cuda_sm70_shflsync_idx_p) ;  /* 0x000016d000007944 */ /* 0x006fea0003c00000 */
[----:B------:R-:W-:Y:S01]  /*11070*/  MOV R2, R58 ;  /* 0x0000003a00027202 */ /* 0x000fe20000000f00 */
[----:B------:R-:W-:Y:S05]  /*11080*/  BRA `(.L_x_181) ;  /* 0xffffb37000007947 */ /* 0x000fea000383ffff */
.L_x_98:
[----:B------:R-:W-:Y:S01]  /*11090*/  IMAD.MOV.U32 R56, RZ, RZ, R5 ;  /* 0x000000ffff387224 */ /* 0x000fe200078e0005 */
[----:B------:R-:W-:Y:S01]  /*110a0*/  MOV R10, 0x1 ;  /* 0x00000001000a7802 */ /* 0x000fe20000000f00 */
[----:B--2---:R-:W-:Y:S01]  /*110b0*/  IMAD.MOV.U32 R3, RZ, RZ, 0x181f ;  /* 0x0000181fff037424 */ /* 0x004fe200078e00ff */
[----:B------:R-:W-:-:S02]  /*110c0*/  MOV R2, 0x110e0 ;  /* 0x000110e000027802 */ /* 0x000fc40000000f00 */
[----:B-1-3--:R-:W-:Y:S05]  /*110d0*/  CALL.REL.NOINC `($__internal_1_$__cuda_sm70_shflsync_idx_p) ;  /* 0x0000166000007944 */ /* 0x00afea0003c00000 */
        /* <DEDUP_REMOVED lines=8> */
.L_x_99:
[----:B------:R-:W-:Y:S01]  /*11160*/  IMAD.MOV.U32 R56, RZ, RZ, R5 ;  /* 0x000000ffff387224 */ /* 0x000fe200078e0005 */
[----:B------:R-:W-:Y:S01]  /*11170*/  MOV R10, 0x2 ;  /* 0x00000002000a7802 */ /* 0x000fe20000000f00 */
[----:B-1----:R-:W-:Y:S01]  /*11180*/  IMAD.MOV.U32 R3, RZ, RZ, 0x181f ;  /* 0x0000181fff037424 */ /* 0x002fe200078e00ff */
[----:B------:R-:W-:Y:S02]  /*11190*/  MOV R2, 0x111b0 ;  /* 0x000111b000027802 */ /* 0x000fe40000000f00 */
[----:B---34-:R-:W-:Y:S05]  /*111a0*/  CALL.REL.NOINC `($__internal_1_$__cuda_sm70_shflsync_idx_p) ;  /* 0x0000159000007944 */ /* 0x018fea0003c00000 */
[----:B------:R-:W-:Y:S01]  /*111b0*/  MOV R7, R58 ;  /* 0x0000003a00077202 */ /* 0x000fe20000000f00 */
[----:B------:R-:W-:Y:S05]  /*111c0*/  BRA `(.L_x_183) ;  /* 0xffffb39000007947 */ /* 0x000fea000383ffff */
.L_x_100:
[----:B------:R-:W-:Y:S01]  /*111d0*/  IMAD.MOV.U32 R56, RZ, RZ, R6 ;  /* 0x000000ffff387224 */ /* 0x000fe200078e0006 */
[----:B------:R-:W-:Y:S01]  /*111e0*/  MOV R10, 0x2 ;  /* 0x00000002000a7802 */ /* 0x000fe20000000f00 */
[----:B-1----:R-:W-:Y:S01]  /*111f0*/  IMAD.MOV.U32 R3, RZ, RZ, 0x181f ;  /* 0x0000181fff037424 */ /* 0x002fe200078e00ff */
[----:B------:R-:W-:Y:S02]  /*11200*/  MOV R2, 0x11220 ;  /* 0x0001122000027802 */ /* 0x000fe40000000f00 */
[----:B--234-:R-:W-:Y:S05]  /*11210*/  CALL.REL.NOINC `($__internal_1_$__cuda_sm70_shflsync_idx_p) ;  /* 0x0000152000007944 */ /* 0x01cfea0003c00000 */
[----:B------:R-:W-:Y:S01]  /*11220*/  MOV R2, R58 ;  /* 0x0000003a00027202 */ /* 0x000fe20000000f00 */
[----:B------:R-:W-:Y:S05]  /*11230*/  BRA `(.L_x_184) ;  /* 0xffffb34000007947 */ /* 0x000fea000383ffff */
.L_x_101:
[----:B------:R-:W-:Y:S01]  /*11240*/  IMAD.MOV.U32 R56, RZ, RZ, R5 ;  /* 0x000000ffff387224 */ /* 0x000fe200078e0005 */
[----:B------:R-:W-:Y:S01]  /*11250*/  MOV R10, 0x3 ;  /* 0x00000003000a7802 */ /* 0x000fe20000000f00 */
[----:B--2---:R-:W-:Y:S01]  /*11260*/  IMAD.MOV.U32 R3, RZ, RZ, 0x181f ;  /* 0x0000181fff037424 */ /* 0x004fe200078e00ff */
[----:B------:R-:W-:-:S02]  /*11270*/  MOV R2, 0x11290 ;  /* 0x0001129000027802 */ /* 0x000fc40000000f00 */
[----:B-1-34-:R-:W-:Y:S05]  /*11280*/  CALL.REL.NOINC `($__internal_1_$__cuda_sm70_shflsync_idx_p) ;  /* 0x000014b000007944 */ /* 0x01afea0003c00000 */
        /* <DEDUP_REMOVED lines=8> */
.L_x_102:
[----:B------:R-:W-:Y:S01]  /*11310*/  IMAD.MOV.U32 R56, RZ, RZ, R5 ;  /* 0x000000ffff387224 */ /* 0x000fe200078e0005 */
[----:B------:R-:W-:Y:S01]  /*11320*/  MOV R10, 0x4 ;  /* 0x00000004000a7802 */ /* 0x000fe20000000f00 */
[----:B--2---:R-:W-:Y:S01]  /*11330*/  IMAD.MOV.U32 R3, RZ, RZ, 0x181f ;  /* 0x0000181fff037424 */ /* 0x004fe200078e00ff */
[----:B------:R-:W-:Y:S02]  /*11340*/  MOV R2, 0x11360 ;  /* 0x0001136000027802 */ /* 0x000fe40000000f00 */
[----:B-1-34-:R-:W-:Y:S05]  /*11350*/  CALL.REL.NOINC `($__internal_1_$__cuda_sm70_shflsync_idx_p) ;  /* 0x000013e000007944 */ /* 0x01afea0003c00000 */
[----:B------:R-:W-:Y:S01]  /*11360*/  MOV R7, R58 ;  /* 0x0000003a00077202 */ /* 0x000fe20000000f00 */
[----:B------:R-:W-:Y:S05]  /*11370*/  BRA `(.L_x_186) ;  /* 0xffffb31000007947 */ /* 0x000fea000383ffff */
.L_x_103:
[----:B------:R-:W-:Y:S01]  /*11380*/  IMAD.MOV.U32 R56, RZ, RZ, R6 ;  /* 0x000000ffff387224 */ /* 0x000fe200078e0006 */
[----:B------:R-:W-:Y:S01]  /*11390*/  MOV R10, 0x4 ;  /* 0x00000004000a7802 */ /* 0x000fe20000000f00 */
[----:B--2---:R-:W-:Y:S01]  /*113a0*/  IMAD.MOV.U32 R3, RZ, RZ, 0x181f ;  /* 0x0000181fff037424 */ /* 0x004fe200078e00ff */
[----:B------:R-:W-:Y:S02]  /*113b0*/  MOV R2, 0x113d0 ;  /* 0x000113d000027802 */ /* 0x000fe40000000f00 */
[----:B-1-34-:R-:W-:Y:S05]  /*113c0*/  CALL.REL.NOINC `($__internal_1_$__cuda_sm70_shflsync_idx_p) ;  /* 0x0000137000007944 */ /* 0x01afea0003c00000 */
[----:B------:R-:W-:Y:S01]  /*113d0*/  MOV R2, R58 ;  /* 0x0000003a00027202 */ /* 0x000fe20000000f00 */
[----:B------:R-:W-:Y:S05]  /*113e0*/  BRA `(.L_x_187) ;  /* 0xffffb2c000007947 */ /* 0x000fea000383ffff */
.L_x_104:
[----:B------:R-:W-:Y:S01]  /*113f0*/  IMAD.MOV.U32 R56, RZ, RZ, R5 ;  /* 0x000000ffff387224 */ /* 0x000fe200078e0005 */
[----:B------:R-:W-:Y:S01]  /*11400*/  MOV R10, 0x5 ;  /* 0x00000005000a7802 */ /* 0x000fe20000000f00 */
[----:B-1----:R-:W-:Y:S01]  /*11410*/  IMAD.MOV.U32 R3, RZ, RZ, 0x181f ;  /* 0x0000181fff037424 */ /* 0x002fe200078e00ff */
[----:B------:R-:W-:-:S02]  /*11420*/  MOV R2, 0x11440 ;  /* 0x0001144000027802 */ /* 0x000fc40000000f00 */
[----:B--234-:R-:W-:Y:S05]  /*11430*/  CALL.REL.NOINC `($__internal_1_$__cuda_sm70_shflsync_idx_p) ;  /* 0x0000130000007944 */ /* 0x01cfea0003c00000 */
        /* <DEDUP_REMOVED lines=8> */
.L_x_105:
[----:B------:R-:W-:Y:S01]  /*114c0*/  IMAD.MOV.U32 R56, RZ, RZ, R5 ;  /* 0x000000ffff387224 */ /* 0x000fe200078e0005 */
[----:B------:R-:W-:Y:S01]  /*114d0*/  MOV R10, 0x6 ;  /* 0x00000006000a7802 */ /* 0x000fe20000000f00 */
[----:B--2---:R-:W-:Y:S01]  /*114e0*/  IMAD.MOV.U32 R3, RZ, RZ, 0x181f ;  /* 0x0000181fff037424 */ /* 0x004fe200078e00ff */
[----:B------:R-:W-:Y:S02]  /*114f0*/  MOV R2, 0x11510 ;  /* 0x0001151000027802 */ /* 0x000fe40000000f00 */
[----:B-1--4-:R-:W-:Y:S05]  /*11500*/  CALL.REL.NOINC `($__internal_1_$__cuda_sm70_shflsync_idx_p) ;  /* 0x0000123000007944 */ /* 0x012fea0003c00000 */
[----:B------:R-:W-:Y:S01]  /*11510*/  MOV R7, R58 ;  /* 0x0000003a00077202 */ /* 0x000fe20000000f00 */
[----:B------:R-:W-:Y:S05]  /*11520*/  BRA `(.L_x_189) ;  /* 0xffffb29000007947 */ /* 0x000fea000383ffff */
.L_x_106:
[----:B------:R-:W-:Y:S01]  /*11530*/  IMAD.MOV.U32 R56, RZ, RZ, R6 ;  /* 0x000000ffff387224 */ /* 0x000fe200078e0006 */
[----:B------:R-:W-:Y:S01]  /*11540*/  MOV R10, 0x6 ;  /* 0x00000006000a7802 */ /* 0x000fe20000000f00 */
[----:B--2---:R-:W-:Y:S01]  /*11550*/  IMAD.MOV.U32 R3, RZ, RZ, 0x181f ;  /* 0x0000181fff037424 */ /* 0x004fe200078e00ff */
[----:B------:R-:W-:Y:S02]  /*11560*/  MOV R2, 0x11580 ;  /* 0x0001158000027802 */ /* 0x000fe40000000f00 */
[----:B-1-34-:R-:W-:Y:S05]  /*11570*/  CALL.REL.NOINC `($__internal_1_$__cuda_sm70_shflsync_idx_p) ;  /* 0x000011c000007944 */ /* 0x01afea0003c00000 */
[----:B------:R-:W-:Y:S01]  /*11580*/  MOV R2, R58 ;  /* 0x0000003a00027202 */ /* 0x000fe20000000f00 */
[----:B------:R-:W-:Y:S05]  /*11590*/  BRA `(.L_x_190) ;  /* 0xffffb24000007947 */ /* 0x000fea000383ffff */
.L_x_107:
[----:B------:R-:W-:Y:S01]  /*115a0*/  IMAD.MOV.U32 R56, RZ, RZ, R5 ;  /* 0x000000ffff387224 */ /* 0x000fe200078e0005 */
[----:B------:R-:W-:Y:S01]  /*115b0*/  MOV R10, 0x7 ;  /* 0x00000007000a7802 */ /* 0x000fe20000000f00 */
[----:B-1----:R-:W-:Y:S01]  /*115c0*/  IMAD.MOV.U32 R3, RZ, RZ, 0x181f ;  /* 0x0000181fff037424 */ /* 0x002fe200078e00ff */
[----:B------:R-:W-:-:S02]  /*115d0*/  MOV R2, 0x115f0 ;  /* 0x000115f000027802 */ /* 0x000fc40000000f00 */
[----:B--2-4-:R-:W-:Y:S05]  /*115e0*/  CALL.REL.NOINC `($__internal_1_$__cuda_sm70_shflsync_idx_p) ;  /* 0x0000115000007944 */ /* 0x014fea0003c00000 */
        /* <DEDUP_REMOVED lines=8> */
.L_x_109:
[----:B------:R-:W-:Y:S01]  /*11670*/  IMAD.MOV.U32 R56, RZ, RZ, R5 ;  /* 0x000000ffff387224 */ /* 0x000fe200078e0005 */
[----:B------:R-:W-:Y:S01]  /*11680*/  MOV R10, RZ ;  /* 0x000000ff000a7202 */ /* 0x000fe20000000f00 */
[----:B------:R-:W-:Y:S01]  /*11690*/  IMAD.MOV.U32 R3, RZ, RZ, 0x1c1f ;  /* 0x00001c1fff037424 */ /* 0x000fe200078e00ff */
[----:B------:R-:W-:Y:S02]  /*116a0*/  MOV R2, 0x116c0 ;  /* 0x000116c000027802 */ /* 0x000fe40000000f00 */
[----:B------:R-:W-:Y:S05]  /*116b0*/  CALL.REL.NOINC `($__internal_1_$__cuda_sm70_shflsync_idx_p) ;  /* 0x0000108000007944 */ /* 0x000fea0003c00000 */
[----:B------:R-:W-:Y:S01]  /*116c0*/  MOV R4, R58 ;  /* 0x0000003a00047202 */ /* 0x000fe20000000f00 */
[----:B------:R-:W-:Y:S05]  /*116d0*/  BRA `(.L_x_192) ;  /* 0xffffb43000007947 */ /* 0x000fea000383ffff */
.L_x_110:
[----:B------:R-:W-:Y:S01]  /*116e0*/  IMAD.MOV.U32 R56, RZ, RZ, R12 ;  /* 0x000000ffff387224 */ /* 0x000fe200078e000c */
[----:B------:R-:W-:Y:S01]  /*116f0*/  MOV R10, RZ ;  /* 0x000000ff000a7202 */ /* 0x000fe20000000f00 */
[----:B------:R-:W-:Y:S01]  /*11700*/  IMAD.MOV.U32 R3, RZ, RZ, 0x1c1f ;  /* 0x00001c1fff037424 */ /* 0x000fe200078e00ff */
[----:B------:R-:W-:Y:S02]  /*11710*/  MOV R2, 0x11730 ;  /* 0x0001173000027802 */ /* 0x000fe40000000f00 */
[----:B-12---:R-:W-:Y:S05]  /*11720*/  CALL.REL.NOINC `($__internal_1_$__cuda_sm70_shflsync_idx_p) ;  /* 0x0000101000007944 */ /* 0x006fea0003c00000 */
[----:B------:R-:W-:Y:S01]  /*11730*/  MOV R0, R58 ;  /* 0x0000003a00007202 */ /* 0x000fe20000000f00 */
[----:B------:R-:W-:Y:S05]  /*11740*/  BRA `(.L_x_193) ;  /* 0xffffb3e000007947 */ /* 0x000fea000383ffff */
.L_x_113:
        /* <DEDUP_REMOVED lines=13> */
.L_x_116:
[----:B------:R-:W-:Y:S01]  /*11820*/  IMAD.MOV.U32 R56, RZ, RZ, R5 ;  /* 0x000000ffff387224 */ /* 0x000fe200078e0005 */
[----:B---3--:R-:W-:Y:S01]  /*11830*/  MOV R10, 0x2 ;  /* 0x00000002000a7802 */ /* 0x008fe20000000f00 */
[----:B------:R-:W-:Y:S01]  /*11840*/  IMAD.MOV.U32 R3, RZ, RZ, 0x1c1f ;  /* 0x00001c1fff037424 */ /* 0x000fe200078e00ff */
[----:B------:R-:W-:Y:S02]  /*11850*/  MOV R2, 0x11870 ;  /* 0x0001187000027802 */ /* 0x000fe40000000f00 */
[----:B-12-4-:R-:W-:Y:S05]  /*11860*/  CALL.REL.NOINC `($__internal_1_$__cuda_sm70_shflsync_idx_p) ;  /* 0x00000ed000007944 */ /* 0x016fea0003c00000 */
[----:B------:R-:W-:Y:S01]  /*11870*/  MOV R4, R58 ;  /* 0x0000003a00047202 */ /* 0x000fe20000000f00 */
[----:B------:R-:W-:Y:S05]  /*11880*/  BRA `(.L_x_195) ;  /* 0xffffb95000007947 */ /* 0x000fea000383ffff */
.L_x_117:
[----:B------:R-:W-:Y:S01]  /*11890*/  IMAD.MOV.U32 R56, RZ, RZ, R12 ;  /* 0x000000ffff387224 */ /* 0x000fe200078e000c */
[----:B---3--:R-:W-:Y:S01]  /*118a0*/  MOV R10, 0x2 ;  /* 0x00000002000a7802 */ /* 0x008fe20000000f00 */
[----:B------:R-:W-:Y:S01]  /*118b0*/  IMAD.MOV.U32 R3, RZ, RZ, 0x1c1f ;  /* 0x00001c1fff037424 */ /* 0x000fe200078e00ff */
[----:B------:R-:W-:Y:S02]  /*118c0*/  MOV R2, 0x118e0 ;  /* 0x000118e000027802 */ /* 0x000fe40000000f00 */
[----:B-12-4-:R-:W-:Y:S05]  /*118d0*/  CALL.REL.NOINC `($__internal_1_$__cuda_sm70_shflsync_idx_p) ;  /* 0x00000e6000007944 */ /* 0x016fea0003c00000 */
[----:B------:R-:W-:Y:S01]  /*118e0*/  MOV R0, R58 ;  /* 0x0000003a00007202 */ /* 0x000fe20000000f00 */
[----:B------:R-:W-:Y:S05]  /*118f0*/  BRA `(.L_x_196) ;  /* 0xffffb90000007947 */ /* 0x000fea000383ffff */
.L_x_120:
[----:B------:R-:W-:Y:S01]  /*11900*/  IMAD.MOV.U32 R56, RZ, RZ, R5 ;  /* 0x000000ffff387224 */ /* 0x000fe200078e0005 */
[----:B--23--:R-:W-:Y:S01]  /*11910*/  MOV R10, 0x3 ;  /* 0x00000003000a7802 */ /* 0x00cfe20000000f00 */
[----:B------:R-:W-:Y:S01]  /*11920*/  IMAD.MOV.U32 R3, RZ, RZ, 0x1c1f ;  /* 0x00001c1fff037424 */ /* 0x000fe200078e00ff */
[----:B------:R-:W-:-:S02]  /*11930*/  MOV R2, 0x11950 ;  /* 0x0001195000027802 */ /* 0x000fc40000000f00 */
[----:B-1--4-:R-:W-:Y:S05]  /*11940*/  CALL.REL.NOINC `($__internal_1_$__cuda_sm70_shflsync_idx_p) ;  /* 0x00000df000007944 */ /* 0x012fea0003c00000 */
        /* <DEDUP_REMOVED lines=8> */
.L_x_124:
[----:B------:R-:W-:Y:S01]  /*119d0*/  IMAD.MOV.U32 R56, RZ, RZ, R5 ;  /* 0x000000ffff387224 */ /* 0x000fe200078e0005 */
[----:B------:R-:W-:Y:S01]  /*119e0*/  MOV R10, RZ ;  /* 0x000000ff000a7202 */ /* 0x000fe20000000f00 */
[----:B------:R-:W-:Y:S01]  /*119f0*/  IMAD.MOV.U32 R3, RZ, RZ, 0x181f ;  /* 0x0000181fff037424 */ /* 0x000fe200078e00ff */
[----:B------:R-:W-:Y:S02]  /*11a00*/  MOV R2, 0x11a20 ;  /* 0x00011a2000027802 */ /* 0x000fe40000000f00 */
[----:B------:R-:W-:Y:S05]  /*11a10*/  CALL.REL.NOINC `($__internal_1_$__cuda_sm70_shflsync_idx_p) ;  /* 0x00000d2000007944 */ /* 0x000fea0003c00000 */
[----:B------:R-:W-:Y:S01]  /*11a20*/  MOV R7, R58 ;  /* 0x0000003a00077202 */ /* 0x000fe20000000f00 */
[----:B------:R-:W-:Y:S05]  /*11a30*/  BRA `(.L_x_198) ;  /* 0xffffc62000007947 */ /* 0x000fea000383ffff */
.L_x_125:
[----:B------:R-:W-:Y:S01]  /*11a40*/  IMAD.MOV.U32 R56, RZ, RZ, R6 ;  /* 0x000000ffff387224 */ /* 0x000fe200078e0006 */
[----:B------:R-:W-:Y:S01]  /*11a50*/  MOV R10, RZ ;  /* 0x000000ff000a7202 */ /* 0x000fe20000000f00 */
[----:B------:R-:W-:Y:S01]  /*11a60*/  IMAD.MOV.U32 R3, RZ, RZ, 0x181f ;  /* 0x0000181fff037424 */ /* 0x000fe200078e00ff */
[----:B------:R-:W-:Y:S02]  /*11a70*/  MOV R2, 0x11a90 ;  /* 0x00011a9000027802 */ /* 0x000fe40000000f00 */
[----:B-12---:R-:W-:Y:S05]  /*11a80*/  CALL.REL.NOINC `($__internal_1_$__cuda_sm70_shflsync_idx_p) ;  /* 0x00000cb000007944 */ /* 0x006fea0003c00000 */
[----:B------:R-:W-:Y:S01]  /*11a90*/  MOV R2, R58 ;  /* 0x0000003a00027202 */ /* 0x000fe20000000f00 */
[----:B------:R-:W-:Y:S05]  /*11aa0*/  BRA `(.L_x_199) ;  /* 0xffffc5d000007947 */ /* 0x000fea000383ffff */
.L_x_126:
        /* <DEDUP_REMOVED lines=13> */
.L_x_127:
[----:B------:R-:W-:Y:S01]  /*11b80*/  IMAD.MOV.U32 R56, RZ, RZ, R5 ;  /* 0x000000ffff387224 */ /* 0x000fe200078e0005 */
[----:B------:R-:W-:Y:S01]  /*11b90*/  MOV R10, 0x2 ;  /* 0x00000002000a7802 */ /* 0x000fe20000000f00 */
[----:B-1----:R-:W-:Y:S01]  /*11ba0*/  IMAD.MOV.U32 R3, RZ, RZ, 0x181f ;  /* 0x0000181fff037424 */ /* 0x002fe200078e00ff */
[----:B------:R-:W-:Y:S02]  /*11bb0*/  MOV R2, 0x11bd0 ;  /* 0x00011bd000027802 */ /* 0x000fe40000000f00 */
[----:B---34-:R-:W-:Y:S05]  /*11bc0*/  CALL.REL.NOINC `($__internal_1_$__cuda_sm70_shflsync_idx_p) ;  /* 0x00000b7000007944 */ /* 0x018fea0003c00000 */
[----:B------:R-:W-:Y:S01]  /*11bd0*/  MOV R7, R58 ;  /* 0x0000003a00077202 */ /* 0x000fe20000000f00 */
[----:B------:R-:W-:Y:S05]  /*11be0*/  BRA `(.L_x_201) ;  /* 0xffffc60000007947 */ /* 0x000fea000383ffff */
.L_x_128:
[----:B------:R-:W-:Y:S01]  /*11bf0*/  IMAD.MOV.U32 R56, RZ, RZ, R6 ;  /* 0x000000ffff387224 */ /* 0x000fe200078e0006 */
[----:B------:R-:W-:Y:S01]  /*11c00*/  MOV R10, 0x2 ;  /* 0x00000002000a7802 */ /* 0x000fe20000000f00 */
[----:B-1----:R-:W-:Y:S01]  /*11c10*/  IMAD.MOV.U32 R3, RZ, RZ, 0x181f ;  /* 0x0000181fff037424 */ /* 0x002fe200078e00ff */
[----:B------:R-:W-:Y:S02]  /*11c20*/  MOV R2, 0x11c40 ;  /* 0x00011c4000027802 */ /* 0x000fe40000000f00 */
[----:B--234-:R-:W-:Y:S05]  /*11c30*/  CALL.REL.NOINC `($__internal_1_$__cuda_sm70_shflsync_idx_p) ;  /* 0x00000b0000007944 */ /* 0x01cfea0003c00000 */
[----:B------:R-:W-:Y:S01]  /*11c40*/  MOV R2, R58 ;  /* 0x0000003a00027202 */ /* 0x000fe20000000f00 */
[----:B------:R-:W-:Y:S05]  /*11c50*/  BRA `(.L_x_202) ;  /* 0xffffc5b000007947 */ /* 0x000fea000383ffff */
.L_x_129:
        /* <DEDUP_REMOVED lines=13> */
.L_x_130:
[----:B------:R-:W-:Y:S01]  /*11d30*/  IMAD.MOV.U32 R56, RZ, RZ, R5 ;  /* 0x000000ffff387224 */ /* 0x000fe200078e0005 */
[----:B------:R-:W-:Y:S01]  /*11d40*/  MOV R10, 0x4 ;  /* 0x00000004000a7802 */ /* 0x000fe20000000f00 */
[----:B--2---:R-:W-:Y:S01]  /*11d50*/  IMAD.MOV.U32 R3, RZ, RZ, 0x181f ;  /* 0x0000181fff037424 */ /* 0x004fe200078e00ff */
[----:B------:R-:W-:Y:S02]  /*11d60*/  MOV R2, 0x11d80 ;  /* 0x00011d8000027802 */ /* 0x000fe40000000f00 */
[----:B-1-34-:R-:W-:Y:S05]  /*11d70*/  CALL.REL.NOINC `($__internal_1_$__cuda_sm70_shflsync_idx_p) ;  /* 0x000009c000007944 */ /* 0x01afea0003c00000 */
[----:B------:R-:W-:Y:S01]  /*11d80*/  MOV R7, R58 ;  /* 0x0000003a00077202 */ /* 0x000fe20000000f00 */
[----:B------:R-:W-:Y:S05]  /*11d90*/  BRA `(.L_x_204) ;  /* 0xffffc58000007947 */ /* 0x000fea000383ffff */
.L_x_131:
[----:B------:R-:W-:Y:S01]  /*11da0*/  IMAD.MOV.U32 R56, RZ, RZ, R6 ;  /* 0x000000ffff387224 */ /* 0x000fe200078e0006 */
[----:B------:R-:W-:Y:S01]  /*11db0*/  MOV R10, 0x4 ;  /* 0x00000004000a7802 */ /* 0x000fe20000000f00 */
[----:B--2---:R-:W-:Y:S01]  /*11dc0*/  IMAD.MOV.U32 R3, RZ, RZ, 0x181f ;  /* 0x0000181fff037424 */ /* 0x004fe200078e00ff */
[----:B------:R-:W-:Y:S02]  /*11dd0*/  MOV R2, 0x11df0 ;  /* 0x00011df000027802 */ /* 0x000fe40000000f00 */
[----:B-1-34-:R-:W-:Y:S05]  /*11de0*/  CALL.REL.NOINC `($__internal_1_$__cuda_sm70_shflsync_idx_p) ;  /* 0x0000095000007944 */ /* 0x01afea0003c00000 */
[----:B------:R-:W-:Y:S01]  /*11df0*/  MOV R2, R58 ;  /* 0x0000003a00027202 */ /* 0x000fe20000000f00 */
[----:B------:R-:W-:Y:S05]  /*11e00*/  BRA `(.L_x_205) ;  /* 0xffffc53000007947 */ /* 0x000fea000383ffff */
.L_x_132:
        /* <DEDUP_REMOVED lines=13> */
.L_x_133:
[----:B------:R-:W-:Y:S01]  /*11ee0*/  IMAD.MOV.U32 R56, RZ, RZ, R5 ;  /* 0x000000ffff387224 */ /* 0x000fe200078e0005 */
[----:B------:R-:W-:Y:S01]  /*11ef0*/  MOV R10, 0x6 ;  /* 0x00000006000a7802 */ /* 0x000fe20000000f00 */
[----:B--2---:R-:W-:Y:S01]  /*11f00*/  IMAD.MOV.U32 R3, RZ, RZ, 0x181f ;  /* 0x0000181fff037424 */ /* 0x004fe200078e00ff */
[----:B------:R-:W-:Y:S02]  /*11f10*/  MOV R2, 0x11f30 ;  /* 0x00011f3000027802 */ /* 0x000fe40000000f00 */
[----:B-1--4-:R-:W-:Y:S05]  /*11f20*/  CALL.REL.NOINC `($__internal_1_$__cuda_sm70_shflsync_idx_p) ;  /* 0x0000081000007944 */ /* 0x012fea0003c00000 */
[----:B------:R-:W-:Y:S01]  /*11f30*/  MOV R7, R58 ;  /* 0x0000003a00077202 */ /* 0x000fe20000000f00 */
[----:B------:R-:W-:Y:S05]  /*11f40*/  BRA `(.L_x_207) ;  /* 0xffffc50000007947 */ /* 0x000fea000383ffff */
.L_x_134:
[----:B------:R-:W-:Y:S01]  /*11f50*/  IMAD.MOV.U32 R56, RZ, RZ, R6 ;  /* 0x000000ffff387224 */ /* 0x000fe200078e0006 */
[----:B------:R-:W-:Y:S01]  /*11f60*/  MOV R10, 0x6 ;  /* 0x00000006000a7802 */ /* 0x000fe20000000f00 */
[----:B--2---:R-:W-:Y:S01]  /*11f70*/  IMAD.MOV.U32 R3, RZ, RZ, 0x181f ;  /* 0x0000181fff037424 */ /* 0x004fe200078e00ff */
[----:B------:R-:W-:Y:S02]  /*11f80*/  MOV R2, 0x11fa0 ;  /* 0x00011fa000027802 */ /* 0x000fe40000000f00 */
[----:B-1-34-:R-:W-:Y:S05]  /*11f90*/  CALL.REL.NOINC `($__internal_1_$__cuda_sm70_shflsync_idx_p) ;  /* 0x000007a000007944 */ /* 0x01afea0003c00000 */
[----:B------:R-:W-:Y:S01]  /*11fa0*/  MOV R2, R58 ;  /* 0x0000003a00027202 */ /* 0x000fe20000000f00 */
[----:B------:R-:W-:Y:S05]  /*11fb0*/  BRA `(.L_x_208) ;  /* 0xffffc4b000007947 */ /* 0x000fea000383ffff */
.L_x_135:
        /* <DEDUP_REMOVED lines=13> */
.L_x_137:
[----:B------:R-:W-:Y:S01]  /*12090*/  IMAD.MOV.U32 R56, RZ, RZ, R57 ;  /* 0x000000ffff387224 */ /* 0x000fe200078e0039 */
[----:B------:R-:W-:Y:S01]  /*120a0*/  MOV R10, RZ ;  /* 0x000000ff000a7202 */ /* 0x000fe20000000f00 */
[----:B----4-:R-:W-:Y:S01]  /*120b0*/  IMAD.MOV.U32 R3, RZ, RZ, 0x1f ;  /* 0x0000001fff037424 */ /* 0x010fe200078e00ff */
[----:B------:R-:W-:Y:S02]  /*120c0*/  MOV R2, 0x120e0 ;  /* 0x000120e000027802 */ /* 0x000fe40000000f00 */
[----:B------:R-:W-:Y:S05]  /*120d0*/  CALL.REL.NOINC `($__internal_1_$__cuda_sm70_shflsync_idx_p) ;  /* 0x0000066000007944 */ /* 0x000fea0003c00000 */
[----:B------:R-:W-:Y:S01]  /*120e0*/  MOV R9, R58 ;  /* 0x0000003a00097202 */ /* 0x000fe20000000f00 */
[----:B------:R-:W-:Y:S05]  /*120f0*/  BRA `(.L_x_210) ;  /* 0xffffc56000007947 */ /* 0x000fea000383ffff */
.L_x_138:
[----:B------:R-:W-:Y:S01]  /*12100*/  IMAD.MOV.U32 R56, RZ, RZ, R57 ;  /* 0x000000ffff387224 */ /* 0x000fe200078e0039 */
[----:B------:R-:W-:Y:S01]  /*12110*/  MOV R10, 0x1 ;  /* 0x00000001000a7802 */ /* 0x000fe20000000f00 */
[----:B----4-:R-:W-:Y:S01]  /*12120*/  IMAD.MOV.U32 R3, RZ, RZ, 0x1f ;  /* 0x0000001fff037424 */ /* 0x010fe200078e00ff */
[----:B------:R-:W-:Y:S02]  /*12130*/  MOV R2, 0x12150 ;  /* 0x0001215000027802 */ /* 0x000fe40000000f00 */
[----:B-12---:R-:W-:Y:S05]  /*12140*/  CALL.REL.NOINC `($__internal_1_$__cuda_sm70_shflsync_idx_p) ;  /* 0x000005f000007944 */ /* 0x006fea0003c00000 */
[----:B------:R-:W-:Y:S01]  /*12150*/  MOV R8, R58 ;  /* 0x0000003a00087202 */ /* 0x000fe20000000f00 */
[----:B------:R-:W-:Y:S05]  /*12160*/  BRA `(.L_x_211) ;  /* 0xffffc51000007947 */ /* 0x000fea000383ffff */
.L_x_139:
[----:B------:R-:W-:Y:S02]  /*12170*/  MOV R2, 0x1 ;  /* 0x0000000100027802 */ /* 0x000fe40000000f00 */
[----:B------:R-:W-:-:S02]  /*12180*/  MOV R3, 0x121a0 ;  /* 0x000121a000037802 */ /* 0x000fc40000000f00 */
[----:B-123--:R-:W-:Y:S05]  /*12190*/  CALL.REL.NOINC `($__internal_2_$__cuda_sm70_shflsync_up_p) ;  /* 0x000005f000007944 */ /* 0x00efea0003c00000 */
[----:B------:R-:W-:Y:S05]  /*121a0*/  BRA `(.L_x_212) ;  /* 0xffffc60000007947 */ /* 0x000fea000383ffff */
.L_x_140:
[----:B------:R-:W-:Y:S02]  /*121b0*/  MOV R2, 0x2 ;  /* 0x0000000200027802 */ /* 0x000fe40000000f00 */
[----:B------:R-:W-:-:S02]  /*121c0*/  MOV R3, 0x121e0 ;  /* 0x000121e000037802 */ /* 0x000fc40000000f00 */
[----:B-12---:R-:W-:Y:S05]  /*121d0*/  CALL.REL.NOINC `($__internal_2_$__cuda_sm70_shflsync_up_p) ;  /* 0x000005b000007944 */ /* 0x006fea0003c00000 */
        /* <DEDUP_REMOVED lines=24> */
.L_x_144:
[----:B------:R-:W-:Y:S02]  /*12360*/  MOV R2, 0x1 ;  /* 0x0000000100027802 */ /* 0x000fe40000000f00 */
[----:B------:R-:W-:Y:S02]  /*12370*/  MOV R3, 0x12390 ;  /* 0x0001239000037802 */ /* 0x000fe40000000f00 */
[----:B------:R-:W-:Y:S05]  /*12380*/  CALL.REL.NOINC `($__internal_2_$__cuda_sm70_shflsync_up_p) ;  /* 0x0000040000007944 */ /* 0x000fea0003c00000 */
[----:B------:R-:W-:Y:S01]  /*12390*/  MOV R2, R4 ;  /* 0x0000000400027202 */ /* 0x000fe20000000f00 */
[----:B------:R-:W-:Y:S05]  /*123a0*/  BRA `(.L_x_214) ;  /* 0xffffc66000007947 */ /* 0x000fea000383ffff */
.L_x_145:
        /* <DEDUP_REMOVED lines=27> */
.L_x_147:
[----:B------:R-:W-:Y:S02]  /*12560*/  SEL R0, RZ, 0x1, P0 ;  /* 0x00000001ff007807 */ /* 0x000fe40000000000 */
[----:B------:R-:W-:Y:S02]  /*12570*/  MOV R2, 0x12590 ;  /* 0x0001259000027802 */ /* 0x000fe40000000f00 */
[----:B---3--:R-:W-:Y:S05]  /*12580*/  CALL.REL.NOINC `($__internal_3_$__cuda_sm70_votesync_ballot) ;  /* 0x0000027000007944 */ /* 0x008fea0003c00000 */
[----:B------:R-:W-:Y:S05]  /*12590*/  BRA `(.L_x_216) ;  /* 0xffffc60000007947 */ /* 0x000fea000383ffff */
.L_x_148:
[----:B------:R-:W-:Y:S01]  /*125a0*/  IMAD.MOV.U32 R56, RZ, RZ, R6 ;  /* 0x000000ffff387224 */ /* 0x000fe200078e0006 */
[----:B--2---:R-:W-:Y:S01]  /*125b0*/  MOV R10, R11 ;  /* 0x0000000b000a7202 */ /* 0x004fe20000000f00 */
[----:B------:R-:W-:Y:S01]  /*125c0*/  IMAD.MOV.U32 R3, RZ, RZ, 0x1f ;  /* 0x0000001fff037424 */ /* 0x000fe200078e00ff */
[----:B------:R-:W-:Y:S02]  /*125d0*/  MOV R2, 0x125f0 ;  /* 0x000125f000027802 */ /* 0x000fe40000000f00 */
[----:B-1-3--:R-:W-:Y:S05]  /*125e0*/  CALL.REL.NOINC `($__internal_1_$__cuda_sm70_shflsync_idx_p) ;  /* 0x0000015000007944 */ /* 0x00afea0003c00000 */
[----:B------:R-:W-:Y:S01]  /*125f0*/  IMAD.MOV.U32 R6, RZ, RZ, R58 ;  /* 0x000000ffff067224 */ /* 0x000fe200078e003a */
[----:B------:R-:W-:Y:S01]  /*12600*/  MOV R10, R11 ;  /* 0x0000000b000a7202 */ /* 0x000fe20000000f00 */
[----:B------:R-:W-:Y:S01]  /*12610*/  IMAD.MOV.U32 R56, RZ, RZ, R7 ;  /* 0x000000ffff387224 */ /* 0x000fe200078e0007 */
[----:B------:R-:W-:Y:S02]  /*12620*/  MOV R3, 0x1f ;  /* 0x0000001f00037802 */ /* 0x000fe40000000f00 */
[----:B------:R-:W-:-:S02]  /*12630*/  MOV R2, 0x12650 ;  /* 0x0001265000027802 */ /* 0x000fc40000000f00 */
[----:B------:R-:W-:Y:S05]  /*12640*/  CALL.REL.NOINC `($__internal_1_$__cuda_sm70_shflsync_idx_p) ;  /* 0x000000f000007944 */ /* 0x000fea0003c00000 */
[----:B------:R-:W-:Y:S01]  /*12650*/  MOV R7, R58 ;  /* 0x0000003a00077202 */ /* 0x000fe20000000f00 */
[----:B------:R-:W-:Y:S05]  /*12660*/  BRA `(.L_x_217) ;  /* 0xffffc57000007947 */ /* 0x000fea000383ffff */
.L_x_151:
[----:B------:R-:W-:Y:S01]  /*12670*/  IMAD.MOV.U32 R56, RZ, RZ, R4 ;  /* 0x000000ffff387224 */ /* 0x000fe200078e0004 */
[----:B------:R-:W-:Y:S01]  /*12680*/  MOV R10, R0 ;  /* 0x00000000000a7202 */ /* 0x000fe20000000f00 */
[----:B------:R-:W-:Y:S01]  /*12690*/  IMAD.MOV.U32 R3, RZ, RZ, 0x1f ;  /* 0x0000001fff037424 */ /* 0x000fe200078e00ff */
[----:B------:R-:W-:-:S02]  /*126a0*/  MOV R2, 0x126c0 ;  /* 0x000126c000027802 */ /* 0x000fc40000000f00 */
[----:B--234-:R-:W-:Y:S05]  /*126b0*/  CALL.REL.NOINC `($__internal_1_$__cuda_sm70_shflsync_idx_p) ;  /* 0x0000008000007944 */ /* 0x01cfea0003c00000 */
[----:B------:R-:W-:Y:S01]  /*126c0*/  MOV R12, R58 ;  /* 0x0000003a000c7202 */ /* 0x000fe20000000f00 */
[----:B------:R-:W-:Y:S05]  /*126d0*/  BRA `(.L_x_150) ;  /* 0xffffc56000007947 */ /* 0x000fea000383ffff */
        .weak           $__internal_0_$__cuda_sm70_shflsync_bfly_p
        .type           $__internal_0_$__cuda_sm70_shflsync_bfly_p,@function
        .size           $__internal_0_$__cuda_sm70_shflsync_bfly_p,($__internal_1_$__cuda_sm70_shflsync_idx_p - $__internal_0_$__cuda_sm70_shflsync_bfly_p)
$__internal_0_$__cuda_sm70_shflsync_bfly_p:
[----:B------:R-:W-:Y:S02]  /*126e0*/  MOV R8, 0x1f ;  /* 0x0000001f00087802 */ /* 0x000fe40000000f00 */
[----:B------:R-:W-:-:S04]  /*126f0*/  MOV R14, 0xffffffff ;  /* 0xffffffff000e7802 */ /* 0x000fc80000000f00 */
[----:B------:R-:W-:Y:S04]  /*12700*/  WARPSYNC R14 ;  /* 0x0000000e00007348 */ /* 0x000fe80003800000 */
[----:B------:R1:W2:Y:S02]  /*12710*/  SHFL.BFLY PT, R8, R4, R3, R8 ;  /* 0x0c00000304087389 */ /* 0x0002a400000e0008 */
[----:B-1----:R-:W-:-:S04]  /*12720*/  MOV R3, 0x0 ;  /* 0x0000000000037802 */ /* 0x002fc80000000f00 */
[----:B--2---:R-:W-:Y:S05]  /*12730*/  RET.REL.NODEC R2 `(_ZN7cutlass13device_kernelIN5flash19enable_sm80_to_sm89INS1_16FlashAttnFwdSm80INS1_25CollectiveMainloopFwdSm80ILi4ELi1ELb0EN4cute5tupleIJNS5_1CILi128EEENS7_ILi80EEENS7_ILi64EEEEEELi64ENS_6half_tEfNS_4arch4Sm80ELb0ELb0ELb1ELb1ELb1ELb0ELb1ELb1EEENS1_21CollectiveEpilogueFwdINS6_IJS8_SA_S9_EEENS6_IJNS7_ILi1EEESI_SI_EEESC_SE_Li128ELb1ELb1ELb1ELb0EEENS1_36VarlenDynamicPersistentTileSchedulerILi128ELi80ELi128ELi128ELb1ELb1ELb0ELb0ELb1ELb1EEEEEEEEEvNT_6ParamsE) ;  /* 0xfffed8c002007950 */ /* 0x004fea0003c3ffff */
        .weak           $__internal_1_$__cuda_sm70_shflsync_idx_p
        .type           $__internal_1_$__cuda_sm70_shflsync_idx_p,@function
        .size           $__internal_1_$__cuda_sm70_shflsync_idx_p,($__internal_2_$__cuda_sm70_shflsync_up_p - $__internal_1_$__cuda_sm70_shflsync_idx_p)
$__internal_1_$__cuda_sm70_shflsync_idx_p:
[----:B------:R-:W-:-:S04]  /*12740*/  MOV R58, 0xffffffff ;  /* 0xffffffff003a7802 */ /* 0x000fc80000000f00 */
[----:B------:R-:W-:Y:S04]  /*12750*/  WARPSYNC R58 ;  /* 0x0000003a00007348 */ /* 0x000fe80003800000 */
[----:B------:R1:W2:Y:S02]  /*12760*/  SHFL.IDX PT, R58, R56, R10, R3 ;  /* 0x0000000a383a7389 */ /* 0x0002a400000e0003 */
[----:B-1----:R-:W-:-:S04]  /*12770*/  MOV R3, 0x0 ;  /* 0x0000000000037802 */ /* 0x002fc80000000f00 */
[----:B--2---:R-:W-:Y:S05]  /*12780*/  RET.REL.NODEC R2 `(_ZN7cutlass13device_kernelIN5flash19enable_sm80_to_sm89INS1_16FlashAttnFwdSm80INS1_25CollectiveMainloopFwdSm80ILi4ELi1ELb0EN4cute5tupleIJNS5_1CILi128EEENS7_ILi80EEENS7_ILi64EEEEEELi64ENS_6half_tEfNS_4arch4Sm80ELb0ELb0ELb1ELb1ELb1ELb0ELb1ELb1EEENS1_21CollectiveEpilogueFwdINS6_IJS8_SA_S9_EEENS6_IJNS7_ILi1EEESI_SI_EEESC_SE_Li128ELb1ELb1ELb1ELb0EEENS1_36VarlenDynamicPersistentTileSchedulerILi128ELi80ELi128ELi128ELb1ELb1ELb0ELb0ELb1ELb1EEEEEEEEEvNT_6ParamsE) ;  /* 0xfffed87002007950 */ /* 0x004fea0003c3ffff */
        .weak           $__internal_2_$__cuda_sm70_shflsync_up_p
        .type           $__internal_2_$__cuda_sm70_shflsync_up_p,@function
        .size           $__internal_2_$__cuda_sm70_shflsync_up_p,($__internal_3_$__cuda_sm70_votesync_ballot - $__internal_2_$__cuda_sm70_shflsync_up_p)
$__internal_2_$__cuda_sm70_shflsync_up_p:
[----:B------:R-:W-:Y:S02]  /*12790*/  IMAD.MOV.U32 R4, RZ, RZ, RZ ;  /* 0x000000ffff047224 */ /* 0x000fe400078e00ff */
[----:B------:R-:W-:-:S04]  /*127a0*/  IMAD.MOV.U32 R10, RZ, RZ, -0x1 ;  /* 0xffffffffff0a7424 */ /* 0x000fc800078e00ff */
[----:B------:R-:W-:Y:S04]  /*127b0*/  WARPSYNC R10 ;  /* 0x0000000a00007348 */ /* 0x000fe80003800000 */
[----:B------:R1:W2:Y:S02]  /*127c0*/  SHFL.UP PT, R4, R0, R2, R4 ;  /* 0x0400000200047389 */ /* 0x0002a400000e0004 */
[----:B-1----:R-:W-:Y:S02]  /*127d0*/  MOV R2, R3 ;  /* 0x0000000300027202 */ /* 0x002fe40000000f00 */
[----:B------:R-:W-:-:S04]  /*127e0*/  MOV R3, 0x0 ;  /* 0x0000000000037802 */ /* 0x000fc80000000f00 */
[----:B--2---:R-:W-:Y:S05]  /*127f0*/  RET.REL.NODEC R2 `(_ZN7cutlass13device_kernelIN5flash19enable_sm80_to_sm89INS1_16FlashAttnFwdSm80INS1_25CollectiveMainloopFwdSm80ILi4ELi1ELb0EN4cute5tupleIJNS5_1CILi128EEENS7_ILi80EEENS7_ILi64EEEEEELi64ENS_6half_tEfNS_4arch4Sm80ELb0ELb0ELb1ELb1ELb1ELb0ELb1ELb1EEENS1_21CollectiveEpilogueFwdINS6_IJS8_SA_S9_EEENS6_IJNS7_ILi1EEESI_SI_EEESC_SE_Li128ELb1ELb1ELb1ELb0EEENS1_36VarlenDynamicPersistentTileSchedulerILi128ELi80ELi128ELi128ELb1ELb1ELb0ELb0ELb1ELb1EEEEEEEEEvNT_6ParamsE) ;  /* 0xfffed80002007950 */ /* 0x004fea0003c3ffff */
        .weak           $__internal_3_$__cuda_sm70_votesync_ballot
        .type           $__internal_3_$__cuda_sm70_votesync_ballot,@function
        .size           $__internal_3_$__cuda_sm70_votesync_ballot,(.L_x_1910 - $__internal_3_$__cuda_sm70_votesync_ballot)
$__internal_3_$__cuda_sm70_votesync_ballot:
[----:B------:R-:W-:Y:S01]  /*12800*/  ISETP.NE.U32.AND P0, PT, R0, 0x1, PT ;  /* 0x000000010000780c */ /* 0x000fe20003f05070 */
[----:B------:R-:W-:-:S04]  /*12810*/  IMAD.MOV.U32 R3, RZ, RZ, -0x1 ;  /* 0xffffffffff037424 */ /* 0x000fc800078e00ff */
[----:B------:R-:W-:Y:S08]  /*12820*/  WARPSYNC R3 ;  /* 0x0000000300007348 */ /* 0x000ff00003800000 */
[----:B------:R-:W-:-:S04]  /*12830*/  VOTE.ANY R0, PT, !P0 ;  /* 0x0000000000007806 */ /* 0x000fc800040e0100 */
[----:B------:R-:W-:Y:S01]  /*12840*/  LOP3.LUT R0, R0, R3, RZ, 0xc0, !PT ;  /* 0x0000000300007212 */ /* 0x000fe200078ec0ff */
[----:B------:R-:W-:-:S04]  /*12850*/  IMAD.MOV.U32 R3, RZ, RZ, 0x0 ;  /* 0x00000000ff037424 */ /* 0x000fc800078e00ff */
[----:B------:R-:W-:Y:S05]  /*12860*/  RET.REL.NODEC R2 `(_ZN7cutlass13device_kernelIN5flash19enable_sm80_to_sm89INS1_16FlashAttnFwdSm80INS1_25CollectiveMainloopFwdSm80ILi4ELi1ELb0EN4cute5tupleIJNS5_1CILi128EEENS7_ILi80EEENS7_ILi64EEEEEELi64ENS_6half_tEfNS_4arch4Sm80ELb0ELb0ELb1ELb1ELb1ELb0ELb1ELb1EEENS1_21CollectiveEpilogueFwdINS6_IJS8_SA_S9_EEENS6_IJNS7_ILi1EEESI_SI_EEESC_SE_Li128ELb1ELb1ELb1ELb0EEENS1_36VarlenDynamicPersistentTileSchedulerILi128ELi80ELi128ELi128ELb1ELb1ELb0ELb0ELb1ELb1EEEEEEEEEvNT_6ParamsE) ;  /* 0xfffed79002007950 */ /* 0x000fea0003c3ffff */
.L_x_218:
        /* <DEDUP_REMOVED lines=9> */
.L_x_1910:


//--------------------- .text._ZN7cutlass13device_kernelIN5flash19enable_sm80_to_sm89INS1_16FlashAttnFwdSm80INS1_25CollectiveMainloopFwdSm80ILi4ELi1ELb0EN4cute5tupleIJNS5_1CILi128EEENS7_ILi80EEENS7_ILi64EEEEEELi64ENS_6half_tEfNS_4arch4Sm80ELb0ELb0ELb1ELb1ELb1ELb1ELb1ELb1EEENS1_21CollectiveEpilogueFwdINS6_IJS8_SA_S9_EEENS6_IJNS7_ILi1EEESI_SI_EEESC_SE_Li128ELb1ELb1ELb1ELb0EEENS1_36VarlenDynamicPersistentTileSchedulerILi128ELi80ELi128ELi128ELb1ELb1ELb0ELb0ELb1ELb1EEEEEEEEEvNT_6ParamsE --------------------------
	.section	.text._ZN7cutlass13device_kernelIN5flash19enable_sm80_to_sm89INS1_16FlashAttnFwdSm80INS1_25CollectiveMainloopFwdSm80ILi4ELi1ELb0EN4cute5tupleIJNS5_1CILi128EEENS7_ILi80EEENS7_ILi64EEEEEELi64ENS_6half_tEfNS_4arch4Sm80ELb0ELb0ELb1ELb1ELb1ELb1ELb1ELb1EEENS1_21CollectiveEpilogueFwdINS6_IJS8_SA_S9_EEENS6_IJNS7_ILi1EEESI_SI_EEESC_SE_Li128ELb1ELb1ELb1ELb0EEENS1_36VarlenDynamicPersistentTileSchedulerILi128ELi80ELi128ELi128ELb1ELb1ELb0ELb0ELb1ELb1EEEEEEEEEvNT_6ParamsE,"ax",@progbits
	.sectioninfo	@"SHI_REGISTERS=255"
	.align	128
.text._ZN7cutlass13device_kernelIN5flash19enable_sm80_to_sm89INS1_16FlashAttnFwdSm80INS1_25CollectiveMainloopFwdSm80ILi4ELi1ELb0EN4cute5tupleIJNS5_1CILi128EEENS7_ILi80EEENS7_ILi64EEEEEELi64ENS_6half_tEfNS_4arch4Sm80ELb0ELb0ELb1ELb1ELb1ELb1ELb1ELb1EEENS1_21CollectiveEpilogueFwdINS6_IJS8_SA_S9_EEENS6_IJNS7_ILi1EEESI_SI_EEESC_SE_Li128ELb1ELb1ELb1ELb0EEENS1_36VarlenDynamicPersistentTileSchedulerILi128ELi80ELi128ELi128ELb1ELb1ELb0ELb0ELb1ELb1EEEEEEEEEvNT_6ParamsE:
        .type           _ZN7cutlass13device_kernelIN5flash19enable_sm80_to_sm89INS1_16FlashAttnFwdSm80INS1_25CollectiveMainloopFwdSm80ILi4ELi1ELb0EN4cute5tupleIJNS5_1CILi128EEENS7_ILi80EEENS7_ILi64EEEEEELi64ENS_6half_tEfNS_4arch4Sm80ELb0ELb0ELb1ELb1ELb1ELb1ELb1ELb1EEENS1_21CollectiveEpilogueFwdINS6_IJS8_SA_S9_EEENS6_IJNS7_ILi1EEESI_SI_EEESC_SE_Li128ELb1ELb1ELb1ELb0EEENS1_36VarlenDynamicPersistentTileSchedulerILi128ELi80ELi128ELi128ELb1ELb1ELb0ELb0ELb1ELb1EEEEEEEEEvNT_6ParamsE,@function
        .size           _ZN7cutlass13device_kernelIN5flash19enable_sm80_to_sm89INS1_16FlashAttnFwdSm80INS1_25CollectiveMainloopFwdSm80ILi4ELi1ELb0EN4cute5tupleIJNS5_1CILi128EEENS7_ILi80EEENS7_ILi64EEEEEELi64ENS_6half_tEfNS_4arch4Sm80ELb0ELb0ELb1ELb1ELb1ELb1ELb1ELb1EEENS1_21CollectiveEpilogueFwdINS6_IJS8_SA_S9_EEENS6_IJNS7_ILi1EEESI_SI_EEESC_SE_Li128ELb1ELb1ELb1ELb0EEENS1_36VarlenDynamicPersistentTileSchedulerILi128ELi80ELi128ELi128ELb1ELb1ELb0ELb0ELb1ELb1EEEEEEEEEvNT_6ParamsE,(.L_x_1915 - _ZN7cutlass13device_kernelIN5flash19enable_sm80_to_sm89INS1_16FlashAttnFwdSm80INS1_25CollectiveMainloopFwdSm80ILi4ELi1ELb0EN4cute5tupleIJNS5_1CILi128EEENS7_ILi80EEENS7_ILi64EEEEEELi64ENS_6half_tEfNS_4arch4Sm80ELb0ELb0ELb1ELb1ELb1ELb1ELb1ELb1EEENS1_21CollectiveEpilogueFwdINS6_IJS8_SA_S9_EEENS6_IJNS7_ILi1EEESI_SI_EEESC_SE_Li128ELb1ELb1ELb1ELb0EEENS1_36VarlenDynamicPersistentTileSchedulerILi128ELi80ELi128ELi128ELb1ELb1ELb0ELb0ELb1ELb1EEEEEEEEEvNT_6ParamsE)
        .other          _ZN7cutlass13device_kernelIN5flash19enable_sm80_to_sm89INS1_16FlashAttnFwdSm80INS1_25CollectiveMainloopFwdSm80ILi4ELi1ELb0EN4cute5tupleIJNS5_1CILi128EEENS7_ILi80EEENS7_ILi64EEEEEELi64ENS_6half_tEfNS_4arch4Sm80ELb0ELb0ELb1ELb1ELb1ELb1ELb1ELb1EEENS1_21CollectiveEpilogueFwdINS6_IJS8_SA_S9_EEENS6_IJNS7_ILi1EEESI_SI_EEESC_SE_Li128ELb1ELb1ELb1ELb0EEENS1_36VarlenDynamicPersistentTileSchedulerILi128ELi80ELi128ELi128ELb1ELb1ELb0ELb0ELb1ELb1EEEEEEEEEvNT_6ParamsE,@"STO_CUDA_ENTRY STV_DEFAULT"
_ZN7cutlass13device_kernelIN5flash19enable_sm80_to_sm89INS1_16FlashAttnFwdSm80INS1_25CollectiveMainloopFwdSm80ILi4ELi1ELb0EN4cute5tupleIJNS5_1CILi128EEENS7_ILi80EEENS7_ILi64EEEEEELi64ENS_6half_tEfNS_4arch4Sm80ELb0ELb0ELb1ELb1ELb1ELb1ELb1ELb1EEENS1_21CollectiveEpilogueFwdINS6_IJS8_SA_S9_EEENS6_IJNS7_ILi1EEESI_SI_EEESC_SE_Li128ELb1ELb1ELb1ELb0EEENS1_36VarlenDynamicPersistentTileSchedulerILi128ELi80ELi128ELi128ELb1ELb1ELb0ELb0ELb1ELb1EEEEEEEEEvNT_6ParamsE:
        /* <DEDUP_REMOVED lines=54> */
.L_x_224:
        /* <DEDUP_REMOVED lines=17> */
.L_x_411:
        /* <DEDUP_REMOVED lines=16> */
.L_x_412:
[----:B--2---:R-:W-:-:S05]  /*0570*/  IMAD R0, R0, c[0x0][0x538], RZ ;  /* 0x00014e0000007a24 */ /* 0x004fca00078e02ff */
[----:B------:R-:W-:-:S04]  /*0580*/  IADD3 R6, R0, R6, RZ ;  /* 0x0000000600067210 */ /* 0x000fc80007ffe0ff */
[----:B------:R-:W-:-:S13]  /*0590*/  ISETP.GT.AND P0, PT, R6, UR4, PT ;  /* 0x0000000406007c0c */ /* 0x000fda000bf04270 */
[----:B-1----:R-:W-:Y:S05]  /*05a0*/  @!P0 BRA `(.L_x_224) ;  /* 0xfffffdb000008947 */ /* 0x002fea000383ffff */
.L_x_220:
[----:B------:R-:W-:-:S05]  /*05b0*/  IADD3 R12, -R0, R6, RZ ;  /* 0x00000006000c7210 */ /* 0x000fca0007ffe1ff */
[----:B------:R-:W-:-:S05]  /*05c0*/  IMAD R0, R4, c[0x0][0x538], R12 ;  /* 0x00014e0004007a24 */ /* 0x000fca00078e020c */
[----:B------:R-:W-:Y:S01]  /*05d0*/  ISETP.GT.AND P0, PT, R0, UR4, PT ;  /* 0x0000000400007c0c */ /* 0x000fe2000bf04270 */
[----:B------:R-:W-:-:S12]  /*05e0*/  BRA.DIV ~URZ, `(.L_x_225) ;  /* 0x000181f27f007947 */ /* 0x000fd8000b800000 */
[----:B------:R-:W-:-:S04]  /*05f0*/  VOTE.ANY R0, PT, !P0 ;  /* 0x0000000000007806 */ /* 0x000fc800040e0100 */
.L_x_413:
[----:B------:R1:W2:Y:S01]  /*0600*/  POPC R13, R0 ;  /* 0x00000000000d7309 */ /* 0x0002a20000000000 */
[----:B------:R-:W-:Y:S05]  /*0610*/  BRA.DIV ~URZ, `(.L_x_226) ;  /* 0x000182027f007947 */ /* 0x000fea000b800000 */
[----:B--2---:R2:W3:Y:S01]  /*0620*/  SHFL.IDX PT, R11, R8, R13, 0x1f ;  /* 0x00001f0d080b7589 */ /* 0x0044e200000e0000 */
[----:B------:R-:W-:-:S03]  /*0630*/  MOV R6, RZ ;  /* 0x000000ff00067202 */ /* 0x000fc60000000f00 */
[----:B------:R2:W4:Y:S04]  /*0640*/  SHFL.IDX PT, R10, R7, R13, 0x1f ;  /* 0x00001f0d070a7589 */ /* 0x00052800000e0000 */
.L_x_414:
[----:B------:R-:W-:Y:S01]  /*0650*/  ISETP.NE.AND P0, PT, R0, RZ, PT ;  /* 0x000000ff0000720c */ /* 0x000fe20003f05270 */
[----:B------:R-:W-:-:S12]  /*0660*/  BSSY B0, `(.L_x_227) ;  /* 0x0000005000007945 */ /* 0x000fd80003800000 */
[----:B------:R-:W-:Y:S05]  /*0670*/  @!P0 BRA `(.L_x_228) ;  /* 0x0000003000008947 */ /* 0x000fea0003800000 */
[----:B------:R-:W-:Y:S01]  /*0680*/  IADD3 R47, R13, -0x1, RZ ;  /* 0xffffffff0d2f7810 */ /* 0x000fe20007ffe0ff */
[----:B------:R-:W-:Y:S05]  /*0690*/  BRA.DIV ~URZ, `(.L_x_229) ;  /* 0x000182627f007947 */ /* 0x000fea000b800000 */
[----:B------:R1:W2:Y:S02]  /*06a0*/  SHFL.IDX PT, R6, R4, R47, 0x1f ;  /* 0x00001f2f04067589 */ /* 0x0002a400000e0000 */
.L_x_228:
[----:B------:R-:W-:Y:S05]  /*06b0*/  BSYNC B0 ;  /* 0x0000000000007941 */ /* 0x000fea0003800000 */
.L_x_227:
        /* <DEDUP_REMOVED lines=69> */
.L_x_221:
[----:B------:R-:W-:Y:S01]  /*0b10*/  MOV R0, UR4 ;  /* 0x0000000400007c02 */ /* 0x000fe20008000f00 */
[----:B------:R-:W-:Y:S04]  /*0b20*/  STL [R1+0x2c], RZ ;  /* 0x00002cff01007387 */ /* 0x000fe80000100800 */
[----:B------:R-:W-:Y:S04]  /*0b30*/  STL [R1+0x30], RZ ;  /* 0x000030ff01007387 */ /* 0x000fe80000100800 */
[----:B------:R1:W-:Y:S02]  /*0b40*/  STL [R1+0x28], R0 ;  /* 0x0000280001007387 */ /* 0x0003e40000100800 */
[----:B-1----:R-:W-:-:S05]  /*0b50*/  MOV R0, c[0x0][0x53c] ;  /* 0x00014f0000007a02 */ /* 0x002fca0000000f00 */
[----:B------:R1:W-:Y:S02]  /*0b60*/  STL [R1+0x34], R0 ;  /* 0x0000340001007387 */ /* 0x0003e40000100800 */
.L_x_230:
        /* <DEDUP_REMOVED lines=8> */
.L_x_219:
[----:B------:R-:W2:Y:S02]  /*0bf0*/  LDL R0, [R1+0x34] ;  /* 0x0000340001007983 */ /* 0x000ea40000100800 */
[----:B--2---:R-:W-:-:S13]  /*0c00*/  ISETP.GE.AND P0, PT, R0, c[0x0][0x53c], PT ;  /* 0x00014f0000007a0c */ /* 0x004fda0003f06270 */
[----:B------:R-:W-:Y:S05]  /*0c10*/  @P0 EXIT ;  /* 0x000000000000094d */ /* 0x000fea0003800000 */
[----:B------:R-:W2:Y:S01]  /*0c20*/  S2R R15, SR_TID.X ;  /* 0x00000000000f7919 */ /* 0x000ea20000002100 */
[----:B------:R-:W-:Y:S01]  /*0c30*/  IMAD.MOV.U32 R18, RZ, RZ, -0x10 ;  /* 0xfffffff0ff127424 */ /* 0x000fe200078e00ff */
[----:B------:R-:W-:Y:S01]  /*0c40*/  ULDC UR4, c[0x0][0x2ac] ;  /* 0x0000ab0000047ab9 */ /* 0x000fe20000000800 */
[----:B------:R-:W-:Y:S01]  /*0c50*/  IMAD.MOV.U32 R17, RZ, RZ, 0x20 ;  /* 0x00000020ff117424 */ /* 0x000fe200078e00ff */
[----:B------:R-:W-:Y:S01]  /*0c60*/  ULDC UR6, c[0x0][0x1d0] ;  /* 0x0000740000067ab9 */ /* 0x000fe20000000800 */
[----:B------:R-:W-:Y:S01]  /*0c70*/  IMAD.MOV.U32 R16, RZ, RZ, 0x40 ;  /* 0x00000040ff107424 */ /* 0x000fe200078e00ff */
[----:B------:R-:W-:Y:S01]  /*0c80*/  UIMAD UR6, UR4, UR6, URZ ;  /* 0x00000006040672a4 */ /* 0x000fe2000f8e023f */
[----:B--2---:R-:W-:-:S04]  /*0c90*/  SHF.R.S32.HI R14, RZ, 0x1f, R15 ;  /* 0x0000001fff0e7819 */ /* 0x004fc8000001140f */
[CC--:B------:R-:W-:Y:S02]  /*0ca0*/  LEA.HI R10, R14.reuse, R15.reuse, RZ, 0x3 ;  /* 0x0000000f0e0a7211 */ /* 0x0c0fe400078f18ff */
[----:B------:R-:W-:Y:S02]  /*0cb0*/  LEA.HI R2, R14, R15, RZ, 0x4 ;  /* 0x0000000f0e027211 */ /* 0x000fe400078f20ff */
[----:B------:R-:W-:Y:S02]  /*0cc0*/  SHF.R.S32.HI R26, RZ, 0x3, R10 ;  /* 0x00000003ff1a7819 */ /* 0x000fe4000001140a */
[----:B-1----:R-:W-:Y:S02]  /*0cd0*/  LOP3.LUT R4, R10, 0xfffffff8, RZ, 0xc0, !PT ;  /* 0xfffffff80a047812 */ /* 0x002fe400078ec0ff */
[----:B------:R-:W-:Y:S01]  /*0ce0*/  SHF.R.S32.HI R3, RZ, 0x4, R2 ;  /* 0x00000004ff037819 */ /* 0x000fe20000011402 */
[----:B------:R-:W-:Y:S01]  /*0cf0*/  IMAD.SHL.U32 R6, R26, 0x40, RZ ;  /* 0x000000401a067824 */ /* 0x000fe200078e00ff */
[C---:B------:R-:W-:Y:S01]  /*0d00*/  LOP3.LUT R0, R2.reuse, 0xfffffff0, RZ, 0xc0, !PT ;  /* 0xfffffff002007812 */ /* 0x040fe200078ec0ff */
[----:B------:R-:W-:Y:S01]  /*0d10*/  IMAD.IADD R9, R15, 0x1, -R4 ;  /* 0x000000010f097824 */ /* 0x000fe200078e0a04 */
[----:B------:R-:W-:-:S03]  /*0d20*/  LEA.HI R5, R2, R3, RZ, 0x1 ;  /* 0x0000000302057211 */ /* 0x000fc600078f08ff */
[----:B------:R-:W-:Y:S01]  /*0d30*/  IMAD.IADD R2, R15, 0x1, -R0 ;  /* 0x000000010f027824 */ /* 0x000fe200078e0a00 */
[----:B------:R-:W-:Y:S01]  /*0d40*/  LOP3.LUT R0, R6, 0x1c0, RZ, 0xc0, !PT ;  /* 0x000001c006007812 */ /* 0x000fe200078ec0ff */
[----:B------:R-:W-:Y:S01]  /*0d50*/  IMAD.SHL.U32 R244, R9, 0x8, RZ ;  /* 0x0000000809f47824 */ /* 0x000fe200078e00ff */
[----:B------:R-:W-:Y:S01]  /*0d60*/  LOP3.LUT R5, R5, 0xfffffffe, RZ, 0xc0, !PT ;  /* 0xfffffffe05057812 */ /* 0x000fe200078ec0ff */
[C---:B------:R-:W-:Y:S01]  /*0d70*/  IMAD.SHL.U32 R7, R9.reuse, 0x40, RZ ;  /* 0x0000004009077824 */ /* 0x040fe200078e00ff */
[----:B------:R-:W-:Y:S01]  /*0d80*/  SHF.R.S32.HI R8, RZ, 0x1f, R2 ;  /* 0x0000001fff087819 */ /* 0x000fe20000011402 */
[----:B------:R-:W-:Y:S01]  /*0d90*/  IMAD R251, R9, 0x10, R26 ;  /* 0x0000001009fb7824 */ /* 0x000fe200078e021a */
[----:B------:R-:W-:Y:S01]  /*0da0*/  LOP3.LUT R6, R0, 0x38, R244, 0xf8, !PT ;  /* 0x0000003800067812 */ /* 0x000fe200078ef8f4 */
[----:B------:R-:W-:Y:S01]  /*0db0*/  IMAD.IADD R12, R3, 0x1, -R5 ;  /* 0x00000001030c7824 */ /* 0x000fe200078e0a05 */
[----:B------:R-:W-:Y:S02]  /*0dc0*/  SHF.R.U32.HI R4, RZ, 0x3, R0 ;  /* 0x00000003ff047819 */ /* 0x000fe40000011600 */
[----:B------:R-:W-:-:S02]  /*0dd0*/  LEA.HI R11, R8, R2, RZ, 0x3 ;  /* 0x00000002080b7211 */ /* 0x000fc400078f18ff */
[----:B------:R-:W-:Y:S02]  /*0de0*/  LOP3.LUT R0, R7, 0x1c0, RZ, 0xc0, !PT ;  /* 0x000001c007007812 */ /* 0x000fe400078ec0ff */
[----:B------:R-:W-:Y:S02]  /*0df0*/  LOP3.LUT R5, R6, R4, RZ, 0x3c, !PT ;  /* 0x0000000406057212 */ /* 0x000fe400078e3cff */
[-C--:B------:R-:W-:Y:S02]  /*0e00*/  LEA.HI R7, R14, R15.reuse, RZ, 0x6 ;  /* 0x0000000f0e077211 */ /* 0x080fe400078f30ff */
[----:B------:R-:W-:Y:S02]  /*0e10*/  LOP3.LUT R4, R11, 0xfffffff8, RZ, 0xc0, !PT ;  /* 0xfffffff80b047812 */ /* 0x000fe400078ec0ff */
[----:B------:R-:W-:Y:S02]  /*0e20*/  LOP3.LUT R6, R0, 0x8, R10, 0xf8, !PT ;  /* 0x0000000800067812 */ /* 0x000fe400078ef80a */
[----:B------:R-:W-:Y:S01]  /*0e30*/  SHF.R.U32.HI R3, RZ, 0x3, R0 ;  /* 0x00000003ff037819 */ /* 0x000fe20000011600 */
[----:B------:R-:W-:Y:S01]  /*0e40*/  IMAD.SHL.U32 R0, R7, 0x8, RZ ;  /* 0x0000000807007824 */ /* 0x000fe200078e00ff */
[-C--:B------:R-:W-:Y:S01]  /*0e50*/  LEA.HI R10, R14, R15.reuse, RZ, 0x2 ;  /* 0x0000000f0e0a7211 */ /* 0x080fe200078f10ff */
[----:B------:R-:W-:Y:S01]  /*0e60*/  IMAD.IADD R8, R2, 0x1, -R4 ;  /* 0x0000000102087824 */ /* 0x000fe200078e0a04 */
[----:B------:R-:W-:-:S02]  /*0e70*/  LEA.HI R2, R14, R15, RZ, 0x5 ;  /* 0x0000000f0e027211 */ /* 0x000fc400078f28ff */
[----:B------:R-:W-:Y:S02]  /*0e80*/  LOP3.LUT R13, R6, R3, RZ, 0x3c, !PT ;  /* 0x00000003060d7212 */ /* 0x000fe400078e3cff */
[--C-:B------:R-:W-:Y:S02]  /*0e90*/  SHF.R.S32.HI R93, RZ, 0x2, R10.reuse ;  /* 0x00000002ff5d7819 */ /* 0x100fe4000001140a */
[----:B------:R-:W-:Y:S02]  /*0ea0*/  SHF.R.S32.HI R3, RZ, 0x1f, R10 ;  /* 0x0000001fff037819 */ /* 0x000fe4000001140a */
[----:B------:R-:W-:Y:S02]  /*0eb0*/  LOP3.LUT R209, R5, 0x7ffffe00, R0, 0xf8, !PT ;  /* 0x7ffffe0005d17812 */ /* 0x000fe400078ef800 */
[----:B------:R-:W-:Y:S02]  /*0ec0*/  LOP3.LUT R0, R2, 0xffffffe0, RZ, 0xc0, !PT ;  /* 0xffffffe002007812 */ /* 0x000fe400078ec0ff */
[--C-:B------:R-:W-:Y:S01]  /*0ed0*/  SHF.R.S32.HI R7, RZ, 0x5, R2.reuse ;  /* 0x00000005ff077819 */ /* 0x100fe20000011402 */
[----:B------:R-:W-:Y:S01]  /*0ee0*/  IMAD.SHL.U32 R209, R209, 0x2, RZ ;  /* 0x00000002d1d17824 */ /* 0x000fe200078e00ff */
[----:B------:R-:W-:Y:S01]  /*0ef0*/  SHF.R.S32.HI R2, RZ, 0x1f, R2 ;  /* 0x0000001fff027819 */ /* 0x000fe20000011402 */
[----:B------:R-:W-:Y:S01]  /*0f00*/  IMAD.IADD R20, R15, 0x1, -R0 ;  /* 0x000000010f147824 */ /* 0x000fe200078e0a00 */
[----:B------:R-:W-:Y:S01]  /*0f10*/  LEA.HI R4, R3, R93, RZ, 0x3 ;  /* 0x0000005d03047211 */ /* 0x000fe200078f18ff */
[----:B------:R-:W-:Y:S01]  /*0f20*/  IMAD.SHL.U32 R19, R7, 0x200, RZ ;  /* 0x0000020007137824 */ /* 0x000fe200078e00ff */
[----:B------:R-:W-:-:S02]  /*0f30*/  LOP3.LUT R3, R10, 0xfffffffc, RZ, 0xc0, !PT ;  /* 0xfffffffc0a037812 */ /* 0x000fc400078ec0ff */
[----:B------:R-:W-:Y:S02]  /*0f40*/  LEA.HI R0, R2, R7, RZ, 0x2 ;  /* 0x0000000702007211 */ /* 0x000fe400078f10ff */
[----:B------:R-:W-:Y:S01]  /*0f50*/  LOP3.LUT R2, R4, 0xfffffff8, RZ, 0xc0, !PT ;  /* 0xfffffff804027812 */ /* 0x000fe200078ec0ff */
[----:B------:R-:W-:Y:S01]  /*0f60*/  IMAD.IADD R94, R15, 0x1, -R3 ;  /* 0x000000010f5e7824 */ /* 0x000fe200078e0a03 */
[----:B------:R-:W-:Y:S02]  /*0f70*/  SHF.R.S32.HI R4, RZ, 0x1f, R20 ;  /* 0x0000001fff047819 */ /* 0x000fe40000011414 */
[----:B------:R-:W-:Y:S01]  /*0f80*/  LOP3.LUT R3, R0, 0xffffffc, RZ, 0xc0, !PT ;  /* 0x0ffffffc00037812 */ /* 0x000fe200078ec0ff */
[----:B------:R-:W-:Y:S01]  /*0f90*/  IMAD.IADD R0, R93, 0x1, -R2 ;  /* 0x000000015d007824 */ /* 0x000fe200078e0a02 */
[C---:B------:R-:W-:Y:S01]  /*0fa0*/  LEA.HI R2, R94.reuse, R94, RZ, 0x1 ;  /* 0x0000005e5e027211 */ /* 0x040fe200078f08ff */
[----:B------:R-:W-:Y:S01]  /*0fb0*/  IMAD.SHL.U32 R86, R94, 0x4, RZ ;  /* 0x000000045e567824 */ /* 0x000fe200078e00ff */
[----:B------:R-:W-:Y:S01]  /*0fc0*/  LEA.HI R10, R4, R20, RZ, 0x2 ;  /* 0x00000014040a7211 */ /* 0x000fe200078f10ff */
[----:B------:R-:W-:Y:S01]  /*0fd0*/  IMAD.IADD R5, R7, 0x1, -R3 ;  /* 0x0000000107057824 */ /* 0x000fe200078e0a03 */
[C---:B------:R-:W-:Y:S01]  /*0fe0*/  LOP3.LUT R3, R2.reuse, 0x1ffffffe, RZ, 0xc0, !PT ;  /* 0x1ffffffe02037812 */ /* 0x040fe200078ec0ff */
[----:B------:R-:W-:Y:S01]  /*0ff0*/  IMAD.SHL.U32 R2, R2, 0x20, RZ ;  /* 0x0000002002027824 */ /* 0x000fe200078e00ff */
[----:B------:R-:W-:Y:S01]  /*1000*/  SHF.R.S32.HI R4, RZ, 0x2, R10 ;  /* 0x00000002ff047819 */ /* 0x000fe2000001140a */
[----:B------:R-:W-:Y:S01]  /*1010*/  IMAD.SHL.U32 R84, R94, 0x8, RZ ;  /* 0x000000085e547824 */ /* 0x000fe200078e00ff */
[----:B------:R-:W-:Y:S01]  /*1020*/  LOP3.LUT R6, R0, 0x1, RZ, 0xc0, !PT ;  /* 0x0000000100067812 */ /* 0x000fe200078ec0ff */
[----:B------:R-:W-:Y:S01]  /*1030*/  IMAD.IADD R3, R94, 0x1, -R3 ;  /* 0x000000015e037824 */ /* 0x000fe200078e0a03 */
[----:B------:R-:W-:Y:S01]  /*1040*/  LOP3.LUT R2, R2, 0xffffffc0, RZ, 0xc0, !PT ;  /* 0xffffffc002027812 */ /* 0x000fe200078ec0ff */
[----:B------:R-:W-:Y:S01]  /*1050*/  IMAD R27, R5, 0x10, R4 ;  /* 0x00000010051b7824 */ /* 0x000fe200078e0204 */
[C---:B------:R-:W-:Y:S01]  /*1060*/  LOP3.LUT P2, RZ, R0.reuse, 0x4, RZ, 0xc0, !PT ;  /* 0x0000000400ff7812 */ /* 0x040fe2000784c0ff */
[C---:B------:R-:W-:Y:S01]  /*1070*/  IMAD.SHL.U32 R4, R0.reuse, 0x40, RZ ;  /* 0x0000004000047824 */ /* 0x040fe200078e00ff */
[----:B------:R-:W-:Y:S01]  /*1080*/  LOP3.LUT P0, RZ, R0, 0x2, RZ, 0xc0, !PT ;  /* 0x0000000200ff7812 */ /* 0x000fe2000780c0ff */
[----:B------:R-:W-:Y:S01]  /*1090*/  IMAD.SHL.U32 R0, R8, 0x40, RZ ;  /* 0x0000004008007824 */ /* 0x000fe200078e00ff */
[----:B------:R-:W-:Y:S01]  /*10a0*/  ISETP.NE.U32.AND P1, PT, R6, 0x1, PT ;  /* 0x000000010600780c */ /* 0x000fe20003f25070 */
[----:B------:R-:W-:Y:S01]  /*10b0*/  IMAD R14, R3, 0x8, R2 ;  /* 0x00000008030e7824 */ /* 0x000fe200078e0202 */
[----:B------:R-:W-:Y:S01]  /*10c0*/  LOP3.LUT R22, R4, 0x1c0, RZ, 0xc0, !PT ;  /* 0x000001c004167812 */ /* 0x000fe200078ec0ff */
[----:B------:R-:W-:Y:S01]  /*10d0*/  IMAD.SHL.U32 R2, R12, 0x8, RZ ;  /* 0x000000080c027824 */ /* 0x000fe200078e00ff */
[----:B------:R-:W-:Y:S01]  /*10e0*/  LOP3.LUT R0, R0, 0x1c0, RZ, 0xc0, !PT ;  /* 0x000001c000007812 */ /* 0x000fe200078ec0ff */
[----:B------:R-:W-:Y:S01]  /*10f0*/  IMAD.SHL.U32 R5, R7, 0x400, RZ ;  /* 0x0000040007057824 */ /* 0x000fe200078e00ff */
[----:B------:R-:W-:Y:S01]  /*1100*/  SHF.R.U32.HI R21, RZ, 0x3, R22 ;  /* 0x00000003ff157819 */ /* 0x000fe20000011616 */
[----:B------:R-:W-:Y:S01]  /*1110*/  IMAD.SHL.U32 R3, R11, 0x40, RZ ;  /* 0x000000400b037824 */ /* 0x000fe200078e00ff */
[----:B------:R-:W-:Y:S01]  /*1120*/  LOP3.LUT R2, R0, 0x8, R2, 0xf8, !PT ;  /* 0x0000000800027812 */ /* 0x000fe200078ef802 */
[----:B------:R-:W-:Y:S01]  /*1130*/  IMAD R6, R94, 0x2, R5 ;  /* 0x000000025e067824 */ /* 0x000fe200078e0205 */
[----:B------:R-:W-:Y:S01]  /*1140*/  SHF.R.U32.HI R0, RZ, 0x3, R0 ;  /* 0x00000003ff007819 */ /* 0x000fe20000011600 */
[----:B------:R-:W-:Y:S01]  /*1150*/  STL [R1+0xe4], R27 ;  /* 0x0000e41b01007387 */ /* 0x000fe20000100800 */
[----:B------:R-:W-:-:S02]  /*1160*/  LOP3.LUT R4, R21, R22, RZ, 0xfc, !PT ;  /* 0x0000001615047212 */ /* 0x000fc400078efcff */
[----:B------:R-:W-:Y:S01]  /*1170*/  LOP3.LUT R0, R2, R0, RZ, 0x3c, !PT ;  /* 0x0000000002007212 */ /* 0x000fe200078e3cff */
[----:B------:R-:W-:Y:S01]  /*1180*/  IMAD R2, R12, 0x200, R13 ;  /* 0x000002000c027824 */ /* 0x000fe200078e020d */
[----:B------:R-:W-:Y:S01]  /*1190*/  LOP3.LUT R3, R3, 0xfffffe00, RZ, 0xc0, !PT ;  /* 0xfffffe0003037812 */ /* 0x000fe200078ec0ff */
[----:B------:R-:W-:Y:S01]  /*11a0*/  IMAD.IADD R15, R6, 0x1, R4 ;  /* 0x00000001060f7824 */ /* 0x000fe200078e0204 */
[C---:B------:R-:W-:Y:S01]  /*11b0*/  IADD3 R25, R93.reuse, 0x20, RZ ;  /* 0x000000205d197810 */ /* 0x040fe20007ffe0ff */
[----:B------:R-:W-:Y:S01]  /*11c0*/  STL [R1+0x38], R22 ;  /* 0x0000381601007387 */ /* 0x000fe20000100800 */
[C---:B------:R-:W-:Y:S02]  /*11d0*/  IADD3 R24, R93.reuse, 0x60, RZ ;  /* 0x000000605d187810 */ /* 0x040fe40007ffe0ff */
[----:B------:R-:W-:Y:S01]  /*11e0*/  IADD3 R23, R93, 0x40, RZ ;  /* 0x000000405d177810 */ /* 0x000fe20007ffe0ff */
[----:B------:R-:W-:Y:S01]  /*11f0*/  IMAD.SHL.U32 R6, R25, 0x40, RZ ;  /* 0x0000004019067824 */ /* 0x000fe200078e00ff */
[CC--:B------:R-:W-:Y:S01]  /*1200*/  IADD3 R4, R0.reuse, R3.reuse, R5 ;  /* 0x0000000300047210 */ /* 0x0c0fe20007ffe005 */
[----:B------:R-:W-:Y:S01]  /*1210*/  STL [R1+0x3c], R21 ;  /* 0x00003c1501007387 */ /* 0x000fe20000100800 */
[----:B------:R-:W-:Y:S01]  /*1220*/  LOP3.LUT R5, R0, R3, RZ, 0xfc, !PT ;  /* 0x0000000300057212 */ /* 0x000fe200078efcff */
[----:B------:R-:W-:Y:S01]  /*1230*/  IMAD.SHL.U32 R0, R24, 0x40, RZ ;  /* 0x0000004018007824 */ /* 0x000fe200078e00ff */
[C---:B------:R-:W-:Y:S01]  /*1240*/  LOP3.LUT P6, RZ, R8.reuse, 0x2, RZ, 0xc0, !PT ;  /* 0x0000000208ff7812 */ /* 0x040fe200078cc0ff */
[----:B------:R-:W-:Y:S01]  /*1250*/  IMAD.SHL.U32 R3, R23, 0x40, RZ ;  /* 0x0000004017037824 */ /* 0x000fe200078e00ff */
[----:B------:R-:W-:-:S02]  /*1260*/  LOP3.LUT P5, RZ, R8, 0x4, RZ, 0xc0, !PT ;  /* 0x0000000408ff7812 */ /* 0x000fc400078ac0ff */
[----:B------:R-:W-:Y:S02]  /*1270*/  SHF.R.S32.HI R7, RZ, 0x1f, R25 ;  /* 0x0000001fff077819 */ /* 0x000fe40000011419 */
[----:B------:R-:W-:Y:S02]  /*1280*/  SHF.R.S32.HI R8, RZ, 0x1f, R23 ;  /* 0x0000001fff087819 */ /* 0x000fe40000011417 */
[C---:B------:R-:W-:Y:S02]  /*1290*/  LOP3.LUT P4, RZ, R9.reuse, 0x2, RZ, 0xc0, !PT ;  /* 0x0000000209ff7812 */ /* 0x040fe4000788c0ff */
[----:B------:R-:W-:Y:S02]  /*12a0*/  LOP3.LUT P3, RZ, R9, 0x4, RZ, 0xc0, !PT ;  /* 0x0000000409ff7812 */ /* 0x000fe4000786c0ff */
[----:B------:R-:W-:Y:S02]  /*12b0*/  SHF.R.S32.HI R9, RZ, 0x1f, R24 ;  /* 0x0000001fff097819 */ /* 0x000fe40000011418 */
[----:B------:R-:W-:-:S02]  /*12c0*/  LOP3.LUT R11, R6, 0x1c0, RZ, 0xc0, !PT ;  /* 0x000001c0060b7812 */ /* 0x000fc400078ec0ff */
[----:B------:R-:W-:Y:S02]  /*12d0*/  LEA.HI R7, R7, R25, RZ, 0x3 ;  /* 0x0000001907077211 */ /* 0x000fe400078f18ff */
[----:B------:R-:W-:Y:S02]  /*12e0*/  LEA.HI R6, R8, R23, RZ, 0x3 ;  /* 0x0000001708067211 */ /* 0x000fe400078f18ff */
[----:B------:R-:W-:Y:S01]  /*12f0*/  LOP3.LUT R13, R0, 0x1c0, RZ, 0xc0, !PT ;  /* 0x000001c0000d7812 */ /* 0x000fe200078ec0ff */
[----:B------:R-:W-:Y:S01]  /*1300*/  IMAD.SHL.U32 R8, R7, 0x40, RZ ;  /* 0x0000004007087824 */ /* 0x000fe200078e00ff */
[----:B------:R-:W-:Y:S01]  /*1310*/  IADD3 R88, R86, 0x10, RZ ;  /* 0x0000001056587810 */ /* 0x000fe20007ffe0ff */
[----:B------:R-:W-:Y:S01]  /*1320*/  IMAD.SHL.U32 R7, R6, 0x40, RZ ;  /* 0x0000004006077824 */ /* 0x000fe200078e00ff */
[----:B------:R-:W-:Y:S02]  /*1330*/  LOP3.LUT R23, R3, 0x1c0, RZ, 0xc0, !PT ;  /* 0x000001c003177812 */ /* 0x000fe400078ec0ff */
[----:B------:R-:W-:-:S02]  /*1340*/  LEA.HI R3, R9, R24, RZ, 0x3 ;  /* 0x0000001809037211 */ /* 0x000fc400078f18ff */
[----:B------:R-:W-:Y:S02]  /*1350*/  LOP3.LUT R9, R10, 0x7ffffffc, RZ, 0xc0, !PT ;  /* 0x7ffffffc0a097812 */ /* 0x000fe400078ec0ff */
[----:B------:R-:W-:Y:S01]  /*1360*/  LOP3.LUT R10, R13, 0x38, R84, 0xf8, !PT ;  /* 0x000000380d0a7812 */ /* 0x000fe200078ef854 */
[----:B------:R-:W-:Y:S01]  /*1370*/  IMAD.SHL.U32 R6, R3, 0x40, RZ ;  /* 0x0000004003067824 */ /* 0x000fe200078e00ff */
[----:B------:R-:W-:Y:S01]  /*1380*/  SHF.R.U32.HI R24, RZ, 0x3, R13 ;  /* 0x00000003ff187819 */ /* 0x000fe2000001160d */
[----:B------:R-:W-:Y:S01]  /*1390*/  IMAD.SHL.U32 R13, R88, 0x2, RZ ;  /* 0x00000002580d7824 */ /* 0x000fe200078e00ff */
[----:B------:R-:W-:Y:S01]  /*13a0*/  SHF.R.S32.HI R3, RZ, 0x1f, R88 ;  /* 0x0000001fff037819 */ /* 0x000fe20000011458 */
[----:B------:R-:W-:Y:S01]  /*13b0*/  IMAD.IADD R9, R20, 0x1, -R9 ;  /* 0x0000000114097824 */ /* 0x000fe200078e0a09 */
[----:B------:R-:W-:Y:S02]  /*13c0*/  LOP3.LUT R12, R11, 0x38, R84, 0xf8, !PT ;  /* 0x000000380b0c7812 */ /* 0x000fe400078ef854 */
[----:B------:R1:W-:Y:S01]  /*13d0*/  STL [R1+0xd8], R13 ;  /* 0x0000d80d01007387 */ /* 0x0003e20000100800 */
[----:B------:R-:W-:Y:S01]  /*13e0*/  SHF.L.U64.HI R3, R88, 0x1, R3 ;  /* 0x0000000158037819 */ /* 0x000fe20000010203 */
[----:B------:R-:W-:Y:S01]  /*13f0*/  IMAD.SHL.U32 R20, R9, 0x2, RZ ;  /* 0x0000000209147824 */ /* 0x000fe200078e00ff */
[----:B------:R-:W-:-:S02]  /*1400*/  SHF.R.U32.HI R26, RZ, 0x3, R11 ;  /* 0x00000003ff1a7819 */ /* 0x000fc4000001160b */
[--C-:B------:R-:W-:Y:S02]  /*1410*/  LOP3.LUT R11, R23, 0x38, R84.reuse, 0xf8, !PT ;  /* 0x00000038170b7812 */ /* 0x100fe400078ef854 */
[----:B------:R-:W-:Y:S02]  /*1420*/  SHF.R.U32.HI R25, RZ, 0x3, R23 ;  /* 0x00000003ff197819 */ /* 0x000fe40000011617 */
[----:B------:R-:W-:Y:S02]  /*1430*/  LOP3.LUT R7, R7, 0xfffffe00, RZ, 0xc0, !PT ;  /* 0xfffffe0007077812 */ /* 0x000fe400078ec0ff */
[----:B------:R-:W-:Y:S02]  /*1440*/  LOP3.LUT R23, R6, 0xfffffe00, RZ, 0xc0, !PT ;  /* 0xfffffe0006177812 */ /* 0x000fe400078ec0ff */
[----:B------:R-:W-:Y:S02]  /*1450*/  LOP3.LUT R9, R22, 0x38, R84, 0xf8, !PT ;  /* 0x0000003816097812 */ /* 0x000fe400078ef854 */
[----:B------:R-:W-:-:S02]  /*1460*/  LEA R95, R2, 0x2900, 0x1 ;  /* 0x00002900025f7811 */ /* 0x000fc400078e08ff */
[----:B------:R-:W-:Y:S02]  /*1470*/  LOP3.LUT R9, R19, R9, R21, 0xf6, !PT ;  /* 0x0000000913097212 */ /* 0x000fe400078ef615 */
[C---:B------:R-:W-:Y:S02]  /*1480*/  SEL R6, R17.reuse, 0xffffffe0, !P0 ;  /* 0xffffffe011067807 */ /* 0x040fe40004000000 */
[----:B------:R-:W-:Y:S02]  /*1490*/  SEL R2, R17, 0xffffffe0, !P6 ;  /* 0xffffffe011027807 */ /* 0x000fe40007000000 */
[----:B------:R-:W-:Y:S02]  /*14a0*/  SEL R0, R16, 0xffffffc0, !P3 ;  /* 0xffffffc010007807 */ /* 0x000fe40005800000 */
[----:B-1----:R-:W-:Y:S02]  /*14b0*/  LOP3.LUT R13, R8, 0xfffffe00, RZ, 0xc0, !PT ;  /* 0xfffffe00080d7812 */ /* 0x002fe400078ec0ff */
[----:B------:R-:W-:Y:S01]  /*14c0*/  SEL R8, R16, 0xffffffc0, !P2 ;  /* 0xffffffc010087807 */ /* 0x000fe20005000000 */
[----:B------:R-:W-:Y:S01]  /*14d0*/  IMAD.IADD R197, R95, 0x1, R0 ;  /* 0x000000015fc57824 */ /* 0x000fe200078e0200 */
[----:B------:R-:W-:Y:S01]  /*14e0*/  IADD3 R17, R20, 0x18, RZ ;  /* 0x0000001814117810 */ /* 0x000fe20007ffe0ff */
[----:B------:R1:W-:Y:S01]  /*14f0*/  STL [R1+0x44], R13 ;  /* 0x0000440d01007387 */ /* 0x0003e20000100800 */
[----:B------:R-:W-:-:S02]  /*1500*/  LEA R9, R9, 0x5100, 0x1 ;  /* 0x0000510009097811 */ /* 0x000fc400078e08ff */
[C---:B------:R-:W-:Y:S01]  /*1510*/  IADD3 R202, R95.reuse, 0x20, RZ ;  /* 0x000000205fca7810 */ /* 0x040fe20007ffe0ff */
[----:B------:R2:W-:Y:S01]  /*1520*/  STL [R1+0xd4], R3 ;  /* 0x0000d40301007387 */ /* 0x0005e20000100800 */
[----:B------:R-:W-:Y:S02]  /*1530*/  @P4 IADD3 R202, R95, -0x20, RZ ;  /* 0xffffffe05fca4810 */ /* 0x000fe40007ffe0ff */
[----:B------:R-:W-:Y:S01]  /*1540*/  LEA R198, R4, 0x5100, 0x1 ;  /* 0x0000510004c67811 */ /* 0x000fe200078e08ff */
[----:B------:R3:W-:Y:S01]  /*1550*/  STL [R1+0x40], R7 ;  /* 0x0000400701007387 */ /* 0x0007e20000100800 */
[----:B------:R-:W-:Y:S01]  /*1560*/  LEA R192, R5, 0x100, 0x1 ;  /* 0x0000010005c07811 */ /* 0x000fe200078e08ff */
[----:B------:R-:W-:Y:S01]  /*1570*/  IMAD.IADD R194, R0, 0x1, R202 ;  /* 0x0000000100c27824 */ /* 0x000fe200078e02ca */
[----:B------:R-:W-:Y:S01]  /*1580*/  IADD3 R208, R84, 0x20, RZ ;  /* 0x0000002054d07810 */ /* 0x000fe20007ffe0ff */
[----:B------:R-:W-:Y:S01]  /*1590*/  STL [R1+0xe0], R23 ;  /* 0x0000e01701007387 */ /* 0x000fe20000100800 */
[----:B------:R-:W-:Y:S01]  /*15a0*/  SHF.R.S32.HI R245, RZ, 0x1f, R244 ;  /* 0x0000001ffff57819 */ /* 0x000fe200000114f4 */
[----:B------:R-:W-:Y:S01]  /*15b0*/  IMAD.IADD R201, R198, 0x1, R2 ;  /* 0x00000001c6c97824 */ /* 0x000fe200078e0202 */
[----:B------:R-:W-:Y:S01]  /*15c0*/  SHF.R.S32.HI R85, RZ, 0x1f, R84 ;  /* 0x0000001fff557819 */ /* 0x000fe20000011454 */
[----:B------:R-:W-:Y:S01]  /*15d0*/  IMAD.IADD R196, R2, 0x1, R192 ;  /* 0x0000000102c47824 */ /* 0x000fe200078e02c0 */
[----:B------:R-:W-:-:S02]  /*15e0*/  SHF.R.S32.HI R250, RZ, 0x1f, R208 ;  /* 0x0000001ffffa7819 */ /* 0x000fc400000114d0 */
[C---:B------:R-:W-:Y:S02]  /*15f0*/  IADD3 R206, R202.reuse, 0x800, RZ ;  /* 0x00000800cace7810 */ /* 0x040fe40007ffe0ff */
[C---:B------:R-:W-:Y:S02]  /*1600*/  IADD3 R205, R202.reuse, 0x1000, RZ ;  /* 0x00001000cacd7810 */ /* 0x040fe40007ffe0ff */
[----:B------:R-:W-:Y:S02]  /*1610*/  IADD3 R204, R202, 0x1800, RZ ;  /* 0x00001800cacc7810 */ /* 0x000fe40007ffe0ff */
[----:B-1----:R-:W-:Y:S02]  /*1620*/  LOP3.LUT R13, R13, R12, R26, 0xf6, !PT ;  /* 0x0000000c0d0d7212 */ /* 0x002fe400078ef61a */
[----:B------:R-:W-:Y:S01]  /*1630*/  LOP3.LUT R12, R7, R11, R25, 0xf6, !PT ;  /* 0x0000000b070c7212 */ /* 0x000fe200078ef619 */
[----:B--2---:R-:W-:Y:S01]  /*1640*/  IMAD.IADD R3, R27, 0x1, R14 ;  /* 0x000000011b037824 */ /* 0x004fe200078e020e */
[----:B------:R-:W-:-:S02]  /*1650*/  LOP3.LUT R11, R23, R10, R24, 0xf6, !PT ;  /* 0x0000000a170b7212 */ /* 0x000fc400078ef618 */
[----:B------:R-:W-:Y:S02]  /*1660*/  LEA R13, R13, 0x5100, 0x1 ;  /* 0x000051000d0d7811 */ /* 0x000fe400078e08ff */
[----:B------:R1:W-:Y:S01]  /*1670*/  STL [R1+0xe8], R3 ;  /* 0x0000e80301007387 */ /* 0x0003e20000100800 */
[----:B------:R-:W-:Y:S02]  /*1680*/  LEA R12, R12, 0x5100, 0x1 ;  /* 0x000051000c0c7811 */ /* 0x000fe400078e08ff */
[----:B------:R-:W-:Y:S01]  /*1690*/  LEA R11, R11, 0x5100, 0x1 ;  /* 0x000051000b0b7811 */ /* 0x000fe200078e08ff */
[----:B------:R-:W-:Y:S01]  /*16a0*/  STL [R1+0x74], R20 ;  /* 0x0000741401007387 */ /* 0x000fe20000100800 */
[----:B---3--:R-:W-:Y:S02]  /*16b0*/  SEL R7, R18, 0x10, !P1 ;  /* 0x0000001012077807 */ /* 0x008fe40004800000 */
[C---:B------:R-:W-:Y:S01]  /*16c0*/  IADD3 R18, R20.reuse, 0x10, RZ ;  /* 0x0000001014127810 */ /* 0x040fe20007ffe0ff */
[----:B------:R2:W-:Y:S01]  /*16d0*/  STL [R1+0xd0], R13 ;  /* 0x0000d00d01007387 */ /* 0x0005e20000100800 */
[----:B------:R-:W-:-:S02]  /*16e0*/  IADD3 R14, R20, 0x28, RZ ;  /* 0x00000028140e7810 */ /* 0x000fc40007ffe0ff */
[----:B------:R-:W-:Y:S01]  /*16f0*/  IADD3 R203, R202, 0x2000, RZ ;  /* 0x00002000cacb7810 */ /* 0x000fe20007ffe0ff */
[----:B------:R3:W-:Y:S04]  /*1700*/  STL [R1+0xcc], R12 ;  /* 0x0000cc0c01007387 */ /* 0x0007e80000100800 */
[----:B------:R4:W-:Y:S01]  /*1710*/  STL [R1+0xc8], R11 ;  /* 0x0000c80b01007387 */ /* 0x0009e20000100800 */
[----:B-1----:R-:W-:-:S04]  /*1720*/  LOP3.LUT R3, R22, 0x18, R84, 0xf8, !PT ;  /* 0x0000001816037812 */ /* 0x002fc800078ef854 */
[----:B------:R-:W-:Y:S02]  /*1730*/  LOP3.LUT R10, R19, R3, R21, 0xf6, !PT ;  /* 0x00000003130a7212 */ /* 0x000fe400078ef615 */
[----:B------:R-:W-:Y:S02]  /*1740*/  IADD3 R19, R20, 0x8, RZ ;  /* 0x0000000814137810 */ /* 0x000fe40007ffe0ff */
[----:B------:R-:W-:Y:S02]  /*1750*/  SEL R3, R16, 0xffffffc0, !P5 ;  /* 0xffffffc010037807 */ /* 0x000fe40006800000 */
[C---:B------:R-:W-:Y:S01]  /*1760*/  IADD3 R16, R20.reuse, 0x20, RZ ;  /* 0x0000002014107810 */ /* 0x040fe20007ffe0ff */
[----:B------:R-:W-:Y:S01]  /*1770*/  STL [R1+0x6c], R19 ;  /* 0x00006c1301007387 */ /* 0x000fe20000100800 */
[----:B--2---:R-:W-:Y:S01]  /*1780*/  IADD3 R13, R20, 0x30, RZ ;  /* 0x00000030140d7810 */ /* 0x004fe20007ffe0ff */
[----:B------:R-:W-:Y:S01]  /*1790*/  IMAD.IADD R199, R198, 0x1, R3 ;  /* 0x00000001c6c77824 */ /* 0x000fe200078e0203 */
[----:B---3--:R-:W-:Y:S01]  /*17a0*/  IADD3 R12, R20, 0x38, RZ ;  /* 0x00000038140c7810 */ /* 0x008fe20007ffe0ff */
[----:B------:R-:W-:Y:S01]  /*17b0*/  STL [R1+0x68], R18 ;  /* 0x0000681201007387 */ /* 0x000fe20000100800 */
[----:B----4-:R-:W-:Y:S01]  /*17c0*/  SHF.R.S32.HI R11, RZ, 0x1f, R19 ;  /* 0x0000001fff0b7819 */ /* 0x010fe20000011413 */
[----:B------:R-:W-:Y:S01]  /*17d0*/  IMAD.IADD R193, R3, 0x1, R192 ;  /* 0x0000000103c17824 */ /* 0x000fe200078e02c0 */
[----:B------:R-:W-:Y:S01]  /*17e0*/  LEA R248, R10, 0x100, 0x1 ;  /* 0x000001000af87811 */ /* 0x000fe200078e08ff */
[----:B------:R-:W-:Y:S01]  /*17f0*/  STL [R1+0x64], R17 ;  /* 0x0000641101007387 */ /* 0x000fe20000100800 */
[----:B------:R-:W-:Y:S01]  /*1800*/  SHF.R.S32.HI R10, RZ, 0x1f, R18 ;  /* 0x0000001fff0a7819 */ /* 0x000fe20000011412 */
[----:B------:R-:W-:-:S02]  /*1810*/  IMAD.IADD R200, R2, 0x1, R199 ;  /* 0x0000000102c87824 */ /* 0x000fc400078e02c7 */
[----:B------:R-:W-:Y:S01]  /*1820*/  STL [R1+0x60], R16 ;  /* 0x0000601001007387 */ /* 0x000fe20000100800 */
[----:B------:R-:W-:Y:S02]  /*1830*/  IMAD.IADD R249, R8, 0x1, R248 ;  /* 0x0000000108f97824 */ /* 0x000fe400078e02f8 */
[----:B------:R-:W-:Y:S01]  /*1840*/  IMAD.IADD R195, R2, 0x1, R193 ;  /* 0x0000000102c37824 */ /* 0x000fe200078e02c1 */
[----:B------:R-:W-:Y:S04]  /*1850*/  STL [R1+0x5c], R14 ;  /* 0x00005c0e01007387 */ /* 0x000fe80000100800 */
[----:B------:R-:W-:Y:S04]  /*1860*/  STL [R1+0x58], R13 ;  /* 0x0000580d01007387 */ /* 0x000fe80000100800 */
[----:B------:R1:W-:Y:S04]  /*1870*/  STL [R1+0xc4], R9 ;  /* 0x0000c40901007387 */ /* 0x0003e80000100800 */
[----:B------:R-:W-:Y:S04]  /*1880*/  STL [R1+0x54], R12 ;  /* 0x0000540c01007387 */ /* 0x000fe80000100800 */
[----:B------:R2:W-:Y:S04]  /*1890*/  STL [R1+0xb8], R11 ;  /* 0x0000b80b01007387 */ /* 0x0005e80000100800 */
[----:B------:R3:W-:Y:S01]  /*18a0*/  STL [R1+0xb4], R10 ;  /* 0x0000b40a01007387 */ /* 0x0007e20000100800 */
[----:B-1----:R-:W-:-:S05]  /*18b0*/  SHF.R.S32.HI R9, RZ, 0x1f, R17 ;  /* 0x0000001fff097819 */ /* 0x002fca0000011411 */
[----:B------:R1:W-:Y:S01]  /*18c0*/  STL [R1+0xb0], R9 ;  /* 0x0000b00901007387 */ /* 0x0003e20000100800 */
[----:B--2---:R-:W-:Y:S02]  /*18d0*/  SHF.R.S32.HI R11, RZ, 0x1f, R16 ;  /* 0x0000001fff0b7819 */ /* 0x004fe40000011410 */
[----:B---3--:R-:W-:-:S03]  /*18e0*/  SHF.R.S32.HI R10, RZ, 0x1f, R14 ;  /* 0x0000001fff0a7819 */ /* 0x008fc6000001140e */
[----:B------:R2:W-:Y:S04]  /*18f0*/  STL [R1+0xac], R11 ;  /* 0x0000ac0b01007387 */ /* 0x0005e80000100800 */
[----:B------:R3:W-:Y:S01]  /*1900*/  STL [R1+0xa8], R10 ;  /* 0x0000a80a01007387 */ /* 0x0007e20000100800 */
[----:B-1----:R-:W-:-:S05]  /*1910*/  SHF.R.S32.HI R9, RZ, 0x1f, R13 ;  /* 0x0000001fff097819 */ /* 0x002fca000001140d */
[----:B------:R1:W-:Y:S01]  /*1920*/  STL [R1+0xa4], R9 ;  /* 0x0000a40901007387 */ /* 0x0003e20000100800 */
[----:B--2---:R-:W-:-:S05]  /*1930*/  LEA R11, R15, 0x80, 0x1 ;  /* 0x000000800f0b7811 */ /* 0x004fca00078e08ff */
[C---:B---3--:R-:W-:Y:S02]  /*1940*/  IMAD.IADD R10, R11.reuse, 0x1, R8 ;  /* 0x000000010b0a7824 */ /* 0x048fe400078e0208 */
[----:B------:R-:W-:Y:S02]  /*1950*/  IMAD.IADD R0, R11, 0x1, R6 ;  /* 0x000000010b007824 */ /* 0x000fe400078e0206 */
[----:B------:R-:W-:-:S04]  /*1960*/  IMAD.IADD R4, R6, 0x1, R10 ;  /* 0x0000000106047824 */ /* 0x000fc800078e020a */
[----:B------:R-:W-:Y:S01]  /*1970*/  IMAD.IADD R3, R7, 0x1, R4 ;  /* 0x0000000107037824 */ /* 0x000fe200078e0204 */
[----:B-1----:R-:W-:-:S05]  /*1980*/  SHF.R.S32.HI R9, RZ, 0x1f, R12 ;  /* 0x0000001fff097819 */ /* 0x002fca000001140c */
[----:B------:R1:W-:Y:S04]  /*1990*/  STL [R1+0xa0], R9 ;  /* 0x0000a00901007387 */ /* 0x0003e80000100800 */
[----:B------:R-:W-:Y:S04]  /*19a0*/  STL [R1+0x84], R11 ;  /* 0x0000840b01007387 */ /* 0x000fe80000100800 */
[----:B------:R-:W-:Y:S04]  /*19b0*/  STL [R1+0x88], R10 ;  /* 0x0000880a01007387 */ /* 0x000fe80000100800 */
[----:B------:R2:W-:Y:S01]  /*19c0*/  STL [R1+0x9c], R0 ;  /* 0x00009c0001007387 */ /* 0x0005e20000100800 */
[----:B-1----:R-:W-:-:S04]  /*19d0*/  IMAD.IADD R9, R11, 0x1, R7 ;  /* 0x000000010b097824 */ /* 0x002fc800078e0207 */
[----:B------:R-:W-:Y:S01]  /*19e0*/  IMAD.IADD R5, R9, 0x1, R6 ;  /* 0x0000000109057824 */ /* 0x000fe200078e0206 */
[----:B------:R-:W-:Y:S01]  /*19f0*/  STL [R1+0x94], R9 ;  /* 0x0000940901007387 */ /* 0x000fe20000100800 */
[----:B--2---:R-:W-:-:S05]  /*1a00*/  IMAD.IADD R0, R7, 0x1, R10 ;  /* 0x0000000107007824 */ /* 0x004fca00078e020a */
[----:B------:R1:W-:Y:S04]  /*1a10*/  STL [R1+0x90], R0 ;  /* 0x0000900001007387 */ /* 0x0003e80000100800 */
[----:B------:R2:W-:Y:S04]  /*1a20*/  STL [R1+0x98], R5 ;  /* 0x0000980501007387 */ /* 0x0005e80000100800 */
[----:B------:R2:W-:Y:S04]  /*1a30*/  STL [R1+0x8c], R4 ;  /* 0x00008c0401007387 */ /* 0x0005e80000100800 */
[----:B------:R2:W-:Y:S01]  /*1a40*/  STL [R1+0xc0], R3 ;  /* 0x0000c00301007387 */ /* 0x0005e20000100800 */
[----:B-1----:R-:W-:-:S05]  /*1a50*/  IMAD.IADD R0, R6, 0x1, R0 ;  /* 0x0000000106007824 */ /* 0x002fca00078e0200 */
[----:B------:R2:W-:Y:S02]  /*1a60*/  STL [R1+0xbc], R0 ;  /* 0x0000bc0001007387 */ /* 0x0005e40000100800 */
.L_x_410:
[----:B--2---:R-:W2:Y:S01]  /*1a70*/  LDL R0, [R1+0x34] ;  /* 0x0000340001007983 */ /* 0x004ea20000100800 */
[----:B------:R-:W-:Y:S01]  /*1a80*/  IMAD.MOV.U32 R2, RZ, RZ, 0x4 ;  /* 0x00000004ff027424 */ /* 0x000fe200078e00ff */
[----:B------:R-:W-:-:S04]  /*1a90*/  ISETP.NE.U32.AND P0, PT, RZ, c[0x0][0x370], PT ;  /* 0x0000dc00ff007a0c */ /* 0x000fc80003f05070 */
[----:B------:R-:W-:Y:S01]  /*1aa0*/  ISETP.NE.AND.EX P1, PT, RZ, c[0x0][0x374], PT, P0 ;  /* 0x0000dd00ff007a0c */ /* 0x000fe20003f25300 */
[----:B--2---:R-:W-:-:S05]  /*1ab0*/  IMAD.WIDE R2, R0, R2, c[0x0][0x588] ;  /* 0x0001620000027625 */ /* 0x004fca00078e0202 */
[----:B------:R-:W2:Y:S01]  /*1ac0*/  LDG.E R27, [R2.64] ;  /* 0x00000008021b7981 */ /* 0x000ea2000c1e1900 */
[----:B------:R-:W-:Y:S01]  /*1ad0*/  ISETP.NE.U32.AND P4, PT, RZ, c[0x0][0x360], PT ;  /* 0x0000d800ff007a0c */ /* 0x000fe20003f85070 */
[----:B------:R-:W-:Y:S01]  /*1ae0*/  IMAD.MOV.U32 R9, RZ, RZ, RZ ;  /* 0x000000ffff097224 */ /* 0x000fe200078e00ff */
[----:B------:R-:W-:Y:S02]  /*1af0*/  ISETP.NE.U32.AND P3, PT, RZ, c[0x0][0x348], PT ;  /* 0x0000d200ff007a0c */ /* 0x000fe40003f65070 */
[----:B------:R-:W-:Y:S02]  /*1b00*/  ISETP.NE.AND.EX P4, PT, RZ, c[0x0][0x364], PT, P4 ;  /* 0x0000d900ff007a0c */ /* 0x000fe40003f85340 */
[----:B------:R-:W-:Y:S02]  /*1b10*/  ISETP.NE.U32.AND P5, PT, RZ, c[0x0][0x350], PT ;  /* 0x0000d400ff007a0c */ /* 0x000fe40003fa5070 */
[----:B------:R-:W-:Y:S02]  /*1b20*/  ISETP.NE.U32.AND P6, PT, RZ, c[0x0][0x358], PT ;  /* 0x0000d600ff007a0c */ /* 0x000fe40003fc5070 */
[----:B------:R-:W-:-:S02]  /*1b30*/  ISETP.NE.AND.EX P3, PT, RZ, c[0x0][0x34c], PT, P3 ;  /* 0x0000d300ff007a0c */ /* 0x000fc40003f65330 */
[----:B------:R-:W-:Y:S02]  /*1b40*/  ISETP.NE.AND.EX P5, PT, RZ, c[0x0][0x354], PT, P5 ;  /* 0x0000d500ff007a0c */ /* 0x000fe40003fa5350 */
[----:B------:R-:W-:Y:S01]  /*1b50*/  ISETP.NE.AND.EX P6, PT, RZ, c[0x0][0x35c], PT, P6 ;  /* 0x0000d700ff007a0c */ /* 0x000fe20003fc5360 */
[----:B------:R-:W-:Y:S01]  /*1b60*/  IMAD.MOV.U32 R144, RZ, RZ, RZ ;  /* 0x000000ffff907224 */ /* 0x000fe200078e00ff */
[----:B------:R-:W-:Y:S01]  /*1b70*/  CS2R R12, SRZ ;  /* 0x00000000000c7805 */ /* 0x000fe2000001ff00 */
[----:B--2---:R-:W-:Y:S01]  /*1b80*/  SHF.R.S32.HI R28, RZ, 0x1f, R27 ;  /* 0x0000001fff1c7819 */ /* 0x004fe2000001141b */
[C---:B------:R-:W-:Y:S01]  /*1b90*/  IMAD.SHL.U32 R16, R27.reuse, 0x4, RZ ;  /* 0x000000041b107824 */ /* 0x040fe200078e00ff */
[C---:B------:R-:W-:Y:S01]  /*1ba0*/  @P1 LEA R4, P0, R27.reuse, c[0x0][0x370], 0x2 ;  /* 0x0000dc001b041a11 */ /* 0x040fe200078010ff */
[----:B------:R1:W-:Y:S01]  /*1bb0*/  STL [R1+0x50], R27 ;  /* 0x0000501b01007387 */ /* 0x0003e20000100800 */
[C-C-:B------:R-:W-:Y:S02]  /*1bc0*/  SHF.L.U64.HI R15, R27.reuse, 0x2, R28.reuse ;  /* 0x000000021b0f7819 */ /* 0x140fe4000001021c */
[----:B------:R-:W-:Y:S01]  /*1bd0*/  @P1 LEA.HI.X R5, R27, c[0x0][0x374], R28, 0x2, P0 ;  /* 0x0000dd001b051a11 */ /* 0x000fe200000f141c */
[----:B------:R1:W-:Y:S01]  /*1be0*/  STL [R1+0x78], R28 ;  /* 0x0000781c01007387 */ /* 0x0003e20000100800 */
[----:B------:R-:W-:-:S03]  /*1bf0*/  @P4 IADD3 R2, P0, R16, c[0x0][0x360], RZ ;  /* 0x0000d80010024a10 */ /* 0x000fc60007f1e0ff */
[----:B------:R2:W3:Y:S01]  /*1c00*/  @P1 LDG.E R9, [R4.64] ;  /* 0x0000000804091981 */ /* 0x0004e2000c1e1900 */
[C---:B------:R-:W-:Y:S02]  /*1c10*/  @P4 IADD3.X R3, R15.reuse, c[0x0][0x364], RZ, P0, !PT ;  /* 0x0000d9000f034a10 */ /* 0x040fe400007fe4ff */
[----:B------:R-:W-:Y:S01]  /*1c20*/  IADD3 R6, P2, R16, c[0x0][0x348], RZ ;  /* 0x0000d20010067a10 */ /* 0x000fe20007f5e0ff */
[----:B------:R1:W-:Y:S04]  /*1c30*/  STL [R1+0x48], R16 ;  /* 0x0000481001007387 */ /* 0x0003e80000100800 */
[----:B------:R4:W5:Y:S01]  /*1c40*/  @P4 LDG.E R147, [R2.64] ;  /* 0x0000000802934981 */ /* 0x000962000c1e1900 */
[----:B------:R-:W-:-:S03]  /*1c50*/  IADD3.X R7, R15, c[0x0][0x34c], RZ, P2, !PT ;  /* 0x0000d3000f077a10 */ /* 0x000fc600017fe4ff */
[----:B------:R1:W-:Y:S04]  /*1c60*/  STL [R1+0x4c], R15 ;  /* 0x00004c0f01007387 */ /* 0x0003e80000100800 */
[----:B------:R1:W5:Y:S01]  /*1c70*/  @P3 LDG.E R144, [R6.64] ;  /* 0x0000000806903981 */ /* 0x000362000c1e1900 */
[----:B--2---:R-:W-:-:S04]  /*1c80*/  IADD3 R4, P1, R16, c[0x0][0x350], RZ ;  /* 0x0000d40010047a10 */ /* 0x004fc80007f3e0ff */
[----:B------:R-:W-:Y:S02]  /*1c90*/  IADD3.X R5, R15, c[0x0][0x354], RZ, P1, !PT ;  /* 0x0000d5000f057a10 */ /* 0x000fe40000ffe4ff */
[----:B----4-:R-:W-:-:S03]  /*1ca0*/  IADD3 R2, P0, R16, c[0x0][0x358], RZ ;  /* 0x0000d60010027a10 */ /* 0x010fc60007f1e0ff */
[----:B------:R1:W5:Y:S01]  /*1cb0*/  @P5 LDG.E R13, [R4.64] ;  /* 0x00000008040d5981 */ /* 0x000362000c1e1900 */
[----:B------:R-:W-:-:S05]  /*1cc0*/  IADD3.X R3, R15, c[0x0][0x35c], RZ, P0, !PT ;  /* 0x0000d7000f037a10 */ /* 0x000fca00007fe4ff */
[----:B------:R1:W5:Y:S01]  /*1cd0*/  @P6 LDG.E R12, [R2.64] ;  /* 0x00000008020c6981 */ /* 0x000362000c1e1900 */
[----:B------:R-:W-:Y:S03]  /*1ce0*/  YIELD ;  /* 0x0000000000007946 */ /* 0x000fe60003800000 */
[----:B---3--:R1:W-:Y:S01]  /*1cf0*/  STL [R1+0x24], R9 ;  /* 0x0000240901007387 */ /* 0x0083e20000100800 */
[----:B------:R-:W-:Y:S05]  /*1d00*/  @P4 BRA `(.L_x_231) ;  /* 0x0000005000004947 */ /* 0x000fea0003800000 */
[----:B-----5:R-:W-:Y:S01]  /*1d10*/  MOV R147, c[0x0][0x168] ;  /* 0x00005a0000937a02 */ /* 0x020fe20000000f00 */
[----:B------:R-:W-:Y:S05]  /*1d20*/  @!P3 BRA `(.L_x_231) ;  /* 0x000000300000b947 */ /* 0x000fea0003800000 */
[----:B------:R-:W2:Y:S04]  /*1d30*/  LDG.E R8, [R6.64] ;  /* 0x0000000806087981 */ /* 0x000ea8000c1e1900 */
[----:B------:R-:W2:Y:S02]  /*1d40*/  LDG.E R0, [R6.64+0x4] ;  /* 0x0000040806007981 */ /* 0x000ea4000c1e1900 */
[----:B--2---:R-:W-:-:S02]  /*1d50*/  IADD3 R147, -R8, R0, RZ ;  /* 0x0000000008937210 */ /* 0x004fc40007ffe1ff */
.L_x_231:
[----:B------:R-:W-:-:S04]  /*1d60*/  ISETP.NE.U32.AND P0, PT, RZ, c[0x0][0x368], PT ;  /* 0x0000da00ff007a0c */ /* 0x000fc80003f05070 */
[----:B------:R-:W-:-:S13]  /*1d70*/  ISETP.NE.AND.EX P0, PT, RZ, c[0x0][0x36c], PT, P0 ;  /* 0x0000db00ff007a0c */ /* 0x000fda0003f05300 */
[----:B------:R-:W-:Y:S05]  /*1d80*/  @!P0 BRA `(.L_x_232) ;  /* 0x0000004000008947 */ /* 0x000fea0003800000 */
[----:B-1----:R-:W-:-:S04]  /*1d90*/  IADD3 R6, P0, R16, c[0x0][0x368], RZ ;  /* 0x0000da0010067a10 */ /* 0x002fc80007f1e0ff */
[----:B------:R-:W-:-:S05]  /*1da0*/  IADD3.X R7, R15, c[0x0][0x36c], RZ, P0, !PT ;  /* 0x0000db000f077a10 */ /* 0x000fca00007fe4ff */
[----:B------:R1:W5:Y:S01]  /*1db0*/  LDG.E R6, [R6.64] ;  /* 0x0000000806067981 */ /* 0x000362000c1e1900 */
[----:B------:R-:W-:Y:S05]  /*1dc0*/  BRA `(.L_x_233) ;  /* 0x0000005000007947 */ /* 0x000fea0003800000 */
.L_x_232:
[----:B-1----:R-:W-:Y:S01]  /*1dd0*/  MOV R6, UR6 ;  /* 0x0000000600067c02 */ /* 0x002fe20008000f00 */
[----:B------:R-:W-:Y:S05]  /*1de0*/  @!P5 BRA `(.L_x_233) ;  /* 0x000000300000d947 */ /* 0x000fea0003800000 */
[----:B------:R-:W2:Y:S04]  /*1df0*/  LDG.E R6, [R4.64] ;  /* 0x0000000804067981 */ /* 0x000ea8000c1e1900 */
[----:B------:R-:W2:Y:S02]  /*1e00*/  LDG.E R0, [R4.64+0x4] ;  /* 0x0000040804007981 */ /* 0x000ea4000c1e1900 */
[----:B--2---:R-:W-:Y:S02]  /*1e10*/  IADD3 R6, -R6, R0, RZ ;  /* 0x0000000006067210 */ /* 0x004fe40007ffe1ff */
.L_x_233:
[----:B------:R-:W2:Y:S04]  /*1e20*/  LDL R14, [R1+0x30] ;  /* 0x00003000010e7983 */ /* 0x000ea80000100800 */
[----:B------:R3:W4:Y:S04]  /*1e30*/  @P6 LDG.E R4, [R2.64] ;  /* 0x0000000802046981 */ /* 0x000728000c1e1900 */
[----:B------:R3:W4:Y:S01]  /*1e40*/  @P6 LDG.E R0, [R2.64+0x4] ;  /* 0x0000040802006981 */ /* 0x000722000c1e1900 */
[----:B------:R-:W-:Y:S01]  /*1e50*/  ISETP.NE.U32.AND P0, PT, RZ, c[0x0][0x378], PT ;  /* 0x0000de00ff007a0c */ /* 0x000fe20003f05070 */
[----:B-----5:R-:W-:-:S03]  /*1e60*/  IMAD.MOV.U32 R142, RZ, RZ, R6 ;  /* 0x000000ffff8e7224 */ /* 0x020fc600078e0006 */
[----:B------:R-:W-:-:S13]  /*1e70*/  ISETP.NE.AND.EX P1, PT, RZ, c[0x0][0x37c], PT, P0 ;  /* 0x0000df00ff007a0c */ /* 0x000fda0003f25300 */
[----:B---3--:R-:W-:-:S04]  /*1e80*/  @P1 IADD3 R2, P0, R16, c[0x0][0x378], RZ ;  /* 0x0000de0010021a10 */ /* 0x008fc80007f1e0ff */
[----:B------:R-:W-:-:S05]  /*1e90*/  @P1 IADD3.X R3, R15, c[0x0][0x37c], RZ, P0, !PT ;  /* 0x0000df000f031a10 */ /* 0x000fca00007fe4ff */
[----:B------:R3:W5:Y:S01]  /*1ea0*/  @P1 LDG.E R142, [R2.64] ;  /* 0x00000008028e1981 */ /* 0x000762000c1e1900 */
[----:B-1----:R-:W-:Y:S01]  /*1eb0*/  IMAD.IADD R7, R6, 0x1, -R9 ;  /* 0x0000000106077824 */ /* 0x002fe200078e0a09 */
[----:B------:R-:W-:Y:S01]  /*1ec0*/  BSSY B0, `(.L_x_234) ;  /* 0x0000031000007945 */ /* 0x000fe20003800000 */
[----:B---3--:R-:W-:Y:S01]  /*1ed0*/  IMAD.MOV.U32 R2, RZ, RZ, c[0x0][0x228] ;  /* 0x00008a00ff027624 */ /* 0x008fe200078e00ff */
[----:B--2---:R-:W-:-:S04]  /*1ee0*/  LOP3.LUT R3, R14, 0xff000000, RZ, 0xc0, !PT ;  /* 0xff0000000e037812 */ /* 0x004fc800078ec0ff */
[----:B------:R-:W-:Y:S01]  /*1ef0*/  SHF.R.U32.HI R3, RZ, 0x8, R3 ;  /* 0x00000008ff037819 */ /* 0x000fe20000011603 */
[----:B----4-:R-:W-:Y:S01]  /*1f00*/  @P6 IMAD.IADD R2, R0, 0x1, -R4 ;  /* 0x0000000100026824 */ /* 0x010fe200078e0a04 */
[----:B------:R-:W-:-:S03]  /*1f10*/  LOP3.LUT R4, R14, 0xff0000, RZ, 0xc0, !PT ;  /* 0x00ff00000e047812 */ /* 0x000fc600078ec0ff */
[----:B------:R-:W-:Y:S01]  /*1f20*/  IMAD.IADD R143, R7, 0x1, R2 ;  /* 0x00000001078f7824 */ /* 0x000fe200078e0202 */
[----:B------:R-:W-:-:S04]  /*1f30*/  LEA.HI R3, R4, R3, RZ, 0x10 ;  /* 0x0000000304037211 */ /* 0x000fc800078f80ff */
[----:B------:R-:W-:Y:S02]  /*1f40*/  SHF.R.U32.HI R5, RZ, 0x10, R3 ;  /* 0x00000010ff057819 */ /* 0x000fe40000011603 */
[----:B------:R-:W-:Y:S02]  /*1f50*/  LOP3.LUT R17, R3, 0xff, RZ, 0xc0, !PT ;  /* 0x000000ff03117812 */ /* 0x000fe400078ec0ff */
[C---:B------:R-:W-:Y:S01]  /*1f60*/  IADD3 R0, R143.reuse, 0x4f, RZ ;  /* 0x0000004f8f007810 */ /* 0x040fe20007ffe0ff */
[----:B------:R1:W-:Y:S01]  /*1f70*/  STL [R1+0x7c], R5 ;  /* 0x00007c0501007387 */ /* 0x0003e20000100800 */
[----:B------:R-:W-:Y:S02]  /*1f80*/  ISETP.GE.AND P0, PT, R143, 0x1, PT ;  /* 0x000000018f00780c */ /* 0x000fe40003f06270 */
[----:B------:R-:W-:Y:S01]  /*1f90*/  ISETP.NE.AND P1, PT, R5, RZ, PT ;  /* 0x000000ff0500720c */ /* 0x000fe20003f25270 */
[----:B------:R1:W-:Y:S01]  /*1fa0*/  STL [R1+0x80], R17 ;  /* 0x0000801101007387 */ /* 0x0003e20000100800 */
[----:B------:R-:W-:-:S02]  /*1fb0*/  IMAD.HI R0, R0, 0x66666667, RZ ;  /* 0x6666666700007827 */ /* 0x000fc400078e02ff */
[----:B------:R-:W-:-:S03]  /*1fc0*/  SEL R129, R5, c[0x0][0x338], P1 ;  /* 0x0000ce0005817a07 */ /* 0x000fc60000800000 */
[----:B------:R-:W-:-:S04]  /*1fd0*/  SHF.R.U32.HI R4, RZ, 0x1f, R0 ;  /* 0x0000001fff047819 */ /* 0x000fc80000011600 */
[----:B------:R-:W-:Y:S01]  /*1fe0*/  LEA.HI.SX32 R131, R0, R4, 0x1b ;  /* 0x0000000400837211 */ /* 0x000fe200078fdaff */
[----:B------:R-:W-:Y:S01]  /*1ff0*/  IMAD.MOV.U32 R0, RZ, RZ, RZ ;  /* 0x000000ffff007224 */ /* 0x000fe200078e00ff */
[----:B------:R-:W-:Y:S05]  /*2000*/  @!P0 BRA `(.L_x_235) ;  /* 0x000001c000008947 */ /* 0x000fea0003800000 */
        /* <DEDUP_REMOVED lines=11> */
[----:B------:R-:W-:Y:S02]  /*20c0*/  IMAD.MOV.U32 R4, RZ, RZ, RZ ;  /* 0x000000ffff047224 */ /* 0x000fe400078e00ff */
        /* <DEDUP_REMOVED lines=16> */
.L_x_235:
[----:B------:R-:W-:Y:S05]  /*21d0*/  BSYNC B0 ;  /* 0x0000000000007941 */ /* 0x000fea0003800000 */
.L_x_234:
[----:B------:R-:W-:-:S04]  /*21e0*/  IMAD R3, R17, R0, RZ ;  /* 0x0000000011037224 */ /* 0x000fc800078e02ff */
[C---:B------:R-:W-:Y:S02]  /*21f0*/  IMAD.IADD R0, R3.reuse, 0x1, R0 ;  /* 0x0000000103007824 */ /* 0x040fe400078e0200 */
[----:B------:R-:W-:-:S03]  /*2200*/  IMAD R3, R3, 0x50, -R7 ;  /* 0x0000005003037824 */ /* 0x000fc600078e0a07 */
[----:B------:R-:W-:Y:S02]  /*2210*/  IMNMX R0, R131, R0, PT ;  /* 0x0000000083007217 */ /* 0x000fe40003800200 */
[----:B------:R-:W-:-:S03]  /*2220*/  IMNMX R3, RZ, R3, !PT ;  /* 0x00000003ff037217 */ /* 0x000fc60007800200 */
[----:B------:R-:W-:Y:S02]  /*2230*/  IMAD R0, R0, 0x50, -R7 ;  /* 0x0000005000007824 */ /* 0x000fe400078e0a07 */
[----:B-1----:R-:W-:-:S03]  /*2240*/  IMAD.WIDE.U32 R4, R3, -0x33333333, RZ ;  /* 0xcccccccd03047825 */ /* 0x002fc600078e00ff */
[----:B------:R-:W-:Y:S02]  /*2250*/  IMNMX R0, R0, R2, PT ;  /* 0x0000000200007217 */ /* 0x000fe40003800200 */
[----:B------:R-:W-:Y:S02]  /*2260*/  SHF.R.U32.HI R119, RZ, 0x6, R5 ;  /* 0x00000006ff777819 */ /* 0x000fe40000011605 */
[----:B------:R-:W-:-:S13]  /*2270*/  ISETP.GT.AND P0, PT, R0, R3, PT ;  /* 0x000000030000720c */ /* 0x000fda0003f04270 */
[----:B------:R-:W-:Y:S01]  /*2280*/  @P0 IADD3 R3, R0, 0x4f, RZ ;  /* 0x0000004f00030810 */ /* 0x000fe20007ffe0ff */
[----:B------:R-:W-:-:S04]  /*2290*/  IMAD.MOV.U32 R0, RZ, RZ, R119 ;  /* 0x000000ffff007224 */ /* 0x000fc800078e0077 */
[----:B------:R-:W-:-:S05]  /*22a0*/  @P0 IMAD.HI R3, R3, 0x66666667, RZ ;  /* 0x6666666703030827 */ /* 0x000fca00078e02ff */
[----:B------:R-:W-:-:S04]  /*22b0*/  @P0 SHF.R.U32.HI R4, RZ, 0x1f, R3 ;  /* 0x0000001fff040819 */ /* 0x000fc80000011603 */
[----:B------:R-:W-:-:S04]  /*22c0*/  @P0 LEA.HI.SX32 R0, R3, R4, 0x1b ;  /* 0x0000000403000211 */ /* 0x000fc800078fdaff */
[----:B------:R-:W-:-:S13]  /*22d0*/  ISETP.GT.AND P0, PT, R0, R119, PT ;  /* 0x000000770000720c */ /* 0x000fda0003f04270 */
[----:B------:R-:W-:Y:S05]  /*22e0*/  @!P0 BRA `(.L_x_236) ;  /* 0x0000594000008947 */ /* 0x000fea0003800000 */
[----:B------:R-:W-:Y:S01]  /*22f0*/  ISETP.NE.U32.AND P0, PT, RZ, c[0x0][0x340], PT ;  /* 0x0000d000ff007a0c */ /* 0x000fe20003f05070 */
[----:B------:R-:W1:Y:S03]  /*2300*/  S2R R9, SR_TID.X ;  /* 0x0000000000097919 */ /* 0x000e660000002100 */
[----:B------:R-:W-:-:S13]  /*2310*/  ISETP.NE.AND.EX P5, PT, RZ, c[0x0][0x344], PT, P0 ;  /* 0x0000d100ff007a0c */ /* 0x000fda0003fa5300 */
[----:B------:R-:W-:-:S04]  /*2320*/  @P5 IADD3 R4, P0, R16, c[0x0][0x340], RZ ;  /* 0x0000d00010045a10 */ /* 0x000fc80007f1e0ff */
[----:B------:R-:W-:Y:S02]  /*2330*/  @P5 IADD3.X R5, R15, c[0x0][0x344], RZ, P0, !PT ;  /* 0x0000d1000f055a10 */ /* 0x000fe400007fe4ff */
[----:B-1----:R-:W-:-:S03]  /*2340*/  SHF.R.S32.HI R8, RZ, 0x1f, R9 ;  /* 0x0000001fff087819 */ /* 0x002fc60000011409 */
[----:B------:R1:W2:Y:S01]  /*2350*/  @P5 LDG.E R23, [R4.64] ;  /* 0x0000000804175981 */ /* 0x0002a2000c1e1900 */
[----:B------:R-:W-:-:S04]  /*2360*/  LEA.HI R8, R8, R9, RZ, 0x3 ;  /* 0x0000000908087211 */ /* 0x000fc800078f18ff */
[----:B------:R-:W-:Y:S02]  /*2370*/  SHF.R.S32.HI R8, RZ, 0x3, R8 ;  /* 0x00000003ff087819 */ /* 0x000fe40000011408 */
[----:B------:R-:W-:Y:S02]  /*2380*/  SHF.R.S32.HI R3, RZ, 0x1f, R12 ;  /* 0x0000001fff037819 */ /* 0x000fe4000001140c */
[----:B------:R-:W-:-:S04]  /*2390*/  IADD3 R106, P0, R8, R12, RZ ;  /* 0x0000000c086a7210 */ /* 0x000fc80007f1e0ff */
[----:B------:R-:W-:-:S05]  /*23a0*/  LEA.HI.X.SX32 R107, R8, R3, 0x1, P0 ;  /* 0x00000003086b7211 */ /* 0x000fca00000f0eff */
[----:B------:R-:W-:Y:S01]  /*23b0*/  IMAD R3, R107, c[0x0][0x238], RZ ;  /* 0x00008e006b037a24 */ /* 0x000fe200078e02ff */
[----:B------:R-:W-:-:S03]  /*23c0*/  LOP3.LUT R26, R14, 0xffff, RZ, 0xc0, !PT ;  /* 0x0000ffff0e1a7812 */ /* 0x000fc600078ec0ff */
[C---:B------:R-:W-:Y:S02]  /*23d0*/  IMAD R3, R106.reuse, c[0x0][0x23c], R3 ;  /* 0x00008f006a037a24 */ /* 0x040fe400078e0203 */
[----:B-1----:R-:W-:Y:S01]  /*23e0*/  IMAD.WIDE.U32 R4, R106, c[0x0][0x238], R244 ;  /* 0x00008e006a047a25 */ /* 0x002fe200078e00f4 */
[----:B------:R-:W-:-:S03]  /*23f0*/  SEL R24, R28, RZ, !P6 ;  /* 0x000000ff1c187207 */ /* 0x000fc60007000000 */
[----:B------:R-:W-:Y:S01]  /*2400*/  IMAD.IADD R5, R5, 0x1, R3 ;  /* 0x0000000105057824 */ /* 0x000fe200078e0203 */
[----:B------:R-:W-:Y:S01]  /*2410*/  IADD3 R31, R0, -0x1, RZ ;  /* 0xffffffff001f7810 */ /* 0x000fe20007ffe0ff */
[----:B------:R-:W-:Y:S01]  /*2420*/  IMAD.MOV.U32 R134, RZ, RZ, 0x50 ;  /* 0x00000050ff867424 */ /* 0x000fe200078e00ff */
[----:B------:R-:W-:Y:S01]  /*2430*/  IADD3 R118, -R8, R2, RZ ;  /* 0x0000000208767210 */ /* 0x000fe20007ffe1ff */
[----:B------:R-:W-:Y:S01]  /*2440*/  IMAD.WIDE.U32 R4, R26, c[0x0][0x240], R4 ;  /* 0x000090001a047a25 */ /* 0x000fe200078e0004 */
[----:B------:R-:W-:-:S03]  /*2450*/  SEL R25, R27, RZ, !P6 ;  /* 0x000000ff1b197207 */ /* 0x000fc60007000000 */
[----:B------:R-:W-:Y:S02]  /*2460*/  IMAD R5, R26, c[0x0][0x244], R5 ;  /* 0x000091001a057a24 */ /* 0x000fe400078e0205 */
[----:B------:R-:W-:Y:S02]  /*2470*/  IMAD R3, R24, c[0x0][0x248], RZ ;  /* 0x0000920018037a24 */ /* 0x000fe400078e02ff */
[C---:B------:R-:W-:Y:S02]  /*2480*/  IMAD R150, R134.reuse, c[0x0][0x23c], RZ ;  /* 0x00008f0086967a24 */ /* 0x040fe400078e02ff */
[----:B------:R-:W-:-:S04]  /*2490*/  IMAD.WIDE.U32 R132, R134, c[0x0][0x238], RZ ;  /* 0x00008e0086847a25 */ /* 0x000fc800078e00ff */
[----:B------:R-:W-:Y:S02]  /*24a0*/  IMAD R0, R31, -0x50, R118 ;  /* 0xffffffb01f007824 */ /* 0x000fe400078e0276 */
[C---:B------:R-:W-:Y:S02]  /*24b0*/  IMAD R7, R25.reuse, c[0x0][0x24c], R3 ;  /* 0x0000930019077a24 */ /* 0x040fe400078e0203 */
[----:B------:R-:W-:Y:S01]  /*24c0*/  IMAD.WIDE.U32 R110, R25, c[0x0][0x248], R4 ;  /* 0x00009200196e7a25 */ /* 0x000fe200078e0004 */
[----:B------:R-:W-:-:S03]  /*24d0*/  ISETP.GE.AND P1, PT, R0, 0x1, PT ;  /* 0x000000010000780c */ /* 0x000fc60003f26270 */
[----:B------:R-:W-:Y:S01]  /*24e0*/  IMAD.IADD R150, R133, 0x1, R150 ;  /* 0x0000000185967824 */ /* 0x000fe200078e0296 */
[----:B------:R-:W-:Y:S01]  /*24f0*/  SHF.R.S32.HI R4, RZ, 0x1f, R31 ;  /* 0x0000001fff047819 */ /* 0x000fe2000001141f */
[----:B------:R-:W-:Y:S01]  /*2500*/  IMAD.MOV.U32 R108, RZ, RZ, R110 ;  /* 0x000000ffff6c7224 */ /* 0x000fe200078e006e */
[----:B------:R-:W-:Y:S01]  /*2510*/  IADD3 R109, R111, R7, RZ ;  /* 0x000000076f6d7210 */ /* 0x000fe20007ffe0ff */
[----:B------:R-:W-:Y:S01]  /*2520*/  IMAD R3, R150, R31, RZ ;  /* 0x0000001f96037224 */ /* 0x000fe200078e02ff */
[----:B------:R-:W-:-:S03]  /*2530*/  ISETP.GE.AND P3, PT, R0, 0x11, PT ;  /* 0x000000110000780c */ /* 0x000fc60003f66270 */
[-C--:B------:R-:W-:Y:S01]  /*2540*/  IMAD R3, R4, R132.reuse, R3 ;  /* 0x0000008404037224 */ /* 0x080fe200078e0203 */
[----:B------:R-:W-:Y:S01]  /*2550*/  ISETP.GE.AND P6, PT, R244, c[0x0][0x1d4], PT ;  /* 0x00007500f4007a0c */ /* 0x000fe20003fc6270 */
[----:B------:R-:W-:Y:S01]  /*2560*/  IMAD.WIDE.U32 R4, R31, R132, R108 ;  /* 0x000000841f047225 */ /* 0x000fe200078e006c */
[----:B------:R-:W-:Y:S02]  /*2570*/  SHF.R.S32.HI R10, RZ, 0x1f, R93 ;  /* 0x0000001fff0a7819 */ /* 0x000fe4000001145d */
[----:B------:R-:W-:Y:S01]  /*2580*/  ISETP.GE.AND P2, PT, R0, 0x21, PT ;  /* 0x000000210000780c */ /* 0x000fe20003f46270 */
[----:B------:R-:W-:Y:S01]  /*2590*/  IMAD.IADD R127, R6, 0x1, R13 ;  /* 0x00000001067f7824 */ /* 0x000fe200078e020d */
[----:B------:R-:W-:Y:S01]  /*25a0*/  @P1 LEA R6, P0, R4, c[0x0][0x220], 0x1 ;  /* 0x0000880004061a11 */ /* 0x000fe200078008ff */
[----:B------:R-:W-:Y:S01]  /*25b0*/  IMAD.IADD R5, R5, 0x1, R3 ;  /* 0x0000000105057824 */ /* 0x000fe200078e0203 */
[----:B------:R-:W-:Y:S01]  /*25c0*/  SHF.R.S32.HI R87, RZ, 0x1f, R86 ;  /* 0x0000001fff577819 */ /* 0x000fe20000011456 */
[----:B------:R-:W-:Y:S01]  /*25d0*/  IMAD R3, R10, c[0x0][0x280], RZ ;  /* 0x0000a0000a037a24 */ /* 0x000fe200078e02ff */
[----:B------:R-:W-:-:S02]  /*25e0*/  MOV R138, c[0x0][0x238] ;  /* 0x00008e00008a7a02 */ /* 0x000fc40000000f00 */
[----:B------:R-:W-:Y:S01]  /*25f0*/  @P1 LEA.HI.X R7, R4, c[0x0][0x224], R5, 0x1, P0 ;  /* 0x0000890004071a11 */ /* 0x000fe200000f0c05 */
[C---:B------:R-:W-:Y:S01]  /*2600*/  IMAD R22, R93.reuse, c[0x0][0x284], R3 ;  /* 0x0000a1005d167a24 */ /* 0x040fe200078e0203 */
[----:B------:R-:W-:Y:S01]  /*2610*/  ISETP.GE.AND P0, PT, R0, 0x31, PT ;  /* 0x000000310000780c */ /* 0x000fe20003f06270 */
[----:B------:R-:W-:Y:S01]  /*2620*/  IMAD.WIDE.U32 R8, R93, c[0x0][0x280], R86 ;  /* 0x0000a0005d087a25 */ /* 0x000fe200078e0056 */
[----:B------:R-:W-:Y:S01]  /*2630*/  MOV R130, c[0x0][0x23c] ;  /* 0x00008f0000827a02 */ /* 0x000fe20000000f00 */
[----:B------:R-:W-:Y:S01]  /*2640*/  @!PT LDS RZ, [RZ] ;  /* 0x00000000fffff984 */ /* 0x000fe20000000800 */
[----:B------:R-:W-:Y:S01]  /*2650*/  @!PT LDS RZ, [RZ] ;  /* 0x00000000fffff984 */ /* 0x000fe20000000800 */
[----:B------:R-:W-:Y:S01]  /*2660*/  @!PT LDS RZ, [RZ] ;  /* 0x00000000fffff984 */ /* 0x000fe20000000800 */
[----:B------:R1:W-:Y:S01]  /*2670*/  @P1 LDGSTS.E.BYPASS.LTC128B.128 [R209+0x2900], [R6.64], !P6 ;  /* 0x0290000006d11fae */ /* 0x0003e2000f101d48 */
[C---:B------:R-:W-:Y:S01]  /*2680*/  @P3 LEA R3, P4, R138.reuse, R4, 0x4 ;  /* 0x000000048a033211 */ /* 0x040fe200078820ff */
[----:B------:R-:W-:Y:S01]  /*2690*/  IMAD.WIDE.U32 R14, R138, 0x20, RZ ;  /* 0x000000208a0e7825 */ /* 0x000fe200078e00ff */
[----:B------:R-:W-:Y:S02]  /*26a0*/  IADD3 R13, R9, R22, RZ ;  /* 0x00000016090d7210 */ /* 0x000fe40007ffe0ff */
[----:B------:R-:W-:-:S02]  /*26b0*/  @P3 LEA R20, P1, R3, c[0x0][0x220], 0x1 ;  /* 0x0000880003143a11 */ /* 0x000fc400078208ff */
[----:B-1----:R-:W-:Y:S01]  /*26c0*/  @P3 LEA.HI.X R6, R138, R5, R130, 0x4, P4 ;  /* 0x000000058a063211 */ /* 0x002fe200020f2482 */
[----:B------:R-:W-:Y:S01]  /*26d0*/  IMAD.SHL.U32 R7, R130, 0x20, RZ ;  /* 0x0000002082077824 */ /* 0x000fe200078e00ff */
[----:B------:R-:W-:Y:S02]  /*26e0*/  @P2 IADD3 R9, P4, R4, R14, RZ ;  /* 0x0000000e04092210 */ /* 0x000fe40007f9e0ff */
[----:B------:R-:W-:Y:S02]  /*26f0*/  @P3 LEA.HI.X R21, R3, c[0x0][0x224], R6, 0x1, P1 ;  /* 0x0000890003153a11 */ /* 0x000fe400008f0c06 */
[----:B------:R-:W-:Y:S02]  /*2700*/  ISETP.GE.AND P1, PT, R0, 0x41, PT ;  /* 0x000000410000780c */ /* 0x000fe40003f26270 */
[----:B------:R-:W-:Y:S01]  /*2710*/  @P2 IADD3.X R0, R5, R15, R7, P4, !PT ;  /* 0x0000000f05002210 */ /* 0x000fe200027fe407 */
[----:B------:R-:W-:Y:S01]  /*2720*/  @P0 IMAD R3, R130, 0x30, RZ ;  /* 0x0000003082030824 */ /* 0x000fe200078e02ff */
[C---:B------:R-:W-:Y:S01]  /*2730*/  @P2 LEA R18, P4, R9.reuse, c[0x0][0x220], 0x1 ;  /* 0x0000880009122a11 */ /* 0x040fe200078808ff */
[----:B------:R-:W-:Y:S01]  /*2740*/  @P0 IMAD.WIDE.U32 R6, R138, 0x30, R4 ;  /* 0x000000308a060825 */ /* 0x000fe200078e0004 */
[----:B------:R1:W-:Y:S02]  /*2750*/  @P3 LDGSTS.E.BYPASS.LTC128B.128 [R209+0x3100], [R20.64], !P6 ;  /* 0x0310000014d13fae */ /* 0x0003e4000f101d48 */
[----:B------:R-:W-:Y:S01]  /*2760*/  @P2 LEA.HI.X R19, R9, c[0x0][0x224], R0, 0x1, P4 ;  /* 0x0000890009132a11 */ /* 0x000fe200020f0c00 */
[----:B------:R-:W-:Y:S01]  /*2770*/  IMAD R0, R10, c[0x0][0x290], RZ ;  /* 0x0000a4000a007a24 */ /* 0x000fe200078e02ff */
[----:B------:R-:W-:Y:S01]  /*2780*/  @P0 LEA R16, P4, R6, c[0x0][0x220], 0x1 ;  /* 0x0000880006100a11 */ /* 0x000fe200078808ff */
[----:B------:R-:W-:-:S02]  /*2790*/  @P0 IMAD.IADD R3, R7, 0x1, R3 ;  /* 0x0000000107030824 */ /* 0x000fc400078e0203 */
[C---:B------:R-:W-:Y:S01]  /*27a0*/  IMAD.WIDE.U32 R10, R93.reuse, c[0x0][0x290], R86 ;  /* 0x0000a4005d0a7a25 */ /* 0x040fe200078e0056 */
[----:B------:R1:W-:Y:S02]  /*27b0*/  @P2 LDGSTS.E.BYPASS.LTC128B.128 [R209+0x3900], [R18.64], !P6 ;  /* 0x0390000012d12fae */ /* 0x0003e4000f101d48 */
[----:B------:R-:W-:Y:S01]  /*27c0*/  @P0 LEA.HI.X R17, R6, c[0x0][0x224], R3, 0x1, P4 ;  /* 0x0000890006110a11 */ /* 0x000fe200020f0c03 */
[C---:B------:R-:W-:Y:S02]  /*27d0*/  IMAD R0, R93.reuse, c[0x0][0x294], R0 ;  /* 0x0000a5005d007a24 */ /* 0x040fe400078e0200 */
[----:B------:R-:W-:Y:S01]  /*27e0*/  IMAD.WIDE.U32 R14, R93, c[0x0][0x290], R84 ;  /* 0x0000a4005d0e7a25 */ /* 0x000fe200078e0054 */
[----:B------:R-:W-:Y:S01]  /*27f0*/  @P1 LEA R3, P4, R138, R4, 0x6 ;  /* 0x000000048a031211 */ /* 0x000fe200078830ff */
[----:B------:R1:W-:Y:S01]  /*2800*/  @P0 LDGSTS.E.BYPASS.LTC128B.128 [R209+0x4100], [R16.64], !P6 ;  /* 0x0410000010d10fae */ /* 0x0003e2000f101d48 */
[----:B------:R-:W-:Y:S02]  /*2810*/  IADD3 R11, R11, R0, RZ ;  /* 0x000000000b0b7210 */ /* 0x000fe40007ffe0ff */
[----:B------:R-:W-:-:S02]  /*2820*/  IADD3 R7, R0, R15, RZ ;  /* 0x0000000f00077210 */ /* 0x000fc40007ffe0ff */
[----:B------:R-:W-:Y:S02]  /*2830*/  @P1 LEA.HI.X R0, R138, R5, R130, 0x6, P4 ;  /* 0x000000058a001211 */ /* 0x000fe400020f3482 */
[----:B------:R-:W-:-:S04]  /*2840*/  @P1 LEA R4, P4, R3, c[0x0][0x220], 0x1 ;  /* 0x0000880003041a11 */ /* 0x000fc800078808ff */
[----:B------:R-:W-:Y:S02]  /*2850*/  @P1 LEA.HI.X R5, R3, c[0x0][0x224], R0, 0x1, P4 ;  /* 0x0000890003051a11 */ /* 0x000fe400020f0c00 */
[----:B-----5:R-:W-:Y:S02]  /*2860*/  SHF.R.S32.HI R0, RZ, 0x1f, R142 ;  /* 0x0000001fff007819 */ /* 0x020fe4000001148e */
[----:B------:R-:W-:Y:S01]  /*2870*/  MOV R12, R8 ;  /* 0x00000008000c7202 */ /* 0x000fe20000000f00 */
[----:B------:R2:W-:Y:S01]  /*2880*/  @P1 LDGSTS.E.BYPASS.LTC128B.128 [R209+0x4900], [R4.64], !P6 ;  /* 0x0490000004d11fae */ /* 0x0005e2000f101d48 */
[----:B------:R-:W-:-:S04]  /*2890*/  IMAD.WIDE.U32 R8, R93, c[0x0][0x280], R84 ;  /* 0x0000a0005d087a25 */ /* 0x000fc800078e0054 */
[----:B------:R-:W-:Y:S02]  /*28a0*/  IMAD R3, R0, c[0x0][0x280], RZ ;  /* 0x0000a00000037a24 */ /* 0x000fe400078e02ff */
[----:B------:R-:W-:Y:S01]  /*28b0*/  IMAD.MOV.U32 R6, RZ, RZ, R14 ;  /* 0x000000ffff067224 */ /* 0x000fe200078e000e */
[----:B------:R-:W-:Y:S01]  /*28c0*/  MOV R146, 0x5 ;  /* 0x0000000500927802 */ /* 0x000fe20000000f00 */
[----:B------:R-:W-:Y:S02]  /*28d0*/  IMAD.IADD R9, R22, 0x1, R9 ;  /* 0x0000000116097824 */ /* 0x000fe400078e0209 */
[----:B------:R-:W-:Y:S02]  /*28e0*/  IMAD.MOV.U32 R139, RZ, RZ, c[0x0][0x280] ;  /* 0x0000a000ff8b7624 */ /* 0x000fe400078e00ff */
[C---:B------:R-:W-:Y:S02]  /*28f0*/  IMAD R148, R134.reuse, c[0x0][0x284], RZ ;  /* 0x0000a10086947a24 */ /* 0x040fe400078e02ff */
[----:B------:R-:W-:-:S02]  /*2900*/  IMAD R149, R134, c[0x0][0x294], RZ ;  /* 0x0000a50086957a24 */ /* 0x000fc400078e02ff */
[----:B------:R-:W-:Y:S01]  /*2910*/  IMAD.WIDE.U32 R136, R134, c[0x0][0x280], RZ ;  /* 0x0000a00086887a25 */ /* 0x000fe200078e00ff */
[----:B------:R-:W-:Y:S01]  /*2920*/  ISETP.GE.AND P1, PT, R208, c[0x0][0x1d4], PT ;  /* 0x00007500d0007a0c */ /* 0x000fe20003f26270 */
[----:B------:R-:W0:Y:S02]  /*2930*/  LDGDEPBAR ;  /* 0x00000000000079af */ /* 0x000e240000000000 */
[----:B------:R-:W-:Y:S01]  /*2940*/  IMAD R0, R0, c[0x0][0x290], RZ ;  /* 0x0000a40000007a24 */ /* 0x000fe200078e02ff */
[----:B------:R-:W-:Y:S01]  /*2950*/  ISETP.GE.AND P0, PT, R84, c[0x0][0x1d4], PT ;  /* 0x0000750054007a0c */ /* 0x000fe20003f06270 */
[----:B------:R-:W-:Y:S01]  /*2960*/  IMAD.MOV.U32 R152, RZ, RZ, c[0x0][0x290] ;  /* 0x0000a400ff987624 */ /* 0x000fe200078e00ff */
[----:B------:R-:W-:Y:S01]  /*2970*/  MOV R141, c[0x0][0x27c] ;  /* 0x00009f00008d7a02 */ /* 0x000fe20000000f00 */
[----:B------:R-:W-:Y:S01]  /*2980*/  IMAD.WIDE.U32 R134, R134, c[0x0][0x290], RZ ;  /* 0x0000a40086867a25 */ /* 0x000fe200078e00ff */
[----:B------:R-:W-:Y:S03]  /*2990*/  WARPSYNC 0xffffffff ;  /* 0xffffffff00007948 */ /* 0x000fe60003800000 */
[----:B------:R-:W-:-:S02]  /*29a0*/  IMAD R3, R142, c[0x0][0x284], R3 ;  /* 0x0000a1008e037a24 */ /* 0x000fc400078e0203 */
[C---:B------:R-:W-:Y:S02]  /*29b0*/  IMAD R0, R142.reuse, c[0x0][0x294], R0 ;  /* 0x0000a5008e007a24 */ /* 0x040fe400078e0200 */
[----:B------:R-:W-:-:S04]  /*29c0*/  IMAD.WIDE.U32 R90, R142, c[0x0][0x280], R8 ;  /* 0x0000a0008e5a7a25 */ /* 0x000fc800078e0008 */
[----:B------:R-:W-:Y:S01]  /*29d0*/  IMAD.WIDE.U32 R82, R142, c[0x0][0x290], R6 ;  /* 0x0000a4008e527a25 */ /* 0x000fe200078e0006 */
[----:B------:R-:W-:-:S03]  /*29e0*/  SHF.L.U64.HI R145, R139, R146, c[0x0][0x284] ;  /* 0x0000a1008b917619 */ /* 0x000fc60000010292 */
[----:B------:R-:W-:-:S04]  /*29f0*/  IMAD.WIDE.U32 R116, R26, c[0x0][0x1e8], RZ ;  /* 0x00007a001a747a25 */ /* 0x000fc800078e00ff */
[----:B------:R-:W-:-:S04]  /*2a00*/  IMAD.WIDE.U32 R114, R26, c[0x0][0x210], RZ ;  /* 0x000084001a727a25 */ /* 0x000fc800078e00ff */
[----:B------:R-:W-:-:S04]  /*2a10*/  IMAD.WIDE.U32 R98, R142, c[0x0][0x280], R12 ;  /* 0x0000a0008e627a25 */ /* 0x000fc800078e000c */
[----:B------:R-:W-:Y:S01]  /*2a20*/  IMAD.WIDE.U32 R96, R142, c[0x0][0x290], R10 ;  /* 0x0000a4008e607a25 */ /* 0x000fe200078e000a */
[----:B------:R-:W-:Y:S02]  /*2a30*/  P2R R105, PR, RZ, 0x2 ;  /* 0x00000002ff697803 */ /* 0x000fe40000000000 */
[----:B------:R-:W-:Y:S01]  /*2a40*/  P2R R80, PR, RZ, 0x1 ;  /* 0x00000001ff507803 */ /* 0x000fe20000000000 */
[----:B------:R-:W-:Y:S01]  /*2a50*/  IMAD.SHL.U32 R153, R139, 0x20, RZ ;  /* 0x000000208b997824 */ /* 0x000fe200078e00ff */
[----:B------:R-:W-:Y:S01]  /*2a60*/  SHF.L.U32 R141, R141, 0x1, RZ ;  /* 0x000000018d8d7819 */ /* 0x000fe200000006ff */
[----:B------:R-:W-:Y:S01]  /*2a70*/  IMAD.IADD R148, R137, 0x1, R148 ;  /* 0x0000000189947824 */ /* 0x000fe200078e0294 */
[----:B------:R-:W-:Y:S01]  /*2a80*/  SHF.L.U64.HI R146, R152, R146, c[0x0][0x294] ;  /* 0x0000a50098927619 */ /* 0x000fe20000010292 */
[----:B------:R-:W-:Y:S01]  /*2a90*/  IMAD R126, R26, c[0x0][0x1ec], R117 ;  /* 0x00007b001a7e7a24 */ /* 0x000fe200078e0275 */
[----:B------:R-:W-:Y:S01]  /*2aa0*/  SHF.L.U32 R154, R152, 0x5, RZ ;  /* 0x00000005989a7819 */ /* 0x000fe200000006ff */
[----:B------:R-:W-:Y:S01]  /*2ab0*/  IMAD R125, R26, c[0x0][0x214], R115 ;  /* 0x000085001a7d7a24 */ /* 0x000fe200078e0273 */
[----:B------:R-:W-:Y:S01]  /*2ac0*/  IADD3 R149, R135, R149, RZ ;  /* 0x0000009587957210 */ /* 0x000fe20007ffe0ff */
[----:B------:R-:W-:Y:S01]  /*2ad0*/  IMAD.IADD R104, R99, 0x1, R3 ;  /* 0x0000000163687824 */ /* 0x000fe200078e0203 */
[----:B------:R-:W-:Y:S01]  /*2ae0*/  IADD3 R102, R3, R91, RZ ;  /* 0x0000005b03667210 */ /* 0x000fe20007ffe0ff */
[----:B------:R-:W-:Y:S01]  /*2af0*/  IMAD.IADD R103, R97, 0x1, R0 ;  /* 0x0000000161677824 */ /* 0x000fe200078e0200 */
[----:B------:R-:W-:-:S02]  /*2b00*/  IADD3 R101, R0, R83, RZ ;  /* 0x0000005300657210 */ /* 0x000fc40007ffe0ff */
[----:B--2---:R-:W-:Y:S01]  /*2b10*/  @P5 SHF.R.S32.HI R4, RZ, 0x1f, R23 ;  /* 0x0000001fff045819 */ /* 0x004fe20000011417 */
[----:B------:R-:W-:Y:S01]  /*2b20*/  @!P5 IMAD.MOV.U32 R4, RZ, RZ, R28 ;  /* 0x000000ffff04d224 */ /* 0x000fe200078e001c */
[----:B------:R-:W-:-:S03]  /*2b30*/  @!P5 MOV R23, R27 ;  /* 0x0000001b0017d202 */ /* 0x000fc60000000f00 */
[----:B------:R-:W-:Y:S02]  /*2b40*/  IMAD R4, R4, c[0x0][0x2b0], RZ ;  /* 0x0000ac0004047a24 */ /* 0x000fe400078e02ff */
[----:B------:R-:W-:-:S04]  /*2b50*/  IMAD.WIDE.U32 R112, R23, c[0x0][0x2b0], RZ ;  /* 0x0000ac0017707a25 */ /* 0x000fc800078e00ff */
[----:B------:R-:W-:-:S04]  /*2b60*/  IMAD R4, R23, c[0x0][0x2b4], R4 ;  /* 0x0000ad0017047a24 */ /* 0x000fc800078e0204 */
[----:B------:R-:W-:Y:S02]  /*2b70*/  IMAD.IADD R123, R113, 0x1, R4 ;  /* 0x00000001717b7824 */ /* 0x000fe400078e0204 */
[----:B-1----:R-:W2:Y:S04]  /*2b80*/  LDL R17, [R1+0x38] ;  /* 0x0000380001117983 */ /* 0x002ea80000100800 */
[----:B------:R-:W3:Y:S04]  /*2b90*/  LDL R14, [R1+0x3c] ;  /* 0x00003c00010e7983 */ /* 0x000ee80000100800 */
[----:B------:R-:W4:Y:S04]  /*2ba0*/  LDL R13, [R1+0x44] ;  /* 0x00004400010d7983 */ /* 0x000f280000100800 */
[----:B------:R-:W5:Y:S01]  /*2bb0*/  LDL R12, [R1+0x40] ;  /* 0x00004000010c7983 */ /* 0x000f620000100800 */
[----:B------:R-:W-:Y:S01]  /*2bc0*/  ISETP.GE.AND P0, PT, R84, c[0x0][0x27c], PT ;  /* 0x00009f0054007a0c */ /* 0x000fe20003f06270 */
[C---:B------:R-:W-:Y:S01]  /*2bd0*/  IMAD.WIDE.U32 R4, R26.reuse, c[0x0][0x260], R244 ;  /* 0x000098001a047a25 */ /* 0x040fe200078e00f4 */
[C---:B------:R-:W-:Y:S01]  /*2be0*/  IADD3 R15, R93.reuse, 0x20, RZ ;  /* 0x000000205d0f7810 */ /* 0x040fe20007ffe0ff */
[----:B------:R-:W-:Y:S01]  /*2bf0*/  ULDC.U8 UR5, c[0x0][0x298] ;  /* 0x0000a60000057ab9 */ /* 0x000fe20000000000 */
[----:B------:R-:W-:Y:S01]  /*2c00*/  SEL R3, RZ, c[0x0][0x27c], !P0 ;  /* 0x00009f00ff037a07 */ /* 0x000fe20004000000 */
[----:B------:R-:W-:Y:S01]  /*2c10*/  IMAD R5, R26, c[0x0][0x264], R5 ;  /* 0x000099001a057a24 */ /* 0x000fe200078e0205 */
[----:B------:R-:W-:Y:S01]  /*2c20*/  IADD3 R16, R93, 0x40, RZ ;  /* 0x000000405d107810 */ /* 0x000fe20007ffe0ff */
[----:B------:R-:W-:Y:S01]  /*2c30*/  IMAD.SHL.U32 R15, R15, 0x40, RZ ;  /* 0x000000400f0f7824 */ /* 0x000fe200078e00ff */
[----:B------:R-:W-:Y:S01]  /*2c40*/  P2R R124, PR, RZ, 0x1 ;  /* 0x00000001ff7c7803 */ /* 0x000fe20000000000 */
[----:B------:R-:W-:Y:S01]  /*2c50*/  IMAD.IADD R3, R84, 0x1, R3 ;  /* 0x0000000154037824 */ /* 0x000fe200078e0203 */
[----:B------:R-:W-:Y:S01]  /*2c60*/  SHF.L.U64.HI R130, R138, 0x5, R130 ;  /* 0x000000058a827819 */ /* 0x000fe20000010282 */
[----:B------:R-:W-:Y:S01]  /*2c70*/  IMAD.WIDE.U32 R76, R25, c[0x0][0x268], R4 ;  /* 0x00009a00194c7a25 */ /* 0x000fe200078e0004 */
[----:B------:R-:W-:-:S02]  /*2c80*/  LOP3.LUT R15, R15, 0x1c0, RZ, 0xc0, !PT ;  /* 0x000001c00f0f7812 */ /* 0x000fc400078ec0ff */
[----:B------:R-:W-:Y:S01]  /*2c90*/  SHF.R.S32.HI R6, RZ, 0x1f, R3 ;  /* 0x0000001fff067819 */ /* 0x000fe20000011403 */
[----:B------:R-:W-:Y:S02]  /*2ca0*/  IMAD.SHL.U32 R16, R16, 0x40, RZ ;  /* 0x0000004010107824 */ /* 0x000fe400078e00ff */
[----:B------:R-:W-:Y:S01]  /*2cb0*/  IMAD R0, R24, c[0x0][0x268], RZ ;  /* 0x00009a0018007a24 */ /* 0x000fe200078e02ff */
[----:B------:R-:W-:Y:S01]  /*2cc0*/  LEA.HI R3, R6, R3, RZ, 0x3 ;  /* 0x0000000306037211 */ /* 0x000fe200078f18ff */
[----:B------:R-:W-:Y:S01]  /*2cd0*/  IMAD.MOV.U32 R140, RZ, RZ, 0x6 ;  /* 0x00000006ff8c7424 */ /* 0x000fe200078e00ff */
[----:B------:R-:W-:Y:S01]  /*2ce0*/  LOP3.LUT R16, R16, 0x1c0, RZ, 0xc0, !PT ;  /* 0x000001c010107812 */ /* 0x000fe200078ec0ff */
[----:B------:R-:W-:Y:S01]  /*2cf0*/  IMAD.MOV.U32 R156, RZ, RZ, c[0x0][0x2b8] ;  /* 0x0000ae00ff9c7624 */ /* 0x000fe200078e00ff */
[--C-:B------:R-:W-:Y:S01]  /*2d00*/  LOP3.LUT R5, R15, 0x38, R3.reuse, 0xf8, !PT ;  /* 0x000000380f057812 */ /* 0x100fe200078ef803 */
[----:B------:R-:W-:Y:S01]  /*2d10*/  IMAD.MOV.U32 R155, RZ, RZ, c[0x0][0x27c] ;  /* 0x00009f00ff9b7624 */ /* 0x000fe200078e00ff */
[----:B------:R-:W1:Y:S01]  /*2d20*/  S2R R15, SR_TID.X ;  /* 0x00000000000f7919 */ /* 0x000e620000002100 */
[--C-:B------:R-:W-:Y:S01]  /*2d30*/  LOP3.LUT R4, R16, 0x38, R3.reuse, 0xf8, !PT ;  /* 0x0000003810047812 */ /* 0x100fe200078ef803 */
[----:B------:R-:W-:Y:S01]  /*2d40*/  IMAD R7, R25, c[0x0][0x26c], R0 ;  /* 0x00009b0019077a24 */ /* 0x000fe200078e0200 */
[----:B------:R-:W-:Y:S01]  /*2d50*/  IADD3 R16, R93, 0x20, RZ ;  /* 0x000000205d107810 */ /* 0x000fe20007ffe0ff */
[----:B------:R-:W-:Y:S01]  /*2d60*/  IMAD.SHL.U32 R151, R139, 0x40, RZ ;  /* 0x000000408b977824 */ /* 0x000fe200078e00ff */
[----:B------:R-:W-:Y:S01]  /*2d70*/  SHF.R.S32.HI R100, RZ, 0x3, R3 ;  /* 0x00000003ff647819 */ /* 0x000fe20000011403 */
[----:B------:R-:W-:Y:S01]  /*2d80*/  IMAD.SHL.U32 R138, R138, 0x20, RZ ;  /* 0x000000208a8a7824 */ /* 0x000fe200078e00ff */
[----:B------:R-:W-:Y:S01]  /*2d90*/  LOP3.LUT R78, R3, 0xfffffff8, RZ, 0xc0, !PT ;  /* 0xfffffff8034e7812 */ /* 0x000fe200078ec0ff */
[----:B------:R-:W-:Y:S01]  /*2da0*/  IMAD.SHL.U32 R16, R16, 0x40, RZ ;  /* 0x0000004010107824 */ /* 0x000fe200078e00ff */
[-C--:B------:R-:W-:Y:S01]  /*2db0*/  SHF.L.U64.HI R139, R139, R140.reuse, c[0x0][0x284] ;  /* 0x0000a1008b8b7619 */ /* 0x080fe2000001028c */
[----:B------:R-:W-:Y:S01]  /*2dc0*/  IMAD R0, R94, 0x20, R93 ;  /* 0x000000205e007824 */ /* 0x000fe200078e025d */
[C---:B------:R-:W-:Y:S01]  /*2dd0*/  SHF.L.U64.HI R140, R152.reuse, R140, c[0x0][0x294] ;  /* 0x0000a500988c7619 */ /* 0x040fe2000001028c */
[----:B------:R-:W-:Y:S01]  /*2de0*/  IMAD.SHL.U32 R152, R152, 0x40, RZ ;  /* 0x0000004098987824 */ /* 0x000fe200078e00ff */
[----:B------:R-:W-:Y:S01]  /*2df0*/  LOP3.LUT R16, R16, 0x1c0, RZ, 0xc0, !PT ;  /* 0x000001c010107812 */ /* 0x000fe200078ec0ff */
[----:B------:R-:W-:Y:S01]  /*2e00*/  IMAD.IADD R79, R77, 0x1, R7 ;  /* 0x000000014d4f7824 */ /* 0x000fe200078e0207 */
[----:B------:R-:W-:-:S02]  /*2e10*/  SHF.R.S32.HI R92, RZ, 0x1f, R78 ;  /* 0x0000001fff5c7819 */ /* 0x000fc4000001144e */
[----:B------:R-:W-:Y:S01]  /*2e20*/  SHF.R.U32.HI R16, RZ, 0x3, R16 ;  /* 0x00000003ff107819 */ /* 0x000fe20000011610 */
[----:B------:R-:W-:Y:S01]  /*2e30*/  BAR.SYNC.DEFER_BLOCKING 0x0 ;  /* 0x0000000000007b1d */ /* 0x000fe20000010000 */
[----:B------:R-:W-:Y:S02]  /*2e40*/  ISETP.NE.AND P1, PT, R156, 0x1, PT ;  /* 0x000000019c00780c */ /* 0x000fe40003f25270 */
[----:B------:R-:W-:Y:S02]  /*2e50*/  LOP3.LUT R5, R5, R16, RZ, 0x3c, !PT ;  /* 0x0000001005057212 */ /* 0x000fe400078e3cff */
[----:B------:R-:W-:Y:S02]  /*2e60*/  ISETP.GE.AND P0, PT, R155, 0x1, PT ;  /* 0x000000019b00780c */ /* 0x000fe40003f06270 */
[----:B--2---:R-:W-:-:S04]  /*2e70*/  LOP3.LUT R6, R17, 0x38, R3, 0xf8, !PT ;  /* 0x0000003811067812 */ /* 0x004fc800078ef803 */
[----:B---3--:R-:W-:Y:S02]  /*2e80*/  LOP3.LUT R6, R6, R14, RZ, 0x3c, !PT ;  /* 0x0000000e06067212 */ /* 0x008fe400078e3cff */
[----:B-1----:R-:W-:Y:S01]  /*2e90*/  SHF.R.S32.HI R14, RZ, 0x1f, R15 ;  /* 0x0000001fff0e7819 */ /* 0x002fe2000001140f */
[----:B----4-:R-:W-:-:S03]  /*2ea0*/  IMAD.IADD R5, R13, 0x1, R5 ;  /* 0x000000010d057824 */ /* 0x010fc600078e0205 */
[----:B------:R-:W-:Y:S02]  /*2eb0*/  LEA.HI R14, R14, R15, RZ, 0x5 ;  /* 0x0000000f0e0e7211 */ /* 0x000fe400078f28ff */
[----:B------:R-:W-:Y:S01]  /*2ec0*/  IADD3 R15, R93, 0x40, RZ ;  /* 0x000000405d0f7810 */ /* 0x000fe20007ffe0ff */
[----:B------:R-:W-:Y:S01]  /*2ed0*/  IMAD.SHL.U32 R121, R5, 0x2, RZ ;  /* 0x0000000205797824 */ /* 0x000fe200078e00ff */
[----:B------:R-:W-:-:S03]  /*2ee0*/  SHF.R.S32.HI R14, RZ, 0x5, R14 ;  /* 0x00000005ff0e7819 */ /* 0x000fc6000001140e */
[----:B------:R-:W-:Y:S02]  /*2ef0*/  IMAD.SHL.U32 R15, R15, 0x40, RZ ;  /* 0x000000400f0f7824 */ /* 0x000fe400078e00ff */
[----:B------:R-:W-:-:S03]  /*2f00*/  IMAD.SHL.U32 R14, R14, 0x200, RZ ;  /* 0x000002000e0e7824 */ /* 0x000fc600078e00ff */
[----:B------:R-:W-:Y:S01]  /*2f10*/  LOP3.LUT R15, R15, 0x1c0, RZ, 0xc0, !PT ;  /* 0x000001c00f0f7812 */ /* 0x000fe200078ec0ff */
[----:B------:R-:W-:-:S03]  /*2f20*/  IMAD.IADD R6, R14, 0x1, R6 ;  /* 0x000000010e067824 */ /* 0x000fc600078e0206 */
[----:B------:R-:W-:Y:S01]  /*2f30*/  SHF.R.U32.HI R15, RZ, 0x3, R15 ;  /* 0x00000003ff0f7819 */ /* 0x000fe2000001160f */
[----:B------:R-:W-:-:S03]  /*2f40*/  IMAD.SHL.U32 R122, R6, 0x2, RZ ;  /* 0x00000002067a7824 */ /* 0x000fc600078e00ff */
[----:B------:R-:W-:-:S05]  /*2f50*/  LOP3.LUT R4, R4, R15, RZ, 0x3c, !PT ;  /* 0x0000000f04047212 */ /* 0x000fca00078e3cff */
[----:B-----5:R-:W-:-:S04]  /*2f60*/  IMAD.IADD R3, R12, 0x1, R4 ;  /* 0x000000010c037824 */ /* 0x020fc800078e0204 */
[----:B------:R-:W-:Y:S02]  /*2f70*/  IMAD.SHL.U32 R120, R3, 0x2, RZ ;  /* 0x0000000203787824 */ /* 0x000fe400078e00ff */
.L_x_271:
[----:B------:R-:W-:Y:S01]  /*2f80*/  IMAD R3, R31, 0x50, R0 ;  /* 0x000000501f037824 */ /* 0x000fe200078e0200 */
[----:B------:R-:W-:Y:S01]  /*2f90*/  ISETP.NE.AND P1, PT, R156, 0x1, PT ;  /* 0x000000019c00780c */ /* 0x000fe20003f25270 */
[----:B------:R-:W-:Y:S01]  /*2fa0*/  IMAD.MOV.U32 R74, RZ, RZ, RZ ;  /* 0x000000ffff4a7224 */ /* 0x000fe200078e00ff */
[----:B------:R-:W-:Y:S04]  /*2fb0*/  DEPBAR.LE SB0, 0x0 ;  /* 0x000080000000791a */ /* 0x000fe80000000000 */
[----:B-1----:R-:W-:Y:S01]  /*2fc0*/  IMAD.IADD R4, R127, 0x1, R3 ;  /* 0x000000017f047824 */ /* 0x002fe200078e0203 */
[----:B------:R-:W-:Y:S01]  /*2fd0*/  ISETP.GE.AND P0, PT, R3, R2, PT ;  /* 0x000000020300720c */ /* 0x000fe20003f06270 */
[----:B------:R-:W-:Y:S01]  /*2fe0*/  WARPSYNC 0xffffffff ;  /* 0xffffffff00007948 */ /* 0x000fe20003800000 */
[----:B------:R-:W-:Y:S01]  /*2ff0*/  ISETP.GE.AND P2, PT, R155, 0x1, PT ;  /* 0x000000019b00780c */ /* 0x000fe20003f46270 */
[--C-:B------:R-:W-:Y:S01]  /*3000*/  IMAD.MOV.U32 R3, RZ, RZ, R4.reuse ;  /* 0x000000ffff037224 */ /* 0x100fe200078e0004 */
[----:B------:R-:W-:Y:S01]  /*3010*/  ISETP.GT.OR P0, PT, R0, 0x4f, P0 ;  /* 0x0000004f0000780c */ /* 0x000fe20000704670 */
[----:B------:R-:W-:Y:S01]  /*3020*/  BSSY B2, `(.L_x_237) ;  /* 0x0000417000027945 */ /* 0x000fe20003800000 */
[----:B------:R-:W-:Y:S05]  /*3030*/  @P1 IMAD.HI.U32 R5, R4, c[0x0][0x2bc], RZ ;  /* 0x0000af0004051a27 */ /* 0x000fea00078e00ff */
[----:B------:R-:W-:Y:S06]  /*3040*/  @P1 SHF.R.U32.HI R3, RZ, c[0x0][0x2c0], R5 ;  /* 0x0000b000ff031a19 */ /* 0x000fec0000011605 */
[C---:B------:R-:W-:Y:S04]  /*3050*/  @!P0 IADD3 R5, P1, R3.reuse, R112, RZ ;  /* 0x0000007003058210 */ /* 0x040fe80007f3e0ff */
[----:B------:R-:W-:Y:S01]  /*3060*/  @!P0 LEA.HI.X.SX32 R7, R3, R123, 0x1, P1 ;  /* 0x0000007b03078211 */ /* 0x000fe200008f0eff */
[----:B------:R-:W-:Y:S01]  /*3070*/  IMAD.MOV R3, RZ, RZ, -R3 ;  /* 0x000000ffff037224 */ /* 0x000fe200078e0a03 */
[----:B------:R-:W-:Y:S03]  /*3080*/  @!P0 LEA R6, P1, R5, c[0x0][0x2a0], 0x2 ;  /* 0x0000a80005068a11 */ /* 0x000fe600078210ff */
[----:B------:R-:W-:Y:S01]  /*3090*/  IMAD R75, R3, c[0x0][0x2b8], R4 ;  /* 0x0000ae00034b7a24 */ /* 0x000fe200078e0204 */
[----:B------:R-:W-:Y:S03]  /*30a0*/  @!P0 LEA.HI.X R7, R5, c[0x0][0x2a4], R7, 0x2, P1 ;  /* 0x0000a90005078a11 */ /* 0x000fe600008f1407 */
[----:B------:R-:W-:Y:S01]  /*30b0*/  IMAD.WIDE.U32 R4, R75, c[0x0][0x1e0], RZ ;  /* 0x000078004b047a25 */ /* 0x000fe200078e00ff */
[----:B------:R-:W-:Y:S01]  /*30c0*/  SHF.R.S32.HI R81, RZ, 0x1f, R75 ;  /* 0x0000001fff517819 */ /* 0x000fe2000001144b */
[----:B------:R-:W2:Y:S04]  /*30d0*/  @!P0 LDG.E R74, [R6.64] ;  /* 0x00000008064a8981 */ /* 0x000ea8000c1e1900 */
[----:B------:R-:W-:Y:S01]  /*30e0*/  IMAD R3, R81, c[0x0][0x1e0], RZ ;  /* 0x0000780051037a24 */ /* 0x000fe200078e02ff */
[----:B------:R-:W-:Y:S03]  /*30f0*/  BAR.SYNC.DEFER_BLOCKING 0x0 ;  /* 0x0000000000007b1d */ /* 0x000fe60000010000 */
[----:B------:R-:W-:Y:S04]  /*3100*/  IMAD R3, R75, c[0x0][0x1e4], R3 ;  /* 0x000079004b037a24 */ /* 0x000fe800078e0203 */
[----:B------:R-:W-:Y:S01]  /*3110*/  IMAD.IADD R5, R5, 0x1, R3 ;  /* 0x0000000105057824 */ /* 0x000fe200078e0203 */
[----:B--2---:R-:W-:Y:S03]  /*3120*/  SHF.R.S32.HI R89, RZ, 0x1f, R74 ;  /* 0x0000001fff597819 */ /* 0x004fe6000001144a */
[----:B------:R-:W-:Y:S04]  /*3130*/  IMAD.WIDE.U32 R4, R74, c[0x0][0x1f0], R4 ;  /* 0x00007c004a047a25 */ /* 0x000fe800078e0004 */
[----:B------:R-:W-:Y:S01]  /*3140*/  IMAD R6, R89, c[0x0][0x1f0], RZ ;  /* 0x00007c0059067a24 */ /* 0x000fe200078e02ff */
[----:B------:R-:W-:Y:S03]  /*3150*/  IADD3 R3, P0, R116, R4, RZ ;  /* 0x0000000474037210 */ /* 0x000fe60007f1e0ff */
[----:B------:R-:W-:Y:S05]  /*3160*/  IMAD R6, R74, c[0x0][0x1f4], R6 ;  /* 0x00007d004a067a24 */ /* 0x000fea00078e0206 */
[----:B------:R-:W-:Y:S02]  /*3170*/  IADD3.X R4, R126, R5, R6, P0, !PT ;  /* 0x000000057e047210 */ /* 0x000fe400007fe406 */
[C---:B------:R-:W-:Y:S04]  /*3180*/  LEA R71, P0, R3.reuse, c[0x0][0x1c8], 0x1 ;  /* 0x0000720003477a11 */ /* 0x040fe800078008ff */
[----:B------:R-:W-:Y:S01]  /*3190*/  LEA.HI.X R70, R3, c[0x0][0x1cc], R4, 0x1, P0 ;  /* 0x0000730003467a11 */ /* 0x000fe200000f0c04 */
[----:B------:R-:W-:-:S05]  /*31a0*/  @!P2 BRA `(.L_x_238) ;  /* 0x00003c600000a947 */ /* 0x000fca0003800000 */
[-C--:B------:R-:W-:Y:S01]  /*31b0*/  IMAD R5, R148, R31.reuse, RZ ;  /* 0x0000001f94057224 */ /* 0x080fe200078e02ff */
[----:B------:R-:W-:Y:S01]  /*31c0*/  ISETP.NE.AND P0, PT, RZ, UR5, PT ;  /* 0x00000005ff007c0c */ /* 0x000fe2000bf05270 */
[-C--:B------:R-:W-:Y:S01]  /*31d0*/  IMAD R4, R149, R31.reuse, RZ ;  /* 0x0000001f95047224 */ /* 0x080fe200078e02ff */
[----:B------:R-:W-:Y:S01]  /*31e0*/  SHF.R.S32.HI R3, RZ, 0x1f, R31 ;  /* 0x0000001fff037819 */ /* 0x000fe2000001141f */
[----:B------:R-:W-:Y:S04]  /*31f0*/  IMAD.WIDE.U32 R14, R136, R31, RZ ;  /* 0x0000001f880e7225 */ /* 0x000fe800078e00ff */
[C---:B------:R-:W-:Y:S02]  /*3200*/  IMAD R5, R3.reuse, R136, R5 ;  /* 0x0000008803057224 */ /* 0x040fe400078e0205 */
[----:B------:R-:W-:Y:S02]  /*3210*/  IMAD R4, R3, R134, R4 ;  /* 0x0000008603047224 */ /* 0x000fe400078e0204 */
[----:B------:R-:W-:Y:S01]  /*3220*/  IMAD R3, R31, -0x50, R2 ;  /* 0xffffffb01f037824 */ /* 0x000fe200078e0202 */
[----:B------:R-:W-:Y:S01]  /*3230*/  IADD3 R28, R15, R5, RZ ;  /* 0x000000050f1c7210 */ /* 0x000fe20007ffe0ff */
[----:B------:R-:W-:Y:S03]  /*3240*/  IMAD.WIDE.U32 R12, R134, R31, RZ ;  /* 0x0000001f860c7225 */ /* 0x000fe600078e00ff */
[----:B------:R-:W-:Y:S02]  /*3250*/  IMNMX R63, R3, 0x50, PT ;  /* 0x00000050033f7817 */ /* 0x000fe40003800200 */
[----:B------:R-:W-:Y:S01]  /*3260*/  IADD3 R29, R13, R4, RZ ;  /* 0x000000040d1d7210 */ /* 0x000fe20007ffe0ff */
[----:B------:R-:W-:-:S05]  /*3270*/  @!P0 BRA `(.L_x_239) ;  /* 0x00001e5000008947 */ /* 0x000fca0003800000 */
[----:B------:R-:W-:Y:S01]  /*3280*/  ISETP.GE.AND P3, PT, R93, R63, PT ;  /* 0x0000003f5d00720c */ /* 0x000fe20003f66270 */
[----:B------:R-:W-:Y:S01]  /*3290*/  BSSY B0, `(.L_x_240) ;  /* 0x000001b000007945 */ /* 0x000fe20003800000 */
[----:B------:R-:W-:Y:S01]  /*32a0*/  CS2R R40, SRZ ;  /* 0x0000000000287805 */ /* 0x000fe2000001ff00 */
[----:B------:R-:W-:Y:S01]  /*32b0*/  CS2R R36, SRZ ;  /* 0x0000000000247805 */ /* 0x000fe2000001ff00 */
[----:B------:R-:W-:Y:S01]  /*32c0*/  CS2R R32, SRZ ;  /* 0x0000000000207805 */ /* 0x000fe2000001ff00 */
[----:B------:R-:W-:Y:S01]  /*32d0*/  CS2R R8, SRZ ;  /* 0x0000000000087805 */ /* 0x000fe2000001ff00 */
[----:B------:R-:W-:Y:S07]  /*32e0*/  CS2R R4, SRZ ;  /* 0x0000000000047805 */ /* 0x000fee000001ff00 */
[----:B------:R-:W-:-:S05]  /*32f0*/  @P3 BRA `(.L_x_241) ;  /* 0x0000014000003947 */ /* 0x000fca0003800000 */
[----:B------:R-:W-:Y:S01]  /*3300*/  IADD3 R3, P0, R98, R14, RZ ;  /* 0x0000000e62037210 */ /* 0x000fe20007f1e0ff */
[----:B------:R-:W-:Y:S01]  /*3310*/  CS2R R32, SRZ ;  /* 0x0000000000207805 */ /* 0x000fe2000001ff00 */
[----:B------:R-:W-:Y:S01]  /*3320*/  CS2R R36, SRZ ;  /* 0x0000000000247805 */ /* 0x000fe2000001ff00 */
[----:B------:R-:W-:Y:S02]  /*3330*/  CS2R R8, SRZ ;  /* 0x0000000000087805 */ /* 0x000fe4000001ff00 */
[----:B------:R-:W-:Y:S01]  /*3340*/  IMAD.X R5, R28, 0x1, R104, P0 ;  /* 0x000000011c057824 */ /* 0x000fe200000e0668 */
[----:B------:R-:W-:Y:S05]  /*3350*/  IADD3 R4, P0, R96, R12, RZ ;  /* 0x0000000c60047210 */ /* 0x000fea0007f1e0ff */
[----:B------:R-:W-:Y:S01]  /*3360*/  IMAD.X R7, R29, 0x1, R103, P0 ;  /* 0x000000011d077824 */ /* 0x000fe200000e0667 */
[C---:B------:R-:W-:Y:S04]  /*3370*/  LEA R10, P0, R3.reuse, c[0x0][0x270], 0x1 ;  /* 0x00009c00030a7a11 */ /* 0x040fe800078008ff */
[----:B------:R-:W-:Y:S02]  /*3380*/  LEA.HI.X R11, R3, c[0x0][0x274], R5, 0x1, P0 ;  /* 0x00009d00030b7a11 */ /* 0x000fe400000f0c05 */
[C---:B------:R-:W-:Y:S04]  /*3390*/  LEA R6, P0, R4.reuse, c[0x0][0x288], 0x1 ;  /* 0x0000a20004067a11 */ /* 0x040fe800078008ff */
[----:B------:R-:W-:Y:S02]  /*33a0*/  LEA.HI.X R7, R4, c[0x0][0x28c], R7, 0x1, P0 ;  /* 0x0000a30004077a11 */ /* 0x000fe400000f0c07 */
[----:B------:R-:W-:Y:S01]  /*33b0*/  ISETP.GE.AND P0, PT, R86, c[0x0][0x27c], PT ;  /* 0x00009f0056007a0c */ /* 0x000fe20003f06270 */
[----:B------:R-:W-:Y:S11]  /*33c0*/  CS2R R4, SRZ ;  /* 0x0000000000047805 */ /* 0x000ff6000001ff00 */
[----:B------:R-:W-:Y:S01]  /*33d0*/  @!UPT UIADD3 URZ, URZ, URZ, URZ ;  /* 0x0000003f3f3ff290 */ /* 0x000fe2000fffe03f */
[----:B------:R1:W5:Y:S04]  /*33e0*/  @!P0 LDG.E.64 R32, [R10.64] ;  /* 0x000000080a208981 */ /* 0x000368000c1e1b00 */
[----:B------:R1:W5:Y:S01]  /*33f0*/  @!P0 LDG.E.64 R4, [R6.64] ;  /* 0x0000000806048981 */ /* 0x000362000c1e1b00 */
[----:B------:R-:W-:Y:S11]  /*3400*/  ISETP.GE.AND P0, PT, R88, c[0x0][0x27c], PT ;  /* 0x00009f0058007a0c */ /* 0x000ff60003f06270 */
[----:B------:R-:W-:Y:S02]  /*3410*/  @!UPT UIADD3 URZ, URZ, URZ, URZ ;  /* 0x0000003f3f3ff290 */ /* 0x000fe4000fffe03f */
[----:B------:R1:W5:Y:S04]  /*3420*/  @!P0 LDG.E.64 R36, [R10.64+0x20] ;  /* 0x000020080a248981 */ /* 0x000368000c1e1b00 */
[----:B------:R1:W5:Y:S02]  /*3430*/  @!P0 LDG.E.64 R8, [R6.64+0x20] ;  /* 0x0000200806088981 */ /* 0x000364000c1e1b00 */
.L_x_241:
[----:B------:R-:W-:Y:S05]  /*3440*/  BSYNC B0 ;  /* 0x0000000000007941 */ /* 0x000fea0003800000 */
.L_x_240:
[----:B------:R-:W-:Y:S01]  /*3450*/  IADD3 R20, R93, 0x20, RZ ;  /* 0x000000205d147810 */ /* 0x000fe20007ffe0ff */
[----:B-1---5:R-:W-:Y:S01]  /*3460*/  IMAD.MOV.U32 R7, RZ, RZ, R37 ;  /* 0x000000ffff077224 */ /* 0x022fe200078e0025 */
[----:B------:R-:W-:Y:S01]  /*3470*/  BSSY B0, `(.L_x_242) ;  /* 0x0000026000007945 */ /* 0x000fe20003800000 */
[----:B------:R-:W-:Y:S01]  /*3480*/  IMAD.MOV.U32 R6, RZ, RZ, R32 ;  /* 0x000000ffff067224 */ /* 0x000fe200078e0020 */
[----:B------:R-:W-:Y:S01]  /*3490*/  ISETP.GE.AND P4, PT, R20, R63, PT ;  /* 0x0000003f1400720c */ /* 0x000fe20003f86270 */
[----:B------:R-:W-:Y:S01]  /*34a0*/  IMAD.MOV.U32 R10, RZ, RZ, R36 ;  /* 0x000000ffff0a7224 */ /* 0x000fe200078e0024 */
[----:B------:R-:W-:Y:S01]  /*34b0*/  PRMT R47, R7, 0x7610, R47 ;  /* 0x00007610072f7816 */ /* 0x000fe2000000002f */
[----:B------:R-:W-:Y:S01]  /*34c0*/  IMAD.MOV.U32 R3, RZ, RZ, R33 ;  /* 0x000000ffff037224 */ /* 0x000fe200078e0021 */
[----:B------:R-:W-:Y:S01]  /*34d0*/  PRMT R30, R6, 0x7610, R30 ;  /* 0x00007610061e7816 */ /* 0x000fe2000000001e */
[----:B------:R-:W-:Y:S01]  /*34e0*/  IMAD.MOV.U32 R7, RZ, RZ, R9 ;  /* 0x000000ffff077224 */ /* 0x000fe200078e0009 */
[----:B------:R-:W-:Y:S01]  /*34f0*/  CS2R R38, SRZ ;  /* 0x0000000000267805 */ /* 0x000fe2000001ff00 */
[----:B------:R-:W-:Y:S01]  /*3500*/  IMAD.MOV.U32 R6, RZ, RZ, R4 ;  /* 0x000000ffff067224 */ /* 0x000fe200078e0004 */
[----:B------:R-:W-:Y:S01]  /*3510*/  PRMT R46, R3, 0x5410, R10 ;  /* 0x00005410032e7816 */ /* 0x000fe2000000000a */
[----:B------:R-:W-:Y:S01]  /*3520*/  CS2R R18, SRZ ;  /* 0x0000000000127805 */ /* 0x000fe2000001ff00 */
[----:B------:R-:W-:Y:S01]  /*3530*/  MOV R10, R8 ;  /* 0x00000008000a7202 */ /* 0x000fe20000000f00 */
[----:B------:R-:W-:Y:S01]  /*3540*/  CS2R R16, SRZ ;  /* 0x0000000000107805 */ /* 0x000fe2000001ff00 */
[----:B------:R-:W-:Y:S02]  /*3550*/  MOV R3, R5 ;  /* 0x0000000500037202 */ /* 0x000fe40000000f00 */
[----:B------:R-:W-:Y:S02]  /*3560*/  PRMT R24, R10, 0x5410, R7 ;  /* 0x000054100a187816 */ /* 0x000fe40000000007 */
[----:B------:R-:W-:Y:S01]  /*3570*/  PRMT R11, R6, 0x5410, R3 ;  /* 0x00005410060b7816 */ /* 0x000fe20000000003 */
[----:B------:R-:W-:-:S05]  /*3580*/  @P4 BRA `(.L_x_243) ;  /* 0x0000014000004947 */ /* 0x000fca0003800000 */
[----:B------:R-:W-:Y:S01]  /*3590*/  IADD3 R3, P1, P0, R98, R14, R153 ;  /* 0x0000000e62037210 */ /* 0x000fe2000783e099 */
[----:B------:R-:W-:Y:S01]  /*35a0*/  CS2R R38, SRZ ;  /* 0x0000000000267805 */ /* 0x000fe2000001ff00 */
[----:B------:R-:W-:Y:S01]  /*35b0*/  CS2R R16, SRZ ;  /* 0x0000000000107805 */ /* 0x000fe2000001ff00 */
[----:B------:R-:W-:Y:S01]  /*35c0*/  CS2R R40, SRZ ;  /* 0x0000000000287805 */ /* 0x000fe2000001ff00 */
[----:B------:R-:W-:Y:S01]  /*35d0*/  IADD3.X R6, R104, R28, R145, P1, P0 ;  /* 0x0000001c68067210 */ /* 0x000fe20000fe0491 */
[----:B------:R-:W-:Y:S01]  /*35e0*/  CS2R R18, SRZ ;  /* 0x0000000000127805 */ /* 0x000fe2000001ff00 */
[----:B------:R-:W-:Y:S04]  /*35f0*/  IADD3 R7, P1, P0, R96, R12, R154 ;  /* 0x0000000c60077210 */ /* 0x000fe8000783e09a */
[----:B------:R-:W-:Y:S02]  /*3600*/  IADD3.X R10, R103, R29, R146, P1, P0 ;  /* 0x0000001d670a7210 */ /* 0x000fe40000fe0492 */
[C---:B------:R-:W-:Y:S04]  /*3610*/  LEA R20, P0, R3.reuse, c[0x0][0x270], 0x1 ;  /* 0x00009c0003147a11 */ /* 0x040fe800078008ff */
[----:B------:R-:W-:Y:S02]  /*3620*/  LEA.HI.X R21, R3, c[0x0][0x274], R6, 0x1, P0 ;  /* 0x00009d0003157a11 */ /* 0x000fe400000f0c06 */
[C---:B------:R-:W-:Y:S04]  /*3630*/  LEA R6, P0, R7.reuse, c[0x0][0x288], 0x1 ;  /* 0x0000a20007067a11 */ /* 0x040fe800078008ff */
[----:B------:R-:W-:Y:S02]  /*3640*/  LEA.HI.X R7, R7, c[0x0][0x28c], R10, 0x1, P0 ;  /* 0x0000a30007077a11 */ /* 0x000fe400000f0c0a */
[----:B------:R-:W-:Y:S11]  /*3650*/  ISETP.GE.AND P0, PT, R86, c[0x0][0x27c], PT ;  /* 0x00009f0056007a0c */ /* 0x000ff60003f06270 */
[----:B------:R-:W-:Y:S02]  /*3660*/  @!UPT UIADD3 URZ, URZ, URZ, URZ ;  /* 0x0000003f3f3ff290 */ /* 0x000fe4000fffe03f */
[----:B------:R1:W5:Y:S04]  /*3670*/  @!P0 LDG.E.64 R38, [R20.64] ;  /* 0x0000000814268981 */ /* 0x000368000c1e1b00 */
[----:B------:R1:W5:Y:S01]  /*3680*/  @!P0 LDG.E.64 R16, [R6.64] ;  /* 0x0000000806108981 */ /* 0x000362000c1e1b00 */
[----:B------:R-:W-:Y:S11]  /*3690*/  ISETP.GE.AND P0, PT, R88, c[0x0][0x27c], PT ;  /* 0x00009f0058007a0c */ /* 0x000ff60003f06270 */
[----:B------:R-:W-:Y:S02]  /*36a0*/  @!UPT UIADD3 URZ, URZ, URZ, URZ ;  /* 0x0000003f3f3ff290 */ /* 0x000fe4000fffe03f */
[----:B------:R1:W5:Y:S04]  /*36b0*/  @!P0 LDG.E.64 R40, [R20.64+0x20] ;  /* 0x0000200814288981 */ /* 0x000368000c1e1b00 */
[----:B------:R1:W5:Y:S02]  /*36c0*/  @!P0 LDG.E.64 R18, [R6.64+0x20] ;  /* 0x0000200806128981 */ /* 0x000364000c1e1b00 */
.L_x_243:
[----:B------:R-:W-:Y:S05]  /*36d0*/  BSYNC B0 ;  /* 0x0000000000007941 */ /* 0x000fea0003800000 */
.L_x_242:
        /* <DEDUP_REMOVED lines=16> */
[----:B------:R-:W-:Y:S01]  /*37e0*/  MOV R3, R17 ;  /* 0x0000001100037202 */ /* 0x000fe20000000f00 */
[----:B------:R-:W-:Y:S01]  /*37f0*/  CS2R R20, SRZ ;  /* 0x0000000000147805 */ /* 0x000fe2000001ff00 */
[----:B------:R-:W-:Y:S02]  /*3800*/  PRMT R26, R10, 0x5410, R7 ;  /* 0x000054100a1a7816 */ /* 0x000fe40000000007 */
[----:B------:R-:W-:Y:S01]  /*3810*/  PRMT R25, R6, 0x5410, R3 ;  /* 0x0000541006197816 */ /* 0x000fe20000000003 */
[----:B------:R-:W-:-:S05]  /*3820*/  @P2 BRA `(.L_x_245) ;  /* 0x0000012000002947 */ /* 0x000fca0003800000 */
[----:B------:R-:W-:Y:S01]  /*3830*/  IADD3 R6, P1, P0, R98, R151, R14 ;  /* 0x0000009762067210 */ /* 0x000fe2000783e00e */
[----:B------:R-:W-:Y:S01]  /*3840*/  CS2R R44, SRZ ;  /* 0x00000000002c7805 */ /* 0x000fe2000001ff00 */
[----:B------:R-:W-:Y:S02]  /*3850*/  CS2R R22, SRZ ;  /* 0x0000000000167805 */ /* 0x000fe4000001ff00 */
[----:B------:R-:W-:Y:S02]  /*3860*/  IADD3.X R10, R104, R139, R28, P1, P0 ;  /* 0x0000008b680a7210 */ /* 0x000fe40000fe041c */
        /* <DEDUP_REMOVED lines=14> */
.L_x_245:
[----:B------:R-:W-:Y:S05]  /*3950*/  BSYNC B0 ;  /* 0x0000000000007941 */ /* 0x000fea0003800000 */
.L_x_244:
[----:B-1---5:R-:W-:Y:S01]  /*3960*/  MOV R6, R42 ;  /* 0x0000002a00067202 */ /* 0x022fe20000000f00 */
[----:B------:R1:W2:Y:S01]  /*3970*/  SHFL.IDX PT, R55, R70, RZ, 0x1c1f ;  /* 0x001c1fff46377589 */ /* 0x0002a200000e0000 */
[----:B------:R-:W-:Y:S01]  /*3980*/  IMAD.MOV.U32 R10, RZ, RZ, R44 ;  /* 0x000000ffff0a7224 */ /* 0x000fe200078e002c */
[----:B------:R-:W-:Y:S01]  /*3990*/  BSSY B1, `(.L_x_246) ;  /* 0x0000082000017945 */ /* 0x000fe20003800000 */
[----:B------:R-:W-:Y:S01]  /*39a0*/  PRMT R49, R49, 0x5410, R6 ;  /* 0x0000541031317816 */ /* 0x000fe20000000006 */
[----:B------:R-:W-:Y:S02]  /*39b0*/  IMAD.MOV.U32 R3, RZ, RZ, R43 ;  /* 0x000000ffff037224 */ /* 0x000fe400078e002b */
[----:B------:R1:W3:Y:S01]  /*39c0*/  SHFL.IDX PT, R54, R71, RZ, 0x1c1f ;  /* 0x001c1fff47367589 */ /* 0x0002e200000e0000 */
[----:B------:R-:W-:Y:S02]  /*39d0*/  IMAD.MOV.U32 R7, RZ, RZ, R45 ;  /* 0x000000ffff077224 */ /* 0x000fe400078e002d */
[----:B------:R-:W-:Y:S01]  /*39e0*/  PRMT R50, R3, 0x5410, R10 ;  /* 0x0000541003327816 */ /* 0x000fe2000000000a */
[----:B------:R-:W-:Y:S01]  /*39f0*/  IMAD.MOV.U32 R10, RZ, RZ, R22 ;  /* 0x000000ffff0a7224 */ /* 0x000fe200078e0016 */
[----:B------:R-:W-:Y:S01]  /*3a00*/  MOV R3, R21 ;  /* 0x0000001500037202 */ /* 0x000fe20000000f00 */
[----:B------:R-:W-:Y:S01]  /*3a10*/  IMAD.MOV.U32 R6, RZ, RZ, R20 ;  /* 0x000000ffff067224 */ /* 0x000fe200078e0014 */
[----:B------:R-:W-:Y:S02]  /*3a20*/  PRMT R51, R7, 0x7610, R51 ;  /* 0x0000761007337816 */ /* 0x000fe40000000033 */
[----:B------:R-:W-:Y:S02]  /*3a30*/  MOV R7, R23 ;  /* 0x0000001700077202 */ /* 0x000fe40000000f00 */
[----:B------:R-:W-:Y:S02]  /*3a40*/  PRMT R27, R6, 0x5410, R3 ;  /* 0x00005410061b7816 */ /* 0x000fe40000000003 */
[----:B------:R-:W-:Y:S01]  /*3a50*/  PRMT R28, R10, 0x5410, R7 ;  /* 0x000054100a1c7816 */ /* 0x000fe20000000007 */
[----:B------:R-:W-:-:S05]  /*3a60*/  @P3 BRA `(.L_x_247) ;  /* 0x0000074000003947 */ /* 0x000fca0003800000 */
[----:B------:R-:W-:Y:S01]  /*3a70*/  ISETP.NE.AND P0, PT, R80, RZ, PT ;  /* 0x000000ff5000720c */ /* 0x000fe20003f05270 */
[----:B------:R-:W-:Y:S01]  /*3a80*/  @!UPT UIADD3 URZ, URZ, URZ, URZ ;  /* 0x0000003f3f3ff290 */ /* 0x000fe2000fffe03f */
[----:B------:R-:W-:Y:S11]  /*3a90*/  BSSY B0, `(.L_x_248) ;  /* 0x0000038000007945 */ /* 0x000ff60003800000 */
[----:B------:R-:W-:-:S05]  /*3aa0*/  @P0 BRA `(.L_x_249) ;  /* 0x0000036000000947 */ /* 0x000fca0003800000 */
[C---:B---3--:R-:W-:Y:S01]  /*3ab0*/  LEA R52, P0, R84.reuse, R54, 0x1 ;  /* 0x0000003654347211 */ /* 0x048fe200078008ff */
[----:B------:R-:W3:Y:S03]  /*3ac0*/  LDS.128 R12, [R248+0x2800] ;  /* 0x00280000f80c7984 */ /* 0x000ee60000000c00 */
[----:B--2---:R-:W-:Y:S02]  /*3ad0*/  LEA.HI.X R53, R84, R55, R85, 0x1, P0 ;  /* 0x0000003754357211 */ /* 0x004fe400000f0c55 */
[----:B------:R-:W-:Y:S11]  /*3ae0*/  ISETP.GE.AND P0, PT, R86, c[0x0][0x27c], PT ;  /* 0x00009f0056007a0c */ /* 0x000ff60003f06270 */
[----:B------:R-:W-:Y:S02]  /*3af0*/  @!UPT UIADD3 URZ, URZ, URZ, URZ ;  /* 0x0000003f3f3ff290 */ /* 0x000fe4000fffe03f */
[----:B------:R-:W-:Y:S01]  /*3b00*/  @!P0 HADD2.F32 R3, -RZ, R11.H0_H0 ;  /* 0x2000000bff038230 */ /* 0x000fe20000004100 */
[--C-:B------:R-:W-:Y:S01]  /*3b10*/  @!P0 SHF.R.U64 R7, R4, 0x10, R5.reuse ;  /* 0x0000001004078819 */ /* 0x100fe20000001205 */
[----:B------:R-:W-:Y:S01]  /*3b20*/  @!P0 HADD2.F32 R30, -RZ, R30.H0_H0 ;  /* 0x2000001eff1e8230 */ /* 0x000fe20000004100 */
[----:B------:R-:W-:Y:S02]  /*3b30*/  @!P0 SHF.R.U32.HI R10, RZ, 0x10, R5 ;  /* 0x00000010ff0a8819 */ /* 0x000fe40000011605 */
[--C-:B------:R-:W-:Y:S02]  /*3b40*/  @!P0 SHF.R.U64 R34, R32, 0x10, R33.reuse ;  /* 0x0000001020228819 */ /* 0x100fe40000001221 */
[----:B------:R-:W-:Y:S05]  /*3b50*/  @!P0 SHF.R.U32.HI R35, RZ, 0x10, R33 ;  /* 0x00000010ff238819 */ /* 0x000fea0000011621 */
[----:B------:R-:W-:Y:S01]  /*3b60*/  @!P0 HADD2.F32 R35, -RZ, R35.H0_H0 ;  /* 0x20000023ff238230 */ /* 0x000fe20000004100 */
[----:B---3--:R-:W-:Y:S02]  /*3b70*/  @!P0 MOV R6, R12 ;  /* 0x0000000c00068202 */ /* 0x008fe40000000f00 */
[----:B------:R-:W-:Y:S03]  /*3b80*/  @!P0 MOV R5, R13 ;  /* 0x0000000d00058202 */ /* 0x000fe60000000f00 */
[--C-:B------:R-:W-:Y:S02]  /*3b90*/  @!P0 HADD2.F32 R29, -RZ, R6.reuse.H1_H1 ;  /* 0x30000006ff1d8230 */ /* 0x100fe40000004100 */
[----:B------:R-:W-:Y:S02]  /*3ba0*/  @!P0 HADD2.F32 R4, -RZ, R6.H0_H0 ;  /* 0x20000006ff048230 */ /* 0x000fe40000004100 */
[----:B------:R-:W-:Y:S01]  /*3bb0*/  @!P0 HADD2.F32 R6, -RZ, R7.H0_H0 ;  /* 0x20000007ff068230 */ /* 0x000fe20000004100 */
[CC--:B------:R-:W-:Y:S01]  /*3bc0*/  @!P0 FMUL.FTZ R33, R29.reuse, R3.reuse ;  /* 0x000000031d218220 */ /* 0x0c0fe20000410000 */
[--C-:B------:R-:W-:Y:S01]  /*3bd0*/  @!P0 HADD2.F32 R32, -RZ, R5.reuse.H1_H1 ;  /* 0x30000005ff208230 */ /* 0x100fe20000004100 */
[C---:B------:R-:W-:Y:S01]  /*3be0*/  @!P0 FMUL.FTZ R3, R4.reuse, R3 ;  /* 0x0000000304038220 */ /* 0x040fe20000410000 */
[----:B------:R-:W-:Y:S01]  /*3bf0*/  @!P0 HADD2.F32 R5, -RZ, R5.H0_H0 ;  /* 0x20000005ff058230 */ /* 0x000fe20000004100 */
[----:B------:R-:W-:Y:S01]  /*3c00*/  @!P0 FFMA.FTZ R58, R4, R30, -R33 ;  /* 0x0000001e043a8223 */ /* 0x000fe20000010821 */
[----:B------:R-:W-:Y:S01]  /*3c10*/  @!P0 MOV R7, R14 ;  /* 0x0000000e00078202 */ /* 0x000fe20000000f00 */
[----:B------:R-:W-:Y:S01]  /*3c20*/  @!P0 FFMA.FTZ R3, R29, R30, R3 ;  /* 0x0000001e1d038223 */ /* 0x000fe20000010003 */
[----:B------:R-:W-:Y:S01]  /*3c30*/  @!P0 HADD2.F32 R33, -RZ, R34.H0_H0 ;  /* 0x20000022ff218230 */ /* 0x000fe20000004100 */
[CC--:B------:R-:W-:Y:S01]  /*3c40*/  @!P0 FMUL.FTZ R34, R32.reuse, R6.reuse ;  /* 0x0000000620228220 */ /* 0x0c0fe20000410000 */
[----:B------:R-:W-:Y:S01]  /*3c50*/  @!P0 HADD2.F32 R30, -RZ, R46.H0_H0 ;  /* 0x2000002eff1e8230 */ /* 0x000fe20000004100 */
[C---:B------:R-:W-:Y:S01]  /*3c60*/  @!P0 FMUL.FTZ R4, R5.reuse, R6 ;  /* 0x0000000605048220 */ /* 0x040fe20000410000 */
[----:B------:R-:W-:Y:S01]  /*3c70*/  @!P0 MOV R6, R15 ;  /* 0x0000000f00068202 */ /* 0x000fe20000000f00 */
[-C--:B------:R-:W-:Y:S01]  /*3c80*/  @!P0 FFMA.FTZ R57, R5, R33.reuse, -R34 ;  /* 0x0000002105398223 */ /* 0x080fe20000010822 */
[----:B------:R-:W-:Y:S01]  /*3c90*/  @!P0 HADD2.F32 R29, -RZ, R7.H1_H1 ;  /* 0x30000007ff1d8230 */ /* 0x000fe20000004100 */
[----:B------:R-:W-:Y:S01]  /*3ca0*/  @!P0 FFMA.FTZ R4, R32, R33, R4 ;  /* 0x0000002120048223 */ /* 0x000fe20000010004 */
[----:B------:R-:W-:Y:S02]  /*3cb0*/  @!P0 HADD2.F32 R5, -RZ, R11.H1_H1 ;  /* 0x3000000bff058230 */ /* 0x000fe40000004100 */
[----:B------:R-:W-:Y:S02]  /*3cc0*/  @!P0 HADD2.F32 R11, -RZ, R10.H0_H0 ;  /* 0x2000000aff0b8230 */ /* 0x000fe40000004100 */
[----:B------:R-:W-:Y:S01]  /*3cd0*/  @!P0 F2FP.PACK_AB R4, R4, R57 ;  /* 0x000000390404823e */ /* 0x000fe200000000ff */
[----:B------:R-:W-:Y:S02]  /*3ce0*/  @!P0 HADD2.F32 R10, -RZ, R7.H0_H0 ;  /* 0x20000007ff0a8230 */ /* 0x000fe40000004100 */
[--C-:B------:R-:W-:Y:S01]  /*3cf0*/  @!P0 HADD2.F32 R7, -RZ, R6.reuse.H0_H0 ;  /* 0x20000006ff078230 */ /* 0x100fe20000004100 */
[----:B------:R-:W-:Y:S01]  /*3d00*/  @!P0 MOV R13, R4 ;  /* 0x00000004000d8202 */ /* 0x000fe20000000f00 */
[----:B------:R-:W-:Y:S01]  /*3d10*/  @!P0 HADD2.F32 R34, -RZ, R6.H1_H1 ;  /* 0x30000006ff228230 */ /* 0x000fe20000004100 */
[-C--:B------:R-:W-:Y:S02]  /*3d20*/  @!P0 FMUL.FTZ R6, R29, R5.reuse ;  /* 0x000000051d068220 */ /* 0x080fe40000410000 */
[C---:B------:R-:W-:Y:S02]  /*3d30*/  @!P0 FMUL.FTZ R5, R10.reuse, R5 ;  /* 0x000000050a058220 */ /* 0x040fe40000410000 */
[-C--:B------:R-:W-:Y:S02]  /*3d40*/  @!P0 FFMA.FTZ R10, R10, R30.reuse, -R6 ;  /* 0x0000001e0a0a8223 */ /* 0x080fe40000010806 */
[-C--:B------:R-:W-:Y:S02]  /*3d50*/  @!P0 FMUL.FTZ R6, R7, R11.reuse ;  /* 0x0000000b07068220 */ /* 0x080fe40000410000 */
[C---:B------:R-:W-:Y:S02]  /*3d60*/  @!P0 FMUL.FTZ R56, R34.reuse, R11 ;  /* 0x0000000b22388220 */ /* 0x040fe40000410000 */
[----:B------:R-:W-:Y:S02]  /*3d70*/  @!P0 FFMA.FTZ R5, R29, R30, R5 ;  /* 0x0000001e1d058223 */ /* 0x000fe40000010005 */
[-C--:B------:R-:W-:Y:S01]  /*3d80*/  @!P0 FFMA.FTZ R56, R7, R35.reuse, -R56 ;  /* 0x0000002307388223 */ /* 0x080fe20000010838 */
[----:B------:R-:W-:Y:S01]  /*3d90*/  @!P0 F2FP.PACK_AB R7, R3, R58 ;  /* 0x0000003a0307823e */ /* 0x000fe200000000ff */
[----:B------:R-:W-:Y:S01]  /*3da0*/  @!P0 FFMA.FTZ R6, R34, R35, R6 ;  /* 0x0000002322068223 */ /* 0x000fe20000010006 */
[----:B------:R-:W-:Y:S02]  /*3db0*/  @!P0 F2FP.PACK_AB R5, R5, R10 ;  /* 0x0000000a0505823e */ /* 0x000fe400000000ff */
[----:B------:R-:W-:Y:S02]  /*3dc0*/  @!P0 MOV R12, R7 ;  /* 0x00000007000c8202 */ /* 0x000fe40000000f00 */
[----:B------:R-:W-:Y:S02]  /*3dd0*/  @!P0 F2FP.PACK_AB R3, R6, R56 ;  /* 0x000000380603823e */ /* 0x000fe400000000ff */
[----:B------:R-:W-:Y:S02]  /*3de0*/  @!P0 MOV R14, R5 ;  /* 0x00000005000e8202 */ /* 0x000fe40000000f00 */
[----:B------:R-:W-:Y:S05]  /*3df0*/  @!P0 MOV R15, R3 ;  /* 0x00000003000f8202 */ /* 0x000fea0000000f00 */
[----:B------:R2:W-:Y:S02]  /*3e00*/  ST.E.128 [R52.64], R12 ;  /* 0x0000000c34007985 */ /* 0x0005e4000c101d08 */
.L_x_249:
[----:B------:R-:W-:Y:S05]  /*3e10*/  BSYNC B0 ;  /* 0x0000000000007941 */ /* 0x000fea0003800000 */
.L_x_248:
[----:B------:R-:W-:Y:S11]  /*3e20*/  ISETP.NE.AND P0, PT, R105, RZ, PT ;  /* 0x000000ff6900720c */ /* 0x000ff60003f05270 */
[----:B------:R-:W-:Y:S02]  /*3e30*/  @!UPT UIADD3 URZ, URZ, URZ, URZ ;  /* 0x0000003f3f3ff290 */ /* 0x000fe4000fffe03f */
[----:B------:R-:W-:-:S05]  /*3e40*/  @P0 BRA `(.L_x_247) ;  /* 0x0000036000000947 */ /* 0x000fca0003800000 */
[C---:B---3--:R-:W-:Y:S01]  /*3e50*/  LEA R34, P0, R208.reuse, R54, 0x1 ;  /* 0x00000036d0227211 */ /* 0x048fe200078008ff */
[----:B--2---:R-:W2:Y:S03]  /*3e60*/  LDS.128 R12, [R249+0x2800] ;  /* 0x00280000f90c7984 */ /* 0x004ea60000000c00 */
[----:B------:R-:W-:Y:S02]  /*3e70*/  LEA.HI.X R35, R208, R55, R250, 0x1, P0 ;  /* 0x00000037d0237211 */ /* 0x000fe400000f0cfa */
[----:B------:R-:W-:Y:S11]  /*3e80*/  ISETP.GE.AND P0, PT, R88, c[0x0][0x27c], PT ;  /* 0x00009f0058007a0c */ /* 0x000ff60003f06270 */
[----:B------:R-:W-:Y:S02]  /*3e90*/  @!UPT UIADD3 URZ, URZ, URZ, URZ ;  /* 0x0000003f3f3ff290 */ /* 0x000fe4000fffe03f */
[----:B------:R-:W-:Y:S01]  /*3ea0*/  @!P0 HADD2.F32 R3, -RZ, R24.H0_H0 ;  /* 0x20000018ff038230 */ /* 0x000fe20000004100 */
[----:B------:R-:W-:Y:S02]  /*3eb0*/  @!P0 SHF.R.U64 R6, R8, 0x10, R9 ;  /* 0x0000001008068819 */ /* 0x000fe40000001209 */
[----:B------:R-:W-:Y:S02]  /*3ec0*/  @!P0 SHF.R.U64 R11, R36, 0x10, R37 ;  /* 0x00000010240b8819 */ /* 0x000fe40000001225 */
[----:B------:R-:W-:Y:S01]  /*3ed0*/  @!P0 SHF.R.U32.HI R8, RZ, 0x10, R9 ;  /* 0x00000010ff088819 */ /* 0x000fe20000011609 */
[----:B------:R-:W-:Y:S01]  /*3ee0*/  @!P0 HADD2.F32 R9, -RZ, R46.H1_H1 ;  /* 0x3000002eff098230 */ /* 0x000fe20000004100 */
[----:B------:R-:W-:Y:S01]  /*3ef0*/  @!P0 SHF.R.U32.HI R32, RZ, 0x10, R37 ;  /* 0x00000010ff208819 */ /* 0x000fe20000011625 */
[----:B------:R-:W-:Y:S02]  /*3f00*/  @!P0 HADD2.F32 R6, -RZ, R6.H0_H0 ;  /* 0x20000006ff068230 */ /* 0x000fe40000004100 */
[----:B------:R-:W-:Y:S02]  /*3f10*/  @!P0 HADD2.F32 R11, -RZ, R11.H0_H0 ;  /* 0x2000000bff0b8230 */ /* 0x000fe40000004100 */
[----:B------:R-:W-:Y:S01]  /*3f20*/  @!P0 HADD2.F32 R32, -RZ, R32.H0_H0 ;  /* 0x20000020ff208230 */ /* 0x000fe20000004100 */
[----:B--2---:R-:W-:Y:S02]  /*3f30*/  @!P0 MOV R4, R12 ;  /* 0x0000000c00048202 */ /* 0x004fe40000000f00 */
[----:B------:R-:W-:Y:S03]  /*3f40*/  @!P0 MOV R5, R13 ;  /* 0x0000000d00058202 */ /* 0x000fe60000000f00 */
[--C-:B------:R-:W-:Y:S02]  /*3f50*/  @!P0 HADD2.F32 R7, -RZ, R4.reuse.H1_H1 ;  /* 0x30000004ff078230 */ /* 0x100fe40000004100 */
[----:B------:R-:W-:Y:S02]  /*3f60*/  @!P0 HADD2.F32 R4, -RZ, R4.H0_H0 ;  /* 0x20000004ff048230 */ /* 0x000fe40000004100 */
[--C-:B------:R-:W-:Y:S01]  /*3f70*/  @!P0 HADD2.F32 R10, -RZ, R5.reuse.H1_H1 ;  /* 0x30000005ff0a8230 */ /* 0x100fe20000004100 */
[CC--:B------:R-:W-:Y:S01]  /*3f80*/  @!P0 FMUL.FTZ R29, R7.reuse, R3.reuse ;  /* 0x00000003071d8220 */ /* 0x0c0fe20000410000 */
[----:B------:R-:W-:Y:S01]  /*3f90*/  @!P0 HADD2.F32 R5, -RZ, R5.H0_H0 ;  /* 0x20000005ff058230 */ /* 0x000fe20000004100 */
[C---:B------:R-:W-:Y:S02]  /*3fa0*/  @!P0 FMUL.FTZ R3, R4.reuse, R3 ;  /* 0x0000000304038220 */ /* 0x040fe40000410000 */
[-C--:B------:R-:W-:Y:S02]  /*3fb0*/  @!P0 FFMA.FTZ R37, R4, R9.reuse, -R29 ;  /* 0x0000000904258223 */ /* 0x080fe4000001081d */
[----:B------:R-:W-:Y:S01]  /*3fc0*/  @!P0 FFMA.FTZ R3, R7, R9, R3 ;  /* 0x0000000907038223 */ /* 0x000fe20000010003 */
[----:B------:R-:W-:Y:S01]  /*3fd0*/  @!P0 MOV R7, R14 ;  /* 0x0000000e00078202 */ /* 0x000fe20000000f00 */
[CC--:B------:R-:W-:Y:S01]  /*3fe0*/  @!P0 FMUL.FTZ R29, R10.reuse, R6.reuse ;  /* 0x000000060a1d8220 */ /* 0x0c0fe20000410000 */
[----:B------:R-:W-:Y:S01]  /*3ff0*/  @!P0 HADD2.F32 R9, -RZ, R8.H0_H0 ;  /* 0x20000008ff098230 */ /* 0x000fe20000004100 */
[C---:B------:R-:W-:Y:S01]  /*4000*/  @!P0 FMUL.FTZ R4, R5.reuse, R6 ;  /* 0x0000000605048220 */ /* 0x040fe20000410000 */
[----:B------:R-:W-:Y:S01]  /*4010*/  @!P0 MOV R6, R15 ;  /* 0x0000000f00068202 */ /* 0x000fe20000000f00 */
[-C--:B------:R-:W-:Y:S01]  /*4020*/  @!P0 FFMA.FTZ R36, R5, R11.reuse, -R29 ;  /* 0x0000000b05248223 */ /* 0x080fe2000001081d */
[----:B------:R-:W-:Y:S01]  /*4030*/  @!P0 HADD2.F32 R5, -RZ, R24.H1_H1 ;  /* 0x30000018ff058230 */ /* 0x000fe20000004100 */
[----:B------:R-:W-:Y:S01]  /*4040*/  @!P0 FFMA.FTZ R4, R10, R11, R4 ;  /* 0x0000000b0a048223 */ /* 0x000fe20000010004 */
[--C-:B------:R-:W-:Y:S02]  /*4050*/  @!P0 HADD2.F32 R24, -RZ, R7.reuse.H1_H1 ;  /* 0x30000007ff188230 */ /* 0x100fe40000004100 */
[----:B------:R-:W-:Y:S02]  /*4060*/  @!P0 HADD2.F32 R8, -RZ, R7.H0_H0 ;  /* 0x20000007ff088230 */ /* 0x000fe40000004100 */
[----:B------:R-:W-:Y:S01]  /*4070*/  @!P0 F2FP.PACK_AB R4, R4, R36 ;  /* 0x000000240404823e */ /* 0x000fe200000000ff */
[--C-:B------:R-:W-:Y:S02]  /*4080*/  @!P0 HADD2.F32 R7, -RZ, R6.reuse.H0_H0 ;  /* 0x20000006ff078230 */ /* 0x100fe40000004100 */
[----:B------:R-:W-:Y:S01]  /*4090*/  @!P0 HADD2.F32 R29, -RZ, R47.H0_H0 ;  /* 0x2000002fff1d8230 */ /* 0x000fe20000004100 */
[----:B------:R-:W-:Y:S01]  /*40a0*/  @!P0 MOV R13, R4 ;  /* 0x00000004000d8202 */ /* 0x000fe20000000f00 */
[----:B------:R-:W-:Y:S01]  /*40b0*/  @!P0 HADD2.F32 R30, -RZ, R6.H1_H1 ;  /* 0x30000006ff1e8230 */ /* 0x000fe20000004100 */
[-C--:B------:R-:W-:Y:S02]  /*40c0*/  @!P0 FMUL.FTZ R6, R24, R5.reuse ;  /* 0x0000000518068220 */ /* 0x080fe40000410000 */
[C---:B------:R-:W-:Y:S02]  /*40d0*/  @!P0 FMUL.FTZ R5, R8.reuse, R5 ;  /* 0x0000000508058220 */ /* 0x040fe40000410000 */
[----:B------:R-:W-:Y:S02]  /*40e0*/  @!P0 FFMA.FTZ R8, R8, R29, -R6 ;  /* 0x0000001d08088223 */ /* 0x000fe40000010806 */
[CC--:B------:R-:W-:Y:S02]  /*40f0*/  @!P0 FMUL.FTZ R6, R7.reuse, R9.reuse ;  /* 0x0000000907068220 */ /* 0x0c0fe40000410000 */
[----:B------:R-:W-:Y:S02]  /*4100*/  @!P0 FMUL.FTZ R33, R30, R9 ;  /* 0x000000091e218220 */ /* 0x000fe40000410000 */
        /* <DEDUP_REMOVED lines=10> */
.L_x_247:
[----:B------:R-:W-:Y:S05]  /*41b0*/  BSYNC B1 ;  /* 0x0000000000017941 */ /* 0x000fea0003800000 */
.L_x_246:
[----:B--2---:R2:W4:Y:S01]  /*41c0*/  SHFL.IDX PT, R34, R70, 0x1, 0x1c1f ;  /* 0x003c1f0046227f89 */ /* 0x00452200000e0000 */
[----:B------:R-:W-:Y:S03]  /*41d0*/  BSSY B1, `(.L_x_250) ;  /* 0x0000077000017945 */ /* 0x000fe60003800000 */
[----:B------:R2:W1:Y:S01]  /*41e0*/  SHFL.IDX PT, R30, R71, 0x1, 0x1c1f ;  /* 0x003c1f00471e7f89 */ /* 0x00046200000e0000 */
[----:B------:R-:W-:-:S05]  /*41f0*/  @P4 BRA `(.L_x_251) ;  /* 0x0000074000004947 */ /* 0x000fca0003800000 */
[----:B------:R-:W-:Y:S01]  /*4200*/  ISETP.NE.AND P0, PT, R80, RZ, PT ;  /* 0x000000ff5000720c */ /* 0x000fe20003f05270 */
[----:B------:R-:W-:Y:S01]  /*4210*/  @!UPT UIADD3 URZ, URZ, URZ, URZ ;  /* 0x0000003f3f3ff290 */ /* 0x000fe2000fffe03f */
[----:B------:R-:W-:Y:S11]  /*4220*/  BSSY B0, `(.L_x_252) ;  /* 0x0000038000007945 */ /* 0x000ff60003800000 */
[----:B------:R-:W-:-:S05]  /*4230*/  @P0 BRA `(.L_x_253) ;  /* 0x0000036000000947 */ /* 0x000fca0003800000 */
[C---:B-1----:R-:W-:Y:S01]  /*4240*/  LEA R32, P0, R84.reuse, R30, 0x1 ;  /* 0x0000001e54207211 */ /* 0x042fe200078008ff */
[----:B------:R-:W1:Y:S03]  /*4250*/  LDS.128 R8, [R248+0x3800] ;  /* 0x00380000f8087984 */ /* 0x000e660000000c00 */
[----:B----4-:R-:W-:Y:S02]  /*4260*/  LEA.HI.X R33, R84, R34, R85, 0x1, P0 ;  /* 0x0000002254217211 */ /* 0x010fe400000f0c55 */
[----:B------:R-:W-:Y:S11]  /*4270*/  ISETP.GE.AND P0, PT, R86, c[0x0][0x27c], PT ;  /* 0x00009f0056007a0c */ /* 0x000ff60003f06270 */
[----:B------:R-:W-:Y:S02]  /*4280*/  @!UPT UIADD3 URZ, URZ, URZ, URZ ;  /* 0x0000003f3f3ff290 */ /* 0x000fe4000fffe03f */
[----:B------:R-:W-:Y:S01]  /*4290*/  @!P0 HADD2.F32 R3, -RZ, R25.H0_H0 ;  /* 0x20000019ff038230 */ /* 0x000fe20000004100 */
[----:B------:R-:W-:Y:S01]  /*42a0*/  @!P0 SHF.R.U64 R6, R16, 0x10, R17 ;  /* 0x0000001010068819 */ /* 0x000fe20000001211 */
[----:B------:R-:W-:Y:S01]  /*42b0*/  @!P0 HADD2.F32 R12, -RZ, R47.H1_H1 ;  /* 0x3000002fff0c8230 */ /* 0x000fe20000004100 */
[----:B------:R-:W-:Y:S02]  /*42c0*/  @!P0 SHF.R.U64 R15, R38, 0x10, R39 ;  /* 0x00000010260f8819 */ /* 0x000fe40000001227 */
[----:B------:R-:W-:Y:S01]  /*42d0*/  @!P0 SHF.R.U32.HI R13, RZ, 0x10, R17 ;  /* 0x00000010ff0d8819 */ /* 0x000fe20000011611 */
[----:B------:R-:W-:Y:S01]  /*42e0*/  @!P0 HADD2.F32 R6, -RZ, R6.H0_H0 ;  /* 0x20000006ff068230 */ /* 0x000fe20000004100 */
[----:B------:R-:W-:Y:S01]  /*42f0*/  @!P0 SHF.R.U32.HI R29, RZ, 0x10, R39 ;  /* 0x00000010ff1d8819 */ /* 0x000fe20000011627 */
[----:B------:R-:W-:Y:S02]  /*4300*/  @!P0 HADD2.F32 R15, -RZ, R15.H0_H0 ;  /* 0x2000000fff0f8230 */ /* 0x000fe40000004100 */
[----:B------:R-:W-:Y:S02]  /*4310*/  @!P0 HADD2.F32 R17, -RZ, R48.H0_H0 ;  /* 0x20000030ff118230 */ /* 0x000fe40000004100 */
[----:B------:R-:W-:Y:S01]  /*4320*/  @!P0 HADD2.F32 R13, -RZ, R13.H0_H0 ;  /* 0x2000000dff0d8230 */ /* 0x000fe20000004100 */
[----:B-1----:R-:W-:Y:S02]  /*4330*/  @!P0 MOV R4, R8 ;  /* 0x0000000800048202 */ /* 0x002fe40000000f00 */
        /* <DEDUP_REMOVED lines=10> */
[CC--:B------:R-:W-:Y:S02]  /*43e0*/  @!P0 FMUL.FTZ R16, R14.reuse, R6.reuse ;  /* 0x000000060e108220 */ /* 0x0c0fe40000410000 */
        /* <DEDUP_REMOVED lines=8> */
[--C-:B------:R-:W-:Y:S02]  /*4470*/  @!P0 HADD2.F32 R7, -RZ, R6.reuse.H0_H0 ;  /* 0x20000006ff078230 */ /* 0x100fe40000004100 */
[----:B------:R-:W-:Y:S01]  /*4480*/  @!P0 HADD2.F32 R24, -RZ, R6.H1_H1 ;  /* 0x30000006ff188230 */ /* 0x000fe20000004100 */
[-C--:B------:R-:W-:Y:S01]  /*4490*/  @!P0 FMUL.FTZ R6, R16, R5.reuse ;  /* 0x0000000510068220 */ /* 0x080fe20000410000 */
[----:B------:R-:W-:Y:S01]  /*44a0*/  @!P0 MOV R9, R4 ;  /* 0x0000000400098202 */ /* 0x000fe20000000f00 */
[C---:B------:R-:W-:Y:S01]  /*44b0*/  @!P0 FMUL.FTZ R5, R12.reuse, R5 ;  /* 0x000000050c058220 */ /* 0x040fe20000410000 */
[----:B------:R-:W-:Y:S01]  /*44c0*/  @!P0 HADD2.F32 R25, -RZ, R29.H0_H0 ;  /* 0x2000001dff198230 */ /* 0x000fe20000004100 */
        /* <DEDUP_REMOVED lines=13> */
.L_x_253:
[----:B------:R-:W-:Y:S05]  /*45a0*/  BSYNC B0 ;  /* 0x0000000000007941 */ /* 0x000fea0003800000 */
.L_x_252:
[----:B------:R-:W-:Y:S11]  /*45b0*/  ISETP.NE.AND P0, PT, R105, RZ, PT ;  /* 0x000000ff6900720c */ /* 0x000ff60003f05270 */
[----:B------:R-:W-:Y:S02]  /*45c0*/  @!UPT UIADD3 URZ, URZ, URZ, URZ ;  /* 0x0000003f3f3ff290 */ /* 0x000fe4000fffe03f */
        /* <DEDUP_REMOVED lines=9> */
[----:B------:R-:W-:Y:S01]  /*4660*/  @!P0 SHF.R.U64 R15, R40, 0x10, R41 ;  /* 0x00000010280f8819 */ /* 0x000fe20000001229 */
[----:B------:R-:W-:Y:S01]  /*4670*/  @!P0 HADD2.F32 R17, -RZ, R49.H0_H0 ;  /* 0x20000031ff118230 */ /* 0x000fe20000004100 */
        /* <DEDUP_REMOVED lines=21> */
[--C-:B------:R-:W-:Y:S01]  /*47d0*/  @!P0 HADD2.F32 R16, -RZ, R7.reuse.H1_H1 ;  /* 0x30000007ff108230 */ /* 0x100fe20000004100 */
        /* <DEDUP_REMOVED lines=22> */
.L_x_251:
[----:B------:R-:W-:Y:S05]  /*4940*/  BSYNC B1 ;  /* 0x0000000000017941 */ /* 0x000fea0003800000 */
.L_x_250:
[----:B------:R2:W4:Y:S04]  /*4950*/  SHFL.IDX PT, R29, R70, 0x2, 0x1c1f ;  /* 0x005c1f00461d7f89 */ /* 0x00052800000e0000 */
[----:B------:R2:W3:Y:S01]  /*4960*/  SHFL.IDX PT, R26, R71, 0x2, 0x1c1f ;  /* 0x005c1f00471a7f89 */ /* 0x0004e200000e0000 */
[----:B------:R-:W-:-:S05]  /*4970*/  @P2 BRA `(.L_x_254) ;  /* 0x0000281000002947 */ /* 0x000fca0003800000 */
[----:B------:R-:W-:Y:S01]  /*4980*/  ISETP.NE.AND P0, PT, R80, RZ, PT ;  /* 0x000000ff5000720c */ /* 0x000fe20003f05270 */
[----:B------:R-:W-:Y:S01]  /*4990*/  @!UPT UIADD3 URZ, URZ, URZ, URZ ;  /* 0x0000003f3f3ff290 */ /* 0x000fe2000fffe03f */
[----:B------:R-:W-:Y:S11]  /*49a0*/  BSSY B0, `(.L_x_255) ;  /* 0x0000038000007945 */ /* 0x000ff60003800000 */
[----:B------:R-:W-:-:S05]  /*49b0*/  @P0 BRA `(.L_x_256) ;  /* 0x0000036000000947 */ /* 0x000fca0003800000 */
[C---:B-1-3--:R-:W-:Y:S01]  /*49c0*/  LEA R24, P0, R84.reuse, R26, 0x1 ;  /* 0x0000001a54187211 */ /* 0x04afe200078008ff */
        /* <DEDUP_REMOVED lines=53> */
.L_x_256:
[----:B------:R-:W-:Y:S05]  /*4d20*/  BSYNC B0 ;  /* 0x0000000000007941 */ /* 0x000fea0003800000 */
.L_x_255:
[----:B------:R-:W-:Y:S11]  /*4d30*/  ISETP.NE.AND P0, PT, R105, RZ, PT ;  /* 0x000000ff6900720c */ /* 0x000ff60003f05270 */
[----:B------:R-:W-:Y:S02]  /*4d40*/  @!UPT UIADD3 URZ, URZ, URZ, URZ ;  /* 0x0000003f3f3ff290 */ /* 0x000fe4000fffe03f */
        /* <DEDUP_REMOVED lines=54> */
[----:B------:R1:W-:Y:S01]  /*50b0*/  ST.E.128 [R24.64], R8 ;  /* 0x0000000818007985 */ /* 0x0003e2000c101d08 */
[----:B------:R-:W-:-:S05]  /*50c0*/  BRA `(.L_x_254) ;  /* 0x000020c000007947 */ /* 0x000fca0003800000 */
.L_x_239:
[C---:B------:R-:W-:Y:S01]  /*50d0*/  IADD3 R158, R93.reuse, 0x20, RZ ;  /* 0x000000205d9e7810 */ /* 0x040fe20007ffe0ff */
[----:B------:R-:W-:Y:S01]  /*50e0*/  CS2R R22, SRZ ;  /* 0x0000000000167805 */ /* 0x000fe2000001ff00 */
[----:B------:R-:W-:Y:S01]  /*50f0*/  IADD3 R157, R93, 0x40, RZ ;  /* 0x000000405d9d7810 */ /* 0x000fe20007ffe0ff */
[----:B------:R-:W-:Y:S01]  /*5100*/  CS2R R20, SRZ ;  /* 0x0000000000147805 */ /* 0x000fe2000001ff00 */
[----:B------:R-:W-:Y:S01]  /*5110*/  ISETP.GE.AND P0, PT, R158, R63, PT ;  /* 0x0000003f9e00720c */ /* 0x000fe20003f06270 */
[----:B------:R-:W-:Y:S01]  /*5120*/  CS2R R54, SRZ ;  /* 0x0000000000367805 */ /* 0x000fe2000001ff00 */
[----:B------:R-:W-:Y:S01]  /*5130*/  ISETP.NE.AND P5, PT, R80, RZ, PT ;  /* 0x000000ff5000720c */ /* 0x000fe20003fa5270 */
[----:B------:R-:W-:Y:S01]  /*5140*/  CS2R R52, SRZ ;  /* 0x0000000000347805 */ /* 0x000fe2000001ff00 */
[----:B------:R-:W-:Y:S01]  /*5150*/  ISETP.GE.OR P2, PT, R84, c[0x0][0x27c], P0 ;  /* 0x00009f0054007a0c */ /* 0x000fe20000746670 */
[----:B------:R-:W-:Y:S01]  /*5160*/  CS2R R26, SRZ ;  /* 0x00000000001a7805 */ /* 0x000fe2000001ff00 */
[----:B------:R-:W-:Y:S01]  /*5170*/  ISETP.NE.AND P4, PT, R124, RZ, PT ;  /* 0x000000ff7c00720c */ /* 0x000fe20003f85270 */
[----:B------:R-:W-:Y:S01]  /*5180*/  CS2R R24, SRZ ;  /* 0x0000000000187805 */ /* 0x000fe2000001ff00 */
[----:B------:R-:W-:Y:S01]  /*5190*/  IADD3 R128, -R141, c[0x0][0x1d4], RZ ;  /* 0x000075008d807a10 */ /* 0x000fe20007ffe1ff */
[----:B------:R-:W-:Y:S01]  /*51a0*/  CS2R R50, SRZ ;  /* 0x0000000000327805 */ /* 0x000fe2000001ff00 */
[----:B------:R-:W-:Y:S01]  /*51b0*/  CS2R R48, SRZ ;  /* 0x0000000000307805 */ /* 0x000fe2000001ff00 */
[----:B------:R-:W-:Y:S01]  /*51c0*/  CS2R R34, SRZ ;  /* 0x0000000000227805 */ /* 0x000fe2000001ff00 */
[----:B------:R-:W-:Y:S01]  /*51d0*/  CS2R R32, SRZ ;  /* 0x0000000000207805 */ /* 0x000fe2000001ff00 */
[----:B------:R1:W2:Y:S01]  /*51e0*/  SHFL.IDX PT, R61, R70, RZ, 0x1c1f ;  /* 0x001c1fff463d7589 */ /* 0x0002a200000e0000 */
[----:B------:R-:W-:Y:S03]  /*51f0*/  BSSY B0, `(.L_x_257) ;  /* 0x00000c2000007945 */ /* 0x000fe60003800000 */
[----:B------:R-:W-:Y:S04]  /*5200*/  @!P2 IADD3 R3, P1, P0, R90, R14, R153 ;  /* 0x0000000e5a03a210 */ /* 0x000fe8000783e099 */
[----:B------:R-:W-:Y:S01]  /*5210*/  @!P2 IADD3.X R4, R102, R28, R145, P1, P0 ;  /* 0x0000001c6604a210 */ /* 0x000fe20000fe0491 */
[----:B------:R1:W3:Y:S01]  /*5220*/  SHFL.IDX PT, R60, R71, RZ, 0x1c1f ;  /* 0x001c1fff473c7589 */ /* 0x0002e200000e0000 */
[----:B------:R-:W-:Y:S04]  /*5230*/  @!P2 IADD3 R5, P1, P0, R82, R12, R154 ;  /* 0x0000000c5205a210 */ /* 0x000fe8000783e09a */
[----:B------:R-:W-:Y:S02]  /*5240*/  @!P2 IADD3.X R10, R101, R29, R146, P1, P0 ;  /* 0x0000001d650aa210 */ /* 0x000fe40000fe0492 */
[----:B------:R-:W-:Y:S04]  /*5250*/  ISETP.GE.AND P0, PT, R157, R63, PT ;  /* 0x0000003f9d00720c */ /* 0x000fe80003f06270 */
[----:B------:R-:W-:Y:S11]  /*5260*/  ISETP.GE.OR P1, PT, R84, c[0x0][0x27c], P0 ;  /* 0x00009f0054007a0c */ /* 0x000ff60000726670 */
[----:B------:R-:W-:Y:S02]  /*5270*/  @!UPT UIADD3 URZ, URZ, URZ, URZ ;  /* 0x0000003f3f3ff290 */ /* 0x000fe4000fffe03f */
[----:B------:R-:W-:Y:S04]  /*5280*/  @!P1 IADD3 R8, P3, P0, R90, R151, R14 ;  /* 0x000000975a089210 */ /* 0x000fe8000787e00e */
[----:B------:R-:W-:Y:S02]  /*5290*/  @!P1 IADD3.X R11, R102, R139, R28, P3, P0 ;  /* 0x0000008b660b9210 */ /* 0x000fe40001fe041c */
[----:B------:R-:W-:Y:S04]  /*52a0*/  @!P1 IADD3 R9, P3, P0, R82, R152, R12 ;  /* 0x0000009852099210 */ /* 0x000fe8000787e00c */
[----:B------:R-:W-:Y:S02]  /*52b0*/  @!P1 IADD3.X R13, R101, R140, R29, P3, P0 ;  /* 0x0000008c650d9210 */ /* 0x000fe40001fe041d */
[C---:B------:R-:W-:Y:S04]  /*52c0*/  @!P2 LEA R6, P0, R3.reuse, c[0x0][0x270], 0x1 ;  /* 0x00009c000306aa11 */ /* 0x040fe800078008ff */
[----:B------:R-:W-:Y:S02]  /*52d0*/  @!P2 LEA.HI.X R7, R3, c[0x0][0x274], R4, 0x1, P0 ;  /* 0x00009d000307aa11 */ /* 0x000fe400000f0c04 */
[C---:B------:R-:W-:Y:S03]  /*52e0*/  @!P2 LEA R4, P0, R5.reuse, c[0x0][0x288], 0x1 ;  /* 0x0000a2000504aa11 */ /* 0x040fe600078008ff */
[----:B------:R4:W2:Y:S01]  /*52f0*/  @!P2 LDG.E.128 R48, [R6.64] ;  /* 0x000000080630a981 */ /* 0x0008a2000c1e1d00 */
[----:B------:R-:W-:Y:S02]  /*5300*/  @!P2 LEA.HI.X R5, R5, c[0x0][0x28c], R10, 0x1, P0 ;  /* 0x0000a3000505aa11 */ /* 0x000fe400000f0c0a */
[C---:B------:R-:W-:Y:S04]  /*5310*/  @!P1 LEA R10, P0, R8.reuse, c[0x0][0x270], 0x1 ;  /* 0x00009c00080a9a11 */ /* 0x040fe800078008ff */
[----:B------:R-:W-:Y:S01]  /*5320*/  @!P1 LEA.HI.X R11, R8, c[0x0][0x274], R11, 0x1, P0 ;  /* 0x00009d00080b9a11 */ /* 0x000fe200000f0c0b */
[----:B------:R1:W3:Y:S01]  /*5330*/  @!P2 LDG.E.128 R20, [R4.64] ;  /* 0x000000080414a981 */ /* 0x0002e2000c1e1d00 */
[C---:B------:R-:W-:Y:S04]  /*5340*/  @!P1 LEA R8, P0, R9.reuse, c[0x0][0x288], 0x1 ;  /* 0x0000a20009089a11 */ /* 0x040fe800078008ff */
[----:B------:R-:W-:Y:S02]  /*5350*/  @!P1 LEA.HI.X R9, R9, c[0x0][0x28c], R13, 0x1, P0 ;  /* 0x0000a30009099a11 */ /* 0x000fe400000f0c0d */
[-C--:B------:R-:W-:Y:S01]  /*5360*/  ISETP.GE.AND P0, PT, R93, R63.reuse, PT ;  /* 0x0000003f5d00720c */ /* 0x080fe20003f06270 */
[----:B------:R1:W3:Y:S03]  /*5370*/  @!P1 LDG.E.128 R52, [R10.64] ;  /* 0x000000080a349981 */ /* 0x0002e6000c1e1d00 */
[----:B------:R-:W-:Y:S05]  /*5380*/  ISETP.GE.OR P0, PT, R84, c[0x0][0x27c], P0 ;  /* 0x00009f0054007a0c */ /* 0x000fea0000706670 */
[----:B------:R1:W3:Y:S01]  /*5390*/  @!P1 LDG.E.128 R24, [R8.64] ;  /* 0x0000000808189981 */ /* 0x0002e2000c1e1d00 */
[----:B----4-:R-:W-:Y:S07]  /*53a0*/  CS2R R6, SRZ ;  /* 0x0000000000067805 */ /* 0x010fee000001ff00 */
[----:B------:R-:W-:Y:S05]  /*53b0*/  @!P0 IADD3 R3, P1, R90, R14, RZ ;  /* 0x0000000e5a038210 */ /* 0x000fea0007f3e0ff */
[----:B-1----:R-:W-:Y:S01]  /*53c0*/  @!P0 IMAD.X R4, R28, 0x1, R102, P1 ;  /* 0x000000011c048824 */ /* 0x002fe200008e0666 */
[C---:B------:R-:W-:Y:S04]  /*53d0*/  @!P0 LEA R10, P1, R3.reuse, c[0x0][0x270], 0x1 ;  /* 0x00009c00030a8a11 */ /* 0x040fe800078208ff */
[----:B------:R-:W-:Y:S02]  /*53e0*/  @!P0 LEA.HI.X R11, R3, c[0x0][0x274], R4, 0x1, P1 ;  /* 0x00009d00030b8a11 */ /* 0x000fe400008f0c04 */
[----:B------:R-:W-:Y:S03]  /*53f0*/  @!P0 IADD3 R3, P1, R82, R12, RZ ;  /* 0x0000000c52038210 */ /* 0x000fe60007f3e0ff */
[----:B------:R2:W5:Y:S02]  /*5400*/  @!P0 LDG.E.128 R32, [R10.64] ;  /* 0x000000080a208981 */ /* 0x000564000c1e1d00 */
[----:B------:R-:W-:Y:S01]  /*5410*/  @!P0 IMAD.X R4, R29, 0x1, R101, P1 ;  /* 0x000000011d048824 */ /* 0x000fe200008e0665 */
[C---:B------:R-:W-:Y:S04]  /*5420*/  @!P0 LEA R8, P1, R3.reuse, c[0x0][0x288], 0x1 ;  /* 0x0000a20003088a11 */ /* 0x040fe800078208ff */
[----:B------:R-:W-:Y:S02]  /*5430*/  @!P0 LEA.HI.X R9, R3, c[0x0][0x28c], R4, 0x1, P1 ;  /* 0x0000a30003098a11 */ /* 0x000fe400008f0c04 */
[----:B------:R-:W-:Y:S01]  /*5440*/  CS2R R4, SRZ ;  /* 0x0000000000047805 */ /* 0x000fe2000001ff00 */
[----:B------:R-:W-:Y:S05]  /*5450*/  ISETP.GE.AND P1, PT, R84, c[0x0][0x27c], PT ;  /* 0x00009f0054007a0c */ /* 0x000fea0003f26270 */
[----:B------:R1:W5:Y:S01]  /*5460*/  @!P0 LDG.E.128 R4, [R8.64] ;  /* 0x0000000808048981 */ /* 0x000362000c1e1d00 */
[----:B------:R-:W-:Y:S01]  /*5470*/  ISETP.GE.OR P0, PT, R93, R63, P5 ;  /* 0x0000003f5d00720c */ /* 0x000fe20002f06670 */
[----:B--2---:R-:W-:Y:S02]  /*5480*/  IMAD.MOV.U32 R10, RZ, RZ, R50 ;  /* 0x000000ffff0a7224 */ /* 0x004fe400078e0032 */
[----:B-1----:R-:W-:Y:S02]  /*5490*/  IMAD.MOV.U32 R9, RZ, RZ, R51 ;  /* 0x000000ffff097224 */ /* 0x002fe400078e0033 */
[----:B------:R-:W-:Y:S02]  /*54a0*/  IMAD.MOV.U32 R8, RZ, RZ, R48 ;  /* 0x000000ffff087224 */ /* 0x000fe400078e0030 */
[----:B------:R-:W-:Y:S01]  /*54b0*/  IMAD.MOV.U32 R3, RZ, RZ, R49 ;  /* 0x000000ffff037224 */ /* 0x000fe200078e0031 */
[----:B------:R-:W-:Y:S01]  /*54c0*/  PRMT R57, R9, 0x5410, R10 ;  /* 0x0000541009397816 */ /* 0x000fe2000000000a */
[----:B---3--:R-:W-:Y:S02]  /*54d0*/  IMAD.MOV.U32 R10, RZ, RZ, R22 ;  /* 0x000000ffff0a7224 */ /* 0x008fe400078e0016 */
[----:B------:R-:W-:Y:S01]  /*54e0*/  IMAD.MOV.U32 R9, RZ, RZ, R23 ;  /* 0x000000ffff097224 */ /* 0x000fe200078e0017 */
[----:B------:R-:W-:Y:S01]  /*54f0*/  PRMT R56, R8, 0x5410, R3 ;  /* 0x0000541008387816 */ /* 0x000fe20000000003 */
[----:B------:R-:W-:Y:S02]  /*5500*/  IMAD.MOV.U32 R8, RZ, RZ, R20 ;  /* 0x000000ffff087224 */ /* 0x000fe400078e0014 */
        /* <DEDUP_REMOVED lines=13> */
[----:B------:R-:W-:Y:S04]  /*55e0*/  PRMT R30, R9, 0x5410, R10 ;  /* 0x00005410091e7816 */ /* 0x000fe8000000000a */
[----:B------:R-:W-:Y:S01]  /*55f0*/  PRMT R29, R3, 0x5410, R8 ;  /* 0x00005410031d7816 */ /* 0x000fe20000000008 */
[----:B------:R-:W-:-:S05]  /*5600*/  @P0 BRA `(.L_x_258) ;  /* 0x0000080000000947 */ /* 0x000fca0003800000 */
[----:B-----5:R-:W-:Y:S01]  /*5610*/  IMAD.MOV.U32 R10, RZ, RZ, R5 ;  /* 0x000000ffff0a7224 */ /* 0x020fe200078e0005 */
[----:B------:R-:W-:Y:S01]  /*5620*/  SEL R3, R141, R128, !P4 ;  /* 0x000000808d037207 */ /* 0x000fe20006000000 */
[----:B------:R-:W2:Y:S01]  /*5630*/  LDL R16, [R1+0x38] ;  /* 0x0000380001107983 */ /* 0x000ea20000100800 */
[----:B------:R-:W-:Y:S01]  /*5640*/  MOV R11, R6 ;  /* 0x00000006000b7202 */ /* 0x000fe20000000f00 */
[----:B------:R-:W-:Y:S01]  /*5650*/  IMAD.MOV.U32 R13, RZ, RZ, R7 ;  /* 0x000000ffff0d7224 */ /* 0x000fe200078e0007 */
[----:B------:R-:W-:Y:S01]  /*5660*/  SHF.R.S32.HI R8, RZ, 0x1f, R3 ;  /* 0x0000001fff087819 */ /* 0x000fe20000011403 */
[----:B------:R-:W-:Y:S01]  /*5670*/  IMAD.MOV.U32 R38, RZ, RZ, R33 ;  /* 0x000000ffff267224 */ /* 0x000fe200078e0021 */
[----:B------:R-:W-:Y:S01]  /*5680*/  @!P1 SHF.R.U64 R12, R6, 0x10, R7 ;  /* 0x00000010060c9819 */ /* 0x000fe20000001207 */
[----:B------:R-:W-:Y:S01]  /*5690*/  IMAD.MOV.U32 R42, RZ, RZ, R35 ;  /* 0x000000ffff2a7224 */ /* 0x000fe200078e0023 */
[----:B------:R-:W-:Y:S01]  /*56a0*/  LEA.HI R3, R8, R3, RZ, 0x4 ;  /* 0x0000000308037211 */ /* 0x000fe200078f20ff */
[----:B------:R-:W3:Y:S01]  /*56b0*/  LDL R37, [R1+0x3c] ;  /* 0x00003c0001257983 */ /* 0x000ee20000100800 */
[----:B------:R-:W-:Y:S02]  /*56c0*/  MOV R8, R4 ;  /* 0x0000000400087202 */ /* 0x000fe40000000f00 */
[----:B------:R-:W-:Y:S01]  /*56d0*/  LEA.HI.SX32 R3, R3, R100, 0x1c ;  /* 0x0000006403037211 */ /* 0x000fe200078fe2ff */
[----:B------:R-:W1:Y:S01]  /*56e0*/  S2R R17, SR_TID.X ;  /* 0x0000000000117919 */ /* 0x000e620000002100 */
[----:B------:R-:W-:Y:S02]  /*56f0*/  @!P1 SHF.R.U64 R4, R4, 0x10, R5 ;  /* 0x0000001004049819 */ /* 0x000fe40000001205 */
[----:B------:R-:W-:Y:S02]  /*5700*/  SHF.L.U32 R62, R3, 0x3, RZ ;  /* 0x00000003033e7819 */ /* 0x000fe400000006ff */
[----:B------:R-:W-:Y:S01]  /*5710*/  @!P1 SHF.R.U32.HI R14, RZ, 0x10, R7 ;  /* 0x00000010ff0e9819 */ /* 0x000fe20000011607 */
[----:B------:R-:W-:Y:S01]  /*5720*/  @!P1 HADD2.F32 R4, -RZ, R4.H0_H0 ;  /* 0x20000004ff049230 */ /* 0x000fe20000004100 */
[----:B------:R-:W-:Y:S01]  /*5730*/  @!P1 SHF.R.U32.HI R9, RZ, 0x10, R5 ;  /* 0x00000010ff099819 */ /* 0x000fe20000011605 */
[----:B------:R-:W-:Y:S01]  /*5740*/  @!P1 HADD2.F32 R5, -RZ, R8.H0_H0 ;  /* 0x20000008ff059230 */ /* 0x000fe20000004100 */
[----:B------:R-:W-:Y:S02]  /*5750*/  @!P1 SHF.R.U32.HI R39, RZ, 0x10, R33 ;  /* 0x00000010ff279819 */ /* 0x000fe40000011621 */
[----:B------:R-:W-:Y:S02]  /*5760*/  LEA R64, P0, R78, R60, 0x1 ;  /* 0x0000003c4e407211 */ /* 0x000fe400078008ff */
[--C-:B------:R-:W-:Y:S02]  /*5770*/  @!P1 SHF.R.U64 R41, R34, 0x10, R35.reuse ;  /* 0x0000001022299819 */ /* 0x100fe40000001223 */
[----:B------:R-:W-:Y:S02]  /*5780*/  LEA.HI.X R65, R78, R61, R92, 0x1, P0 ;  /* 0x0000003d4e417211 */ /* 0x000fe400000f0c5c */
[C---:B------:R-:W-:Y:S02]  /*5790*/  ISETP.GE.AND P0, PT, R62.reuse, c[0x0][0x1d4], PT ;  /* 0x000075003e007a0c */ /* 0x040fe40003f06270 */
[----:B------:R-:W-:Y:S02]  /*57a0*/  @!P1 SHF.R.U32.HI R43, RZ, 0x10, R35 ;  /* 0x00000010ff2b9819 */ /* 0x000fe40000011623 */
[----:B------:R-:W-:Y:S09]  /*57b0*/  MOV R40, R34 ;  /* 0x0000002200287202 */ /* 0x000ff20000000f00 */
[----:B------:R-:W-:Y:S01]  /*57c0*/  @!P0 IMAD.WIDE R60, R62, 0x2, R60 ;  /* 0x000000023e3c8825 */ /* 0x000fe200078e023c */
[----:B-1----:R-:W-:Y:S04]  /*57d0*/  SHF.R.S32.HI R36, RZ, 0x1f, R17 ;  /* 0x0000001fff247819 */ /* 0x002fe80000011411 */
[----:B------:R-:W-:Y:S04]  /*57e0*/  LEA.HI R36, R36, R17, RZ, 0x5 ;  /* 0x0000001124247211 */ /* 0x000fe800078f28ff */
[----:B------:R-:W-:Y:S05]  /*57f0*/  SHF.R.S32.HI R36, RZ, 0x5, R36 ;  /* 0x00000005ff247819 */ /* 0x000fea0000011424 */
[----:B------:R-:W-:Y:S01]  /*5800*/  IMAD.SHL.U32 R36, R36, 0x200, RZ ;  /* 0x0000020024247824 */ /* 0x000fe200078e00ff */
[----:B--2---:R-:W-:Y:S02]  /*5810*/  LOP3.LUT R3, R16, 0x38, R62, 0xf8, !PT ;  /* 0x0000003810037812 */ /* 0x004fe400078ef83e */
[----:B------:R-:W1:Y:S02]  /*5820*/  LDS.128 R16, [R122+0x2900] ;  /* 0x002900007a107984 */ /* 0x000e640000000c00 */
[----:B---3--:R-:W-:Y:S02]  /*5830*/  LOP3.LUT R3, R3, R37, RZ, 0x3c, !PT ;  /* 0x0000002503037212 */ /* 0x008fe400078e3cff */
[----:B------:R-:W-:Y:S02]  /*5840*/  @!P1 SHF.R.U64 R37, R32, 0x10, R33 ;  /* 0x0000001020259819 */ /* 0x000fe40000001221 */
[----:B------:R-:W-:Y:S02]  /*5850*/  IADD3 R3, R36, R3, RZ ;  /* 0x0000000324037210 */ /* 0x000fe40007ffe0ff */
[----:B------:R-:W-:Y:S01]  /*5860*/  MOV R36, R32 ;  /* 0x0000002000247202 */ /* 0x000fe20000000f00 */
[----:B------:R-:W-:Y:S02]  /*5870*/  @!P1 HADD2.F32 R34, -RZ, R37.H0_H0 ;  /* 0x20000025ff229230 */ /* 0x000fe40000004100 */
[----:B------:R-:W-:Y:S01]  /*5880*/  IMAD.SHL.U32 R3, R3, 0x2, RZ ;  /* 0x0000000203037824 */ /* 0x000fe200078e00ff */
[----:B------:R-:W-:Y:S02]  /*5890*/  @!P1 HADD2.F32 R37, -RZ, R40.H0_H0 ;  /* 0x20000028ff259230 */ /* 0x000fe40000004100 */
[----:B------:R-:W-:Y:S02]  /*58a0*/  @!P1 HADD2.F32 R32, -RZ, R36.H0_H0 ;  /* 0x20000024ff209230 */ /* 0x000fe40000004100 */
[----:B------:R1:W2:Y:S02]  /*58b0*/  LDS.128 R44, [R3+0x2900] ;  /* 0x00290000032c7984 */ /* 0x0002a40000000c00 */
[----:B-1----:R-:W-:Y:S05]  /*58c0*/  @!P1 MOV R3, R16 ;  /* 0x0000001000039202 */ /* 0x002fea0000000f00 */
[--C-:B------:R-:W-:Y:S01]  /*58d0*/  @!P1 HADD2.F32 R7, -RZ, R3.reuse.H0_H0 ;  /* 0x20000003ff079230 */ /* 0x100fe20000004100 */
[----:B--2---:R-:W-:Y:S05]  /*58e0*/  @!P1 IMAD.MOV.U32 R6, RZ, RZ, R44 ;  /* 0x000000ffff069224 */ /* 0x004fea00078e002c */
[--C-:B------:R-:W-:Y:S02]  /*58f0*/  @!P1 HADD2.F32 R8, -RZ, R6.reuse.H0_H0 ;  /* 0x20000006ff089230 */ /* 0x100fe40000004100 */
[----:B------:R-:W-:Y:S02]  /*5900*/  @!P1 HADD2.F32 R33, -RZ, R6.H1_H1 ;  /* 0x30000006ff219230 */ /* 0x000fe40000004100 */
[----:B------:R-:W-:Y:S01]  /*5910*/  @!P1 HADD2.F32 R6, -RZ, R3.H1_H1 ;  /* 0x30000003ff069230 */ /* 0x000fe20000004100 */
[-C--:B------:R-:W-:Y:S02]  /*5920*/  @!P1 FMUL.FTZ R3, R7, R5.reuse ;  /* 0x0000000507039220 */ /* 0x080fe40000410000 */
[C---:B------:R-:W-:Y:S02]  /*5930*/  @!P1 FMUL.FTZ R35, R8.reuse, R5 ;  /* 0x0000000508239220 */ /* 0x040fe40000410000 */
[----:B------:R-:W-:Y:S02]  /*5940*/  @!P1 FMUL.FTZ R5, R33, R4 ;  /* 0x0000000421059220 */ /* 0x000fe40000410000 */
[----:B------:R-:W-:Y:S01]  /*5950*/  @!P1 FFMA.FTZ R3, R8, R32, R3 ;  /* 0x0000002008039223 */ /* 0x000fe20000010003 */
[----:B------:R-:W-:Y:S01]  /*5960*/  @!P1 MOV R8, R45 ;  /* 0x0000002d00089202 */ /* 0x000fe20000000f00 */
[C---:B------:R-:W-:Y:S02]  /*5970*/  @!P1 FMUL.FTZ R4, R6.reuse, R4 ;  /* 0x0000000406049220 */ /* 0x040fe40000410000 */
[----:B------:R-:W-:Y:S01]  /*5980*/  @!P1 FFMA.FTZ R72, R6, R34, -R5 ;  /* 0x0000002206489223 */ /* 0x000fe20000010805 */
[----:B------:R-:W-:Y:S01]  /*5990*/  @!P1 MOV R6, R17 ;  /* 0x0000001100069202 */ /* 0x000fe20000000f00 */
[----:B------:R-:W-:Y:S01]  /*59a0*/  @!P1 FFMA.FTZ R73, R7, R32, -R35 ;  /* 0x0000002007499223 */ /* 0x000fe20000010823 */
[----:B------:R-:W-:Y:S01]  /*59b0*/  @!P1 HADD2.F32 R5, -RZ, R10.H0_H0 ;  /* 0x2000000aff059230 */ /* 0x000fe20000004100 */
[----:B------:R-:W-:Y:S01]  /*59c0*/  @!P1 FFMA.FTZ R4, R33, R34, R4 ;  /* 0x0000002221049223 */ /* 0x000fe20000010004 */
[--C-:B------:R-:W-:Y:S01]  /*59d0*/  @!P1 HADD2.F32 R32, -RZ, R8.reuse.H0_H0 ;  /* 0x20000008ff209230 */ /* 0x100fe20000004100 */
[----:B------:R-:W-:Y:S01]  /*59e0*/  @!P1 IMAD.MOV.U32 R10, RZ, RZ, R46 ;  /* 0x000000ffff0a9224 */ /* 0x000fe200078e002e */
[----:B------:R-:W-:Y:S02]  /*59f0*/  @!P1 HADD2.F32 R7, -RZ, R9.H0_H0 ;  /* 0x20000009ff079230 */ /* 0x000fe40000004100 */
[----:B------:R-:W-:Y:S01]  /*5a00*/  @!P1 HADD2.F32 R34, -RZ, R8.H1_H1 ;  /* 0x30000008ff229230 */ /* 0x000fe20000004100 */
[----:B------:R-:W-:Y:S01]  /*5a10*/  @!P1 F2FP.PACK_AB R4, R4, R3 ;  /* 0x000000030404923e */ /* 0x000fe200000000ff */
[----:B------:R-:W-:Y:S02]  /*5a20*/  @!P1 HADD2.F32 R8, -RZ, R6.H1_H1 ;  /* 0x30000006ff089230 */ /* 0x000fe40000004100 */
[----:B------:R-:W-:Y:S01]  /*5a30*/  @!P1 HADD2.F32 R33, -RZ, R38.H0_H0 ;  /* 0x20000026ff219230 */ /* 0x000fe20000004100 */
[----:B------:R-:W-:Y:S01]  /*5a40*/  @!P1 FMUL.FTZ R36, R34, R7 ;  /* 0x0000000722249220 */ /* 0x000fe20000410000 */
[----:B------:R-:W-:Y:S01]  /*5a50*/  @!P1 HADD2.F32 R9, -RZ, R6.H0_H0 ;  /* 0x20000006ff099230 */ /* 0x000fe20000004100 */
[----:B------:R-:W-:Y:S01]  /*5a60*/  @!P1 FMUL.FTZ R6, R32, R5 ;  /* 0x0000000520069220 */ /* 0x000fe20000410000 */
[----:B------:R-:W-:Y:S01]  /*5a70*/  @!P1 HADD2.F32 R35, -RZ, R39.H0_H0 ;  /* 0x20000027ff239230 */ /* 0x000fe20000004100 */
[----:B------:R-:W-:Y:S01]  /*5a80*/  @!P1 MOV R44, R4 ;  /* 0x00000004002c9202 */ /* 0x000fe20000000f00 */
[----:B------:R-:W-:Y:S01]  /*5a90*/  @!P1 HADD2.F32 R38, -RZ, R10.H1_H1 ;  /* 0x3000000aff269230 */ /* 0x000fe20000004100 */
[C---:B------:R-:W-:Y:S01]  /*5aa0*/  @!P1 FFMA.FTZ R69, R9.reuse, R33, -R6 ;  /* 0x0000002109459223 */ /* 0x040fe20000010806 */
[----:B------:R-:W-:Y:S01]  /*5ab0*/  @!P1 HADD2.F32 R39, -RZ, R41.H0_H0 ;  /* 0x20000029ff279230 */ /* 0x000fe20000004100 */
[C---:B------:R-:W-:Y:S01]  /*5ac0*/  @!P1 FMUL.FTZ R6, R8.reuse, R7 ;  /* 0x0000000708069220 */ /* 0x040fe20000410000 */
[----:B------:R-:W-:Y:S01]  /*5ad0*/  @!P1 HADD2.F32 R7, -RZ, R11.H0_H0 ;  /* 0x2000000bff079230 */ /* 0x000fe20000004100 */
[----:B------:R-:W-:Y:S01]  /*5ae0*/  @!P1 FFMA.FTZ R68, R8, R35, -R36 ;  /* 0x0000002308449223 */ /* 0x000fe20000010824 */
[----:B------:R-:W-:Y:S01]  /*5af0*/  @!P1 MOV R8, R18 ;  /* 0x0000001200089202 */ /* 0x000fe20000000f00 */
[----:B------:R-:W-:Y:S01]  /*5b00*/  @!P1 FMUL.FTZ R5, R9, R5 ;  /* 0x0000000509059220 */ /* 0x000fe20000410000 */
[----:B------:R-:W-:Y:S01]  /*5b10*/  @!P1 HADD2.F32 R9, -RZ, R12.H0_H0 ;  /* 0x2000000cff099230 */ /* 0x000fe20000004100 */
[----:B------:R-:W-:Y:S01]  /*5b20*/  @!P1 MOV R12, R47 ;  /* 0x0000002f000c9202 */ /* 0x000fe20000000f00 */
[----:B------:R-:W-:Y:S01]  /*5b30*/  @!P1 HADD2.F32 R36, -RZ, R10.H0_H0 ;  /* 0x2000000aff249230 */ /* 0x000fe20000004100 */
[----:B------:R-:W-:Y:S01]  /*5b40*/  @!P1 FFMA.FTZ R5, R32, R33, R5 ;  /* 0x0000002120059223 */ /* 0x000fe20000010005 */
[--C-:B------:R-:W-:Y:S01]  /*5b50*/  @!P1 HADD2.F32 R10, -RZ, R8.reuse.H1_H1 ;  /* 0x30000008ff0a9230 */ /* 0x100fe20000004100 */
[----:B------:R-:W-:Y:S01]  /*5b60*/  @!P1 FMUL.FTZ R40, R38, R9 ;  /* 0x0000000926289220 */ /* 0x000fe20000410000 */
[----:B------:R-:W-:Y:S01]  /*5b70*/  @!P1 HADD2.F32 R11, -RZ, R8.H0_H0 ;  /* 0x20000008ff0b9230 */ /* 0x000fe20000004100 */
[----:B------:R-:W-:Y:S01]  /*5b80*/  @!P1 FMUL.FTZ R8, R36, R7 ;  /* 0x0000000724089220 */ /* 0x000fe20000410000 */
[----:B------:R-:W-:Y:S01]  /*5b90*/  @!P1 HADD2.F32 R41, -RZ, R12.H1_H1 ;  /* 0x3000000cff299230 */ /* 0x000fe20000004100 */
[C---:B------:R-:W-:Y:S01]  /*5ba0*/  @!P1 FFMA.FTZ R66, R10.reuse, R39, -R40 ;  /* 0x000000270a429223 */ /* 0x040fe20000010828 */
[----:B------:R-:W-:Y:S01]  /*5bb0*/  @!P1 HADD2.F32 R40, -RZ, R42.H0_H0 ;  /* 0x2000002aff289230 */ /* 0x000fe20000004100 */
[C---:B------:R-:W-:Y:S01]  /*5bc0*/  @!P1 FFMA.FTZ R67, R11.reuse, R37, -R8 ;  /* 0x000000250b439223 */ /* 0x040fe20000010808 */
[----:B------:R-:W-:Y:S01]  /*5bd0*/  @!P1 HADD2.F32 R42, -RZ, R43.H0_H0 ;  /* 0x2000002bff2a9230 */ /* 0x000fe20000004100 */
[----:B------:R-:W-:Y:S01]  /*5be0*/  @!P1 FMUL.FTZ R8, R10, R9 ;  /* 0x000000090a089220 */ /* 0x000fe20000410000 */
[----:B------:R-:W-:Y:S01]  /*5bf0*/  @!P1 HADD2.F32 R9, -RZ, R13.H0_H0 ;  /* 0x2000000dff099230 */ /* 0x000fe20000004100 */
[----:B------:R-:W-:Y:S02]  /*5c00*/  @!P1 IMAD.MOV.U32 R10, RZ, RZ, R19 ;  /* 0x000000ffff0a9224 */ /* 0x000fe400078e0013 */
[----:B------:R-:W-:Y:S01]  /*5c10*/  @!P1 FMUL.FTZ R7, R11, R7 ;  /* 0x000000070b079220 */ /* 0x000fe20000410000 */
[----:B------:R-:W-:Y:S01]  /*5c20*/  @!P1 HADD2.F32 R11, -RZ, R14.H0_H0 ;  /* 0x2000000eff0b9230 */ /* 0x000fe20000004100 */
[----:B------:R-:W-:Y:S01]  /*5c30*/  @!P1 FFMA.FTZ R6, R34, R35, R6 ;  /* 0x0000002322069223 */ /* 0x000fe20000010006 */
[----:B------:R-:W-:Y:S01]  /*5c40*/  @!P1 HADD2.F32 R14, -RZ, R12.H0_H0 ;  /* 0x2000000cff0e9230 */ /* 0x000fe20000004100 */
[----:B------:R-:W-:Y:S01]  /*5c50*/  @!P1 FFMA.FTZ R7, R36, R37, R7 ;  /* 0x0000002524079223 */ /* 0x000fe20000010007 */
[--C-:B------:R-:W-:Y:S01]  /*5c60*/  @!P1 HADD2.F32 R13, -RZ, R10.reuse.H0_H0 ;  /* 0x2000000aff0d9230 */ /* 0x100fe20000004100 */
[----:B------:R-:W-:Y:S01]  /*5c70*/  @!P1 FMUL.FTZ R43, R41, R11 ;  /* 0x0000000b292b9220 */ /* 0x000fe20000410000 */
[----:B------:R-:W-:Y:S01]  /*5c80*/  @!P1 F2FP.PACK_AB R5, R6, R5 ;  /* 0x000000050605923e */ /* 0x000fe200000000ff */
[----:B------:R-:W-:Y:S01]  /*5c90*/  @!P1 HADD2.F32 R12, -RZ, R10.H1_H1 ;  /* 0x3000000aff0c9230 */ /* 0x000fe20000004100 */
[-C--:B------:R-:W-:Y:S02]  /*5ca0*/  @!P1 FMUL.FTZ R10, R14, R9.reuse ;  /* 0x000000090e0a9220 */ /* 0x080fe40000410000 */
[C---:B------:R-:W-:Y:S02]  /*5cb0*/  @!P1 FMUL.FTZ R9, R13.reuse, R9 ;  /* 0x000000090d099220 */ /* 0x040fe40000410000 */
[----:B------:R-:W-:Y:S01]  /*5cc0*/  @!P1 FFMA.FTZ R62, R13, R40, -R10 ;  /* 0x000000280d3e9223 */ /* 0x000fe2000001080a */
[----:B------:R-:W-:Y:S01]  /*5cd0*/  @!P1 F2FP.PACK_AB R13, R66, R67 ;  /* 0x00000043420d923e */ /* 0x000fe200000000ff */
[C---:B------:R-:W-:Y:S02]  /*5ce0*/  @!P1 FFMA.FTZ R43, R12.reuse, R42, -R43 ;  /* 0x0000002a0c2b9223 */ /* 0x040fe4000001082b */
[----:B------:R-:W-:Y:S01]  /*5cf0*/  @!P1 FMUL.FTZ R10, R12, R11 ;  /* 0x0000000b0c0a9220 */ /* 0x000fe20000410000 */
[----:B------:R-:W-:Y:S01]  /*5d00*/  @!P1 F2FP.PACK_AB R12, R68, R69 ;  /* 0x00000045440c923e */ /* 0x000fe200000000ff */
[----:B------:R-:W-:Y:S01]  /*5d10*/  @!P1 FFMA.FTZ R8, R38, R39, R8 ;  /* 0x0000002726089223 */ /* 0x000fe20000010008 */
[----:B------:R-:W-:Y:S01]  /*5d20*/  @!P1 F2FP.PACK_AB R11, R72, R73 ;  /* 0x00000049480b923e */ /* 0x000fe200000000ff */
[----:B------:R-:W-:Y:S01]  /*5d30*/  @!P1 FFMA.FTZ R9, R14, R40, R9 ;  /* 0x000000280e099223 */ /* 0x000fe20000010009 */
[----:B------:R-:W-:Y:S01]  /*5d40*/  @!P1 F2FP.PACK_AB R32, R43, R62 ;  /* 0x0000003e2b20923e */ /* 0x000fe200000000ff */
[----:B------:R-:W-:Y:S01]  /*5d50*/  @!P1 FFMA.FTZ R10, R41, R42, R10 ;  /* 0x0000002a290a9223 */ /* 0x000fe2000001000a */
[----:B------:R-:W-:Y:S01]  /*5d60*/  @!P1 MOV R16, R11 ;  /* 0x0000000b00109202 */ /* 0x000fe20000000f00 */
[----:B------:R-:W-:Y:S01]  /*5d70*/  @!P1 IMAD.MOV.U32 R18, RZ, RZ, R13 ;  /* 0x000000ffff129224 */ /* 0x000fe200078e000d */
[----:B------:R-:W-:Y:S01]  /*5d80*/  @!P1 MOV R17, R12 ;  /* 0x0000000c00119202 */ /* 0x000fe20000000f00 */
[----:B------:R-:W-:Y:S01]  /*5d90*/  @!P1 IMAD.MOV.U32 R45, RZ, RZ, R5 ;  /* 0x000000ffff2d9224 */ /* 0x000fe200078e0005 */
[----:B------:R-:W-:Y:S02]  /*5da0*/  @!P1 MOV R19, R32 ;  /* 0x0000002000139202 */ /* 0x000fe40000000f00 */
[----:B------:R-:W-:Y:S02]  /*5db0*/  @!P1 F2FP.PACK_AB R7, R8, R7 ;  /* 0x000000070807923e */ /* 0x000fe400000000ff */
[----:B------:R-:W-:Y:S01]  /*5dc0*/  @!P1 F2FP.PACK_AB R3, R10, R9 ;  /* 0x000000090a03923e */ /* 0x000fe200000000ff */
[----:B------:R1:W-:Y:S01]  /*5dd0*/  ST.E.128 [R64.64], R16 ;  /* 0x0000001040007985 */ /* 0x0003e2000c101d08 */
[----:B------:R-:W-:Y:S02]  /*5de0*/  @!P1 MOV R46, R7 ;  /* 0x00000007002e9202 */ /* 0x000fe40000000f00 */
[----:B------:R-:W-:Y:S05]  /*5df0*/  @!P1 MOV R47, R3 ;  /* 0x00000003002f9202 */ /* 0x000fea0000000f00 */
[----:B------:R1:W-:Y:S02]  /*5e00*/  @!P0 ST.E.128 [R60.64], R44 ;  /* 0x0000002c3c008985 */ /* 0x0003e4000c101d08 */
.L_x_258:
[----:B------:R-:W-:Y:S05]  /*5e10*/  BSYNC B0 ;  /* 0x0000000000007941 */ /* 0x000fea0003800000 */
.L_x_257:
[----:B-----5:R2:W3:Y:S01]  /*5e20*/  SHFL.IDX PT, R7, R70, 0x1, 0x1c1f ;  /* 0x003c1f0046077f89 */ /* 0x0204e200000e0000 */
[----:B------:R-:W-:Y:S01]  /*5e30*/  ISETP.GE.OR P0, PT, R158, R63, P5 ;  /* 0x0000003f9e00720c */ /* 0x000fe20002f06670 */
[----:B------:R-:W-:Y:S02]  /*5e40*/  BSSY B0, `(.L_x_259) ;  /* 0x000007c000007945 */ /* 0x000fe40003800000 */
[----:B------:R2:W4:Y:S10]  /*5e50*/  SHFL.IDX PT, R6, R71, 0x1, 0x1c1f ;  /* 0x003c1f0047067f89 */ /* 0x00053400000e0000 */
[----:B------:R-:W-:-:S05]  /*5e60*/  @P0 BRA `(.L_x_260) ;  /* 0x0000079000000947 */ /* 0x000fca0003800000 */
[----:B------:R-:W5:Y:S01]  /*5e70*/  LDL R8, [R1+0x44] ;  /* 0x0000440001087983 */ /* 0x000f620000100800 */
[----:B------:R-:W-:Y:S01]  /*5e80*/  SEL R3, R141, R128, !P4 ;  /* 0x000000808d037207 */ /* 0x000fe20006000000 */
[----:B------:R-:W-:Y:S01]  /*5e90*/  @!P1 HADD2.F32 R11, -RZ, R56.H0_H0 ;  /* 0x20000038ff0b9230 */ /* 0x000fe20000004100 */
[C---:B------:R-:W-:Y:S01]  /*5ea0*/  IADD3 R10, R93.reuse, 0x20, RZ ;  /* 0x000000205d0a7810 */ /* 0x040fe20007ffe0ff */
[----:B-1----:R-:W1:Y:S01]  /*5eb0*/  LDS.128 R16, [R121+0x2900] ;  /* 0x0029000079107984 */ /* 0x002e620000000c00 */
[----:B------:R-:W-:Y:S01]  /*5ec0*/  SHF.R.S32.HI R4, RZ, 0x1f, R3 ;  /* 0x0000001fff047819 */ /* 0x000fe20000011403 */
[--C-:B------:R-:W-:Y:S01]  /*5ed0*/  @!P1 HADD2.F32 R34, -RZ, R57.reuse.H0_H0 ;  /* 0x20000039ff229230 */ /* 0x100fe20000004100 */
[----:B------:R-:W-:Y:S01]  /*5ee0*/  IADD3 R9, R93, 0x20, RZ ;  /* 0x000000205d097810 */ /* 0x000fe20007ffe0ff */
[----:B------:R-:W-:Y:S01]  /*5ef0*/  IMAD.SHL.U32 R10, R10, 0x40, RZ ;  /* 0x000000400a0a7824 */ /* 0x000fe200078e00ff */
[----:B------:R-:W-:Y:S02]  /*5f00*/  LEA.HI R3, R4, R3, RZ, 0x4 ;  /* 0x0000000304037211 */ /* 0x000fe400078f20ff */
[----:B------:R-:W-:Y:S02]  /*5f10*/  SHF.L.U32 R9, R9, 0x6, RZ ;  /* 0x0000000609097819 */ /* 0x000fe400000006ff */
[----:B------:R-:W-:Y:S02]  /*5f20*/  LEA.HI.SX32 R3, R3, R100, 0x1c ;  /* 0x0000006403037211 */ /* 0x000fe400078fe2ff */
[----:B------:R-:W-:Y:S02]  /*5f30*/  LOP3.LUT R10, R10, 0x1c0, RZ, 0xc0, !PT ;  /* 0x000001c00a0a7812 */ /* 0x000fe400078ec0ff */
[----:B------:R-:W-:Y:S02]  /*5f40*/  SHF.L.U32 R5, R3, 0x3, RZ ;  /* 0x0000000303057819 */ /* 0x000fe400000006ff */
[----:B------:R-:W-:Y:S02]  /*5f50*/  LOP3.LUT R9, R9, 0x1c0, RZ, 0xc0, !PT ;  /* 0x000001c009097812 */ /* 0x000fe400078ec0ff */
[----:B------:R-:W-:Y:S02]  /*5f60*/  LOP3.LUT R3, R10, 0x38, R5, 0xf8, !PT ;  /* 0x000000380a037812 */ /* 0x000fe400078ef805 */
[----:B------:R-:W-:Y:S02]  /*5f70*/  SHF.R.U32.HI R9, RZ, 0x3, R9 ;  /* 0x00000003ff097819 */ /* 0x000fe40000011609 */
[C---:B----4-:R-:W-:Y:S02]  /*5f80*/  LEA R46, P0, R78.reuse, R6, 0x1 ;  /* 0x000000064e2e7211 */ /* 0x050fe400078008ff */
[----:B------:R-:W-:Y:S02]  /*5f90*/  LOP3.LUT R3, R3, R9, RZ, 0x3c, !PT ;  /* 0x0000000903037212 */ /* 0x000fe400078e3cff */
[----:B---3--:R-:W-:Y:S02]  /*5fa0*/  LEA.HI.X R47, R78, R7, R92, 0x1, P0 ;  /* 0x000000074e2f7211 */ /* 0x008fe400000f0c5c */
[C---:B------:R-:W-:Y:S02]  /*5fb0*/  ISETP.GE.AND P0, PT, R5.reuse, c[0x0][0x1d4], PT ;  /* 0x0000750005007a0c */ /* 0x040fe40003f06270 */
[----:B------:R-:W-:Y:S02]  /*5fc0*/  @!P1 SHF.R.U64 R14, R48, 0x10, R49 ;  /* 0x00000010300e9819 */ /* 0x000fe40000001231 */
[----:B------:R-:W-:Y:S02]  /*5fd0*/  @!P1 SHF.R.U64 R32, R50, 0x10, R51 ;  /* 0x0000001032209819 */ /* 0x000fe40000001233 */
[----:B------:R-:W-:Y:S01]  /*5fe0*/  @!P1 SHF.R.U64 R12, R22, 0x10, R23 ;  /* 0x00000010160c9819 */ /* 0x000fe20000001217 */
[----:B------:R-:W-:Y:S01]  /*5ff0*/  @!P1 HADD2.F32 R14, -RZ, R14.H0_H0 ;  /* 0x2000000eff0e9230 */ /* 0x000fe20000004100 */
[----:B------:R-:W-:Y:S01]  /*6000*/  @!P1 SHF.R.U64 R4, R20, 0x10, R21 ;  /* 0x0000001014049819 */ /* 0x000fe20000001215 */
[----:B------:R-:W-:Y:S01]  /*6010*/  @!P1 HADD2.F32 R32, -RZ, R32.H0_H0 ;  /* 0x20000020ff209230 */ /* 0x000fe20000004100 */
[----:B------:R-:W-:Y:S01]  /*6020*/  @!P1 SHF.R.U32.HI R10, RZ, 0x10, R23 ;  /* 0x00000010ff0a9819 */ /* 0x000fe20000011617 */
[----:B------:R-:W-:Y:S01]  /*6030*/  @!P1 HADD2.F32 R23, -RZ, R57.H1_H1 ;  /* 0x30000039ff179230 */ /* 0x000fe20000004100 */
[----:B------:R-:W-:Y:S01]  /*6040*/  @!P1 SHF.R.U32.HI R22, RZ, 0x10, R51 ;  /* 0x00000010ff169819 */ /* 0x000fe20000011633 */
[----:B------:R-:W-:Y:S01]  /*6050*/  @!P0 IMAD.WIDE R60, R5, 0x2, R6 ;  /* 0x00000002053c8825 */ /* 0x000fe200078e0206 */
[----:B------:R-:W-:Y:S02]  /*6060*/  @!P1 HADD2.F32 R6, -RZ, R15.H0_H0 ;  /* 0x2000000fff069230 */ /* 0x000fe40000004100 */
[----:B------:R-:W-:Y:S02]  /*6070*/  @!P1 HADD2.F32 R4, -RZ, R4.H0_H0 ;  /* 0x20000004ff049230 */ /* 0x000fe40000004100 */
[----:B------:R-:W-:Y:S02]  /*6080*/  @!P1 HADD2.F32 R10, -RZ, R10.H0_H0 ;  /* 0x2000000aff0a9230 */ /* 0x000fe40000004100 */
[----:B------:R-:W-:Y:S01]  /*6090*/  @!P1 HADD2.F32 R36, -RZ, R22.H0_H0 ;  /* 0x20000016ff249230 */ /* 0x000fe20000004100 */
[----:B-----5:R-:W-:Y:S01]  /*60a0*/  IMAD.IADD R3, R8, 0x1, R3 ;  /* 0x0000000108037824 */ /* 0x020fe200078e0203 */
[----:B------:R-:W-:Y:S02]  /*60b0*/  @!P1 SHF.R.U32.HI R8, RZ, 0x10, R21 ;  /* 0x00000010ff089819 */ /* 0x000fe40000011615 */
[----:B------:R-:W-:Y:S02]  /*60c0*/  @!P1 SHF.R.U32.HI R21, RZ, 0x10, R49 ;  /* 0x00000010ff159819 */ /* 0x000fe40000011631 */
[----:B------:R-:W-:Y:S03]  /*60d0*/  SHF.L.U32 R3, R3, 0x1, RZ ;  /* 0x0000000103037819 */ /* 0x000fe600000006ff */
[----:B------:R-:W-:Y:S02]  /*60e0*/  @!P1 HADD2.F32 R21, -RZ, R21.H0_H0 ;  /* 0x20000015ff159230 */ /* 0x000fe40000004100 */
[----:B------:R1:W3:Y:S02]  /*60f0*/  LDS.128 R40, [R3+0x2900] ;  /* 0x0029000003287984 */ /* 0x0002e40000000c00 */
[----:B-1----:R-:W-:Y:S05]  /*6100*/  @!P1 IMAD.MOV.U32 R3, RZ, RZ, R16 ;  /* 0x000000ffff039224 */ /* 0x002fea00078e0010 */
[----:B------:R-:W-:Y:S01]  /*6110*/  @!P1 HADD2.F32 R7, -RZ, R3.H0_H0 ;  /* 0x20000003ff079230 */ /* 0x000fe20000004100 */
[----:B---3--:R-:W-:Y:S05]  /*6120*/  @!P1 MOV R5, R40 ;  /* 0x0000002800059202 */ /* 0x008fea0000000f00 */
[--C-:B------:R-:W-:Y:S02]  /*6130*/  @!P1 HADD2.F32 R9, -RZ, R5.reuse.H0_H0 ;  /* 0x20000005ff099230 */ /* 0x100fe40000004100 */
[----:B------:R-:W-:Y:S02]  /*6140*/  @!P1 HADD2.F32 R13, -RZ, R5.H1_H1 ;  /* 0x30000005ff0d9230 */ /* 0x000fe40000004100 */
[----:B------:R-:W-:Y:S01]  /*6150*/  @!P1 HADD2.F32 R5, -RZ, R3.H1_H1 ;  /* 0x30000003ff059230 */ /* 0x000fe20000004100 */
[-C--:B------:R-:W-:Y:S02]  /*6160*/  @!P1 FMUL.FTZ R3, R7, R6.reuse ;  /* 0x0000000607039220 */ /* 0x080fe40000410000 */
[----:B------:R-:W-:Y:S02]  /*6170*/  @!P1 FMUL.FTZ R20, R9, R6 ;  /* 0x0000000609149220 */ /* 0x000fe40000410000 */
[-C--:B------:R-:W-:Y:S02]  /*6180*/  @!P1 FMUL.FTZ R6, R13, R4.reuse ;  /* 0x000000040d069220 */ /* 0x080fe40000410000 */
[-C--:B------:R-:W-:Y:S02]  /*6190*/  @!P1 FFMA.FTZ R3, R9, R11.reuse, R3 ;  /* 0x0000000b09039223 */ /* 0x080fe40000010003 */
[----:B------:R-:W-:Y:S01]  /*61a0*/  @!P1 FFMA.FTZ R50, R7, R11, -R20 ;  /* 0x0000000b07329223 */ /* 0x000fe20000010814 */
[----:B------:R-:W-:Y:S01]  /*61b0*/  @!P1 HADD2.F32 R7, -RZ, R8.H0_H0 ;  /* 0x20000008ff079230 */ /* 0x000fe20000004100 */
[----:B------:R-:W-:Y:S02]  /*61c0*/  @!P1 IMAD.MOV.U32 R11, RZ, RZ, R41 ;  /* 0x000000ffff0b9224 */ /* 0x000fe400078e0029 */
[C---:B------:R-:W-:Y:S02]  /*61d0*/  @!P1 FMUL.FTZ R4, R5.reuse, R4 ;  /* 0x0000000405049220 */ /* 0x040fe40000410000 */
[-C--:B------:R-:W-:Y:S01]  /*61e0*/  @!P1 FFMA.FTZ R49, R5, R14.reuse, -R6 ;  /* 0x0000000e05319223 */ /* 0x080fe20000010806 */
[----:B------:R-:W-:Y:S01]  /*61f0*/  @!P1 MOV R6, R17 ;  /* 0x0000001100069202 */ /* 0x000fe20000000f00 */
[----:B------:R-:W-:Y:S01]  /*6200*/  @!P1 FFMA.FTZ R4, R13, R14, R4 ;  /* 0x0000000e0d049223 */ /* 0x000fe20000010004 */
[----:B------:R-:W-:Y:S02]  /*6210*/  @!P1 HADD2.F32 R14, -RZ, R11.H0_H0 ;  /* 0x2000000bff0e9230 */ /* 0x000fe40000004100 */
[----:B------:R-:W-:Y:S02]  /*6220*/  @!P1 HADD2.F32 R5, -RZ, R15.H1_H1 ;  /* 0x3000000fff059230 */ /* 0x000fe40000004100 */
[----:B------:R-:W-:Y:S01]  /*6230*/  @!P1 HADD2.F32 R20, -RZ, R11.H1_H1 ;  /* 0x3000000bff149230 */ /* 0x000fe20000004100 */
[----:B------:R-:W-:Y:S01]  /*6240*/  @!P1 F2FP.PACK_AB R4, R4, R3 ;  /* 0x000000030404923e */ /* 0x000fe200000000ff */
[----:B------:R-:W-:Y:S02]  /*6250*/  @!P1 HADD2.F32 R9, -RZ, R6.H0_H0 ;  /* 0x20000006ff099230 */ /* 0x000fe40000004100 */
[----:B------:R-:W-:Y:S01]  /*6260*/  @!P1 HADD2.F32 R15, -RZ, R56.H1_H1 ;  /* 0x30000038ff0f9230 */ /* 0x000fe20000004100 */
[----:B------:R-:W-:Y:S01]  /*6270*/  @!P1 FMUL.FTZ R11, R20, R7 ;  /* 0x00000007140b9220 */ /* 0x000fe20000410000 */
[----:B------:R-:W-:Y:S01]  /*6280*/  @!P1 HADD2.F32 R8, -RZ, R6.H1_H1 ;  /* 0x30000006ff089230 */ /* 0x000fe20000004100 */
[-C--:B------:R-:W-:Y:S01]  /*6290*/  @!P1 FMUL.FTZ R6, R14, R5.reuse ;  /* 0x000000050e069220 */ /* 0x080fe20000410000 */
[----:B------:R-:W-:Y:S01]  /*62a0*/  @!P1 MOV R40, R4 ;  /* 0x0000000400289202 */ /* 0x000fe20000000f00 */
[C---:B------:R-:W-:Y:S02]  /*62b0*/  @!P1 FMUL.FTZ R5, R9.reuse, R5 ;  /* 0x0000000509059220 */ /* 0x040fe40000410000 */
[----:B------:R-:W-:Y:S02]  /*62c0*/  @!P1 FFMA.FTZ R48, R9, R15, -R6 ;  /* 0x0000000f09309223 */ /* 0x000fe40000010806 */
[----:B------:R-:W-:Y:S02]  /*62d0*/  @!P1 IMAD.MOV.U32 R9, RZ, RZ, R43 ;  /* 0x000000ffff099224 */ /* 0x000fe400078e002b */
[C---:B------:R-:W-:Y:S01]  /*62e0*/  @!P1 FMUL.FTZ R6, R8.reuse, R7 ;  /* 0x0000000708069220 */ /* 0x040fe20000410000 */
[----:B------:R-:W-:Y:S01]  /*62f0*/  @!P1 HADD2.F32 R7, -RZ, R28.H0_H0 ;  /* 0x2000001cff079230 */ /* 0x000fe20000004100 */
[----:B------:R-:W-:Y:S01]  /*6300*/  @!P1 FFMA.FTZ R45, R8, R21, -R11 ;  /* 0x00000015082d9223 */ /* 0x000fe2000001080b */
[----:B------:R-:W-:Y:S01]  /*6310*/  @!P1 MOV R8, R19 ;  /* 0x0000001300089202 */ /* 0x000fe20000000f00 */
[----:B------:R-:W-:Y:S01]  /*6320*/  @!P1 FFMA.FTZ R5, R14, R15, R5 ;  /* 0x0000000f0e059223 */ /* 0x000fe20000010005 */
[--C-:B------:R-:W-:Y:S01]  /*6330*/  @!P1 HADD2.F32 R33, -RZ, R9.reuse.H0_H0 ;  /* 0x20000009ff219230 */ /* 0x100fe20000004100 */
[----:B------:R-:W-:Y:S01]  /*6340*/  @!P1 FFMA.FTZ R6, R20, R21, R6 ;  /* 0x0000001514069223 */ /* 0x000fe20000010006 */
[----:B------:R-:W-:Y:S02]  /*6350*/  @!P1 HADD2.F32 R35, -RZ, R9.H1_H1 ;  /* 0x30000009ff239230 */ /* 0x000fe40000004100 */
[--C-:B------:R-:W-:Y:S01]  /*6360*/  @!P1 HADD2.F32 R11, -RZ, R8.reuse.H0_H0 ;  /* 0x20000008ff0b9230 */ /* 0x100fe20000004100 */
[----:B------:R-:W-:Y:S01]  /*6370*/  @!P1 FMUL.FTZ R13, R33, R7 ;  /* 0x00000007210d9220 */ /* 0x000fe20000410000 */
[----:B------:R-:W-:Y:S01]  /*6380*/  @!P1 HADD2.F32 R8, -RZ, R8.H1_H1 ;  /* 0x30000008ff089230 */ /* 0x000fe20000004100 */
[----:B------:R-:W-:Y:S02]  /*6390*/  @!P1 F2FP.PACK_AB R5, R6, R5 ;  /* 0x000000050605923e */ /* 0x000fe400000000ff */
[----:B------:R-:W-:Y:S02]  /*63a0*/  @!P1 FMUL.FTZ R9, R11, R7 ;  /* 0x000000070b099220 */ /* 0x000fe40000410000 */
[----:B------:R-:W-:Y:S02]  /*63b0*/  @!P1 FMUL.FTZ R7, R35, R10 ;  /* 0x0000000a23079220 */ /* 0x000fe40000410000 */
[----:B------:R-:W-:Y:S01]  /*63c0*/  @!P1 FFMA.FTZ R44, R11, R34, -R13 ;  /* 0x000000220b2c9223 */ /* 0x000fe2000001080d */
[----:B------:R-:W-:Y:S01]  /*63d0*/  @!P1 HADD2.F32 R11, -RZ, R12.H0_H0 ;  /* 0x2000000cff0b9230 */ /* 0x000fe20000004100 */
[----:B------:R-:W-:Y:S02]  /*63e0*/  @!P1 IMAD.MOV.U32 R13, RZ, RZ, R42 ;  /* 0x000000ffff0d9224 */ /* 0x000fe400078e002a */
[C---:B------:R-:W-:Y:S02]  /*63f0*/  @!P1 FMUL.FTZ R10, R8.reuse, R10 ;  /* 0x0000000a080a9220 */ /* 0x040fe40000410000 */
[----:B------:R-:W-:Y:S01]  /*6400*/  @!P1 FFMA.FTZ R39, R8, R36, -R7 ;  /* 0x0000002408279223 */ /* 0x000fe20000010807 */
[----:B------:R-:W-:Y:S01]  /*6410*/  @!P1 MOV R8, R18 ;  /* 0x0000001200089202 */ /* 0x000fe20000000f00 */
[----:B------:R-:W-:Y:S01]  /*6420*/  @!P1 IMAD.MOV.U32 R41, RZ, RZ, R5 ;  /* 0x000000ffff299224 */ /* 0x000fe200078e0005 */
[--C-:B------:R-:W-:Y:S02]  /*6430*/  @!P1 HADD2.F32 R22, -RZ, R13.reuse.H0_H0 ;  /* 0x2000000dff169230 */ /* 0x100fe40000004100 */
[----:B------:R-:W-:Y:S01]  /*6440*/  @!P1 HADD2.F32 R7, -RZ, R28.H1_H1 ;  /* 0x3000001cff079230 */ /* 0x000fe20000004100 */
[----:B------:R-:W-:Y:S01]  /*6450*/  @!P1 F2FP.PACK_AB R14, R39, R44 ;  /* 0x0000002c270e923e */ /* 0x000fe200000000ff */
[----:B------:R-:W-:Y:S02]  /*6460*/  @!P1 HADD2.F32 R28, -RZ, R13.H1_H1 ;  /* 0x3000000dff1c9230 */ /* 0x000fe40000004100 */
[--C-:B------:R-:W-:Y:S01]  /*6470*/  @!P1 HADD2.F32 R13, -RZ, R8.reuse.H0_H0 ;  /* 0x20000008ff0d9230 */ /* 0x100fe20000004100 */
[----:B------:R-:W-:Y:S01]  /*6480*/  @!P1 MOV R19, R14 ;  /* 0x0000000e00139202 */ /* 0x000fe20000000f00 */
[----:B------:R-:W-:Y:S01]  /*6490*/  @!P1 HADD2.F32 R12, -RZ, R8.H1_H1 ;  /* 0x30000008ff0c9230 */ /* 0x000fe20000004100 */
[----:B------:R-:W-:Y:S02]  /*64a0*/  @!P1 FMUL.FTZ R8, R22, R7 ;  /* 0x0000000716089220 */ /* 0x000fe40000410000 */
[----:B------:R-:W-:Y:S02]  /*64b0*/  @!P1 FMUL.FTZ R37, R28, R11 ;  /* 0x0000000b1c259220 */ /* 0x000fe40000410000 */
[C---:B------:R-:W-:Y:S02]  /*64c0*/  @!P1 FMUL.FTZ R7, R13.reuse, R7 ;  /* 0x000000070d079220 */ /* 0x040fe40000410000 */
[----:B------:R-:W-:Y:S02]  /*64d0*/  @!P1 FFMA.FTZ R38, R13, R23, -R8 ;  /* 0x000000170d269223 */ /* 0x000fe40000010808 */
[C---:B------:R-:W-:Y:S02]  /*64e0*/  @!P1 FFMA.FTZ R13, R12.reuse, R32, -R37 ;  /* 0x000000200c0d9223 */ /* 0x040fe40000010825 */
[----:B------:R-:W-:Y:S01]  /*64f0*/  @!P1 FMUL.FTZ R8, R12, R11 ;  /* 0x0000000b0c089220 */ /* 0x000fe20000410000 */
[----:B------:R-:W-:Y:S01]  /*6500*/  @!P1 F2FP.PACK_AB R11, R49, R50 ;  /* 0x00000032310b923e */ /* 0x000fe200000000ff */
[----:B------:R-:W-:Y:S01]  /*6510*/  @!P1 FFMA.FTZ R7, R22, R23, R7 ;  /* 0x0000001716079223 */ /* 0x000fe20000010007 */
[----:B------:R-:W-:Y:S01]  /*6520*/  @!P1 F2FP.PACK_AB R13, R13, R38 ;  /* 0x000000260d0d923e */ /* 0x000fe200000000ff */
[----:B------:R-:W-:Y:S01]  /*6530*/  @!P1 FFMA.FTZ R8, R28, R32, R8 ;  /* 0x000000201c089223 */ /* 0x000fe20000010008 */
[----:B------:R-:W-:Y:S01]  /*6540*/  @!P1 F2FP.PACK_AB R12, R45, R48 ;  /* 0x000000302d0c923e */ /* 0x000fe200000000ff */
[----:B------:R-:W-:Y:S02]  /*6550*/  @!P1 FFMA.FTZ R9, R33, R34, R9 ;  /* 0x0000002221099223 */ /* 0x000fe40000010009 */
[----:B------:R-:W-:Y:S01]  /*6560*/  @!P1 FFMA.FTZ R10, R35, R36, R10 ;  /* 0x00000024230a9223 */ /* 0x000fe2000001000a */
[----:B------:R-:W-:Y:S01]  /*6570*/  @!P1 MOV R17, R12 ;  /* 0x0000000c00119202 */ /* 0x000fe20000000f00 */
[----:B------:R-:W-:Y:S01]  /*6580*/  @!P1 IMAD.MOV.U32 R16, RZ, RZ, R11 ;  /* 0x000000ffff109224 */ /* 0x000fe200078e000b */
[----:B------:R-:W-:Y:S01]  /*6590*/  @!P1 F2FP.PACK_AB R7, R8, R7 ;  /* 0x000000070807923e */ /* 0x000fe200000000ff */
[----:B------:R-:W-:Y:S01]  /*65a0*/  @!P1 IMAD.MOV.U32 R18, RZ, RZ, R13 ;  /* 0x000000ffff129224 */ /* 0x000fe200078e000d */
[----:B------:R-:W-:Y:S02]  /*65b0*/  @!P1 F2FP.PACK_AB R3, R10, R9 ;  /* 0x000000090a03923e */ /* 0x000fe400000000ff */
[----:B------:R-:W-:Y:S02]  /*65c0*/  @!P1 MOV R42, R7 ;  /* 0x00000007002a9202 */ /* 0x000fe40000000f00 */
[----:B------:R1:W-:Y:S01]  /*65d0*/  ST.E.128 [R46.64], R16 ;  /* 0x000000102e007985 */ /* 0x0003e2000c101d08 */
[----:B------:R-:W-:Y:S07]  /*65e0*/  @!P1 MOV R43, R3 ;  /* 0x00000003002b9202 */ /* 0x000fee0000000f00 */
[----:B------:R1:W-:Y:S02]  /*65f0*/  @!P0 ST.E.128 [R60.64], R40 ;  /* 0x000000283c008985 */ /* 0x0003e4000c101d08 */
.L_x_260:
[----:B------:R-:W-:Y:S05]  /*6600*/  BSYNC B0 ;  /* 0x0000000000007941 */ /* 0x000fea0003800000 */
.L_x_259:
[----:B-1----:R1:W2:Y:S01]  /*6610*/  SHFL.IDX PT, R41, R70, 0x2, 0x1c1f ;  /* 0x005c1f0046297f89 */ /* 0x0022a200000e0000 */
[----:B------:R-:W-:Y:S03]  /*6620*/  ISETP.GE.OR P0, PT, R157, R63, P5 ;  /* 0x0000003f9d00720c */ /* 0x000fe60002f06670 */
[----:B------:R1:W4:Y:S10]  /*6630*/  SHFL.IDX PT, R40, R71, 0x2, 0x1c1f ;  /* 0x005c1f0047287f89 */ /* 0x00033400000e0000 */
[----:B------:R-:W-:-:S05]  /*6640*/  @P0 BRA `(.L_x_254) ;  /* 0x00000b4000000947 */ /* 0x000fca0003800000 */
[----:B------:R-:W-:Y:S01]  /*6650*/  SEL R3, R141, R128, !P4 ;  /* 0x000000808d037207 */ /* 0x000fe20006000000 */
[----:B------:R-:W5:Y:S01]  /*6660*/  LDL R5, [R1+0x40] ;  /* 0x0000400001057983 */ /* 0x000f620000100800 */
[C---:B---3--:R-:W-:Y:S01]  /*6670*/  IADD3 R7, R93.reuse, 0x40, RZ ;  /* 0x000000405d077810 */ /* 0x048fe20007ffe0ff */
[----:B------:R-:W-:Y:S01]  /*6680*/  @!P1 HADD2.F32 R20, -RZ, R58.H1_H1 ;  /* 0x3000003aff149230 */ /* 0x000fe20000004100 */
[----:B------:R-:W-:Y:S01]  /*6690*/  SHF.R.S32.HI R4, RZ, 0x1f, R3 ;  /* 0x0000001fff047819 */ /* 0x000fe20000011403 */
[----:B------:R-:W3:Y:S01]  /*66a0*/  LDS.128 R16, [R120+0x2900] ;  /* 0x0029000078107984 */ /* 0x000ee20000000c00 */
[----:B----4-:R-:W-:Y:S01]  /*66b0*/  IADD3 R6, R93, 0x40, RZ ;  /* 0x000000405d067810 */ /* 0x010fe20007ffe0ff */
[----:B------:R-:W-:Y:S01]  /*66c0*/  IMAD.SHL.U32 R7, R7, 0x40, RZ ;  /* 0x0000004007077824 */ /* 0x000fe200078e00ff */
[----:B------:R-:W-:Y:S01]  /*66d0*/  LEA.HI R3, R4, R3, RZ, 0x4 ;  /* 0x0000000304037211 */ /* 0x000fe200078f20ff */
[--C-:B------:R-:W-:Y:S01]  /*66e0*/  @!P1 HADD2.F32 R33, -RZ, R59.reuse.H0_H0 ;  /* 0x2000003bff219230 */ /* 0x100fe20000004100 */
[----:B------:R-:W-:Y:S01]  /*66f0*/  SHF.L.U32 R6, R6, 0x6, RZ ;  /* 0x0000000606067819 */ /* 0x000fe200000006ff */
[----:B------:R-:W-:Y:S01]  /*6700*/  @!P1 HADD2.F32 R28, -RZ, R59.H1_H1 ;  /* 0x3000003bff1c9230 */ /* 0x000fe20000004100 */
[----:B------:R-:W-:Y:S02]  /*6710*/  LEA.HI.SX32 R3, R3, R100, 0x1c ;  /* 0x0000006403037211 */ /* 0x000fe400078fe2ff */
[----:B------:R-:W-:Y:S02]  /*6720*/  LOP3.LUT R6, R6, 0x1c0, RZ, 0xc0, !PT ;  /* 0x000001c006067812 */ /* 0x000fe400078ec0ff */
[----:B------:R-:W-:Y:S02]  /*6730*/  LOP3.LUT R7, R7, 0x1c0, RZ, 0xc0, !PT ;  /* 0x000001c007077812 */ /* 0x000fe400078ec0ff */
[----:B------:R-:W-:Y:S02]  /*6740*/  SHF.L.U32 R42, R3, 0x3, RZ ;  /* 0x00000003032a7819 */ /* 0x000fe400000006ff */
[----:B------:R-:W-:Y:S02]  /*6750*/  SHF.R.U32.HI R6, RZ, 0x3, R6 ;  /* 0x00000003ff067819 */ /* 0x000fe40000011606 */
[----:B------:R-:W-:Y:S02]  /*6760*/  LOP3.LUT R3, R7, 0x38, R42, 0xf8, !PT ;  /* 0x0000003807037812 */ /* 0x000fe400078ef82a */
[C---:B------:R-:W-:Y:S02]  /*6770*/  LEA R46, P0, R78.reuse, R40, 0x1 ;  /* 0x000000284e2e7211 */ /* 0x040fe400078008ff */
[----:B------:R-:W-:Y:S02]  /*6780*/  LOP3.LUT R3, R3, R6, RZ, 0x3c, !PT ;  /* 0x0000000603037212 */ /* 0x000fe400078e3cff */
[----:B--2---:R-:W-:Y:S02]  /*6790*/  LEA.HI.X R47, R78, R41, R92, 0x1, P0 ;  /* 0x000000294e2f7211 */ /* 0x004fe400000f0c5c */
[--C-:B------:R-:W-:Y:S02]  /*67a0*/  @!P1 SHF.R.U32.HI R11, RZ, 0x10, R53.reuse ;  /* 0x00000010ff0b9819 */ /* 0x100fe40000011635 */
[----:B------:R-:W-:Y:S02]  /*67b0*/  @!P1 SHF.R.U64 R22, R52, 0x10, R53 ;  /* 0x0000001034169819 */ /* 0x000fe40000001235 */
[--C-:B------:R-:W-:Y:S01]  /*67c0*/  @!P1 SHF.R.U64 R12, R26, 0x10, R27.reuse ;  /* 0x000000101a0c9819 */ /* 0x100fe2000000121b */
[----:B------:R-:W-:Y:S01]  /*67d0*/  @!P1 HADD2.F32 R26, -RZ, R11.H0_H0 ;  /* 0x2000000bff1a9230 */ /* 0x000fe20000004100 */
[----:B------:R-:W-:Y:S01]  /*67e0*/  @!P1 SHF.R.U32.HI R14, RZ, 0x10, R27 ;  /* 0x00000010ff0e9819 */ /* 0x000fe2000001161b */
[----:B------:R-:W-:Y:S01]  /*67f0*/  @!P1 HADD2.F32 R22, -RZ, R22.H0_H0 ;  /* 0x20000016ff169230 */ /* 0x000fe20000004100 */
[--C-:B------:R-:W-:Y:S01]  /*6800*/  @!P1 SHF.R.U64 R10, R24, 0x10, R25.reuse ;  /* 0x00000010180a9819 */ /* 0x100fe20000001219 */
[----:B------:R-:W-:Y:S01]  /*6810*/  @!P1 HADD2.F32 R24, -RZ, R58.H0_H0 ;  /* 0x2000003aff189230 */ /* 0x000fe20000004100 */
[----:B------:R-:W-:Y:S01]  /*6820*/  @!P1 SHF.R.U32.HI R7, RZ, 0x10, R25 ;  /* 0x00000010ff079819 */ /* 0x000fe20000011619 */
[----:B------:R-:W-:Y:S01]  /*6830*/  @!P1 HADD2.F32 R14, -RZ, R14.H0_H0 ;  /* 0x2000000eff0e9230 */ /* 0x000fe20000004100 */
[--C-:B------:R-:W-:Y:S02]  /*6840*/  @!P1 SHF.R.U64 R27, R54, 0x10, R55.reuse ;  /* 0x00000010361b9819 */ /* 0x100fe40000001237 */
[----:B------:R-:W-:Y:S02]  /*6850*/  @!P1 SHF.R.U32.HI R35, RZ, 0x10, R55 ;  /* 0x00000010ff239819 */ /* 0x000fe40000011637 */
[----:B------:R-:W-:Y:S03]  /*6860*/  ISETP.GE.AND P0, PT, R42, c[0x0][0x1d4], PT ;  /* 0x000075002a007a0c */ /* 0x000fe60003f06270 */
[----:B------:R-:W-:Y:S01]  /*6870*/  @!P1 HADD2.F32 R35, -RZ, R35.H0_H0 ;  /* 0x20000023ff239230 */ /* 0x000fe20000004100 */
[----:B-----5:R-:W-:Y:S01]  /*6880*/  IMAD.IADD R3, R5, 0x1, R3 ;  /* 0x0000000105037824 */ /* 0x020fe200078e0203 */
[----:B---3--:R-:W-:Y:S04]  /*6890*/  @!P1 MOV R6, R17 ;  /* 0x0000001100069202 */ /* 0x008fe80000000f00 */
[----:B------:R-:W-:Y:S01]  /*68a0*/  SHF.L.U32 R3, R3, 0x1, RZ ;  /* 0x0000000103037819 */ /* 0x000fe200000006ff */
[----:B------:R-:W-:Y:S04]  /*68b0*/  @!P1 HADD2.F32 R4, -RZ, R6.H0_H0 ;  /* 0x20000006ff049230 */ /* 0x000fe80000004100 */
[----:B------:R2:W3:Y:S02]  /*68c0*/  LDS.128 R36, [R3+0x2900] ;  /* 0x0029000003247984 */ /* 0x0004e40000000c00 */
[----:B--2---:R-:W-:Y:S05]  /*68d0*/  @!P1 HADD2.F32 R3, -RZ, R29.H0_H0 ;  /* 0x2000001dff039230 */ /* 0x004fea0000004100 */
[CC--:B------:R-:W-:Y:S02]  /*68e0*/  @!P1 FMUL.FTZ R5, R4.reuse, R3.reuse ;  /* 0x0000000304059220 */ /* 0x0c0fe40000410000 */
[----:B---3--:R-:W-:Y:S02]  /*68f0*/  @!P1 IMAD.MOV.U32 R8, RZ, RZ, R37 ;  /* 0x000000ffff089224 */ /* 0x008fe400078e0025 */
[----:B------:R-:W-:Y:S02]  /*6900*/  @!P1 IMAD.MOV.U32 R13, RZ, RZ, R36 ;  /* 0x000000ffff0d9224 */ /* 0x000fe400078e0024 */
[----:B------:R-:W-:Y:S01]  /*6910*/  @!P1 IMAD.MOV.U32 R34, RZ, RZ, R39 ;  /* 0x000000ffff229224 */ /* 0x000fe200078e0027 */
[--C-:B------:R-:W-:Y:S02]  /*6920*/  @!P1 HADD2.F32 R23, -RZ, R8.reuse.H0_H0 ;  /* 0x20000008ff179230 */ /* 0x100fe40000004100 */
[----:B------:R-:W-:Y:S02]  /*6930*/  @!P1 HADD2.F32 R25, -RZ, R8.H1_H1 ;  /* 0x30000008ff199230 */ /* 0x000fe40000004100 */
[----:B------:R-:W-:Y:S01]  /*6940*/  @!P1 HADD2.F32 R15, -RZ, R13.H0_H0 ;  /* 0x2000000dff0f9230 */ /* 0x000fe20000004100 */
[----:B------:R-:W-:Y:S01]  /*6950*/  @!P1 FMUL.FTZ R9, R23, R3 ;  /* 0x0000000317099220 */ /* 0x000fe20000410000 */
[----:B------:R-:W-:Y:S02]  /*6960*/  @!P1 HADD2.F32 R3, -RZ, R7.H0_H0 ;  /* 0x20000007ff039230 */ /* 0x000fe40000004100 */
[----:B------:R-:W-:Y:S01]  /*6970*/  @!P1 HADD2.F32 R7, -RZ, R6.H1_H1 ;  /* 0x30000006ff079230 */ /* 0x000fe20000004100 */
[----:B------:R-:W-:Y:S01]  /*6980*/  @!P1 FFMA.FTZ R52, R4, R24, -R9 ;  /* 0x0000001804349223 */ /* 0x000fe20000010809 */
[----:B------:R-:W-:Y:S01]  /*6990*/  @!P1 MOV R9, R16 ;  /* 0x0000001000099202 */ /* 0x000fe20000000f00 */
[-C--:B------:R-:W-:Y:S01]  /*69a0*/  @!P1 FMUL.FTZ R11, R25, R3.reuse ;  /* 0x00000003190b9220 */ /* 0x080fe20000410000 */
[----:B------:R-:W-:Y:S01]  /*69b0*/  @!P1 HADD2.F32 R4, -RZ, R29.H1_H1 ;  /* 0x3000001dff049230 */ /* 0x000fe20000004100 */
[C---:B------:R-:W-:Y:S01]  /*69c0*/  @!P1 FMUL.FTZ R6, R7.reuse, R3 ;  /* 0x0000000307069220 */ /* 0x040fe20000410000 */
[--C-:B------:R-:W-:Y:S01]  /*69d0*/  @!P1 HADD2.F32 R32, -RZ, R34.reuse.H0_H0 ;  /* 0x20000022ff209230 */ /* 0x100fe20000004100 */
[----:B------:R-:W-:Y:S01]  /*69e0*/  @!P1 FFMA.FTZ R51, R7, R26, -R11 ;  /* 0x0000001a07339223 */ /* 0x000fe2000001080b */
[----:B------:R-:W-:Y:S01]  /*69f0*/  @!P1 HADD2.F32 R8, -RZ, R9.H0_H0 ;  /* 0x20000009ff089230 */ /* 0x000fe20000004100 */
[C---:B------:R-:W-:Y:S01]  /*6a00*/  @!P1 FMUL.FTZ R21, R15.reuse, R4 ;  /* 0x000000040f159220 */ /* 0x040fe20000410000 */
[----:B------:R-:W-:Y:S01]  /*6a10*/  @!P1 MOV R11, R19 ;  /* 0x00000013000b9202 */ /* 0x000fe20000000f00 */
[----:B------:R-:W-:Y:S01]  /*6a20*/  @!P1 HADD2.F32 R34, -RZ, R34.H1_H1 ;  /* 0x30000022ff229230 */ /* 0x000fe20000004100 */
[----:B------:R-:W-:Y:S01]  /*6a30*/  @!P1 MOV R29, R38 ;  /* 0x00000026001d9202 */ /* 0x000fe20000000f00 */
[C---:B------:R-:W-:Y:S01]  /*6a40*/  @!P1 FMUL.FTZ R3, R8.reuse, R4 ;  /* 0x0000000408039220 */ /* 0x040fe20000410000 */
[----:B------:R-:W-:Y:S01]  /*6a50*/  @!P1 HADD2.F32 R4, -RZ, R10.H0_H0 ;  /* 0x2000000aff049230 */ /* 0x000fe20000004100 */
[----:B------:R-:W-:Y:S01]  /*6a60*/  @!P1 FFMA.FTZ R50, R8, R20, -R21 ;  /* 0x0000001408329223 */ /* 0x000fe20000010815 */
[----:B------:R-:W-:Y:S01]  /*6a70*/  @!P1 HADD2.F32 R21, -RZ, R13.H1_H1 ;  /* 0x3000000dff159230 */ /* 0x000fe20000004100 */
[----:B------:R-:W-:Y:S01]  /*6a80*/  @!P1 FMUL.FTZ R43, R34, R14 ;  /* 0x0000000e222b9220 */ /* 0x000fe20000410000 */
[--C-:B------:R-:W-:Y:S01]  /*6a90*/  @!P1 HADD2.F32 R7, -RZ, R30.reuse.H0_H0 ;  /* 0x2000001eff079230 */ /* 0x100fe20000004100 */
[----:B------:R-:W-:Y:S01]  /*6aa0*/  @!P1 FFMA.FTZ R3, R15, R20, R3 ;  /* 0x000000140f039223 */ /* 0x000fe20000010003 */
[----:B------:R-:W-:Y:S01]  /*6ab0*/  @!P1 HADD2.F32 R8, -RZ, R9.H1_H1 ;  /* 0x30000009ff089230 */ /* 0x000fe20000004100 */
[-C--:B------:R-:W-:Y:S01]  /*6ac0*/  @!P1 FMUL.FTZ R9, R21, R4.reuse ;  /* 0x0000000415099220 */ /* 0x080fe20000410000 */
[--C-:B------:R-:W-:Y:S01]  /*6ad0*/  @!P1 HADD2.F32 R10, -RZ, R11.reuse.H0_H0 ;  /* 0x2000000bff0a9230 */ /* 0x100fe20000004100 */
[-C--:B------:R-:W-:Y:S01]  /*6ae0*/  @!P1 FMUL.FTZ R13, R32, R7.reuse ;  /* 0x00000007200d9220 */ /* 0x080fe20000410000 */
[----:B------:R-:W-:Y:S01]  /*6af0*/  @!P1 HADD2.F32 R11, -RZ, R11.H1_H1 ;  /* 0x3000000bff0b9230 */ /* 0x000fe20000004100 */
[C---:B------:R-:W-:Y:S02]  /*6b00*/  @!P1 FMUL.FTZ R4, R8.reuse, R4 ;  /* 0x0000000408049220 */ /* 0x040fe40000410000 */
[-C--:B------:R-:W-:Y:S02]  /*6b10*/  @!P1 FFMA.FTZ R49, R8, R22.reuse, -R9 ;  /* 0x0000001608319223 */ /* 0x080fe40000010809 */
[----:B------:R-:W-:Y:S02]  /*6b20*/  @!P1 IMAD.MOV.U32 R8, RZ, RZ, R18 ;  /* 0x000000ffff089224 */ /* 0x000fe400078e0012 */
[C---:B------:R-:W-:Y:S01]  /*6b30*/  @!P1 FMUL.FTZ R9, R10.reuse, R7 ;  /* 0x000000070a099220 */ /* 0x040fe20000410000 */
[----:B------:R-:W-:Y:S01]  /*6b40*/  @!P1 HADD2.F32 R7, -RZ, R30.H1_H1 ;  /* 0x3000001eff079230 */ /* 0x000fe20000004100 */
[----:B------:R-:W-:Y:S01]  /*6b50*/  @!P1 FFMA.FTZ R48, R10, R33, -R13 ;  /* 0x000000210a309223 */ /* 0x000fe2000001080d */
[----:B------:R-:W-:Y:S01]  /*6b60*/  @!P1 HADD2.F32 R10, -RZ, R12.H0_H0 ;  /* 0x2000000cff0a9230 */ /* 0x000fe20000004100 */
[----:B------:R-:W-:Y:S01]  /*6b70*/  @!P1 FFMA.FTZ R43, R11, R35, -R43 ;  /* 0x000000230b2b9223 */ /* 0x000fe2000001082b */
[----:B------:R-:W-:Y:S01]  /*6b80*/  @!P1 HADD2.F32 R30, -RZ, R27.H0_H0 ;  /* 0x2000001bff1e9230 */ /* 0x000fe20000004100 */
[----:B------:R-:W-:Y:S01]  /*6b90*/  @!P1 FFMA.FTZ R4, R21, R22, R4 ;  /* 0x0000001615049223 */ /* 0x000fe20000010004 */
[--C-:B------:R-:W-:Y:S01]  /*6ba0*/  @!P1 HADD2.F32 R27, -RZ, R29.reuse.H0_H0 ;  /* 0x2000001dff1b9230 */ /* 0x100fe20000004100 */
[----:B------:R-:W-:Y:S01]  /*6bb0*/  @!P1 FFMA.FTZ R5, R23, R24, R5 ;  /* 0x0000001817059223 */ /* 0x000fe20000010005 */
[----:B------:R-:W-:Y:S01]  /*6bc0*/  @!P1 HADD2.F32 R29, -RZ, R29.H1_H1 ;  /* 0x3000001dff1d9230 */ /* 0x000fe20000004100 */
[----:B------:R-:W-:Y:S01]  /*6bd0*/  @!P1 FFMA.FTZ R6, R25, R26, R6 ;  /* 0x0000001a19069223 */ /* 0x000fe20000010006 */
[--C-:B------:R-:W-:Y:S01]  /*6be0*/  @!P1 HADD2.F32 R13, -RZ, R8.reuse.H0_H0 ;  /* 0x20000008ff0d9230 */ /* 0x100fe20000004100 */
[----:B------:R-:W-:Y:S01]  /*6bf0*/  @!P1 F2FP.PACK_AB R4, R4, R3 ;  /* 0x000000030404923e */ /* 0x000fe200000000ff */
[----:B------:R-:W-:Y:S01]  /*6c00*/  @!P1 HADD2.F32 R12, -RZ, R8.H1_H1 ;  /* 0x30000008ff0c9230 */ /* 0x000fe20000004100 */
[----:B------:R-:W-:Y:S01]  /*6c10*/  @!P1 FMUL.FTZ R8, R27, R7 ;  /* 0x000000071b089220 */ /* 0x000fe20000410000 */
[----:B------:R-:W-:Y:S01]  /*6c20*/  @!P1 F2FP.PACK_AB R5, R6, R5 ;  /* 0x000000050605923e */ /* 0x000fe200000000ff */
[----:B------:R-:W-:Y:S01]  /*6c30*/  @!P1 FMUL.FTZ R44, R29, R10 ;  /* 0x0000000a1d2c9220 */ /* 0x000fe20000410000 */
[----:B------:R-:W-:Y:S01]  /*6c40*/  @!P1 MOV R36, R4 ;  /* 0x0000000400249202 */ /* 0x000fe20000000f00 */
[C---:B------:R-:W-:Y:S02]  /*6c50*/  @!P1 FFMA.FTZ R45, R13.reuse, R28, -R8 ;  /* 0x0000001c0d2d9223 */ /* 0x040fe40000010808 */
[C---:B------:R-:W-:Y:S02]  /*6c60*/  @!P1 FFMA.FTZ R44, R12.reuse, R30, -R44 ;  /* 0x0000001e0c2c9223 */ /* 0x040fe4000001082c */
[----:B------:R-:W-:Y:S01]  /*6c70*/  @!P1 FMUL.FTZ R7, R13, R7 ;  /* 0x000000070d079220 */ /* 0x000fe20000410000 */
[----:B------:R-:W-:Y:S01]  /*6c80*/  @!P1 F2FP.PACK_AB R13, R49, R50 ;  /* 0x00000032310d923e */ /* 0x000fe200000000ff */
[----:B------:R-:W-:Y:S01]  /*6c90*/  @!P1 FMUL.FTZ R8, R12, R10 ;  /* 0x0000000a0c089220 */ /* 0x000fe20000410000 */
[----:B------:R-:W-:Y:S01]  /*6ca0*/  @!P1 F2FP.PACK_AB R12, R43, R48 ;  /* 0x000000302b0c923e */ /* 0x000fe200000000ff */
[----:B------:R-:W-:Y:S01]  /*6cb0*/  @!P1 FMUL.FTZ R10, R11, R14 ;  /* 0x0000000e0b0a9220 */ /* 0x000fe20000410000 */
[----:B------:R-:W-:Y:S01]  /*6cc0*/  @!P1 F2FP.PACK_AB R11, R44, R45 ;  /* 0x0000002d2c0b923e */ /* 0x000fe200000000ff */
[----:B------:R-:W-:Y:S01]  /*6cd0*/  @!P1 IMAD.MOV.U32 R16, RZ, RZ, R13 ;  /* 0x000000ffff109224 */ /* 0x000fe200078e000d */
[----:B------:R-:W-:Y:S01]  /*6ce0*/  @!P1 F2FP.PACK_AB R14, R51, R52 ;  /* 0x00000034330e923e */ /* 0x000fe200000000ff */
[----:B------:R-:W-:Y:S01]  /*6cf0*/  @!P1 FFMA.FTZ R7, R27, R28, R7 ;  /* 0x0000001c1b079223 */ /* 0x000fe20000010007 */
[----:B------:R-:W-:Y:S01]  /*6d00*/  @!P1 MOV R19, R12 ;  /* 0x0000000c00139202 */ /* 0x000fe20000000f00 */
[----:B------:R-:W-:Y:S01]  /*6d10*/  @!P1 IMAD.MOV.U32 R18, RZ, RZ, R11 ;  /* 0x000000ffff129224 */ /* 0x000fe200078e000b */
[----:B------:R-:W-:Y:S01]  /*6d20*/  @!P1 MOV R17, R14 ;  /* 0x0000000e00119202 */ /* 0x000fe20000000f00 */
[----:B------:R-:W-:Y:S02]  /*6d30*/  @!P1 FFMA.FTZ R8, R29, R30, R8 ;  /* 0x0000001e1d089223 */ /* 0x000fe40000010008 */
[----:B------:R-:W-:Y:S02]  /*6d40*/  @!P1 FFMA.FTZ R9, R32, R33, R9 ;  /* 0x0000002120099223 */ /* 0x000fe40000010009 */
[----:B------:R2:W-:Y:S01]  /*6d50*/  ST.E.128 [R46.64], R16 ;  /* 0x000000102e007985 */ /* 0x0005e2000c101d08 */
[----:B------:R-:W-:Y:S01]  /*6d60*/  @!P1 F2FP.PACK_AB R7, R8, R7 ;  /* 0x000000070807923e */ /* 0x000fe200000000ff */
[----:B------:R-:W-:Y:S02]  /*6d70*/  @!P1 FFMA.FTZ R10, R34, R35, R10 ;  /* 0x00000023220a9223 */ /* 0x000fe4000001000a */
[----:B------:R-:W-:Y:S01]  /*6d80*/  @!P1 IMAD.MOV.U32 R37, RZ, RZ, R5 ;  /* 0x000000ffff259224 */ /* 0x000fe200078e0005 */
[----:B------:R-:W-:Y:S02]  /*6d90*/  @!P1 MOV R38, R7 ;  /* 0x0000000700269202 */ /* 0x000fe40000000f00 */
[----:B------:R-:W-:Y:S04]  /*6da0*/  @!P1 F2FP.PACK_AB R3, R10, R9 ;  /* 0x000000090a03923e */ /* 0x000fe800000000ff */
[----:B------:R-:W-:Y:S01]  /*6db0*/  @!P1 MOV R39, R3 ;  /* 0x0000000300279202 */ /* 0x000fe20000000f00 */
[----:B------:R-:W-:-:S05]  /*6dc0*/  @P0 BRA `(.L_x_254) ;  /* 0x000003c000000947 */ /* 0x000fca0003800000 */
[C---:B------:R-:W-:Y:S04]  /*6dd0*/  LEA R4, P0, R42.reuse, R40, 0x1 ;  /* 0x000000282a047211 */ /* 0x040fe800078008ff */
[----:B------:R-:W-:Y:S05]  /*6de0*/  LEA.HI.X.SX32 R5, R42, R41, 0x1, P0 ;  /* 0x000000292a057211 */ /* 0x000fea00000f0eff */
[----:B------:R3:W-:Y:S01]  /*6df0*/  ST.E.128 [R4.64], R36 ;  /* 0x0000002404007985 */ /* 0x0007e2000c101d08 */
[----:B------:R-:W-:-:S05]  /*6e00*/  BRA `(.L_x_254) ;  /* 0x0000038000007947 */ /* 0x000fca0003800000 */
.L_x_238:
[----:B------:R1:W2:Y:S01]  /*6e10*/  SHFL.IDX PT, R5, R70, RZ, 0x1c1f ;  /* 0x001c1fff46057589 */ /* 0x0002a200000e0000 */
[----:B------:R-:W-:Y:S01]  /*6e20*/  IMAD R3, R31, -0x50, R2 ;  /* 0xffffffb01f037824 */ /* 0x000fe200078e0202 */
[----:B------:R-:W-:Y:S02]  /*6e30*/  BSSY B0, `(.L_x_261) ;  /* 0x0000013000007945 */ /* 0x000fe40003800000 */
[----:B------:R1:W3:Y:S02]  /*6e40*/  SHFL.IDX PT, R4, R71, RZ, 0x1c1f ;  /* 0x001c1fff47047589 */ /* 0x0002e400000e0000 */
[----:B------:R-:W-:Y:S04]  /*6e50*/  IMNMX R3, R3, 0x50, PT ;  /* 0x0000005003037817 */ /* 0x000fe80003800200 */
[----:B------:R-:W-:Y:S04]  /*6e60*/  IADD3 R3, -R93, R3, RZ ;  /* 0x000000035d037210 */ /* 0x000fe80007ffe1ff */
[----:B------:R-:W-:Y:S11]  /*6e70*/  ISETP.GE.AND P0, PT, R3, 0x1, PT ;  /* 0x000000010300780c */ /* 0x000ff60003f06270 */
[----:B------:R-:W-:Y:S02]  /*6e80*/  @!UPT UIADD3 URZ, URZ, URZ, URZ ;  /* 0x0000003f3f3ff290 */ /* 0x000fe4000fffe03f */
[----:B------:R-:W-:-:S05]  /*6e90*/  @!P0 BRA `(.L_x_262) ;  /* 0x000000c000008947 */ /* 0x000fca0003800000 */
[C---:B-12---:R-:W-:Y:S11]  /*6ea0*/  ISETP.GE.AND P1, PT, R84.reuse, c[0x0][0x1d4], PT ;  /* 0x0000750054007a0c */ /* 0x046ff60003f26270 */
[----:B------:R-:W-:Y:S02]  /*6eb0*/  @!UPT UIADD3 URZ, URZ, URZ, URZ ;  /* 0x0000003f3f3ff290 */ /* 0x000fe4000fffe03f */
[----:B------:R-:W1:Y:S01]  /*6ec0*/  @!P1 LDS.128 R8, [R248+0x2800] ;  /* 0x00280000f8089984 */ /* 0x000e620000000c00 */
[CC--:B---3--:R-:W-:Y:S04]  /*6ed0*/  @!P1 LEA R6, P0, R84.reuse, R4.reuse, 0x1 ;  /* 0x0000000454069211 */ /* 0x0c8fe800078008ff */
[-C--:B------:R-:W-:Y:S02]  /*6ee0*/  @!P1 LEA.HI.X R7, R84, R5.reuse, R85, 0x1, P0 ;  /* 0x0000000554079211 */ /* 0x080fe400000f0c55 */
[C---:B------:R-:W-:Y:S11]  /*6ef0*/  ISETP.GE.AND P0, PT, R208.reuse, c[0x0][0x1d4], PT ;  /* 0x00007500d0007a0c */ /* 0x040ff60003f06270 */
[----:B------:R-:W-:Y:S02]  /*6f00*/  @!UPT UIADD3 URZ, URZ, URZ, URZ ;  /* 0x0000003f3f3ff290 */ /* 0x000fe4000fffe03f */
[C---:B------:R-:W-:Y:S04]  /*6f10*/  @!P0 LEA R4, P2, R208.reuse, R4, 0x1 ;  /* 0x00000004d0048211 */ /* 0x040fe800078408ff */
[----:B------:R-:W-:Y:S01]  /*6f20*/  @!P0 LEA.HI.X R5, R208, R5, R250, 0x1, P2 ;  /* 0x00000005d0058211 */ /* 0x000fe200010f0cfa */
[----:B-1----:R-:W-:Y:S04]  /*6f30*/  @!P1 ST.E.128 [R6.64], R8 ;  /* 0x0000000806009985 */ /* 0x002fe8000c101d08 */
[----:B------:R-:W1:Y:S04]  /*6f40*/  @!P0 LDS.128 R8, [R249+0x2800] ;  /* 0x00280000f9088984 */ /* 0x000e680000000c00 */
[----:B-1----:R1:W-:Y:S02]  /*6f50*/  @!P0 ST.E.128 [R4.64], R8 ;  /* 0x0000000804008985 */ /* 0x0023e4000c101d08 */
.L_x_262:
[----:B-12---:R-:W-:Y:S05]  /*6f60*/  BSYNC B0 ;  /* 0x0000000000007941 */ /* 0x006fea0003800000 */
.L_x_261:
[----:B------:R1:W2:Y:S01]  /*6f70*/  SHFL.IDX PT, R5, R70, 0x1, 0x1c1f ;  /* 0x003c1f0046057f89 */ /* 0x0002a200000e0000 */
[----:B------:R-:W-:Y:S01]  /*6f80*/  ISETP.GE.AND P0, PT, R3, 0x21, PT ;  /* 0x000000210300780c */ /* 0x000fe20003f06270 */
[----:B------:R-:W-:Y:S02]  /*6f90*/  BSSY B0, `(.L_x_263) ;  /* 0x000000f000007945 */ /* 0x000fe40003800000 */
[----:B---3--:R1:W3:Y:S10]  /*6fa0*/  SHFL.IDX PT, R4, R71, 0x1, 0x1c1f ;  /* 0x003c1f0047047f89 */ /* 0x0082f400000e0000 */
[----:B------:R-:W-:-:S05]  /*6fb0*/  @!P0 BRA `(.L_x_264) ;  /* 0x000000c000008947 */ /* 0x000fca0003800000 */
[C---:B------:R-:W-:Y:S11]  /*6fc0*/  ISETP.GE.AND P1, PT, R84.reuse, c[0x0][0x1d4], PT ;  /* 0x0000750054007a0c */ /* 0x040ff60003f26270 */
[----:B------:R-:W-:Y:S02]  /*6fd0*/  @!UPT UIADD3 URZ, URZ, URZ, URZ ;  /* 0x0000003f3f3ff290 */ /* 0x000fe4000fffe03f */
[----:B------:R-:W4:Y:S01]  /*6fe0*/  @!P1 LDS.128 R8, [R248+0x3800] ;  /* 0x00380000f8089984 */ /* 0x000f220000000c00 */
[CC--:B---3--:R-:W-:Y:S04]  /*6ff0*/  @!P1 LEA R6, P0, R84.reuse, R4.reuse, 0x1 ;  /* 0x0000000454069211 */ /* 0x0c8fe800078008ff */
[-C--:B--2---:R-:W-:Y:S02]  /*7000*/  @!P1 LEA.HI.X R7, R84, R5.reuse, R85, 0x1, P0 ;  /* 0x0000000554079211 */ /* 0x084fe400000f0c55 */
[C---:B------:R-:W-:Y:S11]  /*7010*/  ISETP.GE.AND P0, PT, R208.reuse, c[0x0][0x1d4], PT ;  /* 0x00007500d0007a0c */ /* 0x040ff60003f06270 */
[----:B------:R-:W-:Y:S02]  /*7020*/  @!UPT UIADD3 URZ, URZ, URZ, URZ ;  /* 0x0000003f3f3ff290 */ /* 0x000fe4000fffe03f */
[C---:B------:R-:W-:Y:S04]  /*7030*/  @!P0 LEA R4, P2, R208.reuse, R4, 0x1 ;  /* 0x00000004d0048211 */ /* 0x040fe800078408ff */
[----:B------:R-:W-:Y:S01]  /*7040*/  @!P0 LEA.HI.X R5, R208, R5, R250, 0x1, P2 ;  /* 0x00000005d0058211 */ /* 0x000fe200010f0cfa */
[----:B----4-:R-:W-:Y:S04]  /*7050*/  @!P1 ST.E.128 [R6.64], R8 ;  /* 0x0000000806009985 */ /* 0x010fe8000c101d08 */
[----:B------:R-:W2:Y:S04]  /*7060*/  @!P0 LDS.128 R8, [R249+0x3800] ;  /* 0x00380000f9088984 */ /* 0x000ea80000000c00 */
[----:B--2---:R2:W-:Y:S02]  /*7070*/  @!P0 ST.E.128 [R4.64], R8 ;  /* 0x0000000804008985 */ /* 0x0045e4000c101d08 */
.L_x_264:
[----:B------:R-:W-:Y:S05]  /*7080*/  BSYNC B0 ;  /* 0x0000000000007941 */ /* 0x000fea0003800000 */
.L_x_263:
[----:B--2---:R2:W4:Y:S01]  /*7090*/  SHFL.IDX PT, R5, R70, 0x2, 0x1c1f ;  /* 0x005c1f0046057f89 */ /* 0x00452200000e0000 */
[----:B------:R-:W-:Y:S03]  /*70a0*/  ISETP.GE.AND P0, PT, R3, 0x41, PT ;  /* 0x000000410300780c */ /* 0x000fe60003f06270 */
[----:B---3--:R2:W3:Y:S10]  /*70b0*/  SHFL.IDX PT, R4, R71, 0x2, 0x1c1f ;  /* 0x005c1f0047047f89 */ /* 0x0084f400000e0000 */
[----:B------:R-:W-:-:S05]  /*70c0*/  @!P0 BRA `(.L_x_254) ;  /* 0x000000c000008947 */ /* 0x000fca0003800000 */
[C---:B------:R-:W-:Y:S11]  /*70d0*/  ISETP.GE.AND P1, PT, R84.reuse, c[0x0][0x1d4], PT ;  /* 0x0000750054007a0c */ /* 0x040ff60003f26270 */
[----:B------:R-:W-:Y:S02]  /*70e0*/  @!UPT UIADD3 URZ, URZ, URZ, URZ ;  /* 0x0000003f3f3ff290 */ /* 0x000fe4000fffe03f */
[----:B------:R-:W5:Y:S01]  /*70f0*/  @!P1 LDS.128 R8, [R248+0x4800] ;  /* 0x00480000f8089984 */ /* 0x000f620000000c00 */
[CC--:B---3--:R-:W-:Y:S04]  /*7100*/  @!P1 LEA R6, P0, R84.reuse, R4.reuse, 0x1 ;  /* 0x0000000454069211 */ /* 0x0c8fe800078008ff */
[-C--:B----4-:R-:W-:Y:S02]  /*7110*/  @!P1 LEA.HI.X R7, R84, R5.reuse, R85, 0x1, P0 ;  /* 0x0000000554079211 */ /* 0x090fe400000f0c55 */
[C---:B------:R-:W-:Y:S11]  /*7120*/  ISETP.GE.AND P0, PT, R208.reuse, c[0x0][0x1d4], PT ;  /* 0x00007500d0007a0c */ /* 0x040ff60003f06270 */
[----:B------:R-:W-:Y:S02]  /*7130*/  @!UPT UIADD3 URZ, URZ, URZ, URZ ;  /* 0x0000003f3f3ff290 */ /* 0x000fe4000fffe03f */
[C---:B------:R-:W-:Y:S04]  /*7140*/  @!P0 LEA R4, P2, R208.reuse, R4, 0x1 ;  /* 0x00000004d0048211 */ /* 0x040fe800078408ff */
[----:B------:R-:W-:Y:S01]  /*7150*/  @!P0 LEA.HI.X R5, R208, R5, R250, 0x1, P2 ;  /* 0x00000005d0058211 */ /* 0x000fe200010f0cfa */
[----:B-----5:R-:W-:Y:S04]  /*7160*/  @!P1 ST.E.128 [R6.64], R8 ;  /* 0x0000000806009985 */ /* 0x020fe8000c101d08 */
[----:B------:R-:W3:Y:S04]  /*7170*/  @!P0 LDS.128 R8, [R249+0x4800] ;  /* 0x00480000f9088984 */ /* 0x000ee80000000c00 */
[----:B---3--:R3:W-:Y:S02]  /*7180*/  @!P0 ST.E.128 [R4.64], R8 ;  /* 0x0000000804008985 */ /* 0x0087e4000c101d08 */
.L_x_254:
[----:B------:R-:W-:Y:S05]  /*7190*/  BSYNC B2 ;  /* 0x0000000000027941 */ /* 0x000fea0003800000 */
.L_x_237:
[C---:B--2---:R-:W-:Y:S01]  /*71a0*/  IMAD R18, R31.reuse, -0x50, RZ ;  /* 0xffffffb01f127824 */ /* 0x044fe200078e02ff */
[----:B------:R-:W-:Y:S01]  /*71b0*/  BSSY B0, `(.L_x_265) ;  /* 0x0000064000007945 */ /* 0x000fe20003800000 */
[----:B---34-:R-:W-:Y:S04]  /*71c0*/  IMAD.WIDE R6, R31, 0x50, R106 ;  /* 0x000000501f067825 */ /* 0x018fe800078e026a */
[----:B------:R-:W-:Y:S05]  /*71d0*/  IMAD.IADD R3, R118, 0x1, R18 ;  /* 0x0000000176037824 */ /* 0x000fea00078e0212 */
[C---:B------:R-:W-:Y:S02]  /*71e0*/  ISETP.GE.AND P3, PT, R3.reuse, 0x11, PT ;  /* 0x000000110300780c */ /* 0x040fe40003f66270 */
[C---:B------:R-:W-:Y:S02]  /*71f0*/  ISETP.GE.AND P2, PT, R3.reuse, 0x21, PT ;  /* 0x000000210300780c */ /* 0x040fe40003f46270 */
[C---:B------:R-:W-:Y:S09]  /*7200*/  ISETP.GE.AND P1, PT, R3.reuse, 0x31, PT ;  /* 0x000000310300780c */ /* 0x040ff20003f26270 */
[C---:B-1----:R-:W-:Y:S04]  /*7210*/  @P3 IADD3 R8, P0, R6.reuse, 0x10, RZ ;  /* 0x0000001006083810 */ /* 0x042fe80007f1e0ff */
[-C--:B------:R-:W-:Y:S02]  /*7220*/  @P3 IADD3.X R10, RZ, R7.reuse, RZ, P0, !PT ;  /* 0x00000007ff0a3210 */ /* 0x080fe400007fe4ff */
[C---:B------:R-:W-:Y:S05]  /*7230*/  @P2 IADD3 R9, P0, R6.reuse, 0x20, RZ ;  /* 0x0000002006092810 */ /* 0x040fea0007f1e0ff */
[--C-:B------:R-:W-:Y:S01]  /*7240*/  @P2 IMAD.X R11, RZ, RZ, R7.reuse, P0 ;  /* 0x000000ffff0b2224 */ /* 0x100fe200000e0607 */
[C---:B------:R-:W-:Y:S04]  /*7250*/  @P1 IADD3 R16, P0, R6.reuse, 0x30, RZ ;  /* 0x0000003006101810 */ /* 0x040fe80007f1e0ff */
[----:B------:R-:W-:Y:S02]  /*7260*/  @P1 IADD3.X R19, RZ, R7, RZ, P0, !PT ;  /* 0x00000007ff131210 */ /* 0x000fe400007fe4ff */
[C---:B------:R-:W-:Y:S11]  /*7270*/  ISETP.GE.AND P0, PT, R3.reuse, 0x41, PT ;  /* 0x000000410300780c */ /* 0x040ff60003f06270 */
[----:B------:R-:W-:Y:S02]  /*7280*/  @!UPT UIADD3 URZ, URZ, URZ, URZ ;  /* 0x0000003f3f3ff290 */ /* 0x000fe4000fffe03f */
[C---:B------:R-:W-:Y:S05]  /*7290*/  @P0 IADD3 R17, P4, R6.reuse, 0x40, RZ ;  /* 0x0000004006110810 */ /* 0x040fea0007f9e0ff */
[----:B------:R-:W-:Y:S01]  /*72a0*/  @P0 IMAD.X R20, RZ, RZ, R7, P4 ;  /* 0x000000ffff140224 */ /* 0x000fe200020e0607 */
[----:B------:R-:W-:Y:S11]  /*72b0*/  ISETP.GE.AND P4, PT, R3, 0x1, PT ;  /* 0x000000010300780c */ /* 0x000ff60003f86270 */
[----:B------:R-:W-:Y:S02]  /*72c0*/  @!UPT UIADD3 URZ, URZ, URZ, URZ ;  /* 0x0000003f3f3ff290 */ /* 0x000fe4000fffe03f */
[----:B------:R-:W-:Y:S01]  /*72d0*/  @P4 IMAD R3, R7, c[0x0][0x258], RZ ;  /* 0x0000960007034a24 */ /* 0x000fe200078e02ff */
[-C--:B------:R-:W-:Y:S01]  /*72e0*/  @P4 MOV R4, R76.reuse ;  /* 0x0000004c00044202 */ /* 0x080fe20000000f00 */
[----:B------:R-:W-:Y:S02]  /*72f0*/  @P4 IMAD.MOV.U32 R5, RZ, RZ, R79 ;  /* 0x000000ffff054224 */ /* 0x000fe400078e004f */
[C---:B------:R-:W-:Y:S02]  /*7300*/  @P4 IMAD R3, R6.reuse, c[0x0][0x25c], R3 ;  /* 0x0000970006034a24 */ /* 0x040fe400078e0203 */
[----:B------:R-:W-:Y:S05]  /*7310*/  @P4 IMAD.WIDE.U32 R4, R6, c[0x0][0x258], R4 ;  /* 0x0000960006044a25 */ /* 0x000fea00078e0004 */
[C---:B------:R-:W-:Y:S02]  /*7320*/  @P4 LEA R14, P5, R4.reuse, c[0x0][0x250], 0x1 ;  /* 0x00009400040e4a11 */ /* 0x040fe400078a08ff */
[----:B------:R-:W-:Y:S02]  /*7330*/  @P4 IADD3 R3, R5, R3, RZ ;  /* 0x0000000305034210 */ /* 0x000fe40007ffe0ff */
[----:B------:R-:W-:Y:S02]  /*7340*/  @P3 MOV R5, R79 ;  /* 0x0000004f00053202 */ /* 0x000fe40000000f00 */
[----:B------:R-:W-:Y:S01]  /*7350*/  @P4 LEA.HI.X R15, R4, c[0x0][0x254], R3, 0x1, P5 ;  /* 0x00009500040f4a11 */ /* 0x000fe200028f0c03 */
[----:B------:R-:W-:Y:S02]  /*7360*/  @P3 IMAD R3, R10, c[0x0][0x258], RZ ;  /* 0x000096000a033a24 */ /* 0x000fe400078e02ff */
[----:B------:R-:W-:Y:S02]  /*7370*/  @P3 IMAD.MOV.U32 R4, RZ, RZ, R76 ;  /* 0x000000ffff043224 */ /* 0x000fe400078e004c */
[----:B------:R-:W-:Y:S01]  /*7380*/  @!PT LDS RZ, [RZ] ;  /* 0x00000000fffff984 */ /* 0x000fe20000000800 */
[----:B------:R-:W-:Y:S01]  /*7390*/  @!PT LDS RZ, [RZ] ;  /* 0x00000000fffff984 */ /* 0x000fe20000000800 */
[----:B------:R-:W-:Y:S01]  /*73a0*/  @!PT LDS RZ, [RZ] ;  /* 0x00000000fffff984 */ /* 0x000fe20000000800 */
[----:B------:R1:W-:Y:S01]  /*73b0*/  @P4 LDGSTS.E.BYPASS.LTC128B.128 [R209+0x100], [R14.64], !P6 ;  /* 0x001000000ed14fae */ /* 0x0003e2000f101d48 */
[C---:B------:R-:W-:Y:S02]  /*73c0*/  @P3 IMAD R3, R8.reuse, c[0x0][0x25c], R3 ;  /* 0x0000970008033a24 */ /* 0x040fe400078e0203 */
[----:B------:R-:W-:Y:S04]  /*73d0*/  @P3 IMAD.WIDE.U32 R4, R8, c[0x0][0x258], R4 ;  /* 0x0000960008043a25 */ /* 0x000fe800078e0004 */
[----:B------:R-:W-:Y:S01]  /*73e0*/  @P3 IMAD.IADD R3, R5, 0x1, R3 ;  /* 0x0000000105033824 */ /* 0x000fe200078e0203 */
[C---:B------:R-:W-:Y:S01]  /*73f0*/  @P3 LEA R12, P5, R4.reuse, c[0x0][0x250], 0x1 ;  /* 0x00009400040c3a11 */ /* 0x040fe200078a08ff */
[----:B------:R-:W-:Y:S03]  /*7400*/  @P2 IMAD.MOV.U32 R5, RZ, RZ, R79 ;  /* 0x000000ffff052224 */ /* 0x000fe600078e004f */
[----:B------:R-:W-:Y:S01]  /*7410*/  @P3 LEA.HI.X R13, R4, c[0x0][0x254], R3, 0x1, P5 ;  /* 0x00009500040d3a11 */ /* 0x000fe200028f0c03 */
[----:B------:R-:W-:Y:S01]  /*7420*/  @P2 IMAD R3, R11, c[0x0][0x258], RZ ;  /* 0x000096000b032a24 */ /* 0x000fe200078e02ff */
[-C--:B------:R-:W-:Y:S03]  /*7430*/  @P2 MOV R4, R76.reuse ;  /* 0x0000004c00042202 */ /* 0x080fe60000000f00 */
[----:B------:R1:W-:Y:S01]  /*7440*/  @P3 LDGSTS.E.BYPASS.LTC128B.128 [R209+0x900], [R12.64], !P6 ;  /* 0x009000000cd13fae */ /* 0x0003e2000f101d48 */
[C---:B------:R-:W-:Y:S02]  /*7450*/  @P2 IMAD R3, R9.reuse, c[0x0][0x25c], R3 ;  /* 0x0000970009032a24 */ /* 0x040fe400078e0203 */
[----:B------:R-:W-:Y:S05]  /*7460*/  @P2 IMAD.WIDE.U32 R4, R9, c[0x0][0x258], R4 ;  /* 0x0000960009042a25 */ /* 0x000fea00078e0004 */
[C---:B------:R-:W-:Y:S02]  /*7470*/  @P2 LEA R10, P5, R4.reuse, c[0x0][0x250], 0x1 ;  /* 0x00009400040a2a11 */ /* 0x040fe400078a08ff */
[----:B------:R-:W-:Y:S02]  /*7480*/  @P2 IADD3 R3, R5, R3, RZ ;  /* 0x0000000305032210 */ /* 0x000fe40007ffe0ff */
[----:B------:R-:W-:Y:S02]  /*7490*/  @P1 MOV R5, R79 ;  /* 0x0000004f00051202 */ /* 0x000fe40000000f00 */
[----:B------:R-:W-:Y:S01]  /*74a0*/  @P2 LEA.HI.X R11, R4, c[0x0][0x254], R3, 0x1, P5 ;  /* 0x00009500040b2a11 */ /* 0x000fe200028f0c03 */
[----:B------:R-:W-:Y:S02]  /*74b0*/  @P1 IMAD.MOV.U32 R4, RZ, RZ, R76 ;  /* 0x000000ffff041224 */ /* 0x000fe400078e004c */
[----:B------:R-:W-:Y:S02]  /*74c0*/  @P1 IMAD R3, R19, c[0x0][0x258], RZ ;  /* 0x0000960013031a24 */ /* 0x000fe400078e02ff */
[----:B------:R1:W-:Y:S01]  /*74d0*/  @P2 LDGSTS.E.BYPASS.LTC128B.128 [R209+0x1100], [R10.64], !P6 ;  /* 0x011000000ad12fae */ /* 0x0003e2000f101d48 */
[C---:B------:R-:W-:Y:S04]  /*74e0*/  @P1 IMAD.WIDE.U32 R4, R16.reuse, c[0x0][0x258], R4 ;  /* 0x0000960010041a25 */ /* 0x040fe800078e0004 */
[----:B------:R-:W-:Y:S01]  /*74f0*/  @P1 IMAD R3, R16, c[0x0][0x25c], R3 ;  /* 0x0000970010031a24 */ /* 0x000fe200078e0203 */
[C---:B------:R-:W-:Y:S03]  /*7500*/  @P1 LEA R6, P5, R4.reuse, c[0x0][0x250], 0x1 ;  /* 0x0000940004061a11 */ /* 0x040fe600078a08ff */
[----:B------:R-:W-:Y:S02]  /*7510*/  @P1 IMAD.IADD R3, R5, 0x1, R3 ;  /* 0x0000000105031824 */ /* 0x000fe400078e0203 */
[----:B------:R-:W-:Y:S03]  /*7520*/  @P0 IMAD.MOV.U32 R5, RZ, RZ, R79 ;  /* 0x000000ffff050224 */ /* 0x000fe600078e004f */
[----:B------:R-:W-:Y:S01]  /*7530*/  @P1 LEA.HI.X R7, R4, c[0x0][0x254], R3, 0x1, P5 ;  /* 0x0000950004071a11 */ /* 0x000fe200028f0c03 */
[----:B------:R-:W-:Y:S01]  /*7540*/  @P0 IMAD R3, R20, c[0x0][0x258], RZ ;  /* 0x0000960014030a24 */ /* 0x000fe200078e02ff */
[----:B------:R-:W-:Y:S03]  /*7550*/  @P0 MOV R4, R76 ;  /* 0x0000004c00040202 */ /* 0x000fe60000000f00 */
[----:B------:R2:W-:Y:S01]  /*7560*/  @P1 LDGSTS.E.BYPASS.LTC128B.128 [R209+0x1900], [R6.64], !P6 ;  /* 0x0190000006d11fae */ /* 0x0005e2000f101d48 */
[C---:B------:R-:W-:Y:S02]  /*7570*/  @P0 IMAD R3, R17.reuse, c[0x0][0x25c], R3 ;  /* 0x0000970011030a24 */ /* 0x040fe400078e0203 */
[----:B------:R-:W-:Y:S05]  /*7580*/  @P0 IMAD.WIDE.U32 R4, R17, c[0x0][0x258], R4 ;  /* 0x0000960011040a25 */ /* 0x000fea00078e0004 */
[C---:B------:R-:W-:Y:S02]  /*7590*/  @P0 LEA R8, P5, R4.reuse, c[0x0][0x250], 0x1 ;  /* 0x0000940004080a11 */ /* 0x040fe400078a08ff */
[----:B------:R-:W-:Y:S04]  /*75a0*/  @P0 IADD3 R3, R5, R3, RZ ;  /* 0x0000000305030210 */ /* 0x000fe80007ffe0ff */
[----:B------:R-:W-:Y:S01]  /*75b0*/  @P0 LEA.HI.X R9, R4, c[0x0][0x254], R3, 0x1, P5 ;  /* 0x0000950004090a11 */ /* 0x000fe200028f0c03 */
[----:B------:R-:W-:Y:S02]  /*75c0*/  IMAD R3, R81, c[0x0][0x208], RZ ;  /* 0x0000820051037a24 */ /* 0x000fe400078e02ff */
[C---:B------:R-:W-:Y:S02]  /*75d0*/  IMAD.WIDE.U32 R4, R75.reuse, c[0x0][0x208], RZ ;  /* 0x000082004b047a25 */ /* 0x040fe400078e00ff */
[----:B------:R1:W-:Y:S02]  /*75e0*/  @P0 LDGSTS.E.BYPASS.LTC128B.128 [R209+0x2100], [R8.64], !P6 ;  /* 0x0210000008d10fae */ /* 0x0003e4000f101d48 */
[----:B------:R-:W-:Y:S04]  /*75f0*/  IMAD R3, R75, c[0x0][0x20c], R3 ;  /* 0x000083004b037a24 */ /* 0x000fe800078e0203 */
[----:B------:R-:W-:Y:S01]  /*7600*/  IMAD.IADD R5, R5, 0x1, R3 ;  /* 0x0000000105057824 */ /* 0x000fe200078e0203 */
[----:B------:R-:W0:Y:S01]  /*7610*/  LDGDEPBAR ;  /* 0x00000000000079af */ /* 0x000e220000000000 */
[----:B--2---:R-:W-:Y:S02]  /*7620*/  IMAD R6, R89, c[0x0][0x218], RZ ;  /* 0x0000860059067a24 */ /* 0x004fe400078e02ff */
[C---:B------:R-:W-:Y:S04]  /*7630*/  IMAD.WIDE.U32 R4, R74.reuse, c[0x0][0x218], R4 ;  /* 0x000086004a047a25 */ /* 0x040fe800078e0004 */
[----:B------:R-:W-:Y:S01]  /*7640*/  IMAD R6, R74, c[0x0][0x21c], R6 ;  /* 0x000087004a067a24 */ /* 0x000fe200078e0206 */
[----:B------:R-:W-:Y:S04]  /*7650*/  IADD3 R3, P0, R114, R4, RZ ;  /* 0x0000000472037210 */ /* 0x000fe80007f1e0ff */
[----:B------:R-:W-:Y:S02]  /*7660*/  IADD3.X R4, R125, R5, R6, P0, !PT ;  /* 0x000000057d047210 */ /* 0x000fe400007fe406 */
[C---:B------:R-:W-:Y:S04]  /*7670*/  LEA R5, P0, R3.reuse, c[0x0][0x1f8], 0x1 ;  /* 0x00007e0003057a11 */ /* 0x040fe800078008ff */
[----:B------:R-:W-:Y:S01]  /*7680*/  LEA.HI.X R4, R3, c[0x0][0x1fc], R4, 0x1, P0 ;  /* 0x00007f0003047a11 */ /* 0x000fe200000f0c04 */
[----:B------:R1:W2:Y:S01]  /*7690*/  SHFL.IDX PT, R6, R5, RZ, 0x1c1f ;  /* 0x001c1fff05067589 */ /* 0x0002a200000e0000 */
[----:B------:R-:W-:Y:S04]  /*76a0*/  IADD3 R3, R18, R2, RZ ;  /* 0x0000000212037210 */ /* 0x000fe80007ffe0ff */
[----:B------:R-:W-:Y:S01]  /*76b0*/  IMNMX R3, R3, 0x50, PT ;  /* 0x0000005003037817 */ /* 0x000fe20003800200 */
[----:B------:R-:W-:Y:S04]  /*76c0*/  DEPBAR.LE SB0, 0x0 ;  /* 0x000080000000791a */ /* 0x000fe80000000000 */
[----:B------:R1:W3:Y:S01]  /*76d0*/  SHFL.IDX PT, R7, R4, RZ, 0x1c1f ;  /* 0x001c1fff04077589 */ /* 0x0002e200000e0000 */
[----:B------:R-:W-:Y:S06]  /*76e0*/  IMAD.IADD R3, R3, 0x1, -R93 ;  /* 0x0000000103037824 */ /* 0x000fec00078e0a5d */
[----:B------:R-:W-:Y:S01]  /*76f0*/  BAR.SYNC.DEFER_BLOCKING 0x0 ;  /* 0x0000000000007b1d */ /* 0x000fe20000010000 */
[----:B------:R-:W-:Y:S11]  /*7700*/  ISETP.GE.AND P0, PT, R3, 0x1, PT ;  /* 0x000000010300780c */ /* 0x000ff60003f06270 */
[----:B------:R-:W-:Y:S02]  /*7710*/  @!UPT UIADD3 URZ, URZ, URZ, URZ ;  /* 0x0000003f3f3ff290 */ /* 0x000fe4000fffe03f */
[----:B------:R-:W-:-:S05]  /*7720*/  @!P0 BRA `(.L_x_266) ;  /* 0x000000c000008947 */ /* 0x000fca0003800000 */
[C---:B--2---:R-:W-:Y:S11]  /*7730*/  ISETP.GE.AND P1, PT, R84.reuse, c[0x0][0x1d4], PT ;  /* 0x0000750054007a0c */ /* 0x044ff60003f26270 */
[----:B------:R-:W-:Y:S02]  /*7740*/  @!UPT UIADD3 URZ, URZ, URZ, URZ ;  /* 0x0000003f3f3ff290 */ /* 0x000fe4000fffe03f */
[----:B-1----:R-:W1:Y:S01]  /*7750*/  @!P1 LDS.128 R12, [R248] ;  /* 0x00000000f80c9984 */ /* 0x002e620000000c00 */
[CC--:B------:R-:W-:Y:S04]  /*7760*/  @!P1 LEA R8, P0, R84.reuse, R6.reuse, 0x1 ;  /* 0x0000000654089211 */ /* 0x0c0fe800078008ff */
[-C--:B---3--:R-:W-:Y:S02]  /*7770*/  @!P1 LEA.HI.X R9, R84, R7.reuse, R85, 0x1, P0 ;  /* 0x0000000754099211 */ /* 0x088fe400000f0c55 */
[C---:B------:R-:W-:Y:S11]  /*7780*/  ISETP.GE.AND P0, PT, R208.reuse, c[0x0][0x1d4], PT ;  /* 0x00007500d0007a0c */ /* 0x040ff60003f06270 */
[----:B------:R-:W-:Y:S02]  /*7790*/  @!UPT UIADD3 URZ, URZ, URZ, URZ ;  /* 0x0000003f3f3ff290 */ /* 0x000fe4000fffe03f */
[C---:B------:R-:W-:Y:S04]  /*77a0*/  @!P0 LEA R6, P2, R208.reuse, R6, 0x1 ;  /* 0x00000006d0068211 */ /* 0x040fe800078408ff */
[----:B------:R-:W-:Y:S01]  /*77b0*/  @!P0 LEA.HI.X R7, R208, R7, R250, 0x1, P2 ;  /* 0x00000007d0078211 */ /* 0x000fe200010f0cfa */
[----:B-1----:R-:W-:Y:S04]  /*77c0*/  @!P1 ST.E.128 [R8.64], R12 ;  /* 0x0000000c08009985 */ /* 0x002fe8000c101d08 */
[----:B------:R-:W1:Y:S04]  /*77d0*/  @!P0 LDS.128 R8, [R249] ;  /* 0x00000000f9088984 */ /* 0x000e680000000c00 */
[----:B-1----:R1:W-:Y:S02]  /*77e0*/  @!P0 ST.E.128 [R6.64], R8 ;  /* 0x0000000806008985 */ /* 0x0023e4000c101d08 */
.L_x_266:
[----:B--2---:R-:W-:Y:S05]  /*77f0*/  BSYNC B0 ;  /* 0x0000000000007941 */ /* 0x004fea0003800000 */
.L_x_265:
[----:B-1-3--:R1:W2:Y:S01]  /*7800*/  SHFL.IDX PT, R7, R4, 0x1, 0x1c1f ;  /* 0x003c1f0004077f89 */ /* 0x00a2a200000e0000 */
[----:B------:R-:W-:Y:S01]  /*7810*/  ISETP.GE.AND P0, PT, R3, 0x21, PT ;  /* 0x000000210300780c */ /* 0x000fe20003f06270 */
[----:B------:R-:W-:Y:S02]  /*7820*/  BSSY B0, `(.L_x_267) ;  /* 0x000000f000007945 */ /* 0x000fe40003800000 */
[----:B------:R1:W3:Y:S10]  /*7830*/  SHFL.IDX PT, R6, R5, 0x1, 0x1c1f ;  /* 0x003c1f0005067f89 */ /* 0x0002f400000e0000 */
        /* <DEDUP_REMOVED lines=13> */
.L_x_268:
[----:B------:R-:W-:Y:S05]  /*7910*/  BSYNC B0 ;  /* 0x0000000000007941 */ /* 0x000fea0003800000 */
.L_x_267:
[----:B--2---:R2:W4:Y:S01]  /*7920*/  SHFL.IDX PT, R8, R4, 0x2, 0x1c1f ;  /* 0x005c1f0004087f89 */ /* 0x00452200000e0000 */
[----:B------:R-:W-:Y:S01]  /*7930*/  ISETP.GE.AND P0, PT, R3, 0x41, PT ;  /* 0x000000410300780c */ /* 0x000fe20003f06270 */
[----:B------:R-:W-:Y:S02]  /*7940*/  BSSY B0, `(.L_x_269) ;  /* 0x000000f000007945 */ /* 0x000fe40003800000 */
[----:B-1----:R-:W1:Y:S10]  /*7950*/  SHFL.IDX PT, R5, R5, 0x2, 0x1c1f ;  /* 0x005c1f0005057f89 */ /* 0x002e7400000e0000 */
[----:B------:R-:W-:-:S05]  /*7960*/  @!P0 BRA `(.L_x_270) ;  /* 0x000000c000008947 */ /* 0x000fca0003800000 */
[C---:B------:R-:W-:Y:S11]  /*7970*/  ISETP.GE.AND P1, PT, R84.reuse, c[0x0][0x1d4], PT ;  /* 0x0000750054007a0c */ /* 0x040ff60003f26270 */
[----:B------:R-:W-:Y:S02]  /*7980*/  @!UPT UIADD3 URZ, URZ, URZ, URZ ;  /* 0x0000003f3f3ff290 */ /* 0x000fe4000fffe03f */
[CC--:B-1-3--:R-:W-:Y:S04]  /*7990*/  @!P1 LEA R6, P0, R84.reuse, R5.reuse, 0x1 ;  /* 0x0000000554069211 */ /* 0x0cafe800078008ff */
[-C--:B----4-:R-:W-:Y:S02]  /*79a0*/  @!P1 LEA.HI.X R7, R84, R8.reuse, R85, 0x1, P0 ;  /* 0x0000000854079211 */ /* 0x090fe400000f0c55 */
[C---:B------:R-:W-:Y:S11]  /*79b0*/  ISETP.GE.AND P0, PT, R208.reuse, c[0x0][0x1d4], PT ;  /* 0x00007500d0007a0c */ /* 0x040ff60003f06270 */
[----:B------:R-:W-:Y:S02]  /*79c0*/  @!UPT UIADD3 URZ, URZ, URZ, URZ ;  /* 0x0000003f3f3ff290 */ /* 0x000fe4000fffe03f */
[C---:B--2---:R-:W-:Y:S04]  /*79d0*/  @!P0 LEA R4, P2, R208.reuse, R5, 0x1 ;  /* 0x00000005d0048211 */ /* 0x044fe800078408ff */
[----:B------:R-:W-:Y:S02]  /*79e0*/  @!P0 LEA.HI.X R5, R208, R8, R250, 0x1, P2 ;  /* 0x00000008d0058211 */ /* 0x000fe400010f0cfa */
[----:B------:R-:W1:Y:S04]  /*79f0*/  @!P1 LDS.128 R8, [R248+0x2000] ;  /* 0x00200000f8089984 */ /* 0x000e680000000c00 */
[----:B-1----:R-:W-:Y:S04]  /*7a00*/  @!P1 ST.E.128 [R6.64], R8 ;  /* 0x0000000806009985 */ /* 0x002fe8000c101d08 */
[----:B------:R-:W1:Y:S04]  /*7a10*/  @!P0 LDS.128 R8, [R249+0x2000] ;  /* 0x00200000f9088984 */ /* 0x000e680000000c00 */
[----:B-1----:R1:W-:Y:S02]  /*7a20*/  @!P0 ST.E.128 [R4.64], R8 ;  /* 0x0000000804008985 */ /* 0x0023e4000c101d08 */
.L_x_270:
[----:B------:R-:W-:Y:S05]  /*7a30*/  BSYNC B0 ;  /* 0x0000000000007941 */ /* 0x000fea0003800000 */
.L_x_269:
[C---:B------:R-:W-:Y:S02]  /*7a40*/  ISETP.GT.AND P0, PT, R31.reuse, R119, PT ;  /* 0x000000771f00720c */ /* 0x040fe40003f04270 */
[----:B------:R-:W-:Y:S11]  /*7a50*/  IADD3 R31, R31, -0x1, RZ ;  /* 0xffffffff1f1f7810 */ /* 0x000ff60007ffe0ff */
[----:B---3--:R-:W-:Y:S01]  /*7a60*/  @P0 SHF.R.S32.HI R6, RZ, 0x1f, R31 ;  /* 0x0000001fff060819 */ /* 0x008fe2000001141f */
[----:B------:R-:W-:Y:S02]  /*7a70*/  @P0 IMAD R3, R150, R31, RZ ;  /* 0x0000001f96030224 */ /* 0x000fe400078e02ff */
[----:B-12---:R-:W-:Y:S02]  /*7a80*/  @P0 IMAD.MOV.U32 R4, RZ, RZ, R110 ;  /* 0x000000ffff040224 */ /* 0x006fe400078e006e */
[----:B------:R-:W-:Y:S02]  /*7a90*/  @P0 IMAD.MOV.U32 R5, RZ, RZ, R109 ;  /* 0x000000ffff050224 */ /* 0x000fe400078e006d */
[-C--:B------:R-:W-:Y:S02]  /*7aa0*/  @P0 IMAD R3, R6, R132.reuse, R3 ;  /* 0x0000008406030224 */ /* 0x080fe400078e0203 */
[----:B------:R-:W-:Y:S04]  /*7ab0*/  @P0 IMAD.WIDE.U32 R4, R31, R132, R4 ;  /* 0x000000841f040225 */ /* 0x000fe800078e0004 */
[----:B------:R-:W-:Y:S01]  /*7ac0*/  @P0 IMAD.IADD R3, R5, 0x1, R3 ;  /* 0x0000000105030824 */ /* 0x000fe200078e0203 */
[C---:B------:R-:W-:Y:S04]  /*7ad0*/  @P0 LEA R10, P1, R4.reuse, c[0x0][0x220], 0x1 ;  /* 0x00008800040a0a11 */ /* 0x040fe800078208ff */
[----:B------:R-:W-:Y:S02]  /*7ae0*/  @P0 LEA.HI.X R11, R4, c[0x0][0x224], R3, 0x1, P1 ;  /* 0x00008900040b0a11 */ /* 0x000fe400008f0c03 */
[----:B----4-:R-:W-:Y:S03]  /*7af0*/  @P0 IADD3 R8, P1, R10, R138, RZ ;  /* 0x0000008a0a080210 */ /* 0x010fe60007f3e0ff */
[----:B------:R-:W-:Y:S01]  /*7b00*/  @!PT LDS RZ, [RZ] ;  /* 0x00000000fffff984 */ /* 0x000fe20000000800 */
[----:B------:R-:W-:Y:S01]  /*7b10*/  @!PT LDS RZ, [RZ] ;  /* 0x00000000fffff984 */ /* 0x000fe20000000800 */
[----:B------:R-:W-:Y:S01]  /*7b20*/  @!PT LDS RZ, [RZ] ;  /* 0x00000000fffff984 */ /* 0x000fe20000000800 */
[----:B------:R1:W-:Y:S01]  /*7b30*/  @P0 LDGSTS.E.BYPASS.LTC128B.128 [R209+0x2900], [R10.64], !P6 ;  /* 0x029000000ad10fae */ /* 0x0003e2000f101d48 */
[----:B------:R-:W-:Y:S02]  /*7b40*/  @P0 IADD3.X R9, R11, R130, RZ, P1, !PT ;  /* 0x000000820b090210 */ /* 0x000fe40000ffe4ff */
[-C--:B------:R-:W-:Y:S03]  /*7b50*/  @P0 IADD3 R6, P1, R8, R138.reuse, RZ ;  /* 0x0000008a08060210 */ /* 0x080fe60007f3e0ff */
[----:B------:R1:W-:Y:S02]  /*7b60*/  @P0 LDGSTS.E.BYPASS.LTC128B.128 [R209+0x3100], [R8.64], !P6 ;  /* 0x0310000008d10fae */ /* 0x0003e4000f101d48 */
[--C-:B------:R-:W-:Y:S01]  /*7b70*/  @P0 IMAD.X R7, R9, 0x1, R130.reuse, P1 ;  /* 0x0000000109070824 */ /* 0x100fe200008e0682 */
[-C--:B------:R-:W-:Y:S04]  /*7b80*/  @P0 IADD3 R4, P1, R6, R138.reuse, RZ ;  /* 0x0000008a06040210 */ /* 0x080fe80007f3e0ff */
[----:B------:R1:W-:Y:S01]  /*7b90*/  @P0 LDGSTS.E.BYPASS.LTC128B.128 [R209+0x3900], [R6.64], !P6 ;  /* 0x0390000006d10fae */ /* 0x0003e2000f101d48 */
[----:B------:R-:W-:Y:S01]  /*7ba0*/  @P0 IMAD.X R5, R7, 0x1, R130, P1 ;  /* 0x0000000107050824 */ /* 0x000fe200008e0682 */
[----:B------:R-:W-:Y:S04]  /*7bb0*/  @P0 IADD3 R12, P1, R4, R138, RZ ;  /* 0x0000008a040c0210 */ /* 0x000fe80007f3e0ff */
[----:B------:R1:W-:Y:S01]  /*7bc0*/  @P0 LDGSTS.E.BYPASS.LTC128B.128 [R209+0x4100], [R4.64], !P6 ;  /* 0x0410000004d10fae */ /* 0x0003e2000f101d48 */
[----:B------:R-:W-:Y:S05]  /*7bd0*/  @P0 IADD3.X R13, R5, R130, RZ, P1, !PT ;  /* 0x00000082050d0210 */ /* 0x000fea0000ffe4ff */
[----:B------:R1:W-:Y:S04]  /*7be0*/  @P0 LDGSTS.E.BYPASS.LTC128B.128 [R209+0x4900], [R12.64], !P6 ;  /* 0x049000000cd10fae */ /* 0x0003e8000f101d48 */
[----:B------:R-:W0:Y:S01]  /*7bf0*/  LDGDEPBAR ;  /* 0x00000000000079af */ /* 0x000e220000000000 */
[----:B------:R-:W-:-:S05]  /*7c00*/  @P0 BRA `(.L_x_271) ;  /* 0xffffb37000000947 */ /* 0x000fca000383ffff */
[----:B------:R-:W-:Y:S01]  /*7c10*/  WARPSYNC 0xffffffff ;  /* 0xffffffff00007948 */ /* 0x000fe20003800000 */
[----:B------:R-:W-:Y:S06]  /*7c20*/  BAR.SYNC.DEFER_BLOCKING 0x0 ;  /* 0x0000000000007b1d */ /* 0x000fec0000010000 */
.L_x_236:
[----:B------:R-:W-:Y:S01]  /*7c30*/  ISETP.GE.AND P0, PT, R143, 0x1, PT ;  /* 0x000000018f00780c */ /* 0x000fe20003f06270 */
[----:B------:R-:W-:Y:S01]  /*7c40*/  BSSY B0, `(.L_x_272) ;  /* 0x000001f000007945 */ /* 0x000fe20003800000 */
[----:B------:R-:W-:-:S11]  /*7c50*/  MOV R0, RZ ;  /* 0x000000ff00007202 */ /* 0x000fd60000000f00 */
[----:B------:R-:W-:Y:S05]  /*7c60*/  @!P0 BRA `(.L_x_273) ;  /* 0x000001c000008947 */ /* 0x000fea0003800000 */
[----:B------:R-:W-:Y:S01]  /*7c70*/  IABS R2, R129 ;  /* 0x0000008100027213 */ /* 0x000fe20000000000 */
[----:B-1----:R-:W-:Y:S01]  /*7c80*/  IMAD.MOV.U32 R4, RZ, RZ, RZ ;  /* 0x000000ffff047224 */ /* 0x002fe200078e00ff */
[----:B------:R-:W-:Y:S02]  /*7c90*/  IADD3 R6, R131, -0x1, R129 ;  /* 0xffffffff83067810 */ /* 0x000fe40007ffe081 */
[----:B------:R-:W1:Y:S02]  /*7ca0*/  I2F.RP R0, R2 ;  /* 0x0000000200007306 */ /* 0x000e640000209400 */
[----:B------:R-:W-:-:S06]  /*7cb0*/  IABS R8, R6 ;  /* 0x0000000600087213 */ /* 0x000fcc0000000000 */
[----:B-1----:R-:W1:Y:S02]  /*7cc0*/  MUFU.RCP R0, R0 ;  /* 0x0000000000007308 */ /* 0x002e640000001000 */
[----:B-1----:R-:W-:-:S06]  /*7cd0*/  IADD3 R0, R0, 0xffffffe, RZ ;  /* 0x0ffffffe00007810 */ /* 0x002fcc0007ffe0ff */
[----:B------:R-:W1:Y:S02]  /*7ce0*/  F2I.FTZ.U32.TRUNC.NTZ R5, R0 ;  /* 0x0000000000057305 */ /* 0x000e64000021f000 */
        /* <DEDUP_REMOVED lines=20> */
.L_x_273:
[----:B------:R-:W-:Y:S05]  /*7e30*/  BSYNC B0 ;  /* 0x0000000000007941 */ /* 0x000fea0003800000 */
.L_x_272:
[----:B------:R-:W2:Y:S01]  /*7e40*/  LDL R2, [R1+0x80] ;  /* 0x0000800001027983 */ /* 0x000ea20000100800 */
        /* <DEDUP_REMOVED lines=33> */
[----:B--2---:R-:W-:-:S04]  /*8060*/  IMAD R252, R2, R0, RZ ;  /* 0x0000000002fc7224 */ /* 0x004fc800078e02ff */
[--C-:B------:R-:W-:Y:S01]  /*8070*/  IMAD.IADD R2, R252, 0x1, R0.reuse ;  /* 0x00000001fc027824 */ /* 0x100fe200078e0200 */
[----:B------:R-:W-:-:S04]  /*8080*/  PRMT R0, RZ, 0x7610, R0 ;  /* 0x00007610ff007816 */ /* 0x000fc80000000000 */
[----:B------:R-:W-:Y:S02]  /*8090*/  IMNMX R228, R131, R2, PT ;  /* 0x0000000283e47217 */ /* 0x000fe40003800200 */
[----:B------:R-:W-:Y:S02]  /*80a0*/  CS2R R130, SRZ ;  /* 0x0000000000827805 */ /* 0x000fe4000001ff00 */
[----:B------:R-:W-:-:S13]  /*80b0*/  ISETP.GT.AND P0, PT, R228, R252, PT ;  /* 0x000000fce400720c */ /* 0x000fda0003f04270 */
[----:B------:R-:W-:Y:S05]  /*80c0*/  @!P0 BRA `(.L_x_274) ;  /* 0x0000c80000008947 */ /* 0x000fea0003800000 */
[----:B------:R-:W2:Y:S04]  /*80d0*/  LDL R3, [R1+0x48] ;  /* 0x0000480001037983 */ /* 0x000ea80000100800 */
[----:B-1----:R-:W3:Y:S04]  /*80e0*/  LDL R4, [R1+0x4c] ;  /* 0x00004c0001047983 */ /* 0x002ee80000100800 */
[----:B------:R-:W4:Y:S04]  /*80f0*/  LDL R10, [R1+0x2c] ;  /* 0x00002c00010a7983 */ /* 0x000f280000100800 */
[----:B------:R-:W4:Y:S04]  /*8100*/  LDL R6, [R1+0x30] ;  /* 0x0000300001067983 */ /* 0x000f280000100800 */
[----:B------:R-:W4:Y:S04]  /*8110*/  LDL R5, [R1+0x78] ;  /* 0x0000780001057983 */ /* 0x000f280000100800 */
[----:B------:R-:W4:Y:S01]  /*8120*/  LDL R9, [R1+0x50] ;  /* 0x0000500001097983 */ /* 0x000f220000100800 */
[----:B------:R-:W-:-:S04]  /*8130*/  ISETP.NE.U32.AND P0, PT, RZ, c[0x0][0x340], PT ;  /* 0x0000d000ff007a0c */ /* 0x000fc80003f05070 */
[----:B------:R-:W-:Y:S02]  /*8140*/  ISETP.NE.AND.EX P3, PT, RZ, c[0x0][0x344], PT, P0 ;  /* 0x0000d100ff007a0c */ /* 0x000fe40003f65300 */
[----:B------:R-:W-:-:S05]  /*8150*/  SHF.R.S32.HI R0, RZ, 0x1f, R144 ;  /* 0x0000001fff007819 */ /* 0x000fca0000011490 */
[----:B------:R-:W-:-:S04]  /*8160*/  IMAD R0, R0, c[0x0][0x178], RZ ;  /* 0x00005e0000007a24 */ /* 0x000fc800078e02ff */
[----:B------:R-:W-:Y:S02]  /*8170*/  IMAD R0, R144, c[0x0][0x17c], R0 ;  /* 0x00005f0090007a24 */ /* 0x000fe400078e0200 */
[----:B--2---:R-:W-:-:S04]  /*8180*/  @P3 IADD3 R2, P0, R3, c[0x0][0x340], RZ ;  /* 0x0000d00003023a10 */ /* 0x004fc80007f1e0ff */
[----:B---3--:R-:W-:-:S05]  /*8190*/  @P3 IADD3.X R3, R4, c[0x0][0x344], RZ, P0, !PT ;  /* 0x0000d10004033a10 */ /* 0x008fca00007fe4ff */
[----:B------:R1:W5:Y:S01]  /*81a0*/  @P3 LDG.E R8, [R2.64] ;  /* 0x0000000802083981 */ /* 0x000362000c1e1900 */
[----:B------:R-:W-:-:S05]  /*81b0*/  IMAD.MOV.U32 R4, RZ, RZ, c[0x0][0x2c4] ;  /* 0x0000b100ff047624 */ /* 0x000fca00078e00ff */
[----:B------:R-:W-:Y:S02]  /*81c0*/  ISETP.NE.AND P1, PT, R4, 0x1, PT ;  /* 0x000000010400780c */ /* 0x000fe40003f25270 */
[----:B------:R-:W-:Y:S02]  /*81d0*/  ISETP.NE.U32.AND P0, PT, RZ, c[0x0][0x348], PT ;  /* 0x0000d200ff007a0c */ /* 0x000fe40003f05070 */
[----:B----4-:R-:W-:Y:S02]  /*81e0*/  LEA R4, R10, R251, 0x7 ;  /* 0x000000fb0a047211 */ /* 0x010fe400078e38ff */
[----:B------:R-:W-:Y:S02]  /*81f0*/  LOP3.LUT R48, R6, 0xffff, RZ, 0xc0, !PT ;  /* 0x0000ffff06307812 */ /* 0x000fe400078ec0ff */
[----:B------:R-:W-:Y:S01]  /*8200*/  ISETP.NE.AND.EX P0, PT, RZ, c[0x0][0x34c], PT, P0 ;  /* 0x0000d300ff007a0c */ /* 0x000fe20003f05300 */
[----:B------:R-:W2:Y:S03]  /*8210*/  S2R R12, SR_TID.X ;  /* 0x00000000000c7919 */ /* 0x000ea60000002100 */
[----:B------:R-:W-:Y:S01]  /*8220*/  SEL R6, R5, RZ, !P0 ;  /* 0x000000ff05067207 */ /* 0x000fe20004000000 */
[----:B-1----:R-:W-:-:S04]  /*8230*/  IMAD.WIDE.U32 R2, R144, c[0x0][0x178], RZ ;  /* 0x00005e0090027a25 */ /* 0x002fc800078e00ff */
[----:B------:R-:W-:Y:S02]  /*8240*/  IMAD.IADD R3, R3, 0x1, R0 ;  /* 0x0000000103037824 */ /* 0x000fe400078e0200 */
[----:B------:R-:W-:Y:S01]  /*8250*/  @P1 IMAD.HI.U32 R7, R4, c[0x0][0x2c8], RZ ;  /* 0x0000b20004071a27 */ /* 0x000fe200078e00ff */
[----:B------:R-:W-:-:S03]  /*8260*/  SEL R5, R9, RZ, !P0 ;  /* 0x000000ff09057207 */ /* 0x000fc60004000000 */
[----:B------:R-:W-:-:S04]  /*8270*/  IMAD.WIDE.U32 R2, R48, c[0x0][0x1b8], R2 ;  /* 0x00006e0030027a25 */ /* 0x000fc800078e0002 */
[----:B------:R-:W-:Y:S01]  /*8280*/  IMAD.MOV.U32 R0, RZ, RZ, R4 ;  /* 0x000000ffff007224 */ /* 0x000fe200078e0004 */
[----:B------:R-:W-:Y:S01]  /*8290*/  @P1 SHF.R.U32.HI R0, RZ, c[0x0][0x2cc], R7 ;  /* 0x0000b300ff001a19 */ /* 0x000fe20000011607 */
[----:B------:R-:W-:Y:S02]  /*82a0*/  IMAD R3, R48, c[0x0][0x1bc], R3 ;  /* 0x00006f0030037a24 */ /* 0x000fe400078e0203 */
[----:B------:R-:W-:Y:S01]  /*82b0*/  IMAD R6, R6, c[0x0][0x1c0], RZ ;  /* 0x0000700006067a24 */ /* 0x000fe200078e02ff */
[----:B------:R-:W-:Y:S01]  /*82c0*/  SHF.R.S32.HI R7, RZ, 0x1f, R0 ;  /* 0x0000001fff077819 */ /* 0x000fe20000011400 */
[----:B------:R-:W-:-:S04]  /*82d0*/  IMAD.WIDE.U32 R2, R5, c[0x0][0x1c0], R2 ;  /* 0x0000700005027a25 */ /* 0x000fc800078e0002 */
[----:B------:R-:W-:Y:S02]  /*82e0*/  IMAD R6, R5, c[0x0][0x1c4], R6 ;  /* 0x0000710005067a24 */ /* 0x000fe400078e0206 */
[----:B------:R-:W-:-:S04]  /*82f0*/  IMAD.MOV R5, RZ, RZ, -R0 ;  /* 0x000000ffff057224 */ /* 0x000fc800078e0a00 */
[----:B------:R-:W-:Y:S01]  /*8300*/  IMAD R4, R5, c[0x0][0x2c4], R4 ;  /* 0x0000b10005047a24 */ /* 0x000fe200078e0204 */
[----:B------:R-:W-:Y:S01]  /*8310*/  IADD3 R3, R3, R6, RZ ;  /* 0x0000000603037210 */ /* 0x000fe20007ffe0ff */
[----:B------:R-:W-:-:S04]  /*8320*/  IMAD R5, R7, c[0x0][0x1b0], RZ ;  /* 0x00006c0007057a24 */ /* 0x000fc800078e02ff */
[C---:B------:R-:W-:Y:S01]  /*8330*/  IMAD R6, R0.reuse, c[0x0][0x1b4], R5 ;  /* 0x00006d0000067a24 */ /* 0x040fe200078e0205 */
[----:B------:R-:W-:Y:S01]  /*8340*/  SHF.R.S32.HI R5, RZ, 0x1f, R4 ;  /* 0x0000001fff057819 */ /* 0x000fe20000011404 */
[----:B------:R-:W-:Y:S01]  /*8350*/  IMAD.WIDE.U32 R2, R0, c[0x0][0x1b0], R2 ;  /* 0x00006c0000027a25 */ /* 0x000fe200078e0002 */
[----:B--2---:R-:W-:-:S03]  /*8360*/  SHF.R.S32.HI R11, RZ, 0x1f, R12 ;  /* 0x0000001fff0b7819 */ /* 0x004fc6000001140c */
[----:B------:R-:W-:Y:S02]  /*8370*/  IMAD R0, R5, c[0x0][0x1a8], RZ ;  /* 0x00006a0005007a24 */ /* 0x000fe400078e02ff */
[----:B------:R-:W-:Y:S01]  /*8380*/  IMAD.IADD R3, R3, 0x1, R6 ;  /* 0x0000000103037824 */ /* 0x000fe200078e0206 */
[----:B------:R-:W-:Y:S01]  /*8390*/  LEA.HI R11, R11, R12, RZ, 0x3 ;  /* 0x0000000c0b0b7211 */ /* 0x000fe200078f18ff */
[C---:B------:R-:W-:Y:S02]  /*83a0*/  IMAD R0, R4.reuse, c[0x0][0x1ac], R0 ;  /* 0x00006b0004007a24 */ /* 0x040fe400078e0200 */
[----:B------:R-:W-:Y:S01]  /*83b0*/  IMAD.WIDE.U32 R2, R4, c[0x0][0x1a8], R2 ;  /* 0x00006a0004027a25 */ /* 0x000fe200078e0002 */
[----:B------:R-:W-:-:S04]  /*83c0*/  SHF.R.S32.HI R11, RZ, 0x3, R11 ;  /* 0x00000003ff0b7819 */ /* 0x000fc8000001140b */
[----:B------:R-:W-:Y:S02]  /*83d0*/  IADD3 R0, R3, R0, RZ ;  /* 0x0000000003007210 */ /* 0x000fe40007ffe0ff */
[----:B------:R-:W-:Y:S01]  /*83e0*/  LEA R6, P0, R2, c[0x0][0x160], 0x1 ;  /* 0x0000580002067a11 */ /* 0x000fe200078008ff */
[----:B------:R-:W-:Y:S01]  /*83f0*/  IMAD R4, R10, 0x80, R11 ;  /* 0x000000800a047824 */ /* 0x000fe200078e020b */
[----:B------:R-:W-:Y:S02]  /*8400*/  ISETP.GE.AND P2, PT, R244, c[0x0][0x198], PT ;  /* 0x00006600f4007a0c */ /* 0x000fe40003f46270 */
[----:B------:R-:W-:Y:S02]  /*8410*/  LEA.HI.X R5, R2, c[0x0][0x164], R0, 0x1, P0 ;  /* 0x0000590002057a11 */ /* 0x000fe400000f0c00 */
[----:B------:R-:W-:Y:S02]  /*8420*/  IADD3 R161, R228, -0x1, RZ ;  /* 0xffffffffe4a17810 */ /* 0x000fe40007ffe0ff */
[----:B------:R-:W-:Y:S01]  /*8430*/  @!P3 MOV R8, R9 ;  /* 0x000000090008b202 */ /* 0x000fe20000000f00 */
[----:B------:R-:W-:Y:S05]  /*8440*/  BRA.DIV ~URZ, `(.L_x_275) ;  /* 0x000105127f007947 */ /* 0x000fea000b800000 */
[----:B------:R1:W2:Y:S02]  /*8450*/  SHFL.IDX PT, R7, R5, RZ, 0x181f ;  /* 0x00181fff05077589 */ /* 0x0002a400000e0000 */
.L_x_415:
[----:B------:R-:W-:Y:S05]  /*8460*/  BRA.DIV ~URZ, `(.L_x_276) ;  /* 0x000105627f007947 */ /* 0x000fea000b800000 */
[----:B------:R3:W4:Y:S02]  /*8470*/  SHFL.IDX PT, R2, R6, RZ, 0x181f ;  /* 0x00181fff06027589 */ /* 0x00072400000e0000 */
.L_x_416:
[----:B------:R-:W-:Y:S01]  /*8480*/  IMAD R0, R147, c[0x0][0x2c4], RZ ;  /* 0x0000b10093007a24 */ /* 0x000fe200078e02ff */
[----:B------:R-:W-:Y:S04]  /*8490*/  BSSY B0, `(.L_x_277) ;  /* 0x0000009000007945 */ /* 0x000fe80003800000 */
[----:B------:R-:W-:-:S13]  /*84a0*/  ISETP.GE.AND P0, PT, R4, R0, PT ;  /* 0x000000000400720c */ /* 0x000fda0003f06270 */
[----:B------:R-:W-:Y:S05]  /*84b0*/  @P0 BRA `(.L_x_278) ;  /* 0x0000006000000947 */ /* 0x000fea0003800000 */
[----:B----4-:R-:W-:-:S04]  /*84c0*/  LEA R2, P0, R244, R2, 0x1 ;  /* 0x00000002f4027211 */ /* 0x010fc800078008ff */
[----:B--2---:R-:W-:-:S05]  /*84d0*/  LEA.HI.X R3, R244, R7, R245, 0x1, P0 ;  /* 0x00000007f4037211 */ /* 0x004fca00000f0cf5 */
[----:B------:R-:W-:Y:S01]  /*84e0*/  @!PT LDS RZ, [RZ] ;  /* 0x00000000fffff984 */ /* 0x000fe20000000800 */
[----:B------:R-:W-:Y:S01]  /*84f0*/  @!PT LDS RZ, [RZ] ;  /* 0x00000000fffff984 */ /* 0x000fe20000000800 */
[----:B------:R-:W-:Y:S01]  /*8500*/  @!PT LDS RZ, [RZ] ;  /* 0x00000000fffff984 */ /* 0x000fe20000000800 */
[----:B------:R2:W-:Y:S04]  /*8510*/  LDGSTS.E.BYPASS.LTC128B.128 [R209+0x5100], [R2.64], !P2 ;  /* 0x0510000002d17fae */ /* 0x0005e8000d101d48 */
.L_x_278:
[----:B------:R-:W-:Y:S05]  /*8520*/  BSYNC B0 ;  /* 0x0000000000007941 */ /* 0x000fea0003800000 */
.L_x_277:
[----:B------:R-:W-:Y:S05]  /*8530*/  BRA.DIV ~URZ, `(.L_x_279) ;  /* 0x000105027f007947 */ /* 0x000fea000b800000 */
[----:B--2---:R2:W1:Y:S04]  /*8540*/  SHFL.IDX PT, R7, R5, 0x1, 0x181f ;  /* 0x00381f0005077f89 */ /* 0x00446800000e0000 */
[----:B----4-:R2:W4:Y:S02]  /*8550*/  SHFL.IDX PT, R2, R6, 0x1, 0x181f ;  /* 0x00381f0006027f89 */ /* 0x01052400000e0000 */
.L_x_417:
[----:B------:R-:W-:Y:S01]  /*8560*/  IADD3 R3, R4, 0x10, RZ ;  /* 0x0000001004037810 */ /* 0x000fe20007ffe0ff */
[----:B------:R-:W-:Y:S03]  /*8570*/  BSSY B0, `(.L_x_280) ;  /* 0x0000009000007945 */ /* 0x000fe60003800000 */
[----:B------:R-:W-:-:S13]  /*8580*/  ISETP.GE.AND P0, PT, R3, R0, PT ;  /* 0x000000000300720c */ /* 0x000fda0003f06270 */
[----:B------:R-:W-:Y:S05]  /*8590*/  @P0 BRA `(.L_x_281) ;  /* 0x0000006000000947 */ /* 0x000fea0003800000 */
[----:B----4-:R-:W-:-:S04]  /*85a0*/  LEA R2, P0, R244, R2, 0x1 ;  /* 0x00000002f4027211 */ /* 0x010fc800078008ff */
[----:B-1----:R-:W-:-:S05]  /*85b0*/  LEA.HI.X R3, R244, R7, R245, 0x1, P0 ;  /* 0x00000007f4037211 */ /* 0x002fca00000f0cf5 */
[----:B------:R-:W-:Y:S01]  /*85c0*/  @!PT LDS RZ, [RZ] ;  /* 0x00000000fffff984 */ /* 0x000fe20000000800 */
[----:B------:R-:W-:Y:S01]  /*85d0*/  @!PT LDS RZ, [RZ] ;  /* 0x00000000fffff984 */ /* 0x000fe20000000800 */
[----:B------:R-:W-:Y:S01]  /*85e0*/  @!PT LDS RZ, [RZ] ;  /* 0x00000000fffff984 */ /* 0x000fe20000000800 */
[----:B------:R1:W-:Y:S04]  /*85f0*/  LDGSTS.E.BYPASS.LTC128B.128 [R209+0x5900], [R2.64], !P2 ;  /* 0x0590000002d17fae */ /* 0x0003e8000d101d48 */
.L_x_281:
[----:B------:R-:W-:Y:S05]  /*8600*/  BSYNC B0 ;  /* 0x0000000000007941 */ /* 0x000fea0003800000 */
.L_x_280:
[----:B------:R-:W-:Y:S05]  /*8610*/  BRA.DIV ~URZ, `(.L_x_282) ;  /* 0x000104f27f007947 */ /* 0x000fea000b800000 */
[----:B-1----:R1:W2:Y:S02]  /*8620*/  SHFL.IDX PT, R7, R5, 0x2, 0x181f ;  /* 0x00581f0005077f89 */ /* 0x0022a400000e0000 */
.L_x_418:
[----:B------:R-:W-:Y:S05]  /*8630*/  BRA.DIV ~URZ, `(.L_x_283) ;  /* 0x000105427f007947 */ /* 0x000fea000b800000 */
[----:B----4-:R4:W1:Y:S02]  /*8640*/  SHFL.IDX PT, R2, R6, 0x2, 0x181f ;  /* 0x00581f0006027f89 */ /* 0x01086400000e0000 */
.L_x_419:
[----:B------:R-:W-:Y:S01]  /*8650*/  IADD3 R3, R4, 0x20, RZ ;  /* 0x0000002004037810 */ /* 0x000fe20007ffe0ff */
[----:B------:R-:W-:Y:S03]  /*8660*/  BSSY B0, `(.L_x_284) ;  /* 0x0000009000007945 */ /* 0x000fe60003800000 */
[----:B------:R-:W-:-:S13]  /*8670*/  ISETP.GE.AND P0, PT, R3, R0, PT ;  /* 0x000000000300720c */ /* 0x000fda0003f06270 */
[----:B------:R-:W-:Y:S05]  /*8680*/  @P0 BRA `(.L_x_285) ;  /* 0x0000006000000947 */ /* 0x000fea0003800000 */
[----:B-1----:R-:W-:-:S04]  /*8690*/  LEA R2, P0, R244, R2, 0x1 ;  /* 0x00000002f4027211 */ /* 0x002fc800078008ff */
[----:B--2---:R-:W-:-:S05]  /*86a0*/  LEA.HI.X R3, R244, R7, R245, 0x1, P0 ;  /* 0x00000007f4037211 */ /* 0x004fca00000f0cf5 */
[----:B------:R-:W-:Y:S01]  /*86b0*/  @!PT LDS RZ, [RZ] ;  /* 0x00000000fffff984 */ /* 0x000fe20000000800 */
[----:B------:R-:W-:Y:S01]  /*86c0*/  @!PT LDS RZ, [RZ] ;  /* 0x00000000fffff984 */ /* 0x000fe20000000800 */
[----:B------:R-:W-:Y:S01]  /*86d0*/  @!PT LDS RZ, [RZ] ;  /* 0x00000000fffff984 */ /* 0x000fe20000000800 */
[----:B------:R1:W-:Y:S04]  /*86e0*/  LDGSTS.E.BYPASS.LTC128B.128 [R209+0x6100], [R2.64], !P2 ;  /* 0x0610000002d17fae */ /* 0x0003e8000d101d48 */
.L_x_285:
[----:B------:R-:W-:Y:S05]  /*86f0*/  BSYNC B0 ;  /* 0x0000000000007941 */ /* 0x000fea0003800000 */
.L_x_284:
[----:B------:R-:W-:Y:S05]  /*8700*/  BRA.DIV ~URZ, `(.L_x_286) ;  /* 0x000104e27f007947 */ /* 0x000fea000b800000 */
[----:B--2---:R2:W3:Y:S04]  /*8710*/  SHFL.IDX PT, R7, R5, 0x3, 0x181f ;  /* 0x00781f0005077f89 */ /* 0x0044e800000e0000 */
[----:B-1----:R2:W1:Y:S02]  /*8720*/  SHFL.IDX PT, R2, R6, 0x3, 0x181f ;  /* 0x00781f0006027f89 */ /* 0x00246400000e0000 */
.L_x_420:
[----:B------:R-:W-:Y:S01]  /*8730*/  IADD3 R3, R4, 0x30, RZ ;  /* 0x0000003004037810 */ /* 0x000fe20007ffe0ff */
[----:B------:R-:W-:Y:S03]  /*8740*/  BSSY B0, `(.L_x_287) ;  /* 0x0000009000007945 */ /* 0x000fe60003800000 */
[----:B------:R-:W-:-:S13]  /*8750*/  ISETP.GE.AND P0, PT, R3, R0, PT ;  /* 0x000000000300720c */ /* 0x000fda0003f06270 */
[----:B------:R-:W-:Y:S05]  /*8760*/  @P0 BRA `(.L_x_288) ;  /* 0x0000006000000947 */ /* 0x000fea0003800000 */
[----:B-1----:R-:W-:-:S04]  /*8770*/  LEA R2, P0, R244, R2, 0x1 ;  /* 0x00000002f4027211 */ /* 0x002fc800078008ff */
[----:B---3--:R-:W-:-:S05]  /*8780*/  LEA.HI.X R3, R244, R7, R245, 0x1, P0 ;  /* 0x00000007f4037211 */ /* 0x008fca00000f0cf5 */
[----:B------:R-:W-:Y:S01]  /*8790*/  @!PT LDS RZ, [RZ] ;  /* 0x00000000fffff984 */ /* 0x000fe20000000800 */
[----:B------:R-:W-:Y:S01]  /*87a0*/  @!PT LDS RZ, [RZ] ;  /* 0x00000000fffff984 */ /* 0x000fe20000000800 */
[----:B------:R-:W-:Y:S01]  /*87b0*/  @!PT LDS RZ, [RZ] ;  /* 0x00000000fffff984 */ /* 0x000fe20000000800 */
[----:B------:R1:W-:Y:S04]  /*87c0*/  LDGSTS.E.BYPASS.LTC128B.128 [R209+0x6900], [R2.64], !P2 ;  /* 0x0690000002d17fae */ /* 0x0003e8000d101d48 */
.L_x_288:
[----:B------:R-:W-:Y:S05]  /*87d0*/  BSYNC B0 ;  /* 0x0000000000007941 */ /* 0x000fea0003800000 */
.L_x_287:
[----:B------:R-:W-:Y:S05]  /*87e0*/  BRA.DIV ~URZ, `(.L_x_289) ;  /* 0x000104d27f007947 */ /* 0x000fea000b800000 */
[----:B---3--:R3:W2:Y:S02]  /*87f0*/  SHFL.IDX PT, R7, R5, 0x4, 0x181f ;  /* 0x00981f0005077f89 */ /* 0x0086a400000e0000 */
.L_x_421:
[----:B------:R-:W-:Y:S05]  /*8800*/  BRA.DIV ~URZ, `(.L_x_290) ;  /* 0x000105227f007947 */ /* 0x000fea000b800000 */
[----:B-1----:R1:W3:Y:S02]  /*8810*/  SHFL.IDX PT, R2, R6, 0x4, 0x181f ;  /* 0x00981f0006027f89 */ /* 0x0022e400000e0000 */
.L_x_422:
[----:B------:R-:W-:Y:S01]  /*8820*/  IADD3 R3, R4, 0x40, RZ ;  /* 0x0000004004037810 */ /* 0x000fe20007ffe0ff */
[----:B------:R-:W-:Y:S03]  /*8830*/  BSSY B0, `(.L_x_291) ;  /* 0x0000009000007945 */ /* 0x000fe60003800000 */
[----:B------:R-:W-:-:S13]  /*8840*/  ISETP.GE.AND P0, PT, R3, R0, PT ;  /* 0x000000000300720c */ /* 0x000fda0003f06270 */
[----:B------:R-:W-:Y:S05]  /*8850*/  @P0 BRA `(.L_x_292) ;  /* 0x0000006000000947 */ /* 0x000fea0003800000 */
[----:B---3--:R-:W-:-:S04]  /*8860*/  LEA R2, P0, R244, R2, 0x1 ;  /* 0x00000002f4027211 */ /* 0x008fc800078008ff */
[----:B--2---:R-:W-:-:S05]  /*8870*/  LEA.HI.X R3, R244, R7, R245, 0x1, P0 ;  /* 0x00000007f4037211 */ /* 0x004fca00000f0cf5 */
[----:B------:R-:W-:Y:S01]  /*8880*/  @!PT LDS RZ, [RZ] ;  /* 0x00000000fffff984 */ /* 0x000fe20000000800 */
[----:B------:R-:W-:Y:S01]  /*8890*/  @!PT LDS RZ, [RZ] ;  /* 0x00000000fffff984 */ /* 0x000fe20000000800 */
[----:B------:R-:W-:Y:S01]  /*88a0*/  @!PT LDS RZ, [RZ] ;  /* 0x00000000fffff984 */ /* 0x000fe20000000800 */
[----:B------:R2:W-:Y:S04]  /*88b0*/  LDGSTS.E.BYPASS.LTC128B.128 [R209+0x7100], [R2.64], !P2 ;  /* 0x0710000002d17fae */ /* 0x0005e8000d101d48 */
.L_x_292:
[----:B------:R-:W-:Y:S05]  /*88c0*/  BSYNC B0 ;  /* 0x0000000000007941 */ /* 0x000fea0003800000 */
.L_x_291:
[----:B------:R-:W-:Y:S05]  /*88d0*/  BRA.DIV ~URZ, `(.L_x_293) ;  /* 0x000104c27f007947 */ /* 0x000fea000b800000 */
[----:B--2---:R2:W1:Y:S04]  /*88e0*/  SHFL.IDX PT, R7, R5, 0x5, 0x181f ;  /* 0x00b81f0005077f89 */ /* 0x00446800000e0000 */
[----:B---3--:R2:W3:Y:S02]  /*88f0*/  SHFL.IDX PT, R2, R6, 0x5, 0x181f ;  /* 0x00b81f0006027f89 */ /* 0x0084e400000e0000 */
.L_x_423:
[----:B------:R-:W-:Y:S01]  /*8900*/  IADD3 R3, R4, 0x50, RZ ;  /* 0x0000005004037810 */ /* 0x000fe20007ffe0ff */
[----:B------:R-:W-:Y:S03]  /*8910*/  BSSY B0, `(.L_x_294) ;  /* 0x0000009000007945 */ /* 0x000fe60003800000 */
[----:B------:R-:W-:-:S13]  /*8920*/  ISETP.GE.AND P0, PT, R3, R0, PT ;  /* 0x000000000300720c */ /* 0x000fda0003f06270 */
[----:B------:R-:W-:Y:S05]  /*8930*/  @P0 BRA `(.L_x_295) ;  /* 0x0000006000000947 */ /* 0x000fea0003800000 */
[----:B---3--:R-:W-:-:S04]  /*8940*/  LEA R2, P0, R244, R2, 0x1 ;  /* 0x00000002f4027211 */ /* 0x008fc800078008ff */
[----:B-1----:R-:W-:-:S05]  /*8950*/  LEA.HI.X R3, R244, R7, R245, 0x1, P0 ;  /* 0x00000007f4037211 */ /* 0x002fca00000f0cf5 */
[----:B------:R-:W-:Y:S01]  /*8960*/  @!PT LDS RZ, [RZ] ;  /* 0x00000000fffff984 */ /* 0x000fe20000000800 */
[----:B------:R-:W-:Y:S01]  /*8970*/  @!PT LDS RZ, [RZ] ;  /* 0x00000000fffff984 */ /* 0x000fe20000000800 */
[----:B------:R-:W-:Y:S01]  /*8980*/  @!PT LDS RZ, [RZ] ;  /* 0x00000000fffff984 */ /* 0x000fe20000000800 */
[----:B------:R1:W-:Y:S04]  /*8990*/  LDGSTS.E.BYPASS.LTC128B.128 [R209+0x7900], [R2.64], !P2 ;  /* 0x0790000002d17fae */ /* 0x0003e8000d101d48 */
.L_x_295:
[----:B------:R-:W-:Y:S05]  /*89a0*/  BSYNC B0 ;  /* 0x0000000000007941 */ /* 0x000fea0003800000 */
.L_x_294:
[----:B------:R-:W-:Y:S05]  /*89b0*/  BRA.DIV ~URZ, `(.L_x_296) ;  /* 0x000104b27f007947 */ /* 0x000fea000b800000 */
[----:B-1----:R1:W2:Y:S02]  /*89c0*/  SHFL.IDX PT, R7, R5, 0x6, 0x181f ;  /* 0x00d81f0005077f89 */ /* 0x0022a400000e0000 */
.L_x_424:
[----:B------:R-:W-:Y:S05]  /*89d0*/  BRA.DIV ~URZ, `(.L_x_297) ;  /* 0x000105027f007947 */ /* 0x000fea000b800000 */
[----:B---3--:R3:W1:Y:S02]  /*89e0*/  SHFL.IDX PT, R2, R6, 0x6, 0x181f ;  /* 0x00d81f0006027f89 */ /* 0x00866400000e0000 */
.L_x_425:
        /* <DEDUP_REMOVED lines=10> */
.L_x_299:
[----:B------:R-:W-:Y:S05]  /*8a90*/  BSYNC B0 ;  /* 0x0000000000007941 */ /* 0x000fea0003800000 */
.L_x_298:
[----:B------:R-:W-:Y:S05]  /*8aa0*/  BRA.DIV ~URZ, `(.L_x_300) ;  /* 0x000104a27f007947 */ /* 0x000fea000b800000 */
[----:B-12---:R-:W1:Y:S04]  /*8ab0*/  SHFL.IDX PT, R5, R5, 0x7, 0x181f ;  /* 0x00f81f0005057f89 */ /* 0x006e6800000e0000 */
[----:B------:R2:W3:Y:S02]  /*8ac0*/  SHFL.IDX PT, R3, R6, 0x7, 0x181f ;  /* 0x00f81f0006037f89 */ /* 0x0004e400000e0000 */
.L_x_426:
[----:B------:R-:W-:Y:S01]  /*8ad0*/  IADD3 R2, R4, 0x70, RZ ;  /* 0x0000007004027810 */ /* 0x000fe20007ffe0ff */
[----:B-----5:R-:W-:-:S03]  /*8ae0*/  IMAD.WIDE.U32 R168, R8, c[0x0][0x2b0], RZ ;  /* 0x0000ac0008a87a25 */ /* 0x020fc600078e00ff */
[----:B------:R-:W-:Y:S02]  /*8af0*/  ISETP.GE.AND P0, PT, R2, R0, PT ;  /* 0x000000000200720c */ /* 0x000fe40003f06270 */
[----:B------:R2:W-:Y:S11]  /*8b00*/  STL.64 [R1+0x18], R168 ;  /* 0x000018a801007387 */ /* 0x0005f60000100a00 */
[----:B---3--:R-:W-:-:S04]  /*8b10*/  @!P0 LEA R2, P1, R244, R3, 0x1 ;  /* 0x00000003f4028211 */ /* 0x008fc800078208ff */
[----:B-1----:R-:W-:-:S05]  /*8b20*/  @!P0 LEA.HI.X R3, R244, R5, R245, 0x1, P1 ;  /* 0x00000005f4038211 */ /* 0x002fca00008f0cf5 */
[----:B------:R-:W-:Y:S01]  /*8b30*/  @!PT LDS RZ, [RZ] ;  /* 0x00000000fffff984 */ /* 0x000fe20000000800 */
[----:B------:R-:W-:Y:S01]  /*8b40*/  @!PT LDS RZ, [RZ] ;  /* 0x00000000fffff984 */ /* 0x000fe20000000800 */
[----:B------:R-:W-:Y:S01]  /*8b50*/  @!PT LDS RZ, [RZ] ;  /* 0x00000000fffff984 */ /* 0x000fe20000000800 */
[----:B------:R1:W-:Y:S04]  /*8b60*/  @!P0 LDGSTS.E.BYPASS.LTC128B.128 [R209+0x8900], [R2.64], !P2 ;  /* 0x0890000002d18fae */ /* 0x0003e8000d101d48 */
[----:B------:R-:W0:Y:S01]  /*8b70*/  LDGDEPBAR ;  /* 0x00000000000079af */ /* 0x000e220000000000 */
[----:B------:R-:W-:Y:S01]  /*8b80*/  WARPSYNC 0xffffffff ;  /* 0xffffffff00007948 */ /* 0x000fe20003800000 */
[----:B-1----:R-:W-:-:S05]  /*8b90*/  SHF.R.S32.HI R2, RZ, 0x1f, R8 ;  /* 0x0000001fff027819 */ /* 0x002fca0000011408 */
[----:B------:R-:W-:-:S04]  /*8ba0*/  IMAD R2, R2, c[0x0][0x2b0], RZ ;  /* 0x0000ac0002027a24 */ /* 0x000fc800078e02ff */
[----:B------:R-:W-:-:S04]  /*8bb0*/  IMAD R2, R8, c[0x0][0x2b4], R2 ;  /* 0x0000ad0008027a24 */ /* 0x000fc800078e0202 */
[----:B------:R-:W-:-:S05]  /*8bc0*/  IMAD.IADD R166, R169, 0x1, R2 ;  /* 0x00000001a9a67824 */ /* 0x000fca00078e0202 */
[----:B------:R2:W-:Y:S02]  /*8bd0*/  STL [R1+0x20], R166 ;  /* 0x000020a601007387 */ /* 0x0005e40000100800 */
[----:B------:R-:W3:Y:S01]  /*8be0*/  LDL R167, [R1+0x24] ;  /* 0x0000240001a77983 */ /* 0x000ee20000100800 */
[----:B------:R-:W-:Y:S02]  /*8bf0*/  IMAD.MOV.U32 R159, RZ, RZ, 0x50 ;  /* 0x00000050ff9f7424 */ /* 0x000fe400078e00ff */
[----:B------:R-:W-:Y:S02]  /*8c00*/  IMAD.MOV.U32 R162, RZ, RZ, c[0x0][0x2b8] ;  /* 0x0000ae00ffa27624 */ /* 0x000fe400078e00ff */
[----:B------:R-:W-:Y:S02]  /*8c10*/  IMAD R159, R228, R159, -0x50 ;  /* 0xffffffb0e49f7424 */ /* 0x000fe400078e029f */
[----:B------:R-:W-:Y:S01]  /*8c20*/  IMAD.MOV.U32 R235, RZ, RZ, RZ ;  /* 0x000000ffffeb7224 */ /* 0x000fe200078e00ff */
[----:B------:R-:W-:Y:S01]  /*8c30*/  BAR.SYNC.DEFER_BLOCKING 0x0 ;  /* 0x0000000000007b1d */ /* 0x000fe20000010000 */
[----:B------:R-:W-:Y:S01]  /*8c40*/  ISETP.NE.AND P1, PT, R162, 0x1, PT ;  /* 0x00000001a200780c */ /* 0x000fe20003f25270 */
[----:B------:R-:W-:-:S05]  /*8c50*/  IMAD.IADD R3, R251, 0x1, R159 ;  /* 0x00000001fb037824 */ /* 0x000fca00078e029f */
[----:B------:R-:W-:-:S04]  /*8c60*/  ISETP.GE.AND P0, PT, R3, R143, PT ;  /* 0x0000008f0300720c */ /* 0x000fc80003f06270 */
[----:B------:R-:W-:Y:S01]  /*8c70*/  ISETP.GT.OR P0, PT, R251, 0x4f, P0 ;  /* 0x0000004ffb00780c */ /* 0x000fe20000704670 */
[----:B---3--:R-:W-:-:S04]  /*8c80*/  IMAD.IADD R3, R3, 0x1, R167 ;  /* 0x0000000103037824 */ /* 0x008fc800078e02a7 */
[----:B------:R-:W-:-:S04]  /*8c90*/  @P1 IMAD.HI.U32 R4, R3, c[0x0][0x2bc], RZ ;  /* 0x0000af0003041a27 */ /* 0x000fc800078e00ff */
[----:B------:R-:W-:Y:S01]  /*8ca0*/  IMAD.MOV.U32 R2, RZ, RZ, R3 ;  /* 0x000000ffff027224 */ /* 0x000fe200078e0003 */
[----:B------:R-:W-:-:S04]  /*8cb0*/  @P1 SHF.R.U32.HI R2, RZ, c[0x0][0x2c0], R4 ;  /* 0x0000b000ff021a19 */ /* 0x000fc80000011604 */
[----:B------:R-:W-:-:S04]  /*8cc0*/  @!P0 IADD3 R5, P1, R2, R168, RZ ;  /* 0x000000a802058210 */ /* 0x000fc80007f3e0ff */
[----:B--2-4-:R-:W-:Y:S02]  /*8cd0*/  @!P0 LEA.HI.X.SX32 R6, R2, R166, 0x1, P1 ;  /* 0x000000a602068211 */ /* 0x014fe400008f0eff */
[----:B------:R-:W-:-:S04]  /*8ce0*/  @!P0 LEA R4, P1, R5, c[0x0][0x2a0], 0x2 ;  /* 0x0000a80005048a11 */ /* 0x000fc800078210ff */
[----:B------:R-:W-:-:S05]  /*8cf0*/  @!P0 LEA.HI.X R5, R5, c[0x0][0x2a4], R6, 0x2, P1 ;  /* 0x0000a90005058a11 */ /* 0x000fca00008f1406 */
[----:B------:R1:W2:Y:S01]  /*8d00*/  @!P0 LDG.E R235, [R4.64] ;  /* 0x0000000804eb8981 */ /* 0x0002a2000c1e1900 */
[----:B------:R-:W-:Y:S01]  /*8d10*/  IMAD.MOV R2, RZ, RZ, -R2 ;  /* 0x000000ffff027224 */ /* 0x000fe200078e0a02 */
[----:B------:R-:W-:Y:S01]  /*8d20*/  BSSY B0, `(.L_x_301) ;  /* 0x000003d000007945 */ /* 0x000fe20003800000 */
[----:B------:R-:W-:Y:S01]  /*8d30*/  IMAD.WIDE.U32 R164, R48, c[0x0][0x1e8], RZ ;  /* 0x00007a0030a47a25 */ /* 0x000fe200078e00ff */
[----:B------:R-:W3:Y:S03]  /*8d40*/  S2R R7, SR_TID.X ;  /* 0x0000000000077919 */ /* 0x000ee60000002100 */
[----:B------:R-:W-:Y:S01]  /*8d50*/  IMAD R240, R2, c[0x0][0x2b8], R3 ;  /* 0x0000ae0002f07a24 */ /* 0x000fe200078e0203 */
[----:B------:R-:W-:Y:S01]  /*8d60*/  STL.64 [R1+0x10], R164 ;  /* 0x000010a401007387 */ /* 0x000fe20000100a00 */
[----:B------:R-:W-:Y:S02]  /*8d70*/  IMAD R163, R48, c[0x0][0x1ec], R165 ;  /* 0x00007b0030a37a24 */ /* 0x000fe400078e02a5 */
[----:B------:R-:W-:Y:S01]  /*8d80*/  IMAD.WIDE.U32 R2, R240, c[0x0][0x1e0], RZ ;  /* 0x00007800f0027a25 */ /* 0x000fe200078e00ff */
[----:B------:R-:W-:-:S02]  /*8d90*/  SHF.R.S32.HI R49, RZ, 0x1f, R240 ;  /* 0x0000001fff317819 */ /* 0x000fc400000114f0 */
[----:B------:R-:W-:Y:S01]  /*8da0*/  STL [R1+0xc], R163 ;  /* 0x00000ca301007387 */ /* 0x000fe20000100800 */
[----:B------:R-:W-:Y:S02]  /*8db0*/  IMAD R160, R161, -0x50, R143 ;  /* 0xffffffb0a1a07824 */ /* 0x000fe400078e028f */
[----:B-1----:R-:W-:Y:S01]  /*8dc0*/  IMAD R4, R49, c[0x0][0x1e0], RZ ;  /* 0x0000780031047a24 */ /* 0x002fe200078e02ff */
[----:B---3--:R-:W-:-:S03]  /*8dd0*/  SHF.R.S32.HI R9, RZ, 0x1f, R7 ;  /* 0x0000001fff097819 */ /* 0x008fc60000011407 */
[----:B------:R-:W-:Y:S01]  /*8de0*/  IMAD R4, R240, c[0x0][0x1e4], R4 ;  /* 0x00007900f0047a24 */ /* 0x000fe200078e0204 */
[----:B------:R-:W-:-:S03]  /*8df0*/  LEA.HI R9, R9, R7, RZ, 0x3 ;  /* 0x0000000709097211 */ /* 0x000fc600078f18ff */
[----:B------:R-:W-:Y:S01]  /*8e00*/  IMAD.IADD R3, R3, 0x1, R4 ;  /* 0x0000000103037824 */ /* 0x000fe200078e0204 */
[----:B------:R-:W-:-:S05]  /*8e10*/  SHF.R.S32.HI R9, RZ, 0x3, R9 ;  /* 0x00000003ff097819 */ /* 0x000fca0000011409 */
[----:B------:R-:W-:-:S05]  /*8e20*/  IMAD.IADD R47, R160, 0x1, -R9 ;  /* 0x00000001a02f7824 */ /* 0x000fca00078e0a09 */
[C---:B------:R-:W-:Y:S02]  /*8e30*/  ISETP.GE.AND P1, PT, R47.reuse, 0x1, PT ;  /* 0x000000012f00780c */ /* 0x040fe40003f26270 */
[----:B------:R-:W-:-:S11]  /*8e40*/  ISETP.GE.AND P4, PT, R47, 0x21, PT ;  /* 0x000000212f00780c */ /* 0x000fd60003f86270 */
[----:B------:R-:W-:Y:S02]  /*8e50*/  @P1 ISETP.GE.AND P5, PT, R244, c[0x0][0x1d4], PT ;  /* 0x00007500f4001a0c */ /* 0x000fe40003fa6270 */
        /* <DEDUP_REMOVED lines=8> */
[----:B------:R-:W-:Y:S01]  /*8ee0*/  SHFL.IDX PT, R9, R2, 0x2, 0x181f ;  /* 0x00581f0002097f89 */ /* 0x000fe200000e0000 */
[----:B------:R-:W-:-:S03]  /*8ef0*/  ISETP.GE.AND P0, PT, R47, 0x11, PT ;  /* 0x000000112f00780c */ /* 0x000fc60003f06270 */
[----:B------:R-:W1:Y:S04]  /*8f00*/  SHFL.IDX PT, R3, R2, RZ, 0x181f ;  /* 0x00181fff02037589 */ /* 0x000e6800000e0000 */
[----:B------:R-:W2:Y:S04]  /*8f10*/  SHFL.IDX PT, R4, R2, 0x1, 0x181f ;  /* 0x00381f0002047f89 */ /* 0x000ea800000e0000 */
[----:B------:R-:W3:Y:S04]  /*8f20*/  SHFL.IDX PT, R7, R8, RZ, 0x181f ;  /* 0x00181fff08077589 */ /* 0x000ee800000e0000 */
[----:B------:R-:W4:Y:S04]  /*8f30*/  SHFL.IDX PT, R5, R8, 0x1, 0x181f ;  /* 0x00381f0008057f89 */ /* 0x000f2800000e0000 */
[----:B------:R-:W-:Y:S04]  /*8f40*/  SHFL.IDX PT, R10, R2, 0x3, 0x181f ;  /* 0x00781f00020a7f89 */ /* 0x000fe800000e0000 */
[----:B------:R-:W5:Y:S01]  /*8f50*/  SHFL.IDX PT, R11, R8, 0x2, 0x181f ;  /* 0x00581f00080b7f89 */ /* 0x000f6200000e0000 */
[----:B-1----:R-:W-:-:S03]  /*8f60*/  @P1 LEA R6, P2, R244, R3, 0x1 ;  /* 0x00000003f4061211 */ /* 0x002fc600078408ff */
[----:B------:R-:W-:Y:S01]  /*8f70*/  SHFL.IDX PT, R2, R2, 0x4, 0x181f ;  /* 0x00981f0002027f89 */ /* 0x000fe200000e0000 */
[----:B--2---:R-:W-:-:S03]  /*8f80*/  @P0 LEA R4, P3, R244, R4, 0x1 ;  /* 0x00000004f4040211 */ /* 0x004fc600078608ff */
[----:B------:R-:W1:Y:S01]  /*8f90*/  SHFL.IDX PT, R3, R8, 0x3, 0x181f ;  /* 0x00781f0008037f89 */ /* 0x000e6200000e0000 */
[C-C-:B---3--:R-:W-:Y:S02]  /*8fa0*/  @P1 LEA.HI.X R7, R244.reuse, R7, R245.reuse, 0x1, P2 ;  /* 0x00000007f4071211 */ /* 0x148fe400010f0cf5 */
[C---:B------:R-:W-:Y:S02]  /*8fb0*/  @P0 ISETP.GE.AND P2, PT, R244.reuse, c[0x0][0x1d4], PT ;  /* 0x00007500f4000a0c */ /* 0x040fe40003f46270 */
[C---:B----4-:R-:W-:Y:S01]  /*8fc0*/  @P0 LEA.HI.X R5, R244.reuse, R5, R245, 0x1, P3 ;  /* 0x00000005f4050211 */ /* 0x050fe200018f0cf5 */
[----:B------:R2:W-:Y:S01]  /*8fd0*/  @P1 LDGSTS.E.BYPASS.LTC128B.128 [R209+0x2900], [R6.64], !P5 ;  /* 0x0290000006d11fae */ /* 0x0005e2000e901d48 */
[----:B------:R-:W-:Y:S02]  /*8fe0*/  ISETP.GE.AND P3, PT, R47, 0x31, PT ;  /* 0x000000312f00780c */ /* 0x000fe40003f66270 */
[----:B------:R-:W-:-:S07]  /*8ff0*/  @P4 ISETP.GE.AND P5, PT, R244, c[0x0][0x1d4], PT ;  /* 0x00007500f4004a0c */ /* 0x000fce0003fa6270 */
[----:B------:R3:W-:Y:S04]  /*9000*/  @P0 LDGSTS.E.BYPASS.LTC128B.128 [R209+0x3100], [R4.64], !P2 ;  /* 0x0310000004d10fae */ /* 0x0007e8000d101d48 */
[C---:B------:R-:W-:Y:S02]  /*9010*/  @P3 ISETP.GE.AND P0, PT, R244.reuse, c[0x0][0x1d4], PT ;  /* 0x00007500f4003a0c */ /* 0x040fe40003f06270 */
[----:B--2---:R-:W-:-:S04]  /*9020*/  @P4 LEA R6, P2, R244, R9, 0x1 ;  /* 0x00000009f4064211 */ /* 0x004fc800078408ff */
[----:B-----5:R-:W-:-:S05]  /*9030*/  @P4 LEA.HI.X R7, R244, R11, R245, 0x1, P2 ;  /* 0x0000000bf4074211 */ /* 0x020fca00010f0cf5 */
[----:B------:R2:W-:Y:S01]  /*9040*/  @P4 LDGSTS.E.BYPASS.LTC128B.128 [R209+0x3900], [R6.64], !P5 ;  /* 0x0390000006d14fae */ /* 0x0005e2000e901d48 */
[----:B---3--:R-:W-:-:S04]  /*9050*/  @P3 LEA R4, P1, R244, R10, 0x1 ;  /* 0x0000000af4043211 */ /* 0x008fc800078208ff */
[----:B-1----:R-:W-:Y:S02]  /*9060*/  @P3 LEA.HI.X R5, R244, R3, R245, 0x1, P1 ;  /* 0x00000003f4053211 */ /* 0x002fe400008f0cf5 */
[----:B------:R2:W1:Y:S04]  /*9070*/  SHFL.IDX PT, R3, R8, 0x4, 0x181f ;  /* 0x00981f0008037f89 */ /* 0x00046800000e0000 */
[----:B------:R2:W-:Y:S01]  /*9080*/  @P3 LDGSTS.E.BYPASS.LTC128B.128 [R209+0x4100], [R4.64], !P0 ;  /* 0x0410000004d13fae */ /* 0x0005e2000c101d48 */
[----:B------:R-:W-:-:S13]  /*9090*/  ISETP.GE.AND P0, PT, R47, 0x41, PT ;  /* 0x000000412f00780c */ /* 0x000fda0003f06270 */
[----:B------:R-:W-:Y:S05]  /*90a0*/  @!P0 BRA `(.L_x_302) ;  /* 0x0000004000008947 */ /* 0x000fea0003800000 */
[C---:B------:R-:W-:Y:S02]  /*90b0*/  ISETP.GE.AND P0, PT, R244.reuse, c[0x0][0x1d4], PT ;  /* 0x00007500f4007a0c */ /* 0x040fe40003f06270 */
[----:B------:R-:W-:-:S04]  /*90c0*/  LEA R2, P1, R244, R2, 0x1 ;  /* 0x00000002f4027211 */ /* 0x000fc800078208ff */
[----:B-1----:R-:W-:-:S07]  /*90d0*/  LEA.HI.X R3, R244, R3, R245, 0x1, P1 ;  /* 0x00000003f4037211 */ /* 0x002fce00008f0cf5 */
[----:B------:R1:W-:Y:S02]  /*90e0*/  LDGSTS.E.BYPASS.LTC128B.128 [R209+0x4900], [R2.64], !P0 ;  /* 0x0490000002d17fae */ /* 0x0003e4000c101d48 */
.L_x_302:
[----:B------:R-:W-:Y:S05]  /*90f0*/  BSYNC B0 ;  /* 0x0000000000007941 */ /* 0x000fea0003800000 */
.L_x_301:
[----:B------:R-:W-:Y:S01]  /*9100*/  ISETP.LT.AND P0, PT, RZ, c[0x0][0x27c], PT ;  /* 0x00009f00ff007a0c */ /* 0x000fe20003f01270 */
[----:B------:R-:W0:-:S12]  /*9110*/  LDGDEPBAR ;  /* 0x00000000000079af */ /* 0x000e180000000000 */
[----:B------:R-:W-:Y:S05]  /*9120*/  @P0 BRA `(.L_x_303) ;  /* 0x0000002000000947 */ /* 0x000fea0003800000 */
[----:B------:R-:W-:-:S04]  /*9130*/  DEPBAR.LE SB0, 0x1 ;  /* 0x000080400000791a */ /* 0x000fc80000000000 */
[----:B------:R-:W-:Y:S05]  /*9140*/  BRA `(.L_x_304) ;  /* 0x0000352000007947 */ /* 0x000fea0003800000 */
.L_x_303:
[----:B------:R-:W3:Y:S01]  /*9150*/  LDL R25, [R1+0x2c] ;  /* 0x00002c0001197983 */ /* 0x000ee20000100800 */
[----:B-1----:R-:W-:Y:S01]  /*9160*/  SHF.R.S32.HI R2, RZ, 0x1f, R142 ;  /* 0x0000001fff027819 */ /* 0x002fe2000001148e */
[----:B------:R-:W-:Y:S01]  /*9170*/  ULDC.U8 UR4, c[0x0][0x298] ;  /* 0x0000a60000047ab9 */ /* 0x000fe20000000000 */
[----:B--2---:R-:W-:Y:S01]  /*9180*/  IMAD.WIDE.U32 R4, R142, c[0x0][0x290], RZ ;  /* 0x0000a4008e047a25 */ /* 0x004fe200078e00ff */
[----:B------:R-:W-:Y:S01]  /*9190*/  ISETP.NE.AND P2, PT, RZ, UR4, PT ;  /* 0x00000004ff007c0c */ /* 0x000fe2000bf45270 */
[----:B------:R-:W-:Y:S02]  /*91a0*/  BSSY B2, `(.L_x_304) ;  /* 0x000034c000027945 */ /* 0x000fe40003800000 */
[C---:B------:R-:W-:Y:S02]  /*91b0*/  IMAD R7, R2.reuse, c[0x0][0x280], RZ ;  /* 0x0000a00002077a24 */ /* 0x040fe400078e02ff */
[----:B------:R-:W-:Y:S02]  /*91c0*/  IMAD R6, R2, c[0x0][0x290], RZ ;  /* 0x0000a40002067a24 */ /* 0x000fe400078e02ff */
[----:B------:R-:W-:-:S04]  /*91d0*/  IMAD.WIDE.U32 R2, R142, c[0x0][0x280], RZ ;  /* 0x0000a0008e027a25 */ /* 0x000fc800078e00ff */
[----:B------:R-:W-:Y:S01]  /*91e0*/  IMAD R9, R142, c[0x0][0x284], R7 ;  /* 0x0000a1008e097a24 */ /* 0x000fe200078e0207 */
[----:B------:R-:W-:Y:S01]  /*91f0*/  LEA R7, P0, R4, c[0x0][0x288], 0x1 ;  /* 0x0000a20004077a11 */ /* 0x000fe200078008ff */
[----:B------:R-:W-:Y:S01]  /*9200*/  IMAD R8, R142, c[0x0][0x294], R6 ;  /* 0x0000a5008e087a24 */ /* 0x000fe200078e0206 */
[----:B------:R-:W-:Y:S02]  /*9210*/  LEA R6, P1, R2, c[0x0][0x270], 0x1 ;  /* 0x00009c0002067a11 */ /* 0x000fe400078208ff */
[----:B------:R-:W-:Y:S02]  /*9220*/  IADD3 R3, R9, R3, RZ ;  /* 0x0000000309037210 */ /* 0x000fe40007ffe0ff */
[----:B------:R-:W-:Y:S02]  /*9230*/  IADD3 R5, R8, R5, RZ ;  /* 0x0000000508057210 */ /* 0x000fe40007ffe0ff */
[----:B------:R-:W-:Y:S02]  /*9240*/  LEA.HI.X R2, R2, c[0x0][0x274], R3, 0x1, P1 ;  /* 0x00009d0002027a11 */ /* 0x000fe400008f0c03 */
[----:B------:R-:W-:-:S02]  /*9250*/  LEA.HI.X R3, R4, c[0x0][0x28c], R5, 0x1, P0 ;  /* 0x0000a30004037a11 */ /* 0x000fc400000f0c05 */
[----:B---3--:R-:W-:Y:S01]  /*9260*/  LEA R4, R25, R93, 0x7 ;  /* 0x0000005d19047211 */ /* 0x008fe200078e38ff */
[----:B------:R-:W-:Y:S05]  /*9270*/  @!P2 BRA `(.L_x_305) ;  /* 0x000019200000a947 */ /* 0x000fea0003800000 */
[----:B------:R-:W-:Y:S01]  /*9280*/  ISETP.GE.AND P0, PT, R4, R0, PT ;  /* 0x000000000400720c */ /* 0x000fe20003f06270 */
[----:B------:R-:W1:Y:S01]  /*9290*/  SHFL.IDX PT, R11, R2, RZ, 0x1c1f ;  /* 0x001c1fff020b7589 */ /* 0x000e6200000e0000 */
[----:B------:R-:W-:Y:S01]  /*92a0*/  BSSY B0, `(.L_x_306) ;  /* 0x0000019000007945 */ /* 0x000fe20003800000 */
[----:B------:R-:W-:Y:S01]  /*92b0*/  CS2R R4, SRZ ;  /* 0x0000000000047805 */ /* 0x000fe2000001ff00 */
[----:B------:R-:W-:Y:S01]  /*92c0*/  CS2R R8, SRZ ;  /* 0x0000000000087805 */ /* 0x000fe2000001ff00 */
[----:B------:R-:W2:Y:S04]  /*92d0*/  SHFL.IDX PT, R10, R6, RZ, 0x1c1f ;  /* 0x001c1fff060a7589 */ /* 0x000ea800000e0000 */
[----:B------:R3:W4:Y:S04]  /*92e0*/  SHFL.IDX PT, R13, R3, RZ, 0x1c1f ;  /* 0x001c1fff030d7589 */ /* 0x00072800000e0000 */
[----:B------:R5:W1:Y:S01]  /*92f0*/  SHFL.IDX PT, R12, R7, RZ, 0x1c1f ;  /* 0x001c1fff070c7589 */ /* 0x000a6200000e0000 */
[----:B---3--:R-:W-:Y:S01]  /*9300*/  CS2R R2, SRZ ;  /* 0x0000000000027805 */ /* 0x008fe2000001ff00 */
[----:B-----5:R-:W-:Y:S01]  /*9310*/  CS2R R6, SRZ ;  /* 0x0000000000067805 */ /* 0x020fe2000001ff00 */
[----:B------:R-:W-:Y:S05]  /*9320*/  @P0 BRA `(.L_x_307) ;  /* 0x0000010000000947 */ /* 0x000fea0003800000 */
[----:B-12-4-:R-:W2:Y:S04]  /*9330*/  LDL R16, [R1+0xd8] ;  /* 0x0000d80001107983 */ /* 0x016ea80000100800 */
[----:B------:R-:W3:Y:S01]  /*9340*/  LDL R18, [R1+0xd4] ;  /* 0x0000d40001127983 */ /* 0x000ee20000100800 */
[----:B------:R-:W-:-:S02]  /*9350*/  ISETP.GE.AND P1, PT, R86, c[0x0][0x27c], PT ;  /* 0x00009f0056007a0c */ /* 0x000fc40003f26270 */
[----:B------:R-:W-:Y:S01]  /*9360*/  ISETP.GE.AND P0, PT, R88, c[0x0][0x27c], PT ;  /* 0x00009f0058007a0c */ /* 0x000fe20003f06270 */
[----:B------:R-:W-:-:S10]  /*9370*/  CS2R R4, SRZ ;  /* 0x0000000000047805 */ /* 0x000fd4000001ff00 */
[----:B------:R-:W-:-:S05]  /*9380*/  @!P1 IMAD.WIDE R2, R86, 0x2, R10 ;  /* 0x0000000256029825 */ /* 0x000fca00078e020a */
[----:B------:R1:W5:Y:S02]  /*9390*/  @!P1 LD.E.64 R8, [R2.64] ;  /* 0x0000000802089980 */ /* 0x000364000c101b00 */
[----:B-1----:R-:W-:Y:S01]  /*93a0*/  CS2R R2, SRZ ;  /* 0x0000000000027805 */ /* 0x002fe2000001ff00 */
[-C--:B--2---:R-:W-:Y:S02]  /*93b0*/  @!P0 IADD3 R14, P3, R10, R16.reuse, RZ ;  /* 0x000000100a0e8210 */ /* 0x084fe40007f7e0ff */
[----:B------:R-:W-:Y:S01]  /*93c0*/  @!P0 IADD3 R10, P2, R12, R16, RZ ;  /* 0x000000100c0a8210 */ /* 0x000fe20007f5e0ff */
[----:B------:R-:W-:-:S04]  /*93d0*/  @!P1 IMAD.WIDE R16, R86, 0x2, R12 ;  /* 0x0000000256109825 */ /* 0x000fc800078e020c */
[--C-:B---3--:R-:W-:Y:S01]  /*93e0*/  @!P0 IMAD.X R15, R11, 0x1, R18.reuse, P3 ;  /* 0x000000010b0f8824 */ /* 0x108fe200018e0612 */
[----:B------:R1:W5:Y:S01]  /*93f0*/  @!P1 LD.E.64 R6, [R16.64] ;  /* 0x0000000810069980 */ /* 0x000362000c101b00 */
[----:B------:R-:W-:-:S03]  /*9400*/  @!P0 IMAD.X R11, R13, 0x1, R18, P2 ;  /* 0x000000010d0b8824 */ /* 0x000fc600010e0612 */
[----:B------:R1:W5:Y:S04]  /*9410*/  @!P0 LD.E.64 R4, [R14.64] ;  /* 0x000000080e048980 */ /* 0x000368000c101b00 */
[----:B------:R1:W5:Y:S02]  /*9420*/  @!P0 LD.E.64 R2, [R10.64] ;  /* 0x000000080a028980 */ /* 0x000364000c101b00 */
.L_x_307:
[----:B-12-4-:R-:W-:Y:S05]  /*9430*/  BSYNC B0 ;  /* 0x0000000000007941 */ /* 0x016fea0003800000 */
.L_x_306:
[--C-:B-----5:R-:W-:Y:S01]  /*9440*/  IMAD.MOV.U32 R17, RZ, RZ, R9.reuse ;  /* 0x000000ffff117224 */ /* 0x120fe200078e0009 */
[--C-:B------:R-:W-:Y:S01]  /*9450*/  SHF.R.U32.HI R13, RZ, 0x10, R9.reuse ;  /* 0x00000010ff0d7819 */ /* 0x100fe20000011609 */
[----:B------:R-:W-:Y:S01]  /*9460*/  IMAD R0, R25, -0x80, R0 ;  /* 0xffffff8019007824 */ /* 0x000fe200078e0200 */
[----:B------:R-:W-:Y:S01]  /*9470*/  SHF.R.U64 R16, R8, 0x10, R9 ;  /* 0x0000001008107819 */ /* 0x000fe20000001209 */
[----:B------:R-:W-:Y:S01]  /*9480*/  IMAD.MOV.U32 R18, RZ, RZ, R8 ;  /* 0x000000ffff127224 */ /* 0x000fe200078e0008 */
[----:B------:R-:W-:Y:S01]  /*9490*/  PRMT R20, R13, 0x5410, R17 ;  /* 0x000054100d147816 */ /* 0x000fe20000000011 */
[--C-:B------:R-:W-:Y:S01]  /*94a0*/  IMAD.MOV.U32 R14, RZ, RZ, R5.reuse ;  /* 0x000000ffff0e7224 */ /* 0x100fe200078e0005 */
[----:B------:R-:W-:Y:S01]  /*94b0*/  IMNMX R17, R0, 0x80, PT ;  /* 0x0000008000117817 */ /* 0x000fe20003800200 */
[----:B------:R-:W-:Y:S01]  /*94c0*/  IMAD.MOV.U32 R15, RZ, RZ, R4 ;  /* 0x000000ffff0f7224 */ /* 0x000fe200078e0004 */
[----:B------:R-:W-:Y:S01]  /*94d0*/  SHF.R.U64 R12, R4, 0x10, R5 ;  /* 0x00000010040c7819 */ /* 0x000fe20000001205 */
[----:B------:R-:W-:Y:S01]  /*94e0*/  IMAD.MOV.U32 R11, RZ, RZ, R6 ;  /* 0x000000ffff0b7224 */ /* 0x000fe200078e0006 */
[----:B------:R-:W-:Y:S01]  /*94f0*/  ISETP.GE.AND P0, PT, R93, R17, PT ;  /* 0x000000115d00720c */ /* 0x000fe20003f06270 */
[----:B------:R-:W-:Y:S01]  /*9500*/  IMAD.MOV.U32 R10, RZ, RZ, R7 ;  /* 0x000000ffff0a7224 */ /* 0x000fe200078e0007 */
[----:B------:R-:W-:Y:S01]  /*9510*/  SHF.R.U32.HI R9, RZ, 0x10, R5 ;  /* 0x00000010ff097819 */ /* 0x000fe20000011605 */
[----:B------:R-:W-:-:S04]  /*9520*/  DEPBAR.LE SB0, 0x1 ;  /* 0x000080400000791a */ /* 0x000fc80000000000 */
[----:B------:R-:W-:Y:S01]  /*9530*/  SHF.R.U64 R8, R6, 0x10, R7 ;  /* 0x0000001006087819 */ /* 0x000fe20000001207 */
[----:B------:R-:W-:Y:S01]  /*9540*/  IMAD.MOV.U32 R6, RZ, RZ, R3 ;  /* 0x000000ffff067224 */ /* 0x000fe200078e0003 */
[----:B------:R-:W-:Y:S01]  /*9550*/  SHF.R.U32.HI R5, RZ, 0x10, R7 ;  /* 0x00000010ff057819 */ /* 0x000fe20000011607 */
[----:B------:R-:W-:Y:S01]  /*9560*/  IMAD.MOV.U32 R7, RZ, RZ, R2 ;  /* 0x000000ffff077224 */ /* 0x000fe200078e0002 */
[--C-:B------:R-:W-:Y:S01]  /*9570*/  SHF.R.U64 R4, R2, 0x10, R3.reuse ;  /* 0x0000001002047819 */ /* 0x100fe20000001203 */
[----:B------:R-:W-:Y:S01]  /*9580*/  BSSY B1, `(.L_x_308) ;  /* 0x000005d000017945 */ /* 0x000fe20003800000 */
[----:B------:R-:W-:Y:S02]  /*9590*/  SHF.R.U32.HI R2, RZ, 0x10, R3 ;  /* 0x00000010ff027819 */ /* 0x000fe40000011603 */
[----:B------:R-:W-:Y:S02]  /*95a0*/  PRMT R19, R16, 0x5410, R18 ;  /* 0x0000541010137816 */ /* 0x000fe40000000012 */
[----:B------:R-:W-:-:S02]  /*95b0*/  PRMT R23, R12, 0x5410, R15 ;  /* 0x000054100c177816 */ /* 0x000fc4000000000f */
[----:B------:R-:W-:Y:S02]  /*95c0*/  PRMT R24, R9, 0x5410, R14 ;  /* 0x0000541009187816 */ /* 0x000fe4000000000e */
[----:B------:R-:W-:Y:S02]  /*95d0*/  PRMT R16, R11, 0x5410, R8 ;  /* 0x000054100b107816 */ /* 0x000fe40000000008 */
[----:B------:R-:W-:Y:S02]  /*95e0*/  PRMT R18, R5, 0x5410, R10 ;  /* 0x0000541005127816 */ /* 0x000fe4000000000a */
[----:B------:R-:W-:Y:S02]  /*95f0*/  PRMT R21, R7, 0x5410, R4 ;  /* 0x0000541007157816 */ /* 0x000fe40000000004 */
[----:B------:R-:W-:Y:S01]  /*9600*/  PRMT R22, R2, 0x5410, R6 ;  /* 0x0000541002167816 */ /* 0x000fe20000000006 */
[----:B------:R-:W-:Y:S06]  /*9610*/  BAR.SYNC.DEFER_BLOCKING 0x0 ;  /* 0x0000000000007b1d */ /* 0x000fec0000010000 */
[----:B------:R-:W-:Y:S05]  /*9620*/  @P0 BRA `(.L_x_309) ;  /* 0x0000052000000947 */ /* 0x000fea0003800000 */
[----:B------:R-:W-:Y:S01]  /*9630*/  ISETP.GE.AND P0, PT, R86, c[0x0][0x27c], PT ;  /* 0x00009f0056007a0c */ /* 0x000fe20003f06270 */
[----:B------:R-:W-:-:S12]  /*9640*/  BSSY B0, `(.L_x_310) ;  /* 0x0000028000007945 */ /* 0x000fd80003800000 */
[----:B------:R-:W-:Y:S05]  /*9650*/  @P0 BRA `(.L_x_311) ;  /* 0x0000026000000947 */ /* 0x000fea0003800000 */
[----:B------:R-:W1:Y:S01]  /*9660*/  LDS.128 R4, [R248+0x5000] ;  /* 0x00500000f8047984 */ /* 0x000e620000000c00 */
[--C-:B------:R-:W-:Y:S02]  /*9670*/  HADD2.F32 R9, -RZ, R16.reuse.H0_H0 ;  /* 0x20000010ff097230 */ /* 0x100fe40000004100 */
[----:B------:R-:W-:Y:S02]  /*9680*/  HADD2.F32 R0, -RZ, R16.H1_H1 ;  /* 0x30000010ff007230 */ /* 0x000fe40000004100 */
[--C-:B------:R-:W-:Y:S02]  /*9690*/  HADD2.F32 R3, -RZ, R19.reuse.H1_H1 ;  /* 0x30000013ff037230 */ /* 0x100fe40000004100 */
[----:B------:R-:W-:Y:S02]  /*96a0*/  HADD2.F32 R2, -RZ, R19.H0_H0 ;  /* 0x20000013ff027230 */ /* 0x000fe40000004100 */
[--C-:B-1----:R-:W-:Y:S02]  /*96b0*/  HADD2.F32 R10, -RZ, R4.reuse.H0_H0 ;  /* 0x20000004ff0a7230 */ /* 0x102fe40000004100 */
[----:B------:R-:W-:-:S02]  /*96c0*/  HADD2.F32 R8, -RZ, R4.H1_H1 ;  /* 0x30000004ff087230 */ /* 0x000fc40000004100 */
[--C-:B------:R-:W-:Y:S01]  /*96d0*/  HADD2.F32 R4, -RZ, R5.reuse.H0_H0 ;  /* 0x20000005ff047230 */ /* 0x100fe20000004100 */
[-C--:B------:R-:W-:Y:S01]  /*96e0*/  FMUL.FTZ R13, R10, R9.reuse ;  /* 0x000000090a0d7220 */ /* 0x080fe20000410000 */
[----:B------:R-:W-:Y:S01]  /*96f0*/  HADD2.F32 R5, -RZ, R5.H1_H1 ;  /* 0x30000005ff057230 */ /* 0x000fe20000004100 */
[----:B------:R-:W-:Y:S01]  /*9700*/  FMUL.FTZ R14, R8, R9 ;  /* 0x00000009080e7220 */ /* 0x000fe20000410000 */
[--C-:B------:R-:W-:Y:S02]  /*9710*/  HADD2.F32 R12, -RZ, R6.reuse.H0_H0 ;  /* 0x20000006ff0c7230 */ /* 0x100fe40000004100 */
[----:B------:R-:W-:Y:S01]  /*9720*/  HADD2.F32 R11, -RZ, R6.H1_H1 ;  /* 0x30000006ff0b7230 */ /* 0x000fe20000004100 */
[-C--:B------:R-:W-:Y:S01]  /*9730*/  FMUL.FTZ R9, R5, R0.reuse ;  /* 0x0000000005097220 */ /* 0x080fe20000410000 */
[--C-:B------:R-:W-:Y:S01]  /*9740*/  HADD2.F32 R6, -RZ, R7.reuse.H0_H0 ;  /* 0x20000007ff067230 */ /* 0x100fe20000004100 */
[----:B------:R-:W-:Y:S01]  /*9750*/  FMUL.FTZ R0, R4, R0 ;  /* 0x0000000004007220 */ /* 0x000fe20000410000 */
[----:B------:R-:W-:Y:S01]  /*9760*/  HADD2.F32 R7, -RZ, R7.H1_H1 ;  /* 0x30000007ff077230 */ /* 0x000fe20000004100 */
[----:B------:R-:W-:-:S02]  /*9770*/  FFMA.FTZ R15, R10, R3, -R14 ;  /* 0x000000030a0f7223 */ /* 0x000fc4000001080e */
[----:B------:R-:W-:Y:S01]  /*9780*/  FFMA.FTZ R14, R8, R3, R13 ;  /* 0x00000003080e7223 */ /* 0x000fe2000001000d */
[----:B------:R-:W-:Y:S01]  /*9790*/  HADD2.F32 R3, -RZ, R20.H1_H1 ;  /* 0x30000014ff037230 */ /* 0x000fe20000004100 */
[-C--:B------:R-:W-:Y:S01]  /*97a0*/  FFMA.FTZ R13, R4, R2.reuse, -R9 ;  /* 0x00000002040d7223 */ /* 0x080fe20000010809 */
[--C-:B------:R-:W-:Y:S01]  /*97b0*/  HADD2.F32 R4, -RZ, R18.reuse.H1_H1 ;  /* 0x30000012ff047230 */ /* 0x100fe20000004100 */
[----:B------:R-:W-:Y:S01]  /*97c0*/  FFMA.FTZ R10, R5, R2, R0 ;  /* 0x00000002050a7223 */ /* 0x000fe20000010000 */
[----:B------:R-:W-:Y:S02]  /*97d0*/  HADD2.F32 R0, -RZ, R18.H0_H0 ;  /* 0x20000012ff007230 */ /* 0x000fe40000004100 */
[----:B------:R-:W-:Y:S01]  /*97e0*/  HADD2.F32 R2, -RZ, R20.H0_H0 ;  /* 0x20000014ff027230 */ /* 0x000fe20000004100 */
[----:B------:R-:W-:Y:S02]  /*97f0*/  FMUL.FTZ R9, R11, R4 ;  /* 0x000000040b097220 */ /* 0x000fe40000410000 */
[----:B------:R-:W-:-:S02]  /*9800*/  FMUL.FTZ R8, R7, R0 ;  /* 0x0000000007087220 */ /* 0x000fc40000410000 */
[----:B------:R-:W-:Y:S02]  /*9810*/  FMUL.FTZ R4, R12, R4 ;  /* 0x000000040c047220 */ /* 0x000fe40000410000 */
[----:B------:R-:W-:Y:S02]  /*9820*/  FMUL.FTZ R5, R6, R0 ;  /* 0x0000000006057220 */ /* 0x000fe40000410000 */
[-C--:B------:R-:W-:Y:S02]  /*9830*/  FFMA.FTZ R9, R12, R3.reuse, -R9 ;  /* 0x000000030c097223 */ /* 0x080fe40000010809 */
[-C--:B------:R-:W-:Y:S02]  /*9840*/  FFMA.FTZ R0, R6, R2.reuse, -R8 ;  /* 0x0000000206007223 */ /* 0x080fe40000010808 */
[----:B------:R-:W-:Y:S01]  /*9850*/  FFMA.FTZ R3, R11, R3, R4 ;  /* 0x000000030b037223 */ /* 0x000fe20000010004 */
[----:B------:R-:W-:Y:S01]  /*9860*/  F2FP.PACK_AB R4, R14, R15 ;  /* 0x0000000f0e04723e */ /* 0x000fe200000000ff */
[----:B------:R-:W-:Y:S01]  /*9870*/  FFMA.FTZ R2, R7, R2, R5 ;  /* 0x0000000207027223 */ /* 0x000fe20000010005 */
[----:B------:R-:W-:-:S02]  /*9880*/  F2FP.PACK_AB R5, R10, R13 ;  /* 0x0000000d0a05723e */ /* 0x000fc400000000ff */
[----:B------:R-:W-:Y:S02]  /*9890*/  F2FP.PACK_AB R6, R3, R9 ;  /* 0x000000090306723e */ /* 0x000fe400000000ff */
[----:B------:R-:W-:-:S05]  /*98a0*/  F2FP.PACK_AB R7, R2, R0 ;  /* 0x000000000207723e */ /* 0x000fca00000000ff */
[----:B------:R1:W-:Y:S02]  /*98b0*/  STS.128 [R248+0x5000], R4 ;  /* 0x00500004f8007388 */ /* 0x0003e40000000c00 */
.L_x_311:
[----:B------:R-:W-:Y:S05]  /*98c0*/  BSYNC B0 ;  /* 0x0000000000007941 */ /* 0x000fea0003800000 */
.L_x_310:
[----:B------:R-:W-:-:S13]  /*98d0*/  ISETP.GE.AND P0, PT, R88, c[0x0][0x27c], PT ;  /* 0x00009f0058007a0c */ /* 0x000fda0003f06270 */
[----:B------:R-:W-:Y:S05]  /*98e0*/  @P0 BRA `(.L_x_309) ;  /* 0x0000026000000947 */ /* 0x000fea0003800000 */
[----:B-1----:R-:W1:Y:S01]  /*98f0*/  LDS.128 R4, [R249+0x5000] ;  /* 0x00500000f9047984 */ /* 0x002e620000000c00 */
        /* <DEDUP_REMOVED lines=37> */
.L_x_309:
[----:B------:R-:W-:Y:S05]  /*9b50*/  BSYNC B1 ;  /* 0x0000000000017941 */ /* 0x000fea0003800000 */
.L_x_308:
[----:B------:R-:W-:Y:S01]  /*9b60*/  IADD3 R0, R93, 0x20, RZ ;  /* 0x000000205d007810 */ /* 0x000fe20007ffe0ff */
[----:B------:R-:W-:Y:S03]  /*9b70*/  BSSY B1, `(.L_x_312) ;  /* 0x0000055000017945 */ /* 0x000fe60003800000 */
[----:B------:R-:W-:-:S13]  /*9b80*/  ISETP.GE.AND P0, PT, R0, R17, PT ;  /* 0x000000110000720c */ /* 0x000fda0003f06270 */
[----:B------:R-:W-:Y:S05]  /*9b90*/  @P0 BRA `(.L_x_313) ;  /* 0x0000052000000947 */ /* 0x000fea0003800000 */
[----:B------:R-:W-:Y:S01]  /*9ba0*/  ISETP.GE.AND P0, PT, R86, c[0x0][0x27c], PT ;  /* 0x00009f0056007a0c */ /* 0x000fe20003f06270 */
[----:B------:R-:W-:-:S12]  /*9bb0*/  BSSY B0, `(.L_x_314) ;  /* 0x0000028000007945 */ /* 0x000fd80003800000 */
        /* <DEDUP_REMOVED lines=9> */
[C---:B------:R-:W-:Y:S01]  /*9c50*/  FMUL.FTZ R13, R9.reuse, R10 ;  /* 0x0000000a090d7220 */ /* 0x040fe20000410000 */
[----:B------:R-:W-:Y:S01]  /*9c60*/  HADD2.F32 R5, -RZ, R5.H1_H1 ;  /* 0x30000005ff057230 */ /* 0x000fe20000004100 */
[----:B------:R-:W-:Y:S01]  /*9c70*/  FMUL.FTZ R14, R9, R8 ;  /* 0x00000008090e7220 */ /* 0x000fe20000410000 */
[--C-:B------:R-:W-:Y:S02]  /*9c80*/  HADD2.F32 R12, -RZ, R6.reuse.H0_H0 ;  /* 0x20000006ff0c7230 */ /* 0x100fe40000004100 */
[----:B------:R-:W-:Y:S01]  /*9c90*/  HADD2.F32 R11, -RZ, R6.H1_H1 ;  /* 0x30000006ff0b7230 */ /* 0x000fe20000004100 */
[C---:B------:R-:W-:Y:S01]  /*9ca0*/  FMUL.FTZ R9, R0.reuse, R5 ;  /* 0x0000000500097220 */ /* 0x040fe20000410000 */
[--C-:B------:R-:W-:Y:S01]  /*9cb0*/  HADD2.F32 R6, -RZ, R7.reuse.H0_H0 ;  /* 0x20000007ff067230 */ /* 0x100fe20000004100 */
[----:B------:R-:W-:Y:S01]  /*9cc0*/  FMUL.FTZ R0, R0, R4 ;  /* 0x0000000400007220 */ /* 0x000fe20000410000 */
[----:B------:R-:W-:Y:S01]  /*9cd0*/  HADD2.F32 R7, -RZ, R7.H1_H1 ;  /* 0x30000007ff077230 */ /* 0x000fe20000004100 */
[----:B------:R-:W-:-:S02]  /*9ce0*/  FFMA.FTZ R15, R3, R10, -R14 ;  /* 0x0000000a030f7223 */ /* 0x000fc4000001080e */
[----:B------:R-:W-:Y:S01]  /*9cf0*/  FFMA.FTZ R14, R3, R8, R13 ;  /* 0x00000008030e7223 */ /* 0x000fe2000001000d */
[----:B------:R-:W-:Y:S01]  /*9d00*/  HADD2.F32 R3, -RZ, R20.H1_H1 ;  /* 0x30000014ff037230 */ /* 0x000fe20000004100 */
[C---:B------:R-:W-:Y:S01]  /*9d10*/  FFMA.FTZ R13, R2.reuse, R4, -R9 ;  /* 0x00000004020d7223 */ /* 0x040fe20000010809 */
        /* <DEDUP_REMOVED lines=8> */
[C---:B------:R-:W-:Y:S02]  /*9da0*/  FFMA.FTZ R9, R3.reuse, R12, -R9 ;  /* 0x0000000c03097223 */ /* 0x040fe40000010809 */
[----:B------:R-:W-:Y:S02]  /*9db0*/  FFMA.FTZ R0, R2, R6, -R8 ;  /* 0x0000000602007223 */ /* 0x000fe40000010808 */
[----:B------:R-:W-:Y:S01]  /*9dc0*/  FFMA.FTZ R3, R3, R11, R4 ;  /* 0x0000000b03037223 */ /* 0x000fe20000010004 */
[----:B------:R-:W-:Y:S01]  /*9dd0*/  F2FP.PACK_AB R4, R14, R15 ;  /* 0x0000000f0e04723e */ /* 0x000fe200000000ff */
[----:B------:R-:W-:Y:S01]  /*9de0*/  FFMA.FTZ R2, R2, R7, R5 ;  /* 0x0000000702027223 */ /* 0x000fe20000010005 */
[----:B------:R-:W-:-:S02]  /*9df0*/  F2FP.PACK_AB R5, R10, R13 ;  /* 0x0000000d0a05723e */ /* 0x000fc400000000ff */
[----:B------:R-:W-:Y:S02]  /*9e00*/  F2FP.PACK_AB R6, R3, R9 ;  /* 0x000000090306723e */ /* 0x000fe400000000ff */
[----:B------:R-:W-:-:S05]  /*9e10*/  F2FP.PACK_AB R7, R2, R0 ;  /* 0x000000000207723e */ /* 0x000fca00000000ff */
[----:B------:R1:W-:Y:S02]  /*9e20*/  STS.128 [R248+0x6000], R4 ;  /* 0x00600004f8007388 */ /* 0x0003e40000000c00 */
.L_x_315:
[----:B------:R-:W-:Y:S05]  /*9e30*/  BSYNC B0 ;  /* 0x0000000000007941 */ /* 0x000fea0003800000 */
.L_x_314:
        /* <DEDUP_REMOVED lines=40> */
.L_x_313:
[----:B------:R-:W-:Y:S05]  /*a0c0*/  BSYNC B1 ;  /* 0x0000000000017941 */ /* 0x000fea0003800000 */
.L_x_312:
        /* <DEDUP_REMOVED lines=45> */
.L_x_319:
[----:B------:R-:W-:Y:S05]  /*a3a0*/  BSYNC B0 ;  /* 0x0000000000007941 */ /* 0x000fea0003800000 */
.L_x_318:
        /* <DEDUP_REMOVED lines=40> */
.L_x_317:
[----:B------:R-:W-:Y:S05]  /*a630*/  BSYNC B1 ;  /* 0x0000000000017941 */ /* 0x000fea0003800000 */
.L_x_316:
[----:B------:R-:W-:-:S04]  /*a640*/  IADD3 R0, R93, 0x60, RZ ;  /* 0x000000605d007810 */ /* 0x000fc80007ffe0ff */
        /* <DEDUP_REMOVED lines=43> */
.L_x_322:
[----:B------:R-:W-:Y:S05]  /*a900*/  BSYNC B0 ;  /* 0x0000000000007941 */ /* 0x000fea0003800000 */
.L_x_321:
        /* <DEDUP_REMOVED lines=39> */
[----:B------:R1:W-:Y:S01]  /*ab80*/  STS.128 [R249+0x8000], R4 ;  /* 0x00800004f9007388 */ /* 0x0003e20000000c00 */
[----:B------:R-:W-:Y:S05]  /*ab90*/  BRA `(.L_x_320) ;  /* 0x00001ac000007947 */ /* 0x000fea0003800000 */
.L_x_305:
[----:B------:R-:W-:Y:S01]  /*aba0*/  ISETP.GE.AND P0, PT, R4, R0, PT ;  /* 0x000000000400720c */ /* 0x000fe20003f06270 */
[----:B------:R-:W1:Y:S01]  /*abb0*/  SHFL.IDX PT, R15, R2, RZ, 0x1c1f ;  /* 0x001c1fff020f7589 */ /* 0x000e6200000e0000 */
[----:B------:R-:W-:Y:S01]  /*abc0*/  BSSY B0, `(.L_x_323) ;  /* 0x0000014000007945 */ /* 0x000fe20003800000 */
[----:B------:R-:W-:Y:S01]  /*abd0*/  CS2R R4, SRZ ;  /* 0x0000000000047805 */ /* 0x000fe2000001ff00 */
[----:B------:R-:W-:Y:S01]  /*abe0*/  CS2R R10, SRZ ;  /* 0x00000000000a7805 */ /* 0x000fe2000001ff00 */
[----:B------:R-:W2:Y:S01]  /*abf0*/  SHFL.IDX PT, R12, R6, RZ, 0x1c1f ;  /* 0x001c1fff060c7589 */ /* 0x000ea200000e0000 */
[----:B------:R-:W-:-:S03]  /*ac00*/  CS2R R8, SRZ ;  /* 0x0000000000087805 */ /* 0x000fc6000001ff00 */
[----:B------:R-:W3:Y:S04]  /*ac10*/  SHFL.IDX PT, R14, R3, RZ, 0x1c1f ;  /* 0x001c1fff030e7589 */ /* 0x000ee800000e0000 */
[----:B------:R4:W1:Y:S02]  /*ac20*/  SHFL.IDX PT, R13, R7, RZ, 0x1c1f ;  /* 0x001c1fff070d7589 */ /* 0x00086400000e0000 */
[----:B----4-:R-:W-:Y:S01]  /*ac30*/  CS2R R6, SRZ ;  /* 0x0000000000067805 */ /* 0x010fe2000001ff00 */
[----:B------:R-:W-:Y:S05]  /*ac40*/  @P0 BRA `(.L_x_324) ;  /* 0x000000b000000947 */ /* 0x000fea0003800000 */
[C---:B-123--:R-:W-:Y:S01]  /*ac50*/  ISETP.GE.AND P0, PT, R84.reuse, c[0x0][0x27c], PT ;  /* 0x00009f0054007a0c */ /* 0x04efe20003f06270 */
[C---:B------:R-:W-:Y:S01]  /*ac60*/  IMAD.SHL.U32 R2, R84.reuse, 0x2, RZ ;  /* 0x0000000254027824 */ /* 0x040fe200078e00ff */
[----:B------:R-:W-:Y:S01]  /*ac70*/  SHF.L.U64.HI R3, R84, 0x1, R85 ;  /* 0x0000000154037819 */ /* 0x000fe20000010255 */
[----:B------:R-:W-:-:S03]  /*ac80*/  CS2R R6, SRZ ;  /* 0x0000000000067805 */ /* 0x000fc6000001ff00 */
[-C--:B------:R-:W-:Y:S02]  /*ac90*/  IADD3 R12, P2, R12, R2.reuse, RZ ;  /* 0x000000020c0c7210 */ /* 0x080fe40007f5e0ff */
[----:B------:R-:W-:-:S03]  /*aca0*/  IADD3 R2, P1, R13, R2, RZ ;  /* 0x000000020d027210 */ /* 0x000fc60007f3e0ff */
[--C-:B------:R-:W-:Y:S02]  /*acb0*/  IMAD.X R13, R15, 0x1, R3.reuse, P2 ;  /* 0x000000010f0d7824 */ /* 0x100fe400010e0603 */
[----:B------:R-:W-:Y:S01]  /*acc0*/  IMAD.X R3, R14, 0x1, R3, P1 ;  /* 0x000000010e037824 */ /* 0x000fe200008e0603 */
[----:B------:R-:W-:Y:S05]  /*acd0*/  @P0 BRA `(.L_x_324) ;  /* 0x0000002000000947 */ /* 0x000fea0003800000 */
[----:B------:R1:W5:Y:S04]  /*ace0*/  LD.E.128 R8, [R12.64] ;  /* 0x000000080c087980 */ /* 0x000368000c101d00 */
[----:B------:R1:W5:Y:S02]  /*acf0*/  LD.E.128 R4, [R2.64] ;  /* 0x0000000802047980 */ /* 0x000364000c101d00 */
.L_x_324:
[----:B-123--:R-:W-:Y:S05]  /*ad00*/  BSYNC B0 ;  /* 0x0000000000007941 */ /* 0x00efea0003800000 */
.L_x_323:
[----:B------:R-:W-:Y:S01]  /*ad10*/  IMAD R0, R25, -0x80, R0 ;  /* 0xffffff8019007824 */ /* 0x000fe200078e0200 */
[----:B------:R-:W-:Y:S01]  /*ad20*/  ISETP.GE.AND P0, PT, R84, c[0x0][0x27c], PT ;  /* 0x00009f0054007a0c */ /* 0x000fe20003f06270 */
[--C-:B-----5:R-:W-:Y:S01]  /*ad30*/  IMAD.MOV.U32 R18, RZ, RZ, R9.reuse ;  /* 0x000000ffff127224 */ /* 0x120fe200078e0009 */
[----:B------:R-:W-:Y:S01]  /*ad40*/  SHF.R.U64 R17, R8, 0x10, R9 ;  /* 0x0000001008117819 */ /* 0x000fe20000001209 */
[----:B------:R-:W-:Y:S01]  /*ad50*/  IMAD.MOV.U32 R16, RZ, RZ, R10 ;  /* 0x000000ffff107224 */ /* 0x000fe200078e000a */
[----:B------:R-:W-:Y:S01]  /*ad60*/  IMNMX R38, R0, 0x80, PT ;  /* 0x0000008000267817 */ /* 0x000fe20003800200 */
[----:B------:R-:W-:Y:S01]  /*ad70*/  IMAD.MOV.U32 R15, RZ, RZ, R11 ;  /* 0x000000ffff0f7224 */ /* 0x000fe200078e000b */
[----:B------:R-:W-:Y:S01]  /*ad80*/  SHF.R.U32.HI R13, RZ, 0x10, R9 ;  /* 0x00000010ff0d7819 */ /* 0x000fe20000011609 */
[----:B------:R-:W-:Y:S01]  /*ad90*/  IMAD.MOV.U32 R12, RZ, RZ, R4 ;  /* 0x000000ffff0c7224 */ /* 0x000fe200078e0004 */
[----:B------:R-:W-:Y:S01]  /*ada0*/  ISETP.GE.OR P1, PT, R93, R38, P0 ;  /* 0x000000265d00720c */ /* 0x000fe20000726670 */
[----:B------:R-:W-:Y:S01]  /*adb0*/  IMAD.MOV.U32 R19, RZ, RZ, R8 ;  /* 0x000000ffff137224 */ /* 0x000fe200078e0008 */
[--C-:B------:R-:W-:Y:S01]  /*adc0*/  SHF.R.U64 R14, R10, 0x10, R11.reuse ;  /* 0x000000100a0e7819 */ /* 0x100fe2000000120b */
[----:B------:R-:W-:Y:S01]  /*add0*/  IMAD.MOV.U32 R8, RZ, RZ, R6 ;  /* 0x000000ffff087224 */ /* 0x000fe200078e0006 */
[----:B------:R-:W-:Y:S01]  /*ade0*/  SHF.R.U32.HI R10, RZ, 0x10, R11 ;  /* 0x00000010ff0a7819 */ /* 0x000fe2000001160b */
[--C-:B------:R-:W-:Y:S01]  /*adf0*/  IMAD.MOV.U32 R11, RZ, RZ, R5.reuse ;  /* 0x000000ffff0b7224 */ /* 0x100fe200078e0005 */
[----:B------:R-:W-:Y:S01]  /*ae00*/  SHF.R.U64 R9, R4, 0x10, R5 ;  /* 0x0000001004097819 */ /* 0x000fe20000001205 */
[----:B------:R-:W-:-:S04]  /*ae10*/  DEPBAR.LE SB0, 0x1 ;  /* 0x000080400000791a */ /* 0x000fc80000000000 */
[----:B------:R-:W-:Y:S01]  /*ae20*/  SHF.R.U32.HI R4, RZ, 0x10, R5 ;  /* 0x00000010ff047819 */ /* 0x000fe20000011605 */
[--C-:B------:R-:W-:Y:S01]  /*ae30*/  IMAD.MOV.U32 R5, RZ, RZ, R7.reuse ;  /* 0x000000ffff057224 */ /* 0x100fe200078e0007 */
[--C-:B------:R-:W-:Y:S01]  /*ae40*/  SHF.R.U64 R3, R6, 0x10, R7.reuse ;  /* 0x0000001006037819 */ /* 0x100fe20000001207 */
[----:B------:R-:W-:Y:S01]  /*ae50*/  BSSY B0, `(.L_x_325) ;  /* 0x0000065000007945 */ /* 0x000fe20003800000 */
[----:B------:R-:W-:Y:S02]  /*ae60*/  SHF.R.U32.HI R2, RZ, 0x10, R7 ;  /* 0x00000010ff027819 */ /* 0x000fe40000011607 */
[----:B------:R-:W-:Y:S02]  /*ae70*/  PRMT R41, R19, 0x5410, R8 ;  /* 0x0000541013297816 */ /* 0x000fe40000000008 */
        /* <DEDUP_REMOVED lines=9> */
[----:B------:R-:W2:Y:S04]  /*af10*/  LDL R22, [R1+0x38] ;  /* 0x0000380001167983 */ /* 0x000ea80000100800 */
[----:B------:R-:W3:Y:S04]  /*af20*/  LDL R21, [R1+0x3c] ;  /* 0x00003c0001157983 */ /* 0x000ee80000100800 */
[----:B------:R-:W4:Y:S04]  /*af30*/  LDL R51, [R1+0xc4] ;  /* 0x0000c40001337983 */ /* 0x000f280000100800 */
[----:B------:R-:W1:Y:S01]  /*af40*/  S2R R23, SR_TID.X ;  /* 0x0000000000177919 */ /* 0x000e620000002100 */
[----:B------:R-:W-:-:S02]  /*af50*/  IADD3 R0, R84, c[0x0][0x27c], RZ ;  /* 0x00009f0054007a10 */ /* 0x000fc40007ffe0ff */
[----:B-1----:R-:W-:-:S04]  /*af60*/  SHF.R.S32.HI R20, RZ, 0x1f, R23 ;  /* 0x0000001fff147819 */ /* 0x002fc80000011417 */
[----:B------:R-:W-:-:S04]  /*af70*/  LEA.HI R20, R20, R23, RZ, 0x5 ;  /* 0x0000001714147211 */ /* 0x000fc800078f28ff */
[----:B------:R-:W-:-:S04]  /*af80*/  SHF.R.S32.HI R20, RZ, 0x5, R20 ;  /* 0x00000005ff147819 */ /* 0x000fc80000011414 */
[----:B------:R-:W-:Y:S01]  /*af90*/  SHF.L.U32 R20, R20, 0x9, RZ ;  /* 0x0000000914147819 */ /* 0x000fe200000006ff */
[----:B------:R-:W-:Y:S02]  /*afa0*/  HADD2.F32 R2, -RZ, R39.H0_H0 ;  /* 0x20000027ff027230 */ /* 0x000fe40000004100 */
[----:B------:R-:W-:Y:S01]  /*afb0*/  HADD2.F32 R13, -RZ, R41.H0_H0 ;  /* 0x20000029ff0d7230 */ /* 0x000fe20000004100 */
[----:B--2---:R-:W-:-:S04]  /*afc0*/  LOP3.LUT R0, R22, 0x38, R0, 0xf8, !PT ;  /* 0x0000003816007812 */ /* 0x004fc800078ef800 */
[----:B---3--:R-:W-:-:S04]  /*afd0*/  LOP3.LUT R0, R0, R21, RZ, 0x3c, !PT ;  /* 0x0000001500007212 */ /* 0x008fc800078e3cff */
[----:B------:R-:W-:Y:S01]  /*afe0*/  IADD3 R0, R20, R0, RZ ;  /* 0x0000000014007210 */ /* 0x000fe20007ffe0ff */
[----:B----4-:R-:W1:Y:S03]  /*aff0*/  LDS.128 R4, [R51] ;  /* 0x0000000033047984 */ /* 0x010e660000000c00 */
[----:B------:R-:W-:-:S05]  /*b000*/  SHF.L.U32 R26, R0, 0x1, RZ ;  /* 0x00000001001a7819 */ /* 0x000fca00000006ff */
[----:B------:R-:W2:Y:S01]  /*b010*/  LDS.128 R8, [R26+0x5100] ;  /* 0x005100001a087984 */ /* 0x000ea20000000c00 */
[----:B------:R-:W-:Y:S02]  /*b020*/  HADD2.F32 R0, -RZ, R39.H1_H1 ;  /* 0x30000027ff007230 */ /* 0x000fe40000004100 */
[--C-:B-1----:R-:W-:Y:S02]  /*b030*/  HADD2.F32 R19, -RZ, R4.reuse.H0_H0 ;  /* 0x20000004ff137230 */ /* 0x102fe40000004100 */
[----:B------:R-:W-:Y:S02]  /*b040*/  HADD2.F32 R16, -RZ, R4.H1_H1 ;  /* 0x30000004ff107230 */ /* 0x000fe40000004100 */
[--C-:B------:R-:W-:Y:S02]  /*b050*/  HADD2.F32 R23, -RZ, R7.reuse.H0_H0 ;  /* 0x20000007ff177230 */ /* 0x100fe40000004100 */
[----:B--2---:R-:W-:Y:S02]  /*b060*/  HADD2.F32 R4, -RZ, R8.H0_H0 ;  /* 0x20000008ff047230 */ /* 0x004fe40000004100 */
[----:B------:R-:W-:Y:S01]  /*b070*/  HADD2.F32 R22, -RZ, R7.H1_H1 ;  /* 0x30000007ff167230 */ /* 0x000fe20000004100 */
[-C--:B------:R-:W-:Y:S01]  /*b080*/  FMUL.FTZ R7, R19, R2.reuse ;  /* 0x0000000213077220 */ /* 0x080fe20000410000 */
[--C-:B------:R-:W-:Y:S01]  /*b090*/  HADD2.F32 R15, -RZ, R11.reuse.H0_H0 ;  /* 0x2000000bff0f7230 */ /* 0x100fe20000004100 */
[----:B------:R-:W-:Y:S01]  /*b0a0*/  FMUL.FTZ R34, R4, R2 ;  /* 0x0000000204227220 */ /* 0x000fe20000410000 */
[----:B------:R-:W-:Y:S01]  /*b0b0*/  HADD2.F32 R14, -RZ, R11.H1_H1 ;  /* 0x3000000bff0e7230 */ /* 0x000fe20000004100 */
[----:B------:R-:W-:Y:S01]  /*b0c0*/  FMUL.FTZ R2, R16, R0 ;  /* 0x0000000010027220 */ /* 0x000fe20000410000 */
[----:B------:R-:W-:-:S02]  /*b0d0*/  HADD2.F32 R18, -RZ, R5.H0_H0 ;  /* 0x20000005ff127230 */ /* 0x000fc40000004100 */
[----:B------:R-:W-:Y:S02]  /*b0e0*/  HADD2.F32 R17, -RZ, R5.H1_H1 ;  /* 0x30000005ff117230 */ /* 0x000fe40000004100 */
[----:B------:R-:W-:Y:S02]  /*b0f0*/  HADD2.F32 R3, -RZ, R8.H1_H1 ;  /* 0x30000008ff037230 */ /* 0x000fe40000004100 */
[----:B------:R-:W-:Y:S02]  /*b100*/  HADD2.F32 R11, -RZ, R42.H1_H1 ;  /* 0x3000002aff0b7230 */ /* 0x000fe40000004100 */
[----:B------:R-:W-:Y:S01]  /*b110*/  HADD2.F32 R5, -RZ, R40.H0_H0 ;  /* 0x20000028ff057230 */ /* 0x000fe20000004100 */
[----:B------:R-:W-:Y:S01]  /*b120*/  FFMA.FTZ R37, R4, R13, R7 ;  /* 0x0000000d04257223 */ /* 0x000fe20000010007 */
[--C-:B------:R-:W-:Y:S01]  /*b130*/  HADD2.F32 R21, -RZ, R6.reuse.H0_H0 ;  /* 0x20000006ff157230 */ /* 0x100fe20000004100 */
[----:B------:R-:W-:Y:S01]  /*b140*/  FFMA.FTZ R36, R3, R11, R2 ;  /* 0x0000000b03247223 */ /* 0x000fe20000010002 */
[----:B------:R-:W-:-:S02]  /*b150*/  HADD2.F32 R20, -RZ, R6.H1_H1 ;  /* 0x30000006ff147230 */ /* 0x000fc40000004100 */
[--C-:B------:R-:W-:Y:S02]  /*b160*/  HADD2.F32 R8, -RZ, R10.reuse.H0_H0 ;  /* 0x2000000aff087230 */ /* 0x100fe40000004100 */
[----:B------:R-:W-:Y:S01]  /*b170*/  HADD2.F32 R12, -RZ, R10.H1_H1 ;  /* 0x3000000aff0c7230 */ /* 0x000fe20000004100 */
[-C--:B------:R-:W-:Y:S01]  /*b180*/  FMUL.FTZ R4, R18, R5.reuse ;  /* 0x0000000512047220 */ /* 0x080fe20000410000 */
[----:B------:R-:W-:Y:S01]  /*b190*/  HADD2.F32 R6, -RZ, R9.H0_H0 ;  /* 0x20000009ff067230 */ /* 0x000fe20000004100 */
[----:B------:R-:W-:Y:S01]  /*b1a0*/  FMUL.FTZ R33, R3, R0 ;  /* 0x0000000003217220 */ /* 0x000fe20000410000 */
[----:B------:R-:W-:Y:S02]  /*b1b0*/  HADD2.F32 R10, -RZ, R43.H0_H0 ;  /* 0x2000002bff0a7230 */ /* 0x000fe40000004100 */
[----:B------:R-:W-:Y:S02]  /*b1c0*/  HADD2.F32 R2, -RZ, R40.H1_H1 ;  /* 0x30000028ff027230 */ /* 0x000fe40000004100 */
[----:B------:R-:W-:Y:S01]  /*b1d0*/  HADD2.F32 R0, -RZ, R41.H1_H1 ;  /* 0x30000029ff007230 */ /* 0x000fe20000004100 */
[C---:B------:R-:W-:Y:S01]  /*b1e0*/  FMUL.FTZ R31, R6.reuse, R5 ;  /* 0x00000005061f7220 */ /* 0x040fe20000410000 */
[----:B------:R-:W-:Y:S01]  /*b1f0*/  HADD2.F32 R9, -RZ, R9.H1_H1 ;  /* 0x30000009ff097230 */ /* 0x000fe20000004100 */
[----:B------:R-:W-:Y:S01]  /*b200*/  FFMA.FTZ R35, R6, R10, R4 ;  /* 0x0000000a06237223 */ /* 0x000fe20000010004 */
[--C-:B------:R-:W-:Y:S01]  /*b210*/  HADD2.F32 R7, -RZ, R45.reuse.H0_H0 ;  /* 0x2000002dff077230 */ /* 0x100fe20000004100 */
[----:B------:R-:W-:Y:S01]  /*b220*/  FMUL.FTZ R5, R17, R2 ;  /* 0x0000000211057220 */ /* 0x000fe20000410000 */
[----:B------:R-:W-:Y:S01]  /*b230*/  HADD2.F32 R6, -RZ, R44.H0_H0 ;  /* 0x2000002cff067230 */ /* 0x000fe20000004100 */
[----:B------:R-:W-:Y:S01]  /*b240*/  FMUL.FTZ R4, R21, R0 ;  /* 0x0000000015047220 */ /* 0x000fe20000410000 */
[----:B------:R-:W-:Y:S01]  /*b250*/  HADD2.F32 R3, -RZ, R42.H0_H0 ;  /* 0x2000002aff037230 */ /* 0x000fe20000004100 */
[----:B------:R-:W-:Y:S01]  /*b260*/  FFMA.FTZ R32, R9, R7, R5 ;  /* 0x0000000709207223 */ /* 0x000fe20000010005 */
[----:B------:R-:W-:Y:S01]  /*b270*/  HADD2.F32 R5, -RZ, R45.H1_H1 ;  /* 0x3000002dff057230 */ /* 0x000fe20000004100 */
[----:B------:R-:W-:-:S02]  /*b280*/  FFMA.FTZ R30, R8, R6, R4 ;  /* 0x00000006081e7223 */ /* 0x000fc40000010004 */
[----:B------:R-:W-:Y:S01]  /*b290*/  FMUL.FTZ R29, R9, R2 ;  /* 0x00000002091d7220 */ /* 0x000fe20000410000 */
[----:B------:R-:W-:Y:S01]  /*b2a0*/  HADD2.F32 R2, -RZ, R44.H1_H1 ;  /* 0x3000002cff027230 */ /* 0x000fe20000004100 */
[----:B------:R-:W-:Y:S02]  /*b2b0*/  FMUL.FTZ R4, R20, R3 ;  /* 0x0000000314047220 */ /* 0x000fe40000410000 */
[----:B------:R-:W-:Y:S01]  /*b2c0*/  FMUL.FTZ R27, R8, R0 ;  /* 0x00000000081b7220 */ /* 0x000fe20000410000 */
[----:B------:R-:W-:Y:S01]  /*b2d0*/  HADD2.F32 R0, -RZ, R43.H1_H1 ;  /* 0x3000002bff007230 */ /* 0x000fe20000004100 */
[C---:B------:R-:W-:Y:S01]  /*b2e0*/  FFMA.FTZ R28, R12.reuse, R5, R4 ;  /* 0x000000050c1c7223 */ /* 0x040fe20000010004 */
[--C-:B------:R-:W-:Y:S01]  /*b2f0*/  HADD2.F32 R4, -RZ, R46.reuse.H1_H1 ;  /* 0x3000002eff047230 */ /* 0x100fe20000004100 */
[----:B------:R-:W-:Y:S01]  /*b300*/  FMUL.FTZ R25, R12, R3 ;  /* 0x000000030c197220 */ /* 0x000fe20000410000 */
[----:B------:R-:W-:Y:S01]  /*b310*/  HADD2.F32 R3, -RZ, R46.H0_H0 ;  /* 0x2000002eff037230 */ /* 0x000fe20000004100 */
[----:B------:R-:W-:-:S02]  /*b320*/  FMUL.FTZ R9, R23, R2 ;  /* 0x0000000217097220 */ /* 0x000fc40000410000 */
[----:B------:R-:W-:Y:S02]  /*b330*/  FMUL.FTZ R8, R22, R0 ;  /* 0x0000000016087220 */ /* 0x000fe40000410000 */
[C---:B------:R-:W-:Y:S02]  /*b340*/  FMUL.FTZ R24, R15.reuse, R2 ;  /* 0x000000020f187220 */ /* 0x040fe40000410000 */
[C---:B------:R-:W-:Y:S02]  /*b350*/  FMUL.FTZ R12, R14.reuse, R0 ;  /* 0x000000000e0c7220 */ /* 0x040fe40000410000 */
[----:B------:R-:W-:Y:S02]  /*b360*/  FFMA.FTZ R15, R15, R4, R9 ;  /* 0x000000040f0f7223 */ /* 0x000fe40000010009 */
[----:B------:R-:W-:Y:S02]  /*b370*/  FFMA.FTZ R14, R14, R3, R8 ;  /* 0x000000030e0e7223 */ /* 0x000fe40000010008 */
[----:B------:R-:W-:-:S02]  /*b380*/  FFMA.FTZ R10, R18, R10, -R31 ;  /* 0x0000000a120a7223 */ /* 0x000fc4000001081f */
[----:B------:R-:W-:Y:S02]  /*b390*/  FFMA.FTZ R9, R17, R7, -R29 ;  /* 0x0000000711097223 */ /* 0x000fe4000001081d */
[----:B------:R-:W-:Y:S02]  /*b3a0*/  FFMA.FTZ R13, R19, R13, -R34 ;  /* 0x0000000d130d7223 */ /* 0x000fe40000010822 */
[----:B------:R-:W-:Y:S02]  /*b3b0*/  FFMA.FTZ R8, R16, R11, -R33 ;  /* 0x0000000b10087223 */ /* 0x000fe40000010821 */
[----:B------:R-:W-:Y:S02]  /*b3c0*/  FFMA.FTZ R7, R21, R6, -R27 ;  /* 0x0000000615077223 */ /* 0x000fe4000001081b */
[----:B------:R-:W-:Y:S02]  /*b3d0*/  FFMA.FTZ R2, R20, R5, -R25 ;  /* 0x0000000514027223 */ /* 0x000fe40000010819 */
[----:B------:R-:W-:-:S02]  /*b3e0*/  FFMA.FTZ R0, R23, R4, -R24 ;  /* 0x0000000417007223 */ /* 0x000fc40000010818 */
[----:B------:R-:W-:Y:S01]  /*b3f0*/  FFMA.FTZ R3, R22, R3, -R12 ;  /* 0x0000000316037223 */ /* 0x000fe2000001080c */
[----:B------:R-:W-:Y:S02]  /*b400*/  F2FP.PACK_AB R9, R9, R10 ;  /* 0x0000000a0909723e */ /* 0x000fe400000000ff */
[----:B------:R-:W-:Y:S02]  /*b410*/  F2FP.PACK_AB R8, R8, R13 ;  /* 0x0000000d0808723e */ /* 0x000fe400000000ff */
[----:B------:R-:W-:Y:S02]  /*b420*/  F2FP.PACK_AB R10, R2, R7 ;  /* 0x00000007020a723e */ /* 0x000fe400000000ff */
[----:B------:R-:W-:Y:S02]  /*b430*/  F2FP.PACK_AB R11, R3, R0 ;  /* 0x00000000030b723e */ /* 0x000fe400000000ff */
[----:B------:R-:W-:Y:S02]  /*b440*/  F2FP.PACK_AB R4, R36, R37 ;  /* 0x000000252404723e */ /* 0x000fe400000000ff */
[----:B------:R-:W-:-:S02]  /*b450*/  F2FP.PACK_AB R5, R32, R35 ;  /* 0x000000232005723e */ /* 0x000fc400000000ff */
[----:B------:R-:W-:Y:S02]  /*b460*/  F2FP.PACK_AB R6, R28, R30 ;  /* 0x0000001e1c06723e */ /* 0x000fe400000000ff */
[----:B------:R-:W-:Y:S01]  /*b470*/  F2FP.PACK_AB R7, R14, R15 ;  /* 0x0000000f0e07723e */ /* 0x000fe200000000ff */
[----:B------:R1:W-:Y:S04]  /*b480*/  STS.128 [R51], R8 ;  /* 0x0000000833007388 */ /* 0x0003e80000000c00 */
[----:B------:R1:W-:Y:S02]  /*b490*/  STS.128 [R26+0x5100], R4 ;  /* 0x005100041a007388 */ /* 0x0003e40000000c00 */
.L_x_326:
[----:B------:R-:W-:Y:S05]  /*b4a0*/  BSYNC B0 ;  /* 0x0000000000007941 */ /* 0x000fea0003800000 */
.L_x_325:
[----:B------:R-:W-:Y:S01]  /*b4b0*/  IADD3 R0, R93, 0x20, RZ ;  /* 0x000000205d007810 */ /* 0x000fe20007ffe0ff */
[----:B------:R-:W-:Y:S03]  /*b4c0*/  BSSY B0, `(.L_x_327) ;  /* 0x000005d000007945 */ /* 0x000fe60003800000 */
[----:B------:R-:W-:-:S13]  /*b4d0*/  ISETP.GE.OR P1, PT, R0, R38, P0 ;  /* 0x000000260000720c */ /* 0x000fda0000726670 */
[----:B------:R-:W-:Y:S05]  /*b4e0*/  @P1 BRA `(.L_x_328) ;  /* 0x000005a000001947 */ /* 0x000fea0003800000 */
[----:B------:R-:W2:Y:S01]  /*b4f0*/  LDL R2, [R1+0x44] ;  /* 0x0000440001027983 */ /* 0x000ea20000100800 */
[C---:B------:R-:W-:Y:S02]  /*b500*/  IADD3 R3, R93.reuse, 0x20, RZ ;  /* 0x000000205d037810 */ /* 0x040fe40007ffe0ff */
[----:B-1----:R-:W-:Y:S01]  /*b510*/  IADD3 R4, R93, 0x20, RZ ;  /* 0x000000205d047810 */ /* 0x002fe20007ffe0ff */
[----:B------:R-:W3:Y:S01]  /*b520*/  LDL R51, [R1+0xd0] ;  /* 0x0000d00001337983 */ /* 0x000ee20000100800 */
[----:B------:R-:W-:Y:S02]  /*b530*/  SHF.L.U32 R3, R3, 0x6, RZ ;  /* 0x0000000603037819 */ /* 0x000fe400000006ff */
[----:B------:R-:W-:Y:S02]  /*b540*/  SHF.L.U32 R4, R4, 0x6, RZ ;  /* 0x0000000604047819 */ /* 0x000fe400000006ff */
[----:B------:R-:W-:Y:S02]  /*b550*/  LOP3.LUT R3, R3, 0x1c0, RZ, 0xc0, !PT ;  /* 0x000001c003037812 */ /* 0x000fe400078ec0ff */
[----:B------:R-:W-:-:S02]  /*b560*/  LOP3.LUT R4, R4, 0x1c0, RZ, 0xc0, !PT ;  /* 0x000001c004047812 */ /* 0x000fc400078ec0ff */
[----:B------:R-:W-:Y:S02]  /*b570*/  IADD3 R0, R84, c[0x0][0x27c], RZ ;  /* 0x00009f0054007a10 */ /* 0x000fe40007ffe0ff */
[----:B------:R-:W-:Y:S02]  /*b580*/  SHF.R.U32.HI R3, RZ, 0x3, R3 ;  /* 0x00000003ff037819 */ /* 0x000fe40000011603 */
[----:B------:R-:W-:-:S04]  /*b590*/  LOP3.LUT R0, R4, 0x38, R0, 0xf8, !PT ;  /* 0x0000003804007812 */ /* 0x000fc800078ef800 */
[----:B------:R-:W-:Y:S01]  /*b5a0*/  LOP3.LUT R0, R0, R3, RZ, 0x3c, !PT ;  /* 0x0000000300007212 */ /* 0x000fe200078e3cff */
[----:B------:R-:W-:-:S03]  /*b5b0*/  HADD2.F32 R13, -RZ, R41.H0_H0 ;  /* 0x20000029ff0d7230 */ /* 0x000fc60000004100 */
[----:B--2---:R-:W-:-:S04]  /*b5c0*/  IADD3 R0, R2, R0, RZ ;  /* 0x0000000002007210 */ /* 0x004fc80007ffe0ff */
[----:B------:R-:W-:Y:S01]  /*b5d0*/  SHF.L.U32 R26, R0, 0x1, RZ ;  /* 0x00000001001a7819 */ /* 0x000fe200000006ff */
[----:B---3--:R-:W1:Y:S04]  /*b5e0*/  LDS.128 R4, [R51] ;  /* 0x0000000033047984 */ /* 0x008e680000000c00 */
[----:B------:R-:W2:Y:S01]  /*b5f0*/  LDS.128 R8, [R26+0x5100] ;  /* 0x005100001a087984 */ /* 0x000ea20000000c00 */
[--C-:B------:R-:W-:Y:S02]  /*b600*/  HADD2.F32 R2, -RZ, R39.reuse.H0_H0 ;  /* 0x20000027ff027230 */ /* 0x100fe40000004100 */
[----:B------:R-:W-:Y:S02]  /*b610*/  HADD2.F32 R0, -RZ, R39.H1_H1 ;  /* 0x30000027ff007230 */ /* 0x000fe40000004100 */
[----:B-1----:R-:W-:-:S02]  /*b620*/  HADD2.F32 R19, -RZ, R4.H0_H0 ;  /* 0x20000004ff137230 */ /* 0x002fc40000004100 */
[----:B------:R-:W-:Y:S02]  /*b630*/  HADD2.F32 R16, -RZ, R4.H1_H1 ;  /* 0x30000004ff107230 */ /* 0x000fe40000004100 */
[----:B--2---:R-:W-:Y:S02]  /*b640*/  HADD2.F32 R4, -RZ, R8.H0_H0 ;  /* 0x20000008ff047230 */ /* 0x004fe40000004100 */
[--C-:B------:R-:W-:Y:S02]  /*b650*/  HADD2.F32 R23, -RZ, R7.reuse.H0_H0 ;  /* 0x20000007ff177230 */ /* 0x100fe40000004100 */
[----:B------:R-:W-:Y:S01]  /*b660*/  HADD2.F32 R22, -RZ, R7.H1_H1 ;  /* 0x30000007ff167230 */ /* 0x000fe20000004100 */
[C---:B------:R-:W-:Y:S01]  /*b670*/  FMUL.FTZ R7, R2.reuse, R19 ;  /* 0x0000001302077220 */ /* 0x040fe20000410000 */
        /* <DEDUP_REMOVED lines=15> */
[C---:B------:R-:W-:Y:S01]  /*b770*/  FMUL.FTZ R4, R5.reuse, R18 ;  /* 0x0000001205047220 */ /* 0x040fe20000410000 */
[----:B------:R-:W-:Y:S01]  /*b780*/  HADD2.F32 R6, -RZ, R9.H0_H0 ;  /* 0x20000009ff067230 */ /* 0x000fe20000004100 */
[----:B------:R-:W-:Y:S01]  /*b790*/  FMUL.FTZ R33, R0, R3 ;  /* 0x0000000300217220 */ /* 0x000fe20000410000 */
[----:B------:R-:W-:Y:S02]  /*b7a0*/  HADD2.F32 R10, -RZ, R43.H0_H0 ;  /* 0x2000002bff0a7230 */ /* 0x000fe40000004100 */
[----:B------:R-:W-:Y:S02]  /*b7b0*/  HADD2.F32 R2, -RZ, R40.H1_H1 ;  /* 0x30000028ff027230 */ /* 0x000fe40000004100 */
[----:B------:R-:W-:Y:S01]  /*b7c0*/  HADD2.F32 R0, -RZ, R41.H1_H1 ;  /* 0x30000029ff007230 */ /* 0x000fe20000004100 */
[-C--:B------:R-:W-:Y:S01]  /*b7d0*/  FMUL.FTZ R31, R5, R6.reuse ;  /* 0x00000006051f7220 */ /* 0x080fe20000410000 */
        /* <DEDUP_REMOVED lines=15> */
[-C--:B------:R-:W-:Y:S01]  /*b8d0*/  FFMA.FTZ R28, R5, R12.reuse, R4 ;  /* 0x0000000c051c7223 */ /* 0x080fe20000010004 */
[--C-:B------:R-:W-:Y:S01]  /*b8e0*/  HADD2.F32 R4, -RZ, R46.reuse.H1_H1 ;  /* 0x3000002eff047230 */ /* 0x100fe20000004100 */
[----:B------:R-:W-:Y:S01]  /*b8f0*/  FMUL.FTZ R25, R3, R12 ;  /* 0x0000000c03197220 */ /* 0x000fe20000410000 */
[----:B------:R-:W-:Y:S01]  /*b900*/  HADD2.F32 R3, -RZ, R46.H0_H0 ;  /* 0x2000002eff037230 */ /* 0x000fe20000004100 */
[----:B------:R-:W-:-:S02]  /*b910*/  FMUL.FTZ R9, R2, R23 ;  /* 0x0000001702097220 */ /* 0x000fc40000410000 */
[----:B------:R-:W-:Y:S02]  /*b920*/  FMUL.FTZ R8, R0, R22 ;  /* 0x0000001600087220 */ /* 0x000fe40000410000 */
[-C--:B------:R-:W-:Y:S02]  /*b930*/  FMUL.FTZ R24, R2, R15.reuse ;  /* 0x0000000f02187220 */ /* 0x080fe40000410000 */
[-C--:B------:R-:W-:Y:S02]  /*b940*/  FMUL.FTZ R12, R0, R14.reuse ;  /* 0x0000000e000c7220 */ /* 0x080fe40000410000 */
        /* <DEDUP_REMOVED lines=20> */
.L_x_328:
[----:B------:R-:W-:Y:S05]  /*ba90*/  BSYNC B0 ;  /* 0x0000000000007941 */ /* 0x000fea0003800000 */
.L_x_327:
        /* <DEDUP_REMOVED lines=94> */
.L_x_330:
[----:B------:R-:W-:Y:S05]  /*c080*/  BSYNC B0 ;  /* 0x0000000000007941 */ /* 0x000fea0003800000 */
.L_x_329:
[----:B------:R-:W-:-:S04]  /*c090*/  IADD3 R0, R93, 0x60, RZ ;  /* 0x000000605d007810 */ /* 0x000fc80007ffe0ff */
        /* <DEDUP_REMOVED lines=92> */
.L_x_320:
[----:B------:R-:W-:Y:S05]  /*c660*/  BSYNC B2 ;  /* 0x0000000000027941 */ /* 0x000fea0003800000 */
.L_x_304:
[----:B------:R-:W-:Y:S01]  /*c670*/  IMAD R0, R49, c[0x0][0x208], RZ ;  /* 0x0000820031007a24 */ /* 0x000fe200078e02ff */
[----:B------:R-:W-:-:S04]  /*c680*/  DEPBAR.LE SB0, 0x0 ;  /* 0x000080000000791a */ /* 0x000fc80000000000 */
[----:B-1----:R-:W-:Y:S01]  /*c690*/  IMAD.WIDE.U32 R2, R240, c[0x0][0x208], RZ ;  /* 0x00008200f0027a25 */ /* 0x002fe200078e00ff */
[----:B------:R-:W-:Y:S01]  /*c6a0*/  BAR.SYNC.DEFER_BLOCKING 0x0 ;  /* 0x0000000000007b1d */ /* 0x000fe20000010000 */
[----:B------:R-:W-:Y:S02]  /*c6b0*/  ISETP.GE.AND P0, PT, R244, c[0x0][0x1d4], PT ;  /* 0x00007500f4007a0c */ /* 0x000fe40003f06270 */
[----:B------:R-:W-:Y:S01]  /*c6c0*/  IMAD R0, R240, c[0x0][0x20c], R0 ;  /* 0x00008300f0007a24 */ /* 0x000fe200078e0200 */
[----:B------:R-:W-:Y:S01]  /*c6d0*/  SHF.L.U32 R37, R244, 0x1, RZ ;  /* 0x00000001f4257819 */ /* 0x000fe200000006ff */
[----:B--2---:R-:W-:Y:S01]  /*c6e0*/  IMAD.WIDE.U32 R6, R48, c[0x0][0x210], RZ ;  /* 0x0000840030067a25 */ /* 0x004fe200078e00ff */
[----:B------:R-:W-:Y:S01]  /*c6f0*/  ISETP.LT.OR P3, PT, R47, 0x1, P0 ;  /* 0x000000012f00780c */ /* 0x000fe20000761670 */
[----:B------:R-:W-:Y:S01]  /*c700*/  BSSY B0, `(.L_x_331) ;  /* 0x000018c000007945 */ /* 0x000fe20003800000 */
[----:B------:R-:W-:Y:S01]  /*c710*/  IADD3 R3, R3, R0, RZ ;  /* 0x0000000003037210 */ /* 0x000fe20007ffe0ff */
[----:B------:R-:W-:Y:S01]  /*c720*/  IMAD R0, R50, c[0x0][0x218], RZ ;  /* 0x0000860032007a24 */ /* 0x000fe200078e02ff */
[----:B------:R-:W-:Y:S01]  /*c730*/  STL.64 [R1], R6 ;  /* 0x0000000601007387 */ /* 0x000fe20000100a00 */
[----:B------:R-:W-:Y:S01]  /*c740*/  IMAD R4, R48, c[0x0][0x214], R7 ;  /* 0x0000850030047a24 */ /* 0x000fe200078e0207 */
[----:B------:R-:W-:Y:S01]  /*c750*/  ISETP.LT.OR P6, PT, R47, 0x11, P0 ;  /* 0x000000112f00780c */ /* 0x000fe200007c1670 */
[----:B------:R-:W-:Y:S01]  /*c760*/  IMAD.WIDE.U32 R2, R235, c[0x0][0x218], R2 ;  /* 0x00008600eb027a25 */ /* 0x000fe200078e0002 */
[----:B------:R-:W-:-:S02]  /*c770*/  ISETP.LT.OR P5, PT, R47, 0x21, P0 ;  /* 0x000000212f00780c */ /* 0x000fc400007a1670 */
[----:B------:R-:W-:Y:S01]  /*c780*/  STL [R1+0x8], R4 ;  /* 0x0000080401007387 */ /* 0x000fe20000100800 */
[----:B------:R-:W-:Y:S01]  /*c790*/  IMAD R0, R235, c[0x0][0x21c], R0 ;  /* 0x00008700eb007a24 */ /* 0x000fe200078e0200 */
[----:B------:R-:W-:Y:S02]  /*c7a0*/  IADD3 R2, P1, R2, R6, RZ ;  /* 0x0000000602027210 */ /* 0x000fe40007f3e0ff */
[C---:B------:R-:W-:Y:S02]  /*c7b0*/  ISETP.LT.OR P4, PT, R47.reuse, 0x31, P0 ;  /* 0x000000312f00780c */ /* 0x040fe40000781670 */
[----:B------:R-:W-:Y:S02]  /*c7c0*/  IADD3.X R3, R4, R3, R0, P1, !PT ;  /* 0x0000000304037210 */ /* 0x000fe40000ffe400 */
[----:B------:R-:W-:Y:S01]  /*c7d0*/  LEA R0, P1, R2, c[0x0][0x1f8], 0x1 ;  /* 0x00007e0002007a11 */ /* 0x000fe200078208ff */
[----:B------:R-:W-:Y:S01]  /*c7e0*/  LDSM.16.M88.4 R32, [R198] ;  /* 0x00000000c620783b */ /* 0x000fe20000000200 */
[----:B------:R-:W-:-:S02]  /*c7f0*/  ISETP.LT.OR P2, PT, R47, 0x41, P0 ;  /* 0x000000412f00780c */ /* 0x000fc40000741670 */
[----:B------:R-:W-:Y:S01]  /*c800*/  LEA.HI.X R3, R2, c[0x0][0x1fc], R3, 0x1, P1 ;  /* 0x00007f0002037a11 */ /* 0x000fe200008f0c03 */
[----:B------:R-:W-:Y:S01]  /*c810*/  LDSM.16.M88.4 R48, [R95] ;  /* 0x000000005f30783b */ /* 0x000fe20000000200 */
[----:B------:R-:W-:-:S03]  /*c820*/  SHF.L.U64.HI R36, R244, 0x1, R245 ;  /* 0x00000001f4247819 */ /* 0x000fc600000102f5 */
[----:B------:R-:W1:Y:S04]  /*c830*/  SHFL.IDX PT, R2, R0, RZ, 0x181f ;  /* 0x00181fff00027589 */ /* 0x000e6800000e0000 */
[----:B------:R-:W2:Y:S04]  /*c840*/  SHFL.IDX PT, R5, R3, RZ, 0x181f ;  /* 0x00181fff03057589 */ /* 0x000ea800000e0000 */
[----:B------:R-:W3:Y:S04]  /*c850*/  SHFL.IDX PT, R4, R0, 0x1, 0x181f ;  /* 0x00381f0000047f89 */ /* 0x000ee800000e0000 */
[----:B------:R-:W-:Y:S04]  /*c860*/  SHFL.IDX PT, R7, R3, 0x1, 0x181f ;  /* 0x00381f0003077f89 */ /* 0x000fe800000e0000 */
[----:B------:R-:W-:Y:S04]  /*c870*/  SHFL.IDX PT, R6, R0, 0x2, 0x181f ;  /* 0x00581f0000067f89 */ /* 0x000fe800000e0000 */
[----:B------:R-:W-:Y:S04]  /*c880*/  SHFL.IDX PT, R11, R3, 0x2, 0x181f ;  /* 0x00581f00030b7f89 */ /* 0x000fe800000e0000 */
[----:B------:R-:W4:Y:S01]  /*c890*/  SHFL.IDX PT, R10, R0, 0x3, 0x181f ;  /* 0x00781f00000a7f89 */ /* 0x000f2200000e0000 */
[----:B-1----:R-:W-:-:S03]  /*c8a0*/  IADD3 R2, P0, R2, R37, RZ ;  /* 0x0000002502027210 */ /* 0x002fc60007f1e0ff */
[----:B------:R-:W-:Y:S04]  /*c8b0*/  SHFL.IDX PT, R0, R0, 0x4, 0x181f ;  /* 0x00981f0000007f89 */ /* 0x000fe800000e0000 */
[----:B------:R-:W-:Y:S04]  /*c8c0*/  LDSM.16.M88.4 R28, [R198+0x2000] ;  /* 0x00200000c61c783b */ /* 0x000fe80000000200 */
[----:B------:R-:W1:Y:S01]  /*c8d0*/  SHFL.IDX PT, R12, R3, 0x3, 0x181f ;  /* 0x00781f00030c7f89 */ /* 0x000e6200000e0000 */
[----:B------:R-:W-:Y:S03]  /*c8e0*/  HMMA.16816.F32 R68, R32, R50, RZ ;  /* 0x000000322044723c */ /* 0x000fe600000018ff */
[----:B------:R2:W-:Y:S04]  /*c8f0*/  SHFL.IDX PT, R13, R3, 0x4, 0x181f ;  /* 0x00981f00030d7f89 */ /* 0x0005e800000e0000 */
[----:B------:R-:W-:Y:S04]  /*c900*/  LDSM.16.M88.4 R24, [R201] ;  /* 0x00000000c918783b */ /* 0x000fe80000000200 */
[----:B------:R-:W-:Y:S04]  /*c910*/  LDSM.16.M88.4 R52, [R202] ;  /* 0x00000000ca34783b */ /* 0x000fe80000000200 */
[----:B------:R-:W-:Y:S04]  /*c920*/  LDSM.16.M88.4 R72, [R95+0x800] ;  /* 0x000800005f48783b */ /* 0x000fe80000000200 */
[----:B------:R-:W-:Y:S04]  /*c930*/  LDSM.16.M88.4 R100, [R95+0x1000] ;  /* 0x001000005f64783b */ /* 0x000fe80000000200 */
[----:B------:R-:W-:Y:S01]  /*c940*/  LDSM.16.M88.4 R108, [R95+0x1800] ;  /* 0x001800005f6c783b */ /* 0x000fe20000000200 */
[----:B--2---:R-:W-:-:S03]  /*c950*/  IADD3.X R3, R5, R36, RZ, P0, !PT ;  /* 0x0000002405037210 */ /* 0x004fc600007fe4ff */
[----:B------:R-:W-:Y:S01]  /*c960*/  LDSM.16.M88.4 R116, [R95+0x2000] ;  /* 0x002000005f74783b */ /* 0x000fe20000000200 */
[-C--:B---3--:R-:W-:Y:S02]  /*c970*/  IADD3 R8, P0, R4, R37.reuse, RZ ;  /* 0x0000002504087210 */ /* 0x088fe40007f1e0ff */
[-C--:B----4-:R-:W-:Y:S01]  /*c980*/  IADD3 R4, P1, R10, R37.reuse, RZ ;  /* 0x000000250a047210 */ /* 0x090fe20007f3e0ff */
[----:B------:R-:W2:Y:S01]  /*c990*/  LDSM.16.M88.4 R20, [R201+0x2000] ;  /* 0x00200000c914783b */ /* 0x000ea20000000200 */
[-C--:B------:R-:W-:Y:S02]  /*c9a0*/  IADD3.X R9, R7, R36.reuse, RZ, P0, !PT ;  /* 0x0000002407097210 */ /* 0x080fe400007fe4ff */
[-C--:B------:R-:W-:Y:S01]  /*c9b0*/  IADD3 R6, P0, R6, R37.reuse, RZ ;  /* 0x0000002506067210 */ /* 0x080fe20007f1e0ff */
[----:B------:R-:W-:Y:S01]  /*c9c0*/  LDSM.16.M88.4 R96, [R206] ;  /* 0x00000000ce60783b */ /* 0x000fe20000000200 */
[-C--:B-1----:R-:W-:Y:S01]  /*c9d0*/  IADD3.X R5, R12, R36.reuse, RZ, P1, !PT ;  /* 0x000000240c057210 */ /* 0x082fe20000ffe4ff */
[----:B------:R-:W-:Y:S01]  /*c9e0*/  HMMA.16816.F32 R56, R28, R48, RZ ;  /* 0x000000301c38723c */ /* 0x000fe200000018ff */
[----:B------:R-:W-:Y:S01]  /*c9f0*/  IADD3.X R7, R11, R36, RZ, P0, !PT ;  /* 0x000000240b077210 */ /* 0x000fe200007fe4ff */
[----:B------:R-:W-:Y:S04]  /*ca00*/  LDSM.16.M88.4 R104, [R205] ;  /* 0x00000000cd68783b */ /* 0x000fe80000000200 */
[----:B------:R-:W-:Y:S04]  /*ca10*/  LDSM.16.M88.4 R112, [R204] ;  /* 0x00000000cc70783b */ /* 0x000fe80000000200 */
[----:B------:R-:W-:Y:S04]  /*ca20*/  LDSM.16.M88.4 R120, [R203] ;  /* 0x00000000cb78783b */ /* 0x000fe80000000200 */
[----:B------:R-:W-:Y:S01]  /*ca30*/  @!PT LDS RZ, [RZ] ;  /* 0x00000000fffff984 */ /* 0x000fe20000000800 */
[----:B------:R-:W-:Y:S01]  /*ca40*/  @!PT LDS RZ, [RZ] ;  /* 0x00000000fffff984 */ /* 0x000fe20000000800 */
[----:B------:R-:W-:Y:S01]  /*ca50*/  @!PT LDS RZ, [RZ] ;  /* 0x00000000fffff984 */ /* 0x000fe20000000800 */
[----:B------:R1:W-:Y:S04]  /*ca60*/  LDGSTS.E.BYPASS.LTC128B.128 [R209+0x100], [R2.64], !P3 ;  /* 0x0010000002d17fae */ /* 0x0003e8000d901d48 */
[----:B------:R3:W-:Y:S04]  /*ca70*/  LDGSTS.E.BYPASS.LTC128B.128 [R209+0x900], [R8.64], !P6 ;  /* 0x0090000008d17fae */ /* 0x0007e8000f101d48 */
[----:B------:R4:W-:Y:S04]  /*ca80*/  LDGSTS.E.BYPASS.LTC128B.128 [R209+0x1100], [R6.64], !P5 ;  /* 0x0110000006d17fae */ /* 0x0009e8000e901d48 */
[----:B------:R4:W-:Y:S01]  /*ca90*/  LDGSTS.E.BYPASS.LTC128B.128 [R209+0x1900], [R4.64], !P4 ;  /* 0x0190000004d17fae */ /* 0x0009e2000e101d48 */
[----:B--2---:R-:W-:Y:S01]  /*caa0*/  HMMA.16816.F32 R56, R20, R52, R56 ;  /* 0x000000341438723c */ /* 0x004fe20000001838 */
[----:B-1----:R-:W-:-:S07]  /*cab0*/  IADD3 R2, P0, R0, R37, RZ ;  /* 0x0000002500027210 */ /* 0x002fce0007f1e0ff */
[----:B---3--:R-:W-:Y:S01]  /*cac0*/  HMMA.16816.F32 R8, R32, R48, RZ ;  /* 0x000000302008723c */ /* 0x008fe200000018ff */
[----:B------:R-:W-:Y:S02]  /*cad0*/  IADD3.X R3, R13, R36, RZ, P0, !PT ;  /* 0x000000240d037210 */ /* 0x000fe400007fe4ff */
[----:B------:R-:W-:-:S03]  /*cae0*/  ISETP.GT.AND P0, PT, R161, R252, PT ;  /* 0x000000fca100720c */ /* 0x000fc60003f04270 */
[----:B------:R1:W-:Y:S04]  /*caf0*/  LDGSTS.E.BYPASS.LTC128B.128 [R209+0x2100], [R2.64], !P2 ;  /* 0x0210000002d17fae */ /* 0x0003e8000d101d48 */
[----:B------:R-:W-:Y:S04]  /*cb00*/  LDSM.16.M88.4 R40, [R197] ;  /* 0x00000000c528783b */ /* 0x000fe80000000200 */
[----:B------:R-:W2:Y:S04]  /*cb10*/  LDSM.16.M88.4 R16, [R199] ;  /* 0x00000000c710783b */ /* 0x000ea80000000200 */
[----:B------:R-:W3:Y:S04]  /*cb20*/  LDSM.16.M88.4 R12, [R199+0x2000] ;  /* 0x00200000c70c783b */ /* 0x000ee80000000200 */
[----:B------:R-:W-:Y:S02]  /*cb30*/  LDSM.16.M88.4 R44, [R194] ;  /* 0x00000000c22c783b */ /* 0x000fe40000000200 */
[----:B------:R-:W-:Y:S02]  /*cb40*/  HMMA.16816.F32 R60, R24, R52, R8 ;  /* 0x00000034183c723c */ /* 0x000fe40000001808 */
[----:B------:R-:W5:Y:S04]  /*cb50*/  LDSM.16.M88.4 R8, [R200] ;  /* 0x00000000c808783b */ /* 0x000f680000000200 */
[----:B----4-:R-:W4:Y:S04]  /*cb60*/  LDSM.16.M88.4 R4, [R200+0x2000] ;  /* 0x00200000c804783b */ /* 0x010f280000000200 */
[----:B------:R-:W0:Y:S11]  /*cb70*/  LDGDEPBAR ;  /* 0x00000000000079af */ /* 0x000e360000000000 */
[----:B------:R-:W-:Y:S03]  /*cb80*/  @!UPT UIADD3 URZ, URZ, URZ, URZ ;  /* 0x0000003f3f3ff290 */ /* 0x000fe6000fffe03f */
[----:B--2---:R-:W-:Y:S08]  /*cb90*/  HMMA.16816.F32 R64, R16, R40, R60 ;  /* 0x000000281040723c */ /* 0x004ff0000000183c */
[----:B------:R-:W-:Y:S08]  /*cba0*/  HMMA.16816.F32 R60, R28, R50, RZ ;  /* 0x000000321c3c723c */ /* 0x000ff000000018ff */
[----:B---3--:R-:W-:Y:S08]  /*cbb0*/  HMMA.16816.F32 R48, R12, R40, R56 ;  /* 0x000000280c30723c */ /* 0x008ff00000001838 */
[----:B------:R-:W-:Y:S08]  /*cbc0*/  HMMA.16816.F32 R56, R24, R54, R68 ;  /* 0x000000361838723c */ /* 0x000ff00000001844 */
[----:B-----5:R-:W-:Y:S08]  /*cbd0*/  HMMA.16816.F32 R68, R8, R44, R64 ;  /* 0x0000002c0844723c */ /* 0x020ff00000001840 */
[----:B------:R-:W-:Y:S08]  /*cbe0*/  HMMA.16816.F32 R64, R20, R54, R60 ;  /* 0x000000361440723c */ /* 0x000ff0000000183c */
[----:B------:R-:W-:Y:S08]  /*cbf0*/  HMMA.16816.F32 R60, R32, R72, RZ ;  /* 0x00000048203c723c */ /* 0x000ff000000018ff */
[----:B----4-:R-:W-:Y:S01]  /*cc00*/  HMMA.16816.F32 R80, R4, R44, R48 ;  /* 0x0000002c0450723c */ /* 0x010fe20000001830 */
[----:B------:R-:W2:Y:S01]  /*cc10*/  LDSM.16.M88.4 R48, [R197+0x800] ;  /* 0x00080000c530783b */ /* 0x000ea20000000200 */
[----:B------:R-:W-:-:S04]  /*cc20*/  FMUL.FTZ R0, R68, c[0x0][0x320] ;  /* 0x0000c80044007a20 */ /* 0x000fc80000410000 */
[----:B------:R3:W4:Y:S02]  /*cc30*/  MUFU.TANH R158, R0 ;  /* 0x00000000009e7308 */ /* 0x0007240000002400 */
[----:B------:R-:W-:Y:S08]  /*cc40*/  HMMA.16816.F32 R52, R16, R42, R56 ;  /* 0x0000002a1034723c */ /* 0x000ff00000001838 */
[----:B------:R-:W-:Y:S01]  /*cc50*/  HMMA.16816.F32 R56, R28, R72, RZ ;  /* 0x000000481c38723c */ /* 0x000fe200000018ff */
[----:B---3--:R-:W-:-:S07]  /*cc60*/  FMUL.FTZ R0, R69, c[0x0][0x320] ;  /* 0x0000c80045007a20 */ /* 0x008fce0000410000 */
[----:B------:R-:W-:Y:S01]  /*cc70*/  HMMA.16816.F32 R60, R24, R96, R60 ;  /* 0x00000060183c723c */ /* 0x000fe2000000183c */
[----:B------:R3:W1:Y:S07]  /*cc80*/  MUFU.TANH R157, R0 ;  /* 0x00000000009d7308 */ /* 0x00066e0000002400 */
[----:B------:R-:W-:Y:S01]  /*cc90*/  HMMA.16816.F32 R64, R12, R42, R64 ;  /* 0x0000002a0c40723c */ /* 0x000fe20000001840 */
[----:B------:R-:W5:Y:S01]  /*cca0*/  LDSM.16.M88.4 R40, [R194+0x800] ;  /* 0x00080000c228783b */ /* 0x000f620000000200 */
[----:B---3--:R-:W-:-:S04]  /*ccb0*/  FMUL.FTZ R0, R70, c[0x0][0x320] ;  /* 0x0000c80046007a20 */ /* 0x008fc80000410000 */
[----:B------:R3:W1:Y:S10]  /*ccc0*/  MUFU.TANH R156, R0 ;  /* 0x00000000009c7308 */ /* 0x0006740000002400 */
[----:B--2---:R-:W-:Y:S08]  /*ccd0*/  HMMA.16816.F32 R60, R16, R48, R60 ;  /* 0x00000030103c723c */ /* 0x004ff0000000183c */
[----:B------:R-:W-:Y:S01]  /*cce0*/  HMMA.16816.F32 R76, R4, R46, R64 ;  /* 0x0000002e044c723c */ /* 0x000fe20000001840 */
[----:B---3--:R-:W-:-:S07]  /*ccf0*/  FMUL.FTZ R0, R71, c[0x0][0x320] ;  /* 0x0000c80047007a20 */ /* 0x008fce0000410000 */
[----:B------:R-:W-:Y:S01]  /*cd00*/  HMMA.16816.F32 R68, R8, R46, R52 ;  /* 0x0000002e0844723c */ /* 0x000fe20000001834 */
[----:B------:R2:W3:Y:S07]  /*cd10*/  MUFU.TANH R155, R0 ;  /* 0x00000000009b7308 */ /* 0x0004ee0000002400 */
[----:B------:R-:W-:Y:S08]  /*cd20*/  HMMA.16816.F32 R52, R20, R96, R56 ;  /* 0x000000601434723c */ /* 0x000ff00000001838 */
[----:B------:R-:W-:Y:S01]  /*cd30*/  HMMA.16816.F32 R56, R32, R74, RZ ;  /* 0x0000004a2038723c */ /* 0x000fe200000018ff */
[----:B--2---:R-:W-:-:S04]  /*cd40*/  FMUL.FTZ R0, R80, c[0x0][0x320] ;  /* 0x0000c80050007a20 */ /* 0x004fc80000410000 */
[----:B------:R2:W1:Y:S03]  /*cd50*/  MUFU.TANH R154, R0 ;  /* 0x00000000009a7308 */ /* 0x0004660000002400 */
[----:B------:R-:W-:Y:S08]  /*cd60*/  HMMA.16816.F32 R64, R28, R74, RZ ;  /* 0x0000004a1c40723c */ /* 0x000ff000000018ff */
[----:B------:R-:W-:Y:S01]  /*cd70*/  HMMA.16816.F32 R44, R12, R48, R52 ;  /* 0x000000300c2c723c */ /* 0x000fe20000001834 */
[----:B--2---:R-:W-:-:S07]  /*cd80*/  FMUL.FTZ R0, R81, c[0x0][0x320] ;  /* 0x0000c80051007a20 */ /* 0x004fce0000410000 */
[-C--:B------:R-:W-:Y:S01]  /*cd90*/  HMMA.16816.F32 R52, R24, R98.reuse, R56 ;  /* 0x000000621834723c */ /* 0x080fe20000001838 */
[----:B------:R2:W1:Y:S07]  /*cda0*/  MUFU.TANH R153, R0 ;  /* 0x0000000000997308 */ /* 0x00046e0000002400 */
[----:B------:R-:W-:Y:S08]  /*cdb0*/  HMMA.16816.F32 R64, R20, R98, R64 ;  /* 0x000000621440723c */ /* 0x000ff00000001840 */
[----:B------:R-:W-:Y:S01]  /*cdc0*/  HMMA.16816.F32 R56, R28, R100, RZ ;  /* 0x000000641c38723c */ /* 0x000fe200000018ff */
[----:B--2---:R-:W-:-:S04]  /*cdd0*/  FMUL.FTZ R0, R82, c[0x0][0x320] ;  /* 0x0000c80052007a20 */ /* 0x004fc80000410000 */
[----:B------:R2:W1:Y:S03]  /*cde0*/  MUFU.TANH R149, R0 ;  /* 0x0000000000957308 */ /* 0x0004660000002400 */
[-C--:B------:R-:W-:Y:S08]  /*cdf0*/  HMMA.16816.F32 R52, R16, R50.reuse, R52 ;  /* 0x000000321034723c */ /* 0x080ff00000001834 */
[----:B------:R-:W-:Y:S01]  /*ce00*/  HMMA.16816.F32 R64, R12, R50, R64 ;  /* 0x000000320c40723c */ /* 0x000fe20000001840 */
[----:B------:R-:W-:Y:S01]  /*ce10*/  LDSM.16.M88.4 R48, [R194+0x1000] ;  /* 0x00100000c230783b */ /* 0x000fe20000000200 */
[----:B--2---:R-:W-:-:S06]  /*ce20*/  FMUL.FTZ R0, R83, c[0x0][0x320] ;  /* 0x0000c80053007a20 */ /* 0x004fcc0000410000 */
[C---:B-----5:R-:W-:Y:S01]  /*ce30*/  HMMA.16816.F32 R80, R4.reuse, R40, R44 ;  /* 0x000000280450723c */ /* 0x060fe2000000182c */
[----:B------:R-:W2:Y:S01]  /*ce40*/  LDSM.16.M88.4 R44, [R197+0x1000] ;  /* 0x00100000c52c783b */ /* 0x000ea20000000200 */
[----:B------:R5:W1:Y:S11]  /*ce50*/  MUFU.TANH R150, R0 ;  /* 0x0000000000967308 */ /* 0x000a760000002400 */
[----:B------:R-:W-:Y:S03]  /*ce60*/  @!UPT UIADD3 URZ, URZ, URZ, URZ ;  /* 0x0000003f3f3ff290 */ /* 0x000fe6000fffe03f */
[----:B------:R-:W-:Y:S01]  /*ce70*/  HMMA.16816.F32 R72, R4, R42, R64 ;  /* 0x0000002a0448723c */ /* 0x000fe20000001840 */
[----:B-----5:R-:W-:-:S04]  /*ce80*/  FMUL.FTZ R0, R68, c[0x0][0x320] ;  /* 0x0000c80044007a20 */ /* 0x020fc80000410000 */
[----:B------:R5:W1:Y:S03]  /*ce90*/  MUFU.TANH R152, R0 ;  /* 0x0000000000987308 */ /* 0x000a660000002400 */
        /* <DEDUP_REMOVED lines=8> */
[----:B--2---:R-:W-:Y:S01]  /*cf20*/  HMMA.16816.F32 R64, R12, R46, R64 ;  /* 0x0000002e0c40723c */ /* 0x004fe20000001840 */
[----:B-----5:R-:W-:-:S07]  /*cf30*/  FMUL.FTZ R0, R71, c[0x0][0x320] ;  /* 0x0000c80047007a20 */ /* 0x020fce0000410000 */
[----:B------:R-:W-:Y:S01]  /*cf40*/  HMMA.16816.F32 R68, R8, R40, R60 ;  /* 0x000000280844723c */ /* 0x000fe2000000183c */
[----:B------:R2:W1:Y:S07]  /*cf50*/  MUFU.TANH R147, R0 ;  /* 0x0000000000937308 */ /* 0x00046e0000002400 */
[----:B------:R-:W-:Y:S01]  /*cf60*/  HMMA.16816.F32 R60, R32, R100, RZ ;  /* 0x00000064203c723c */ /* 0x000fe200000018ff */
[----:B--2---:R-:W-:-:S04]  /*cf70*/  FMUL.FTZ R0, R76, c[0x0][0x320] ;  /* 0x0000c8004c007a20 */ /* 0x004fc80000410000 */
[----:B------:R2:W1:Y:S11]  /*cf80*/  MUFU.TANH R146, R0 ;  /* 0x0000000000927308 */ /* 0x0004760000002400 */
[----:B------:R-:W-:Y:S08]  /*cf90*/  @!UPT UIADD3 URZ, URZ, URZ, URZ ;  /* 0x0000003f3f3ff290 */ /* 0x000ff0000fffe03f */
[----:B------:R-:W-:Y:S01]  /*cfa0*/  HMMA.16816.F32 R60, R24, R104, R60 ;  /* 0x00000068183c723c */ /* 0x000fe2000000183c */
[----:B--2---:R-:W-:-:S04]  /*cfb0*/  FMUL.FTZ R0, R77, c[0x0][0x320] ;  /* 0x0000c8004d007a20 */ /* 0x004fc80000410000 */
[----:B------:R2:W1:Y:S11]  /*cfc0*/  MUFU.TANH R145, R0 ;  /* 0x0000000000917308 */ /* 0x0004760000002400 */
[----:B------:R-:W-:Y:S08]  /*cfd0*/  @!UPT UIADD3 URZ, URZ, URZ, URZ ;  /* 0x0000003f3f3ff290 */ /* 0x000ff0000fffe03f */
[----:B------:R-:W-:Y:S01]  /*cfe0*/  HMMA.16816.F32 R60, R16, R44, R60 ;  /* 0x0000002c103c723c */ /* 0x000fe2000000183c */
[----:B--2---:R-:W-:-:S04]  /*cff0*/  FMUL.FTZ R0, R78, c[0x0][0x320] ;  /* 0x0000c8004e007a20 */ /* 0x004fc80000410000 */
[----:B------:R2:W1:Y:S02]  /*d000*/  MUFU.TANH R141, R0 ;  /* 0x00000000008d7308 */ /* 0x0004640000002400 */
[----:B--2---:R-:W-:-:S06]  /*d010*/  FMUL.FTZ R0, R79, c[0x0][0x320] ;  /* 0x0000c8004f007a20 */ /* 0x004fcc0000410000 */
[----:B------:R2:W1:Y:S02]  /*d020*/  MUFU.TANH R142, R0 ;  /* 0x00000000008e7308 */ /* 0x0004640000002400 */
[----:B--2---:R-:W-:-:S06]  /*d030*/  FMUL.FTZ R0, R68, c[0x0][0x320] ;  /* 0x0000c80044007a20 */ /* 0x004fcc0000410000 */
[----:B------:R2:W1:Y:S02]  /*d040*/  MUFU.TANH R144, R0 ;  /* 0x0000000000907308 */ /* 0x0004640000002400 */
[----:B--2---:R-:W-:-:S06]  /*d050*/  FMUL.FTZ R0, R69, c[0x0][0x320] ;  /* 0x0000c80045007a20 */ /* 0x004fcc0000410000 */
[----:B------:R2:W1:Y:S02]  /*d060*/  MUFU.TANH R143, R0 ;  /* 0x00000000008f7308 */ /* 0x0004640000002400 */
[----:B--2---:R-:W-:-:S06]  /*d070*/  FMUL.FTZ R0, R70, c[0x0][0x320] ;  /* 0x0000c80046007a20 */ /* 0x004fcc0000410000 */
[----:B------:R2:W1:Y:S02]  /*d080*/  MUFU.TANH R140, R0 ;  /* 0x00000000008c7308 */ /* 0x0004640000002400 */
[----:B--2---:R-:W-:Y:S02]  /*d090*/  FMUL.FTZ R0, R71, c[0x0][0x320] ;  /* 0x0000c80047007a20 */ /* 0x004fe40000410000 */
[----:B------:R-:W-:Y:S04]  /*d0a0*/  HMMA.16816.F32 R68, R8, R42, R52 ;  /* 0x0000002a0844723c */ /* 0x000fe80000001834 */
[----:B------:R2:W1:Y:S04]  /*d0b0*/  MUFU.TANH R139, R0 ;  /* 0x00000000008b7308 */ /* 0x0004680000002400 */
[----:B------:R-:W-:Y:S08]  /*d0c0*/  HMMA.16816.F32 R52, R20, R104, R56 ;  /* 0x000000681434723c */ /* 0x000ff00000001838 */
[----:B------:R-:W-:Y:S01]  /*d0d0*/  HMMA.16816.F32 R56, R32, R102, RZ ;  /* 0x000000662038723c */ /* 0x000fe200000018ff */
[----:B--2---:R-:W-:-:S04]  /*d0e0*/  FMUL.FTZ R0, R80, c[0x0][0x320] ;  /* 0x0000c80050007a20 */ /* 0x004fc80000410000 */
[----:B------:R2:W1:Y:S11]  /*d0f0*/  MUFU.TANH R138, R0 ;  /* 0x00000000008a7308 */ /* 0x0004760000002400 */
[----:B------:R-:W-:Y:S01]  /*d100*/  HMMA.16816.F32 R40, R12, R44, R52 ;  /* 0x0000002c0c28723c */ /* 0x000fe20000001834 */
[----:B--2---:R-:W-:-:S07]  /*d110*/  FMUL.FTZ R0, R81, c[0x0][0x320] ;  /* 0x0000c80051007a20 */ /* 0x004fce0000410000 */
[----:B------:R-:W-:Y:S01]  /*d120*/  HMMA.16816.F32 R52, R24, R106, R56 ;  /* 0x0000006a1834723c */ /* 0x000fe20000001838 */
[----:B------:R2:W1:Y:S07]  /*d130*/  MUFU.TANH R137, R0 ;  /* 0x0000000000897308 */ /* 0x00046e0000002400 */
[----:B------:R-:W-:Y:S08]  /*d140*/  HMMA.16816.F32 R56, R28, R108, RZ ;  /* 0x0000006c1c38723c */ /* 0x000ff000000018ff */
[----:B------:R-:W-:Y:S01]  /*d150*/  HMMA.16816.F32 R76, R4, R48, R40 ;  /* 0x00000030044c723c */ /* 0x000fe20000001828 */
[----:B--2---:R-:W-:-:S04]  /*d160*/  FMUL.FTZ R0, R82, c[0x0][0x320] ;  /* 0x0000c80052007a20 */ /* 0x004fc80000410000 */
[----:B------:R2:W1:Y:S03]  /*d170*/  MUFU.TANH R133, R0 ;  /* 0x0000000000857308 */ /* 0x0004660000002400 */
[----:B------:R-:W-:Y:S01]  /*d180*/  HMMA.16816.F32 R40, R16, R46, R52 ;  /* 0x0000002e1028723c */ /* 0x000fe20000001834 */
[----:B------:R-:W5:Y:S07]  /*d190*/  LDSM.16.M88.4 R52, [R197+0x1800] ;  /* 0x00180000c534783b */ /* 0x000f6e0000000200 */
[----:B------:R-:W-:Y:S01]  /*d1a0*/  HMMA.16816.F32 R44, R20, R112, R56 ;  /* 0x00000070142c723c */ /* 0x000fe20000001838 */
[----:B--2---:R-:W-:-:S04]  /*d1b0*/  FMUL.FTZ R0, R83, c[0x0][0x320] ;  /* 0x0000c80053007a20 */ /* 0x004fc80000410000 */
[----:B------:R2:W1:Y:S02]  /*d1c0*/  MUFU.TANH R134, R0 ;  /* 0x0000000000867308 */ /* 0x0004640000002400 */
[----:B--2---:R-:W-:-:S06]  /*d1d0*/  FMUL.FTZ R0, R68, c[0x0][0x320] ;  /* 0x0000c80044007a20 */ /* 0x004fcc0000410000 */
[----:B------:R2:W1:Y:S11]  /*d1e0*/  MUFU.TANH R136, R0 ;  /* 0x0000000000887308 */ /* 0x0004760000002400 */
[----:B-----5:R-:W-:Y:S01]  /*d1f0*/  HMMA.16816.F32 R44, R12, R52, R44 ;  /* 0x000000340c2c723c */ /* 0x020fe2000000182c */
[----:B--2---:R-:W-:-:S04]  /*d200*/  FMUL.FTZ R0, R69, c[0x0][0x320] ;  /* 0x0000c80045007a20 */ /* 0x004fc80000410000 */
[----:B------:R2:W1:Y:S02]  /*d210*/  MUFU.TANH R135, R0 ;  /* 0x0000000000877308 */ /* 0x0004640000002400 */
[----:B--2---:R-:W-:-:S06]  /*d220*/  FMUL.FTZ R0, R70, c[0x0][0x320] ;  /* 0x0000c80046007a20 */ /* 0x004fcc0000410000 */
[----:B------:R2:W1:Y:S02]  /*d230*/  MUFU.TANH R132, R0 ;  /* 0x0000000000847308 */ /* 0x0004640000002400 */
[----:B--2---:R-:W-:Y:S02]  /*d240*/  FMUL.FTZ R0, R71, c[0x0][0x320] ;  /* 0x0000c80047007a20 */ /* 0x004fe40000410000 */
[----:B------:R-:W-:Y:S04]  /*d250*/  HMMA.16816.F32 R68, R8, R48, R60 ;  /* 0x000000300844723c */ /* 0x000fe8000000183c */
[----:B------:R2:W1:Y:S04]  /*d260*/  MUFU.TANH R131, R0 ;  /* 0x0000000000837308 */ /* 0x0004680000002400 */
        /* <DEDUP_REMOVED lines=10> */
[----:B------:R2:W1:Y:S03]  /*d310*/  MUFU.TANH R125, R0 ;  /* 0x00000000007d7308 */ /* 0x0004660000002400 */
[----:B------:R-:W-:Y:S01]  /*d320*/  HMMA.16816.F32 R60, R28, R110, RZ ;  /* 0x0000006e1c3c723c */ /* 0x000fe200000018ff */
[----:B--2---:R-:W-:-:S07]  /*d330*/  FMUL.FTZ R0, R75, c[0x0][0x320] ;  /* 0x0000c8004b007a20 */ /* 0x004fce0000410000 */
[----:B------:R-:W-:Y:S01]  /*d340*/  HMMA.16816.F32 R72, R4, R50, R64 ;  /* 0x000000320448723c */ /* 0x000fe20000001840 */
[----:B------:R2:W1:Y:S11]  /*d350*/  MUFU.TANH R126, R0 ;  /* 0x00000000007e7308 */ /* 0x0004760000002400 */
[----:B------:R-:W-:Y:S04]  /*d360*/  @!UPT UIADD3 URZ, URZ, URZ, URZ ;  /* 0x0000003f3f3ff290 */ /* 0x000fe8000fffe03f */
[----:B------:R-:W-:Y:S08]  /*d370*/  HMMA.16816.F32 R64, R20, R114, R60 ;  /* 0x000000721440723c */ /* 0x000ff0000000183c */
[----:B------:R-:W-:Y:S01]  /*d380*/  HMMA.16816.F32 R60, R32, R116, RZ ;  /* 0x00000074203c723c */ /* 0x000fe200000018ff */
[----:B--2---:R-:W-:-:S04]  /*d390*/  FMUL.FTZ R0, R68, c[0x0][0x320] ;  /* 0x0000c80044007a20 */ /* 0x004fc80000410000 */
[----:B------:R2:W1:Y:S02]  /*d3a0*/  MUFU.TANH R128, R0 ;  /* 0x0000000000807308 */ /* 0x0004640000002400 */
[----:B--2---:R-:W-:Y:S11]  /*d3b0*/  FMUL.FTZ R0, R69, c[0x0][0x320] ;  /* 0x0000c80045007a20 */ /* 0x004ff60000410000 */
[----:B------:R-:W-:Y:S06]  /*d3c0*/  @!UPT UIADD3 URZ, URZ, URZ, URZ ;  /* 0x0000003f3f3ff290 */ /* 0x000fec000fffe03f */
[----:B------:R-:W-:Y:S01]  /*d3d0*/  HMMA.16816.F32 R60, R24, R120, R60 ;  /* 0x00000078183c723c */ /* 0x000fe2000000183c */
[----:B------:R2:W1:Y:S02]  /*d3e0*/  MUFU.TANH R127, R0 ;  /* 0x00000000007f7308 */ /* 0x0004640000002400 */
[----:B--2---:R-:W-:-:S06]  /*d3f0*/  FMUL.FTZ R0, R70, c[0x0][0x320] ;  /* 0x0000c80046007a20 */ /* 0x004fcc0000410000 */
[----:B------:R2:W1:Y:S02]  /*d400*/  MUFU.TANH R124, R0 ;  /* 0x00000000007c7308 */ /* 0x0004640000002400 */
[----:B--2---:R-:W-:Y:S02]  /*d410*/  FMUL.FTZ R0, R71, c[0x0][0x320] ;  /* 0x0000c80047007a20 */ /* 0x004fe40000410000 */
[----:B------:R-:W-:Y:S01]  /*d420*/  HMMA.16816.F32 R68, R8, R50, R40 ;  /* 0x000000320844723c */ /* 0x000fe20000001828 */
[----:B------:R-:W2:Y:S03]  /*d430*/  LDSM.16.M88.4 R40, [R194+0x1800] ;  /* 0x00180000c228783b */ /* 0x000ea60000000200 */
        /* <DEDUP_REMOVED lines=15> */
[C---:B--2---:R-:W-:Y:S01]  /*d530*/  HMMA.16816.F32 R76, R4.reuse, R40, R44 ;  /* 0x00000028044c723c */ /* 0x044fe2000000182c */
[----:B------:R-:W2:Y:S01]  /*d540*/  LDSM.16.M88.4 R44, [R197+0x2000] ;  /* 0x00200000c52c783b */ /* 0x000ea20000000200 */
[----:B------:R5:W1:Y:S11]  /*d550*/  MUFU.TANH R101, R0 ;  /* 0x0000000000657308 */ /* 0x000a760000002400 */
[----:B------:R-:W-:Y:S03]  /*d560*/  @!UPT UIADD3 URZ, URZ, URZ, URZ ;  /* 0x0000003f3f3ff290 */ /* 0x000fe6000fffe03f */
[----:B------:R-:W-:Y:S08]  /*d570*/  HMMA.16816.F32 R64, R4, R42, R52 ;  /* 0x0000002a0440723c */ /* 0x000ff00000001834 */
[----:B------:R-:W-:Y:S01]  /*d580*/  HMMA.16816.F32 R52, R28, R118, RZ ;  /* 0x000000761c34723c */ /* 0x000fe200000018ff */
[----:B-----5:R-:W-:-:S04]  /*d590*/  FMUL.FTZ R0, R68, c[0x0][0x320] ;  /* 0x0000c80044007a20 */ /* 0x020fc80000410000 */
[----:B------:R5:W1:Y:S02]  /*d5a0*/  MUFU.TANH R106, R0 ;  /* 0x00000000006a7308 */ /* 0x000a640000002400 */
[----:B-----5:R-:W-:Y:S11]  /*d5b0*/  FMUL.FTZ R0, R69, c[0x0][0x320] ;  /* 0x0000c80045007a20 */ /* 0x020ff60000410000 */
[----:B------:R-:W-:Y:S06]  /*d5c0*/  @!UPT UIADD3 URZ, URZ, URZ, URZ ;  /* 0x0000003f3f3ff290 */ /* 0x000fec000fffe03f */
[----:B------:R-:W-:Y:S01]  /*d5d0*/  HMMA.16816.F32 R32, R20, R122, R52 ;  /* 0x0000007a1420723c */ /* 0x000fe20000001834 */
        /* <DEDUP_REMOVED lines=15> */
[----:B-----5:R-:W-:-:S04]  /*d6d0*/  FMUL.FTZ R0, R74, c[0x0][0x320] ;  /* 0x0000c8004a007a20 */ /* 0x020fc80000410000 */
[----:B------:R2:W1:Y:S03]  /*d6e0*/  MUFU.TANH R92, R0 ;  /* 0x00000000005c7308 */ /* 0x0004660000002400 */
        /* <DEDUP_REMOVED lines=10> */
[----:B------:R-:W-:Y:S01]  /*d790*/  HMMA.16816.F32 R68, R8, R42, R48 ;  /* 0x0000002a0844723c */ /* 0x000fe20000001830 */
[----:B------:R-:W2:Y:S03]  /*d7a0*/  LDSM.16.M88.4 R48, [R194+0x2000] ;  /* 0x00200000c230783b */ /* 0x000ea60000000200 */
[----:B------:R5:W1:Y:S01]  /*d7b0*/  MUFU.TANH R91, R0 ;  /* 0x00000000005b7308 */ /* 0x000a620000002400 */
[----:B------:R-:W-:-:S04]  /*d7c0*/  DEPBAR.LE SB0, 0x0 ;  /* 0x000080000000791a */ /* 0x000fc80000000000 */
[C---:B------:R-:W-:Y:S08]  /*d7d0*/  HMMA.16816.F32 R40, R16.reuse, R44, R60 ;  /* 0x0000002c1028723c */ /* 0x040ff0000000183c */
[----:B------:R-:W-:Y:S01]  /*d7e0*/  HMMA.16816.F32 R16, R16, R46, R24 ;  /* 0x0000002e1010723c */ /* 0x000fe20000001818 */
[----:B-----5:R-:W-:-:S04]  /*d7f0*/  FMUL.FTZ R0, R76, c[0x0][0x320] ;  /* 0x0000c8004c007a20 */ /* 0x020fc80000410000 */
[----:B------:R5:W1:Y:S02]  /*d800*/  MUFU.TANH R89, R0 ;  /* 0x0000000000597308 */ /* 0x000a640000002400 */
[----:B-----5:R-:W-:-:S09]  /*d810*/  FMUL.FTZ R0, R77, c[0x0][0x320] ;  /* 0x0000c8004d007a20 */ /* 0x020fd20000410000 */
[-C--:B--2---:R-:W-:Y:S01]  /*d820*/  HMMA.16816.F32 R40, R8, R48.reuse, R40 ;  /* 0x000000300828723c */ /* 0x084fe20000001828 */
[----:B------:R2:W1:Y:S07]  /*d830*/  MUFU.TANH R83, R0 ;  /* 0x0000000000537308 */ /* 0x00046e0000002400 */
[----:B------:R-:W-:Y:S08]  /*d840*/  HMMA.16816.F32 R20, R4, R48, R28 ;  /* 0x000000300414723c */ /* 0x000ff0000000181c */
[----:B------:R-:W-:Y:S01]  /*d850*/  HMMA.16816.F32 R8, R8, R50, R16 ;  /* 0x000000320808723c */ /* 0x000fe20000001810 */
[----:B--2---:R-:W-:-:S04]  /*d860*/  FMUL.FTZ R0, R78, c[0x0][0x320] ;  /* 0x0000c8004e007a20 */ /* 0x004fc80000410000 */
        /* <DEDUP_REMOVED lines=51> */
[----:B------:R2:W1:Y:S01]  /*dba0*/  MUFU.TANH R19, R0 ;  /* 0x0000000000137308 */ /* 0x0004620000002400 */
[----:B------:R-:W-:Y:S06]  /*dbb0*/  BAR.SYNC.DEFER_BLOCKING 0x0 ;  /* 0x0000000000007b1d */ /* 0x000fec0000010000 */
[----:B------:R-:W-:Y:S05]  /*dbc0*/  @!P0 BRA `(.L_x_332) ;  /* 0x000003f000008947 */ /* 0x000fea0003800000 */
[----:B---34-:R-:W-:Y:S01]  /*dbd0*/  ISETP.NE.AND P3, PT, R162, 0x1, PT ;  /* 0x00000001a200780c */ /* 0x018fe20003f65270 */
[----:B------:R-:W-:Y:S01]  /*dbe0*/  IMAD.MOV.U32 R235, RZ, RZ, RZ ;  /* 0x000000ffffeb7224 */ /* 0x000fe200078e00ff */
[C---:B-1----:R-:W-:Y:S02]  /*dbf0*/  IADD3 R2, R251.reuse, R159, R167 ;  /* 0x0000009ffb027210 */ /* 0x042fe40007ffe0a7 */
[----:B------:R-:W-:-:S02]  /*dc00*/  ISETP.GT.AND P0, PT, R251, 0x4f, PT ;  /* 0x0000004ffb00780c */ /* 0x000fc40003f04270 */
[----:B------:R-:W-:-:S05]  /*dc10*/  IADD3 R2, R2, -0x50, RZ ;  /* 0xffffffb002027810 */ /* 0x000fca0007ffe0ff */
[----:B--2---:R-:W-:Y:S02]  /*dc20*/  IMAD.MOV.U32 R0, RZ, RZ, R2 ;  /* 0x000000ffff007224 */ /* 0x004fe400078e0002 */
[----:B------:R-:W-:-:S05]  /*dc30*/  @P3 IMAD.HI.U32 R3, R2, c[0x0][0x2bc], RZ ;  /* 0x0000af0002033a27 */ /* 0x000fca00078e00ff */
        /* <DEDUP_REMOVED lines=23> */
.L_x_427:
        /* <DEDUP_REMOVED lines=24> */
.L_x_428:
        /* <DEDUP_REMOVED lines=9> */
.L_x_332:
[----:B---34-:R-:W-:Y:S05]  /*dfc0*/  BSYNC B0 ;  /* 0x0000000000007941 */ /* 0x018fea0003800000 */
.L_x_331:
[----:B--2---:R-:W2:Y:S04]  /*dfd0*/  LDL R0, [R1+0x74] ;  /* 0x0000740001007983 */ /* 0x004ea80000100800 */
[----:B------:R-:W0:Y:S01]  /*dfe0*/  LDGDEPBAR ;  /* 0x00000000000079af */ /* 0x000e220000000000 */
[----:B--2---:R-:W-:-:S05]  /*dff0*/  IMAD.IADD R0, R160, 0x1, -R0 ;  /* 0x00000001a0007824 */ /* 0x004fca00078e0a00 */
[C---:B------:R-:W-:Y:S02]  /*e000*/  ISETP.GT.AND P0, PT, R0.reuse, 0x1, PT ;  /* 0x000000010000780c */ /* 0x040fe40003f04270 */
[----:B------:R-:W-:Y:S02]  /*e010*/  ISETP.GT.AND P1, PT, R0, RZ, PT ;  /* 0x000000ff0000720c */ /* 0x000fe40003f24270 */
[----:B-1----:R-:W-:Y:S02]  /*e020*/  FSEL R40, R150, -INF , P0 ;  /* 0xff80000096287808 */ /* 0x002fe40000000000 */
[----:B------:R-:W-:Y:S02]  /*e030*/  FSEL R27, R153, -INF , P0 ;  /* 0xff800000991b7808 */ /* 0x000fe40000000000 */
[----:B------:R-:W-:Y:S02]  /*e040*/  FSEL R17, R155, -INF , P0 ;  /* 0xff8000009b117808 */ /* 0x000fe40000000000 */
[----:B------:R-:W-:-:S02]  /*e050*/  FSEL R10, R157, -INF , P0 ;  /* 0xff8000009d0a7808 */ /* 0x000fc40000000000 */
        /* <DEDUP_REMOVED lines=28> */
[C---:B------:R-:W-:Y:S02]  /*e220*/  ISETP.GT.AND P4, PT, R0.reuse, 0x29, PT ;  /* 0x000000290000780c */ /* 0x040fe40003f84270 */
[----:B------:R-:W-:-:S02]  /*e230*/  ISETP.GT.AND P3, PT, R0, 0x18, PT ;  /* 0x000000180000780c */ /* 0x000fc40003f64270 */
[----:B------:R-:W-:Y:S02]  /*e240*/  ISETP.GT.AND P0, PT, R0, 0x30, PT ;  /* 0x000000300000780c */ /* 0x000fe40003f04270 */
        /* <DEDUP_REMOVED lines=28> */
[----:B------:R-:W-:-:S02]  /*e410*/  ISETP.GT.AND P6, PT, R0, 0x38, PT ;  /* 0x000000380000780c */ /* 0x000fc40003fc4270 */
[C---:B------:R-:W-:Y:S02]  /*e420*/  ISETP.GT.AND P5, PT, R0.reuse, 0x39, PT ;  /* 0x000000390000780c */ /* 0x040fe40003fa4270 */
[C---:B------:R-:W-:Y:S02]  /*e430*/  ISETP.GT.AND P3, PT, R0.reuse, 0x40, PT ;  /* 0x000000400000780c */ /* 0x040fe40003f64270 */
[C---:B------:R-:W-:Y:S02]  /*e440*/  ISETP.GT.AND P2, PT, R0.reuse, 0x41, PT ;  /* 0x000000410000780c */ /* 0x040fe40003f44270 */
[C---:B------:R-:W-:Y:S02]  /*e450*/  ISETP.GT.AND P1, PT, R0.reuse, 0x48, PT ;  /* 0x000000480000780c */ /* 0x040fe40003f24270 */
[C---:B------:R-:W-:Y:S02]  /*e460*/  ISETP.GT.AND P0, PT, R0.reuse, 0x49, PT ;  /* 0x000000490000780c */ /* 0x040fe40003f04270 */
[----:B------:R-:W-:-:S02]  /*e470*/  ISETP.GT.AND P4, PT, R0, 0x31, PT ;  /* 0x000000310000780c */ /* 0x000fc40003f84270 */
        /* <DEDUP_REMOVED lines=44> */
[----:B------:R-:W-:Y:S02]  /*e740*/  FSEL R106, R83, -INF , P4 ;  /* 0xff800000536a7808 */ /* 0x000fe40002000000 */
[----:B------:R-:W-:Y:S02]  /*e750*/  FSEL R118, R80, -INF , P4 ;  /* 0xff80000050767808 */ /* 0x000fe40002000000 */
[----:B------:R-:W-:Y:S02]  /*e760*/  FSEL R83, R91, -INF , P4 ;  /* 0xff8000005b537808 */ /* 0x000fe40002000000 */
[----:B------:R-:W-:-:S02]  /*e770*/  FSEL R64, R97, -INF , P4 ;  /* 0xff80000061407808 */ /* 0x000fc40002000000 */
[----:B------:R-:W-:Y:S02]  /*e780*/  FMNMX.FTZ R0, R65, R0, !PT ;  /* 0x0000000041007209 */ /* 0x000fe40007810000 */
[----:B------:R-:W-:Y:S02]  /*e790*/  FMNMX.FTZ R2, R90, R2, !PT ;  /* 0x000000025a027209 */ /* 0x000fe40007810000 */
[----:B------:R-:W-:Y:S02]  /*e7a0*/  FMNMX.FTZ R3, R108, R3, !PT ;  /* 0x000000036c037209 */ /* 0x000fe40007810000 */
[----:B------:R-:W-:Y:S02]  /*e7b0*/  FMNMX.FTZ R7, R120, R7, !PT ;  /* 0x0000000778077209 */ /* 0x000fe40007810000 */
[----:B------:R-:W-:Y:S02]  /*e7c0*/  FSEL R117, R63, -INF , P6 ;  /* 0xff8000003f757808 */ /* 0x000fe40003000000 */
[----:B------:R-:W-:-:S02]  /*e7d0*/  FSEL R105, R68, -INF , P6 ;  /* 0xff80000044697808 */ /* 0x000fc40003000000 */
[----:B------:R-:W-:Y:S02]  /*e7e0*/  FSEL R82, R76, -INF , P6 ;  /* 0xff8000004c527808 */ /* 0x000fe40003000000 */
[----:B------:R-:W-:Y:S02]  /*e7f0*/  FSEL R63, R81, -INF , P6 ;  /* 0xff800000513f7808 */ /* 0x000fe40003000000 */
[----:B------:R-:W-:Y:S02]  /*e800*/  FMNMX.FTZ R0, R64, R0, !PT ;  /* 0x0000000040007209 */ /* 0x000fe40007810000 */
[----:B------:R-:W-:Y:S02]  /*e810*/  FMNMX.FTZ R2, R83, R2, !PT ;  /* 0x0000000253027209 */ /* 0x000fe40007810000 */
[----:B------:R-:W-:Y:S02]  /*e820*/  FMNMX.FTZ R3, R106, R3, !PT ;  /* 0x000000036a037209 */ /* 0x000fe40007810000 */
[----:B------:R-:W-:-:S02]  /*e830*/  FMNMX.FTZ R7, R118, R7, !PT ;  /* 0x0000000776077209 */ /* 0x000fc40007810000 */
[----:B------:R-:W-:Y:S02]  /*e840*/  FSEL R115, R62, -INF , P5 ;  /* 0xff8000003e737808 */ /* 0x000fe40002800000 */
[----:B------:R-:W-:Y:S02]  /*e850*/  FSEL R104, R69, -INF , P5 ;  /* 0xff80000045687808 */ /* 0x000fe40002800000 */
[----:B------:R-:W-:Y:S02]  /*e860*/  FSEL R81, R70, -INF , P5 ;  /* 0xff80000046517808 */ /* 0x000fe40002800000 */
[----:B------:R-:W-:Y:S02]  /*e870*/  FSEL R62, R79, -INF , P5 ;  /* 0xff8000004f3e7808 */ /* 0x000fe40002800000 */
        /* <DEDUP_REMOVED lines=36> */
[----:B------:R-:W-:Y:S02]  /*eac0*/  FMNMX.FTZ R4, R56, R0, !PT ;  /* 0x0000000038047209 */ /* 0x000fe40007810000 */
[----:B------:R-:W-:-:S02]  /*ead0*/  FMNMX.FTZ R5, R58, R2, !PT ;  /* 0x000000023a057209 */ /* 0x000fc40007810000 */
[----:B------:R-:W-:Y:S02]  /*eae0*/  FMNMX.FTZ R6, R89, R3, !PT ;  /* 0x0000000359067209 */ /* 0x000fe40007810000 */
[----:B------:R-:W-:Y:S01]  /*eaf0*/  FMNMX.FTZ R7, R103, R7, !PT ;  /* 0x0000000767077209 */ /* 0x000fe20007810000 */
        /* <DEDUP_REMOVED lines=11> */
[----:B------:R-:W3:Y:S04]  /*ebb0*/  SHFL.BFLY PT, R6, R3, 0x1, 0x1f ;  /* 0x0c201f0003067f89 */ /* 0x000ee800000e0000 */
[----:B------:R4:W4:Y:S01]  /*ebc0*/  SHFL.BFLY PT, R8, R7, 0x1, 0x1f ;  /* 0x0c201f0007087f89 */ /* 0x00092200000e0000 */
[----:B-1----:R-:W-:Y:S02]  /*ebd0*/  FMNMX.FTZ R71, R0, R4, !PT ;  /* 0x0000000400477209 */ /* 0x002fe40007810000 */
[----:B--2---:R-:W-:Y:S02]  /*ebe0*/  FMNMX.FTZ R70, R2, R5, !PT ;  /* 0x0000000502467209 */ /* 0x004fe40007810000 */
[----:B---3--:R-:W-:Y:S02]  /*ebf0*/  FMNMX.FTZ R69, R3, R6, !PT ;  /* 0x0000000603457209 */ /* 0x008fe40007810000 */
.L_x_429:
[C---:B------:R-:W-:Y:S01]  /*ec00*/  FMUL.FTZ R0, R71.reuse, c[0x0][0x2d0] ;  /* 0x0000b40047007a20 */ /* 0x040fe20000410000 */
[----:B------:R-:W-:Y:S01]  /*ec10*/  FSETP.NEU.FTZ.AND P0, PT, R71, -INF , PT ;  /* 0xff8000004700780b */ /* 0x000fe20003f1d000 */
[----:B------:R-:W-:Y:S01]  /*ec20*/  FMUL.FTZ R3, R70, c[0x0][0x2d0] ;  /* 0x0000b40046037a20 */ /* 0x000fe20000410000 */
[----:B----4-:R-:W-:Y:S01]  /*ec30*/  FMNMX.FTZ R68, R8, R7, !PT ;  /* 0x0000000708447209 */ /* 0x010fe20007810000 */
[----:B------:R-:W-:Y:S01]  /*ec40*/  WARPSYNC 0xffffffff ;  /* 0xffffffff00007948 */ /* 0x000fe20003800000 */
[----:B------:R-:W-:Y:S01]  /*ec50*/  FSEL R4, R0, RZ, P0 ;  /* 0x000000ff00047208 */ /* 0x000fe20000000000 */
[----:B------:R-:W1:Y:S01]  /*ec60*/  LDSM.16.MT88.4 R48, [R192] ;  /* 0x00000000c030783b */ /* 0x000e620000004200 */
[----:B------:R-:W-:-:S03]  /*ec70*/  FSETP.NEU.FTZ.AND P0, PT, R70, -INF , PT ;  /* 0xff8000004600780b */ /* 0x000fc60003f1d000 */
[--C-:B------:R-:W-:Y:S01]  /*ec80*/  FFMA.FTZ R0, R9, c[0x0][0x2d0], -R4.reuse ;  /* 0x0000b40009007a23 */ /* 0x100fe20000010804 */
[----:B------:R-:W-:Y:S01]  /*ec90*/  FSEL R3, R3, RZ, P0 ;  /* 0x000000ff03037208 */ /* 0x000fe20000000000 */
[--C-:B------:R-:W-:Y:S01]  /*eca0*/  FFMA.FTZ R2, R16, c[0x0][0x2d0], -R4.reuse ;  /* 0x0000b40010027a23 */ /* 0x100fe20000010804 */
[----:B------:R-:W-:Y:S01]  /*ecb0*/  FSETP.NEU.FTZ.AND P0, PT, R69, -INF , PT ;  /* 0xff8000004500780b */ /* 0x000fe20003f1d000 */
[----:B------:R2:W-:Y:S01]  /*ecc0*/  MUFU.EX2 R166, R0 ;  /* 0x0000000000a67308 */ /* 0x0005e20000000800 */
[----:B------:R-:W3:Y:S01]  /*ecd0*/  LDSM.16.MT88.4 R44, [R196] ;  /* 0x00000000c42c783b */ /* 0x000ee20000004200 */
[----:B------:R-:W-:Y:S02]  /*ece0*/  FFMA.FTZ R5, R26, c[0x0][0x2d0], -R3 ;  /* 0x0000b4001a057a23 */ /* 0x000fe40000010803 */
[--C-:B------:R-:W-:Y:S02]  /*ecf0*/  FFMA.FTZ R109, R73, c[0x0][0x2d0], -R4.reuse ;  /* 0x0000b400496d7a23 */ /* 0x100fe40000010804 */
[----:B------:R-:W-:-:S02]  /*ed00*/  FFMA.FTZ R97, R72, c[0x0][0x2d0], -R4 ;  /* 0x0000b40048617a23 */ /* 0x000fc40000010804 */
[----:B------:R4:W-:Y:S01]  /*ed10*/  MUFU.EX2 R224, R2 ;  /* 0x0000000200e07308 */ /* 0x0009e20000000800 */
[--C-:B------:R-:W-:Y:S02]  /*ed20*/  FFMA.FTZ R96, R67, c[0x0][0x2d0], -R4.reuse ;  /* 0x0000b40043607a23 */ /* 0x100fe40000010804 */
[--C-:B------:R-:W-:Y:S02]  /*ed30*/  FFMA.FTZ R91, R66, c[0x0][0x2d0], -R4.reuse ;  /* 0x0000b400425b7a23 */ /* 0x100fe40000010804 */
[--C-:B------:R-:W-:Y:S02]  /*ed40*/  FFMA.FTZ R150, R65, c[0x0][0x2d0], -R4.reuse ;  /* 0x0000b40041967a23 */ /* 0x100fe40000010804 */
[--C-:B------:R-:W-:Y:S01]  /*ed50*/  FFMA.FTZ R149, R64, c[0x0][0x2d0], -R4.reuse ;  /* 0x0000b40040957a23 */ /* 0x100fe20000010804 */
[----:B------:R5:W-:Y:S01]  /*ed60*/  MUFU.EX2 R221, R5 ;  /* 0x0000000500dd7308 */ /* 0x000be20000000800 */
[--C-:B--2---:R-:W-:Y:S02]  /*ed70*/  FFMA.FTZ R0, R10, c[0x0][0x2d0], -R4.reuse ;  /* 0x0000b4000a007a23 */ /* 0x104fe40000010804 */
[----:B------:R-:W-:-:S02]  /*ed80*/  FFMA.FTZ R148, R63, c[0x0][0x2d0], -R4 ;  /* 0x0000b4003f947a23 */ /* 0x000fc40000010804 */
[--C-:B------:R-:W-:Y:S02]  /*ed90*/  FFMA.FTZ R123, R62, c[0x0][0x2d0], -R4.reuse ;  /* 0x0000b4003e7b7a23 */ /* 0x100fe40000010804 */
[--C-:B------:R-:W-:Y:S01]  /*eda0*/  FFMA.FTZ R171, R61, c[0x0][0x2d0], -R4.reuse ;  /* 0x0000b4003dab7a23 */ /* 0x100fe20000010804 */
[----:B------:R2:W-:Y:S01]  /*edb0*/  MUFU.EX2 R165, R0 ;  /* 0x0000000000a57308 */ /* 0x0005e20000000800 */
[----:B----4-:R-:W-:Y:S02]  /*edc0*/  FMUL.FTZ R2, R69, c[0x0][0x2d0] ;  /* 0x0000b40045027a20 */ /* 0x010fe40000410000 */
[--C-:B------:R-:W-:Y:S02]  /*edd0*/  FFMA.FTZ R175, R59, c[0x0][0x2d0], -R4.reuse ;  /* 0x0000b4003baf7a23 */ /* 0x100fe40000010804 */
[--C-:B------:R-:W-:Y:S01]  /*ede0*/  FFMA.FTZ R174, R57, c[0x0][0x2d0], -R4.reuse ;  /* 0x0000b40039ae7a23 */ /* 0x100fe20000010804 */
[----:B------:R-:W-:Y:S01]  /*edf0*/  FSEL R2, R2, RZ, P0 ;  /* 0x000000ff02027208 */ /* 0x000fe20000000000 */
[----:B------:R-:W-:Y:S01]  /*ee00*/  FFMA.FTZ R173, R56, c[0x0][0x2d0], -R4 ;  /* 0x0000b40038ad7a23 */ /* 0x000fe20000010804 */
[----:B------:R-:W-:Y:S01]  /*ee10*/  FSETP.NEU.FTZ.AND P0, PT, R68, -INF , PT ;  /* 0xff8000004400780b */ /* 0x000fe20003f1d000 */
[----:B------:R-:W-:Y:S01]  /*ee20*/  FFMA.FTZ R177, R58, c[0x0][0x2d0], -R3 ;  /* 0x0000b4003ab17a23 */ /* 0x000fe20000010803 */
[----:B------:R-:W-:Y:S01]  /*ee30*/  MUFU.EX2 R109, R109 ;  /* 0x0000006d006d7308 */ /* 0x000fe20000000800 */
[----:B-----5:R-:W-:-:S02]  /*ee40*/  FFMA.FTZ R5, R35, c[0x0][0x2d0], -R2 ;  /* 0x0000b40023057a23 */ /* 0x020fc40000010802 */
[--C-:B------:R-:W-:Y:S02]  /*ee50*/  FFMA.FTZ R159, R108, c[0x0][0x2d0], -R2.reuse ;  /* 0x0000b4006c9f7a23 */ /* 0x100fe40000010802 */
[----:B------:R-:W-:Y:S02]  /*ee60*/  FFMA.FTZ R181, R92, c[0x0][0x2d0], -R2 ;  /* 0x0000b4005cb57a23 */ /* 0x000fe40000010802 */
[----:B--2---:R-:W-:Y:S01]  /*ee70*/  FFMA.FTZ R0, R11, c[0x0][0x2d0], -R4 ;  /* 0x0000b4000b007a23 */ /* 0x004fe20000010804 */
[----:B------:R2:W-:Y:S01]  /*ee80*/  MUFU.EX2 R219, R5 ;  /* 0x0000000500db7308 */ /* 0x0005e20000000800 */
[----:B------:R-:W-:Y:S02]  /*ee90*/  FFMA.FTZ R172, R60, c[0x0][0x2d0], -R3 ;  /* 0x0000b4003cac7a23 */ /* 0x000fe40000010803 */
[--C-:B------:R-:W-:Y:S02]  /*eea0*/  FFMA.FTZ R65, R99, c[0x0][0x2d0], -R2.reuse ;  /* 0x0000b40063417a23 */ /* 0x100fe40000010802 */
[----:B------:R-:W-:-:S02]  /*eeb0*/  FFMA.FTZ R64, R101, c[0x0][0x2d0], -R2 ;  /* 0x0000b40065407a23 */ /* 0x000fc40000010802 */
[--C-:B------:R-:W-:Y:S01]  /*eec0*/  FFMA.FTZ R158, R106, c[0x0][0x2d0], -R2.reuse ;  /* 0x0000b4006a9e7a23 */ /* 0x100fe20000010802 */
[----:B------:R4:W-:Y:S01]  /*eed0*/  MUFU.EX2 R168, R0 ;  /* 0x0000000000a87308 */ /* 0x0009e20000000800 */
[--C-:B------:R-:W-:Y:S02]  /*eee0*/  FFMA.FTZ R157, R105, c[0x0][0x2d0], -R2.reuse ;  /* 0x0000b400699d7a23 */ /* 0x100fe40000010802 */
[--C-:B------:R-:W-:Y:S02]  /*eef0*/  FFMA.FTZ R156, R104, c[0x0][0x2d0], -R2.reuse ;  /* 0x0000b400689c7a23 */ /* 0x100fe40000010802 */
[--C-:B------:R-:W-:Y:S02]  /*ef00*/  FFMA.FTZ R183, R100, c[0x0][0x2d0], -R2.reuse ;  /* 0x0000b40064b77a23 */ /* 0x100fe40000010802 */
[--C-:B------:R-:W-:Y:S01]  /*ef10*/  FFMA.FTZ R182, R98, c[0x0][0x2d0], -R2.reuse ;  /* 0x0000b40062b67a23 */ /* 0x100fe20000010802 */
[----:B------:R-:W-:Y:S01]  /*ef20*/  MUFU.EX2 R189, R97 ;  /* 0x0000006100bd7308 */ /* 0x000fe20000000800 */
[----:B--2---:R-:W-:-:S02]  /*ef30*/  FFMA.FTZ R5, R36, c[0x0][0x2d0], -R2 ;  /* 0x0000b40024057a23 */ /* 0x004fc40000010802 */
[----:B------:R-:W-:Y:S02]  /*ef40*/  FFMA.FTZ R180, R89, c[0x0][0x2d0], -R2 ;  /* 0x0000b40059b47a23 */ /* 0x000fe40000010802 */
[--C-:B------:R-:W-:Y:S02]  /*ef50*/  FFMA.FTZ R66, R74, c[0x0][0x2d0], -R3.reuse ;  /* 0x0000b4004a427a23 */ /* 0x100fe40000010803 */
[--C-:B------:R-:W-:Y:S01]  /*ef60*/  FFMA.FTZ R79, R75, c[0x0][0x2d0], -R3.reuse ;  /* 0x0000b4004b4f7a23 */ /* 0x100fe20000010803 */
[----:B------:R-:W-:Y:S01]  /*ef70*/  MUFU.EX2 R227, R5 ;  /* 0x0000000500e37308 */ /* 0x000fe20000000800 */
[----:B----4-:R-:W-:Y:S02]  /*ef80*/  FFMA.FTZ R0, R12, c[0x0][0x2d0], -R4 ;  /* 0x0000b4000c007a23 */ /* 0x010fe40000010804 */
        /* <DEDUP_REMOVED lines=9> */
[----:B------:R-:W-:-:S02]  /*f020*/  FFMA.FTZ R169, R76, c[0x0][0x2d0], -R3 ;  /* 0x0000b4004ca97a23 */ /* 0x000fc40000010803 */
[----:B--2---:R-:W-:-:S05]  /*f030*/  FFMA.FTZ R0, R13, c[0x0][0x2d0], -R4 ;  /* 0x0000b4000d007a23 */ /* 0x004fca0000010804 */
[----:B------:R-:W-:Y:S08]  /*f040*/  MUFU.EX2 R213, R91 ;  /* 0x0000005b00d57308 */ /* 0x000ff00000000800 */
[----:B------:R2:W-:Y:S08]  /*f050*/  MUFU.EX2 R187, R0 ;  /* 0x0000000000bb7308 */ /* 0x0005f00000000800 */
[----:B------:R-:W-:Y:S01]  /*f060*/  MUFU.EX2 R188, R78 ;  /* 0x0000004e00bc7308 */ /* 0x000fe20000000800 */
[----:B--2---:R-:W-:-:S07]  /*f070*/  FFMA.FTZ R0, R14, c[0x0][0x2d0], -R4 ;  /* 0x0000b4000e007a23 */ /* 0x004fce0000010804 */
[----:B------:R-:W-:Y:S08]  /*f080*/  MUFU.EX2 R212, R77 ;  /* 0x0000004d00d47308 */ /* 0x000ff00000000800 */
[----:B------:R2:W4:Y:S08]  /*f090*/  MUFU.EX2 R222, R0 ;  /* 0x0000000000de7308 */ /* 0x0005300000000800 */
[----:B------:R-:W-:Y:S01]  /*f0a0*/  MUFU.EX2 R91, R173 ;  /* 0x000000ad005b7308 */ /* 0x000fe20000000800 */
[----:B--2---:R-:W-:Y:S01]  /*f0b0*/  FFMA.FTZ R0, R18, c[0x0][0x2d0], -R4 ;  /* 0x0000b40012007a23 */ /* 0x004fe20000010804 */
[----:B----4-:R-:W-:-:S06]  /*f0c0*/  F2FP.PACK_AB R12, R222, R187 ;  /* 0x000000bbde0c723e */ /* 0x010fcc00000000ff */
[----:B------:R2:W4:Y:S02]  /*f0d0*/  MUFU.EX2 R226, R0 ;  /* 0x0000000000e27308 */ /* 0x0005240000000800 */
[----:B--2---:R-:W-:Y:S01]  /*f0e0*/  FFMA.FTZ R0, R15, c[0x0][0x2d0], -R3 ;  /* 0x0000b4000f007a23 */ /* 0x004fe20000010803 */
[----:B----4-:R-:W-:-:S05]  /*f0f0*/  F2FP.PACK_AB R14, R226, R224 ;  /* 0x000000e0e20e723e */ /* 0x010fca00000000ff */
[----:B------:R2:W-:Y:S02]  /*f100*/  MUFU.EX2 R162, R0 ;  /* 0x0000000000a27308 */ /* 0x0005e40000000800 */
[----:B--2---:R-:W-:-:S06]  /*f110*/  FFMA.FTZ R0, R17, c[0x0][0x2d0], -R3 ;  /* 0x0000b40011007a23 */ /* 0x004fcc0000010803 */
[----:B------:R2:W4:Y:S02]  /*f120*/  MUFU.EX2 R161, R0 ;  /* 0x0000000000a17308 */ /* 0x0005240000000800 */
[----:B--2---:R-:W-:Y:S01]  /*f130*/  FFMA.FTZ R0, R20, c[0x0][0x2d0], -R3 ;  /* 0x0000b40014007a23 */ /* 0x004fe20000010803 */
[----:B------:R-:W-:-:S05]  /*f140*/  F2FP.PACK_AB R20, R165, R166 ;  /* 0x000000a6a514723e */ /* 0x000fca00000000ff */
[----:B------:R2:W-:Y:S02]  /*f150*/  MUFU.EX2 R164, R0 ;  /* 0x0000000000a47308 */ /* 0x0005e40000000800 */
[----:B--2---:R-:W-:Y:S01]  /*f160*/  FFMA.FTZ R0, R21, c[0x0][0x2d0], -R3 ;  /* 0x0000b40015007a23 */ /* 0x004fe20000010803 */
[----:B----4-:R-:W-:-:S05]  /*f170*/  F2FP.PACK_AB R21, R161, R162 ;  /* 0x000000a2a115723e */ /* 0x010fca00000000ff */
[----:B------:R2:W4:Y:S02]  /*f180*/  MUFU.EX2 R167, R0 ;  /* 0x0000000000a77308 */ /* 0x0005240000000800 */
[----:B--2---:R-:W-:Y:S01]  /*f190*/  FFMA.FTZ R0, R22, c[0x0][0x2d0], -R3 ;  /* 0x0000b40016007a23 */ /* 0x004fe20000010803 */
[----:B------:R-:W-:-:S05]  /*f1a0*/  F2FP.PACK_AB R22, R176, R168 ;  /* 0x000000a8b016723e */ /* 0x000fca00000000ff */
[----:B------:R2:W-:Y:S02]  /*f1b0*/  MUFU.EX2 R186, R0 ;  /* 0x0000000000ba7308 */ /* 0x0005e40000000800 */
[----:B--2---:R-:W-:Y:S01]  /*f1c0*/  FFMA.FTZ R0, R23, c[0x0][0x2d0], -R3 ;  /* 0x0000b40017007a23 */ /* 0x004fe20000010803 */
[----:B----4-:R-:W-:-:S05]  /*f1d0*/  F2FP.PACK_AB R23, R167, R164 ;  /* 0x000000a4a717723e */ /* 0x010fca00000000ff */
[----:B------:R2:W4:Y:S02]  /*f1e0*/  MUFU.EX2 R220, R0 ;  /* 0x0000000000dc7308 */ /* 0x0005240000000800 */
[----:B-1----:R-:W-:Y:S01]  /*f1f0*/  HMMA.16816.F32 R8, R20, R48, RZ ;  /* 0x000000301408723c */ /* 0x002fe200000018ff */
[----:B--2---:R-:W-:Y:S01]  /*f200*/  FFMA.FTZ R0, R28, c[0x0][0x2d0], -R3 ;  /* 0x0000b4001c007a23 */ /* 0x004fe20000010803 */
[----:B----4-:R-:W-:Y:S01]  /*f210*/  F2FP.PACK_AB R13, R220, R186 ;  /* 0x000000badc0d723e */ /* 0x010fe200000000ff */
[----:B------:R-:W-:-:S03]  /*f220*/  FADD.FTZ R3, R166, R165 ;  /* 0x000000a5a6037221 */ /* 0x000fc60000010000 */
[----:B------:R1:W2:Y:S01]  /*f230*/  MUFU.EX2 R223, R0 ;  /* 0x0000000000df7308 */ /* 0x0002a20000000800 */
[----:B------:R-:W-:-:S04]  /*f240*/  FADD.FTZ R3, R168, R3 ;  /* 0x00000003a8037221 */ /* 0x000fc80000010000 */
[----:B------:R-:W-:-:S03]  /*f250*/  FADD.FTZ R76, R176, R3 ;  /* 0x00000003b04c7221 */ /* 0x000fc60000010000 */
[----:B------:R-:W-:Y:S01]  /*f260*/  MUFU.EX2 R168, R121 ;  /* 0x0000007900a87308 */ /* 0x000fe20000000800 */
[----:B-1----:R-:W-:Y:S01]  /*f270*/  FFMA.FTZ R0, R25, c[0x0][0x2d0], -R2 ;  /* 0x0000b40019007a23 */ /* 0x002fe20000010802 */
[----:B--2---:R-:W-:-:S06]  /*f280*/  F2FP.PACK_AB R15, R223, R221 ;  /* 0x000000dddf0f723e */ /* 0x004fcc00000000ff */
[----:B------:R-:W-:Y:S08]  /*f290*/  MUFU.EX2 R176, R152 ;  /* 0x0000009800b07308 */ /* 0x000ff00000000800 */
[----:B------:R1:W-:Y:S08]  /*f2a0*/  MUFU.EX2 R155, R0 ;  /* 0x00000000009b7308 */ /* 0x0003f00000000800 */
[----:B------:R-:W-:Y:S01]  /*f2b0*/  MUFU.EX2 R165, R157 ;  /* 0x0000009d00a57308 */ /* 0x000fe20000000800 */
[----:B-1----:R-:W-:-:S07]  /*f2c0*/  FFMA.FTZ R0, R27, c[0x0][0x2d0], -R2 ;  /* 0x0000b4001b007a23 */ /* 0x002fce0000010802 */
[----:B------:R-:W-:Y:S08]  /*f2d0*/  MUFU.EX2 R166, R156 ;  /* 0x0000009c00a67308 */ /* 0x000ff00000000800 */
[----:B------:R1:W2:Y:S02]  /*f2e0*/  MUFU.EX2 R154, R0 ;  /* 0x00000000009a7308 */ /* 0x0002a40000000800 */
[----:B-1----:R-:W-:Y:S01]  /*f2f0*/  FFMA.FTZ R0, R30, c[0x0][0x2d0], -R2 ;  /* 0x0000b4001e007a23 */ /* 0x002fe20000010802 */
[----:B--2---:R-:W-:-:S05]  /*f300*/  F2FP.PACK_AB R16, R154, R155 ;  /* 0x0000009b9a10723e */ /* 0x004fca00000000ff */
[----:B------:R1:W-:Y:S02]  /*f310*/  MUFU.EX2 R160, R0 ;  /* 0x0000000000a07308 */ /* 0x0003e40000000800 */
[--C-:B-1----:R-:W-:Y:S02]  /*f320*/  FFMA.FTZ R0, R31, c[0x0][0x2d0], -R2.reuse ;  /* 0x0000b4001f007a23 */ /* 0x102fe40000010802 */
[----:B------:R-:W1:Y:S04]  /*f330*/  LDSM.16.MT88.4 R28, [R196+0x800] ;  /* 0x00080000c41c783b */ /* 0x000e680000004200 */
[----:B------:R2:W4:Y:S02]  /*f340*/  MUFU.EX2 R163, R0 ;  /* 0x0000000000a37308 */ /* 0x0005240000000800 */
[----:B--2---:R-:W-:Y:S01]  /*f350*/  FFMA.FTZ R0, R32, c[0x0][0x2d0], -R2 ;  /* 0x0000b40020007a23 */ /* 0x004fe20000010802 */
[----:B----4-:R-:W-:-:S05]  /*f360*/  F2FP.PACK_AB R18, R163, R160 ;  /* 0x000000a0a312723e */ /* 0x010fca00000000ff */
[----:B------:R2:W-:Y:S02]  /*f370*/  MUFU.EX2 R185, R0 ;  /* 0x0000000000b97308 */ /* 0x0005e40000000800 */
[----:B--2---:R-:W-:-:S06]  /*f380*/  FFMA.FTZ R0, R33, c[0x0][0x2d0], -R2 ;  /* 0x0000b40021007a23 */ /* 0x004fcc0000010802 */
[----:B------:R2:W-:Y:S02]  /*f390*/  MUFU.EX2 R217, R0 ;  /* 0x0000000000d97308 */ /* 0x0005e40000000800 */
[----:B--2---:R-:W-:-:S05]  /*f3a0*/  FMUL.FTZ R0, R68, c[0x0][0x2d0] ;  /* 0x0000b40044007a20 */ /* 0x004fca0000410000 */
[----:B------:R-:W-:-:S05]  /*f3b0*/  FSEL R0, R0, RZ, P0 ;  /* 0x000000ff00007208 */ /* 0x000fca0000000000 */
[--C-:B------:R-:W-:Y:S02]  /*f3c0*/  FFMA.FTZ R5, R37, c[0x0][0x2d0], -R0.reuse ;  /* 0x0000b40025057a23 */ /* 0x100fe40000010800 */
[--C-:B------:R-:W-:Y:S01]  /*f3d0*/  FFMA.FTZ R6, R52, c[0x0][0x2d0], -R0.reuse ;  /* 0x0000b40034067a23 */ /* 0x100fe20000010800 */
[----:B---3--:R-:W-:Y:S01]  /*f3e0*/  HMMA.16816.F32 R36, R20, R44, RZ ;  /* 0x0000002c1424723c */ /* 0x008fe200000018ff */
[----:B------:R2:W-:Y:S01]  /*f3f0*/  MUFU.EX2 R153, R5 ;  /* 0x0000000500997308 */ /* 0x0005e20000000800 */
[--C-:B------:R-:W-:Y:S02]  /*f400*/  FFMA.FTZ R178, R111, c[0x0][0x2d0], -R0.reuse ;  /* 0x0000b4006fb27a23 */ /* 0x100fe40000010800 */
[--C-:B------:R-:W-:Y:S02]  /*f410*/  FFMA.FTZ R111, R110, c[0x0][0x2d0], -R0.reuse ;  /* 0x0000b4006e6f7a23 */ /* 0x100fe40000010800 */
[--C-:B------:R-:W-:Y:S02]  /*f420*/  FFMA.FTZ R108, R117, c[0x0][0x2d0], -R0.reuse ;  /* 0x0000b400756c7a23 */ /* 0x100fe40000010800 */
[--C-:B------:R-:W-:Y:S01]  /*f430*/  FFMA.FTZ R92, R115, c[0x0][0x2d0], -R0.reuse ;  /* 0x0000b400735c7a23 */ /* 0x100fe20000010800 */
[----:B------:R-:W-:Y:S01]  /*f440*/  MUFU.EX2 R215, R6 ;  /* 0x0000000600d77308 */ /* 0x000fe20000000800 */
[----:B------:R-:W-:-:S02]  /*f450*/  FFMA.FTZ R179, R113, c[0x0][0x2d0], -R0 ;  /* 0x0000b40071b37a23 */ /* 0x000fc40000010800 */
[--C-:B------:R-:W-:Y:S02]  /*f460*/  FFMA.FTZ R110, R103, c[0x0][0x2d0], -R0.reuse ;  /* 0x0000b400676e7a23 */ /* 0x100fe40000010800 */
[----:B--2---:R-:W-:-:S03]  /*f470*/  FFMA.FTZ R5, R40, c[0x0][0x2d0], -R0 ;  /* 0x0000b40028057a23 */ /* 0x004fc60000010800 */
[----:B------:R-:W-:Y:S07]  /*f480*/  MUFU.EX2 R92, R92 ;  /* 0x0000005c005c7308 */ /* 0x000fee0000000800 */
[----:B-1----:R-:W-:Y:S01]  /*f490*/  HMMA.16816.F32 R144, R12, R28, R36 ;  /* 0x0000001c0c90723c */ /* 0x002fe20000001824 */
[----:B------:R-:W-:Y:S01]  /*f4a0*/  LDSM.16.MT88.4 R36, [R193+0x800] ;  /* 0x00080000c124783b */ /* 0x000fe20000004200 */
[----:B------:R1:W2:Y:S02]  /*f4b0*/  MUFU.EX2 R151, R5 ;  /* 0x0000000500977308 */ /* 0x0002a40000000800 */
[----:B-1----:R-:W-:Y:S01]  /*f4c0*/  FFMA.FTZ R5, R42, c[0x0][0x2d0], -R0 ;  /* 0x0000b4002a057a23 */ /* 0x002fe20000010800 */
[----:B--2---:R-:W-:Y:S01]  /*f4d0*/  F2FP.PACK_AB R17, R151, R153 ;  /* 0x000000999711723e */ /* 0x004fe200000000ff */
[----:B------:R-:W-:-:S04]  /*f4e0*/  FADD.FTZ R89, R153, R151 ;  /* 0x0000009799597221 */ /* 0x000fc80000010000 */
[----:B------:R1:W-:Y:S08]  /*f4f0*/  MUFU.EX2 R184, R5 ;  /* 0x0000000500b87308 */ /* 0x0003f00000000800 */
[----:B------:R-:W-:Y:S01]  /*f500*/  MUFU.EX2 R151, R65 ;  /* 0x0000004100977308 */ /* 0x000fe20000000800 */
[--C-:B-1----:R-:W-:Y:S02]  /*f510*/  FFMA.FTZ R5, R43, c[0x0][0x2d0], -R0.reuse ;  /* 0x0000b4002b057a23 */ /* 0x102fe40000010800 */
[----:B------:R-:W1:Y:S05]  /*f520*/  LDSM.16.MT88.4 R40, [R192+0x800] ;  /* 0x00080000c028783b */ /* 0x000e6a0000004200 */
[----:B------:R2:W3:Y:S02]  /*f530*/  MUFU.EX2 R214, R5 ;  /* 0x0000000500d67308 */ /* 0x0004e40000000800 */
[----:B--2---:R-:W-:Y:S01]  /*f540*/  FFMA.FTZ R5, R53, c[0x0][0x2d0], -R0 ;  /* 0x0000b40035057a23 */ /* 0x004fe20000010800 */
[----:B---3--:R-:W-:-:S05]  /*f550*/  F2FP.PACK_AB R19, R214, R184 ;  /* 0x000000b8d613723e */ /* 0x008fca00000000ff */
[----:B------:R2:W3:Y:S02]  /*f560*/  MUFU.EX2 R216, R5 ;  /* 0x0000000500d87308 */ /* 0x0004e40000000800 */
[C---:B------:R-:W-:Y:S08]  /*f570*/  HMMA.16816.F32 R32, R16.reuse, R48, RZ ;  /* 0x000000301020723c */ /* 0x040ff000000018ff */
[----:B------:R-:W-:Y:S01]  /*f580*/  HMMA.16816.F32 R24, R16, R44, RZ ;  /* 0x0000002c1018723c */ /* 0x000fe200000018ff */
[----:B--2---:R-:W-:-:S04]  /*f590*/  FFMA.FTZ R5, R54, c[0x0][0x2d0], -R0 ;  /* 0x0000b40036057a23 */ /* 0x004fc80000010800 */
[----:B------:R2:W-:Y:S03]  /*f5a0*/  MUFU.EX2 R218, R5 ;  /* 0x0000000500da7308 */ /* 0x0005e60000000800 */
[----:B-1----:R-:W-:Y:S07]  /*f5b0*/  HMMA.16816.F32 R124, R12, R40, R8 ;  /* 0x000000280c7c723c */ /* 0x002fee0000001808 */
[----:B------:R-:W-:-:S02]  /*f5c0*/  F2FP.PACK_AB R8, R217, R185 ;  /* 0x000000b9d908723e */ /* 0x000fc400000000ff */
[----:B------:R-:W-:Y:S02]  /*f5d0*/  F2FP.PACK_AB R10, R227, R219 ;  /* 0x000000dbe30a723e */ /* 0x000fe400000000ff */
[----:B---3--:R-:W-:Y:S01]  /*f5e0*/  F2FP.PACK_AB R9, R216, R215 ;  /* 0x000000d7d809723e */ /* 0x008fe200000000ff */
[----:B--2---:R-:W-:-:S04]  /*f5f0*/  FFMA.FTZ R5, R55, c[0x0][0x2d0], -R0 ;  /* 0x0000b40037057a23 */ /* 0x004fc80000010800 */
[----:B------:R-:W1:Y:S02]  /*f600*/  MUFU.EX2 R225, R5 ;  /* 0x0000000500e17308 */ /* 0x000e640000000800 */
[----:B-1----:R-:W-:-:S07]  /*f610*/  F2FP.PACK_AB R11, R225, R218 ;  /* 0x000000dae10b723e */ /* 0x002fce00000000ff */
[C---:B------:R-:W-:Y:S01]  /*f620*/  HMMA.16816.F32 R136, R8.reuse, R40, R32 ;  /* 0x000000280888723c */ /* 0x040fe20000001820 */
[----:B------:R-:W1:Y:S06]  /*f630*/  LDSM.16.MT88.4 R32, [R193] ;  /* 0x00000000c120783b */ /* 0x000e6c0000004200 */
[--C-:B------:R-:W-:Y:S01]  /*f640*/  FFMA.FTZ R41, R102, c[0x0][0x2d0], -R2.reuse ;  /* 0x0000b40066297a23 */ /* 0x100fe20000010802 */
[----:B------:R-:W-:Y:S01]  /*f650*/  HMMA.16816.F32 R140, R8, R28, R24 ;  /* 0x0000001c088c723c */ /* 0x000fe20000001818 */
[----:B------:R-:W-:Y:S02]  /*f660*/  FFMA.FTZ R40, R107, c[0x0][0x2d0], -R2 ;  /* 0x0000b4006b287a23 */ /* 0x000fe40000010802 */
[----:B------:R-:W-:Y:S01]  /*f670*/  FADD.FTZ R2, R162, R161 ;  /* 0x000000a1a2027221 */ /* 0x000fe20000010000 */
[----:B------:R-:W-:Y:S03]  /*f680*/  MUFU.EX2 R207, R41 ;  /* 0x0000002900cf7308 */ /* 0x000fe60000000800 */
[----:B------:R-:W-:-:S02]  /*f690*/  FFMA.FTZ R29, R116, c[0x0][0x2d0], -R0 ;  /* 0x0000b400741d7a23 */ /* 0x000fc40000010800 */
[----:B------:R-:W-:Y:S02]  /*f6a0*/  FFMA.FTZ R28, R119, c[0x0][0x2d0], -R0 ;  /* 0x0000b400771c7a23 */ /* 0x000fe40000010800 */
[----:B------:R-:W-:Y:S01]  /*f6b0*/  FADD.FTZ R2, R164, R2 ;  /* 0x00000002a4027221 */ /* 0x000fe20000010000 */
[----:B------:R-:W-:Y:S03]  /*f6c0*/  MUFU.EX2 R211, R40 ;  /* 0x0000002800d37308 */ /* 0x000fe60000000800 */
[----:B------:R-:W-:Y:S02]  /*f6d0*/  FADD.FTZ R67, R167, R2 ;  /* 0x00000002a7437221 */ /* 0x000fe40000010000 */
[----:B------:R-:W-:-:S03]  /*f6e0*/  FADD.FTZ R2, R187, R76 ;  /* 0x0000004cbb027221 */ /* 0x000fc60000010000 */
[----:B------:R-:W-:Y:S01]  /*f6f0*/  MUFU.EX2 R191, R29 ;  /* 0x0000001d00bf7308 */ /* 0x000fe20000000800 */
[----:B------:R-:W-:-:S04]  /*f700*/  FADD.FTZ R2, R222, R2 ;  /* 0x00000002de027221 */ /* 0x000fc80000010000 */
[----:B------:R-:W-:-:S03]  /*f710*/  FADD.FTZ R2, R224, R2 ;  /* 0x00000002e0027221 */ /* 0x000fc60000010000 */
[----:B------:R-:W-:Y:S01]  /*f720*/  MUFU.EX2 R210, R28 ;  /* 0x0000001c00d27308 */ /* 0x000fe20000000800 */
[----:B------:R-:W-:Y:S01]  /*f730*/  FADD.FTZ R2, R226, R2 ;  /* 0x00000002e2027221 */ /* 0x000fe20000010000 */
[----:B-1----:R-:W-:Y:S03]  /*f740*/  HMMA.16816.F32 R24, R20, R32, RZ ;  /* 0x000000201418723c */ /* 0x002fe600000018ff */
[----:B------:R-:W-:-:S03]  /*f750*/  FADD.FTZ R2, R109, R2 ;  /* 0x000000026d027221 */ /* 0x000fc60000010000 */
[----:B------:R-:W-:Y:S01]  /*f760*/  MUFU.EX2 R187, R123 ;  /* 0x0000007b00bb7308 */ /* 0x000fe20000000800 */
[----:B------:R-:W-:Y:S01]  /*f770*/  FADD.FTZ R2, R189, R2 ;  /* 0x00000002bd027221 */ /* 0x000fe20000010000 */
[----:B------:R-:W-:Y:S03]  /*f780*/  HMMA.16816.F32 R4, R16, R32, RZ ;  /* 0x000000201004723c */ /* 0x000fe600000018ff */
[----:B------:R-:W-:-:S03]  /*f790*/  FADD.FTZ R2, R190, R2 ;  /* 0x00000002be027221 */ /* 0x000fc60000010000 */
[----:B------:R-:W-:Y:S01]  /*f7a0*/  MUFU.EX2 R167, R122 ;  /* 0x0000007a00a77308 */ /* 0x000fe20000000800 */
[----:B------:R-:W-:-:S07]  /*f7b0*/  FADD.FTZ R2, R213, R2 ;  /* 0x00000002d5027221 */ /* 0x000fce0000010000 */
[----:B------:R-:W-:Y:S02]  /*f7c0*/  MUFU.EX2 R161, R159 ;  /* 0x0000009f00a17308 */ /* 0x000fe40000000800 */
[-C--:B------:R-:W-:Y:S01]  /*f7d0*/  HMMA.16816.F32 R132, R12, R36.reuse, R24 ;  /* 0x000000240c84723c */ /* 0x080fe20000001818 */
[----:B------:R-:W1:Y:S05]  /*f7e0*/  LDSM.16.MT88.4 R24, [R195] ;  /* 0x00000000c318783b */ /* 0x000e6a0000004200 */
[----:B------:R-:W-:Y:S02]  /*f7f0*/  MUFU.EX2 R164, R108 ;  /* 0x0000006c00a47308 */ /* 0x000fe40000000800 */
[----:B------:R-:W-:Y:S07]  /*f800*/  HMMA.16816.F32 R128, R8, R36, R4 ;  /* 0x000000240880723c */ /* 0x000fee0000001804 */
[----:B------:R-:W-:-:S02]  /*f810*/  FADD.FTZ R4, R155, R154 ;  /* 0x0000009a9b047221 */ /* 0x000fc40000010000 */
[--C-:B------:R-:W-:Y:S01]  /*f820*/  FFMA.FTZ R154, R120, c[0x0][0x2d0], -R0.reuse ;  /* 0x0000b400789a7a23 */ /* 0x100fe20000010800 */
[----:B------:R-:W-:Y:S01]  /*f830*/  MUFU.EX2 R155, R64 ;  /* 0x00000040009b7308 */ /* 0x000fe20000000800 */
[--C-:B------:R-:W-:Y:S02]  /*f840*/  FFMA.FTZ R37, R112, c[0x0][0x2d0], -R0.reuse ;  /* 0x0000b40070257a23 */ /* 0x100fe40000010800 */
[--C-:B------:R-:W-:Y:S02]  /*f850*/  FFMA.FTZ R36, R114, c[0x0][0x2d0], -R0.reuse ;  /* 0x0000b40072247a23 */ /* 0x100fe40000010800 */
[----:B------:R-:W-:Y:S02]  /*f860*/  FFMA.FTZ R120, R118, c[0x0][0x2d0], -R0 ;  /* 0x0000b40076787a23 */ /* 0x000fe40000010800 */
[----:B------:R-:W-:Y:S01]  /*f870*/  FADD.FTZ R0, R160, R4 ;  /* 0x00000004a0007221 */ /* 0x000fe20000010000 */
[----:B------:R-:W-:Y:S01]  /*f880*/  MUFU.EX2 R153, R36 ;  /* 0x0000002400997308 */ /* 0x000fe20000000800 */
[----:B------:R-:W2:Y:S02]  /*f890*/  LDSM.16.MT88.4 R4, [R195+0x800] ;  /* 0x00080000c304783b */ /* 0x000ea40000004200 */
[----:B------:R-:W-:-:S02]  /*f8a0*/  FADD.FTZ R3, R163, R0 ;  /* 0x00000000a3037221 */ /* 0x000fc40000010000 */
[----:B------:R-:W-:-:S03]  /*f8b0*/  FADD.FTZ R0, R186, R67 ;  /* 0x00000043ba007221 */ /* 0x000fc60000010000 */
[----:B------:R-:W-:Y:S01]  /*f8c0*/  MUFU.EX2 R186, R79 ;  /* 0x0000004f00ba7308 */ /* 0x000fe20000000800 */
[----:B------:R-:W-:-:S04]  /*f8d0*/  FADD.FTZ R0, R220, R0 ;  /* 0x00000000dc007221 */ /* 0x000fc80000010000 */
[----:B------:R-:W-:Y:S01]  /*f8e0*/  FADD.FTZ R0, R221, R0 ;  /* 0x00000000dd007221 */ /* 0x000fe20000010000 */
[----:B-1----:R-:W-:Y:S02]  /*f8f0*/  HMMA.16816.F32 R52, R16, R24, RZ ;  /* 0x000000181034723c */ /* 0x002fe400000018ff */
[----:B------:R-:W-:Y:S01]  /*f900*/  MUFU.EX2 R163, R158 ;  /* 0x0000009e00a37308 */ /* 0x000fe20000000800 */
[----:B------:R-:W-:-:S05]  /*f910*/  FADD.FTZ R0, R223, R0 ;  /* 0x00000000df007221 */ /* 0x000fca0000010000 */
[----:B------:R-:W-:Y:S02]  /*f920*/  HMMA.16816.F32 R56, R20, R24, RZ ;  /* 0x000000181438723c */ /* 0x000fe400000018ff */
[----:B------:R-:W1:Y:S08]  /*f930*/  MUFU.EX2 R25, R66 ;  /* 0x0000004200197308 */ /* 0x000e700000000800 */
[----:B------:R-:W-:Y:S08]  /*f940*/  MUFU.EX2 R160, R154 ;  /* 0x0000009a00a07308 */ /* 0x000ff00000000800 */
[----:B------:R3:W-:Y:S01]  /*f950*/  MUFU.EX2 R162, R120 ;  /* 0x0000007800a27308 */ /* 0x0007e20000000800 */
[----:B--2---:R-:W-:Y:S01]  /*f960*/  HMMA.16816.F32 R112, R8, R4, R52 ;  /* 0x000000040870723c */ /* 0x004fe20000001834 */
[----:B-1----:R-:W-:-:S04]  /*f970*/  FADD.FTZ R0, R25, R0 ;  /* 0x0000000019007221 */ /* 0x002fc80000010000 */
[----:B------:R-:W-:-:S03]  /*f980*/  FADD.FTZ R0, R186, R0 ;  /* 0x00000000ba007221 */ /* 0x000fc60000010000 */
[----:B------:R-:W-:Y:S01]  /*f990*/  HMMA.16816.F32 R52, R16, R50, RZ ;  /* 0x000000321034723c */ /* 0x000fe200000018ff */
[----:B------:R-:W-:-:S04]  /*f9a0*/  FADD.FTZ R0, R188, R0 ;  /* 0x00000000bc007221 */ /* 0x000fc80000010000 */
[----:B------:R-:W-:Y:S01]  /*f9b0*/  FADD.FTZ R0, R212, R0 ;  /* 0x00000000d4007221 */ /* 0x000fe20000010000 */
[----:B---3--:R-:W-:Y:S02]  /*f9c0*/  LDSM.16.MT88.4 R120, [R192+0x2000] ;  /* 0x00200000c078783b */ /* 0x008fe40000004200 */
[----:B------:R-:W-:Y:S07]  /*f9d0*/  HMMA.16816.F32 R116, R12, R4, R56 ;  /* 0x000000040c74723c */ /* 0x000fee0000001838 */
[----:B------:R-:W-:Y:S01]  /*f9e0*/  F2FP.PACK_AB R4, R155, R151 ;  /* 0x000000979b04723e */ /* 0x000fe200000000ff */
[----:B------:R-:W-:Y:S08]  /*f9f0*/  HMMA.16816.F32 R48, R20, R50, RZ ;  /* 0x000000321430723c */ /* 0x000ff000000018ff */
[----:B------:R-:W-:Y:S08]  /*fa00*/  HMMA.16816.F32 R56, R8, R42, R52 ;  /* 0x0000002a0838723c */ /* 0x000ff00000001834 */
[-C--:B------:R-:W-:Y:S08]  /*fa10*/  HMMA.16816.F32 R52, R16, R46.reuse, RZ ;  /* 0x0000002e1034723c */ /* 0x080ff000000018ff */
[----:B------:R-:W-:Y:S08]  /*fa20*/  HMMA.16816.F32 R44, R20, R46, RZ ;  /* 0x0000002e142c723c */ /* 0x000ff000000018ff */
[----:B------:R-:W-:Y:S08]  /*fa30*/  HMMA.16816.F32 R48, R12, R42, R48 ;  /* 0x0000002a0c30723c */ /* 0x000ff00000001830 */
[----:B------:R-:W-:Y:S08]  /*fa40*/  HMMA.16816.F32 R60, R8, R30, R52 ;  /* 0x0000001e083c723c */ /* 0x000ff00000001834 */
[-C--:B------:R-:W-:Y:S08]  /*fa50*/  HMMA.16816.F32 R52, R16, R34.reuse, RZ ;  /* 0x000000221034723c */ /* 0x080ff000000018ff */
[C---:B------:R-:W-:Y:S08]  /*fa60*/  HMMA.16816.F32 R32, R20.reuse, R34, RZ ;  /* 0x000000221420723c */ /* 0x040ff000000018ff */
[----:B------:R-:W-:Y:S08]  /*fa70*/  HMMA.16816.F32 R20, R20, R26, RZ ;  /* 0x0000001a1414723c */ /* 0x000ff000000018ff */
[C---:B------:R-:W-:Y:S08]  /*fa80*/  HMMA.16816.F32 R44, R12.reuse, R30, R44 ;  /* 0x0000001e0c2c723c */ /* 0x040ff0000000182c */
[C---:B------:R-:W-:Y:S08]  /*fa90*/  HMMA.16816.F32 R32, R12.reuse, R38, R32 ;  /* 0x000000260c20723c */ /* 0x040ff00000001820 */
[----:B------:R-:W-:Y:S01]  /*faa0*/  HMMA.16816.F32 R20, R12, R6, R20 ;  /* 0x000000060c14723c */ /* 0x000fe20000001814 */
[----:B------:R-:W1:Y:S07]  /*fab0*/  LDSM.16.MT88.4 R12, [R192+0x1000] ;  /* 0x00100000c00c783b */ /* 0x000e6e0000004200 */
[----:B------:R-:W-:Y:S01]  /*fac0*/  HMMA.16816.F32 R16, R16, R26, RZ ;  /* 0x0000001a1010723c */ /* 0x000fe200000018ff */
[----:B------:R-:W2:Y:S07]  /*fad0*/  MUFU.EX2 R26, R37 ;  /* 0x00000025001a7308 */ /* 0x000eae0000000800 */
[C---:B------:R-:W-:Y:S01]  /*fae0*/  HMMA.16816.F32 R72, R8.reuse, R38, R52 ;  /* 0x000000260848723c */ /* 0x040fe20000001834 */
[----:B------:R-:W-:Y:S01]  /*faf0*/  MUFU.EX2 R27, R172 ;  /* 0x000000ac001b7308 */ /* 0x000fe20000000800 */
[----:B--2---:R-:W-:Y:S11]  /*fb00*/  F2FP.PACK_AB R5, R153, R26 ;  /* 0x0000001a9905723e */ /* 0x004ff600000000ff */
[----:B------:R-:W-:Y:S03]  /*fb10*/  @!UPT UIADD3 URZ, URZ, URZ, URZ ;  /* 0x0000003f3f3ff290 */ /* 0x000fe6000fffe03f */
[----:B------:R-:W-:Y:S07]  /*fb20*/  HMMA.16816.F32 R80, R8, R6, R16 ;  /* 0x000000060850723c */ /* 0x000fee0000001810 */
[----:B------:R-:W-:Y:S01]  /*fb30*/  F2FP.PACK_AB R8, R189, R109 ;  /* 0x0000006dbd08723e */ /* 0x000fe200000000ff */
[----:B------:R-:W-:Y:S01]  /*fb40*/  FADD.FTZ R17, R184, R89 ;  /* 0x00000059b8117221 */ /* 0x000fe20000010000 */
[----:B------:R-:W-:Y:S01]  /*fb50*/  F2FP.PACK_AB R9, R186, R25 ;  /* 0x00000019ba09723e */ /* 0x000fe200000000ff */
[----:B------:R-:W-:Y:S01]  /*fb60*/  FADD.FTZ R16, R185, R3 ;  /* 0x00000003b9107221 */ /* 0x000fe20000010000 */
[----:B------:R-:W-:Y:S01]  /*fb70*/  F2FP.PACK_AB R10, R213, R190 ;  /* 0x000000bed50a723e */ /* 0x000fe200000000ff */
[----:B------:R-:W-:Y:S01]  /*fb80*/  FADD.FTZ R3, R214, R17 ;  /* 0x00000011d6037221 */ /* 0x000fe20000010000 */
[----:B------:R-:W-:Y:S01]  /*fb90*/  F2FP.PACK_AB R11, R212, R188 ;  /* 0x000000bcd40b723e */ /* 0x000fe200000000ff */
[----:B------:R-:W-:Y:S01]  /*fba0*/  MUFU.EX2 R184, R149 ;  /* 0x0000009500b87308 */ /* 0x000fe20000000800 */
[----:B------:R-:W-:Y:S01]  /*fbb0*/  F2FP.PACK_AB R6, R211, R207 ;  /* 0x000000cfd306723e */ /* 0x000fe200000000ff */
[----:B------:R-:W-:Y:S01]  /*fbc0*/  FADD.FTZ R3, R215, R3 ;  /* 0x00000003d7037221 */ /* 0x000fe20000010000 */
[----:B------:R-:W-:-:S03]  /*fbd0*/  F2FP.PACK_AB R7, R210, R191 ;  /* 0x000000bfd207723e */ /* 0x000fc600000000ff */
[----:B-1----:R-:W-:Y:S01]  /*fbe0*/  HMMA.16816.F32 R64, R8, R12, R124 ;  /* 0x0000000c0840723c */ /* 0x002fe2000000187c */
[----:B------:R-:W-:Y:S01]  /*fbf0*/  FADD.FTZ R3, R216, R3 ;  /* 0x00000003d8037221 */ /* 0x000fe20000010000 */
[----:B------:R-:W1:Y:S03]  /*fc00*/  MUFU.EX2 R185, R148 ;  /* 0x0000009400b97308 */ /* 0x000e660000000800 */
[----:B------:R-:W-:-:S03]  /*fc10*/  FADD.FTZ R3, R218, R3 ;  /* 0x00000003da037221 */ /* 0x000fc60000010000 */
[----:B------:R-:W-:Y:S01]  /*fc20*/  HMMA.16816.F32 R104, R4, R14, R56 ;  /* 0x0000000e0468723c */ /* 0x000fe20000001838 */
[----:B------:R-:W-:Y:S01]  /*fc30*/  FADD.FTZ R3, R225, R3 ;  /* 0x00000003e1037221 */ /* 0x000fe20000010000 */
[----:B------:R-:W-:Y:S03]  /*fc40*/  MUFU.EX2 R89, R171 ;  /* 0x000000ab00597308 */ /* 0x000fe60000000800 */
[----:B------:R-:W-:-:S03]  /*fc50*/  FADD.FTZ R3, R26, R3 ;  /* 0x000000031a037221 */ /* 0x000fc60000010000 */
[----:B------:R-:W-:Y:S01]  /*fc60*/  HMMA.16816.F32 R124, R4, R12, R136 ;  /* 0x0000000c047c723c */ /* 0x000fe20000001888 */
[----:B------:R-:W-:Y:S01]  /*fc70*/  FADD.FTZ R3, R153, R3 ;  /* 0x0000000399037221 */ /* 0x000fe20000010000 */
[----:B------:R-:W-:Y:S03]  /*fc80*/  MUFU.EX2 R25, R180 ;  /* 0x000000b400197308 */ /* 0x000fe60000000800 */
[----:B------:R-:W-:-:S03]  /*fc90*/  FADD.FTZ R3, R191, R3 ;  /* 0x00000003bf037221 */ /* 0x000fc60000010000 */
[C---:B------:R-:W-:Y:S01]  /*fca0*/  HMMA.16816.F32 R56, R8.reuse, R14, R48 ;  /* 0x0000000e0838723c */ /* 0x040fe20000001830 */
[----:B------:R-:W2:Y:S01]  /*fcb0*/  LDSM.16.MT88.4 R12, [R196+0x1000] ;  /* 0x00100000c40c783b */ /* 0x000ea20000004200 */
[----:B------:R-:W-:Y:S06]  /*fcc0*/  MUFU.EX2 R26, R110 ;  /* 0x0000006e001a7308 */ /* 0x000fec0000000800 */
[-C--:B--2---:R-:W-:Y:S08]  /*fcd0*/  HMMA.16816.F32 R52, R8, R12.reuse, R144 ;  /* 0x0000000c0834723c */ /* 0x084ff00000001890 */
[C---:B------:R-:W-:Y:S08]  /*fce0*/  HMMA.16816.F32 R100, R4.reuse, R12, R140 ;  /* 0x0000000c0464723c */ /* 0x040ff0000000188c */
[-C--:B------:R-:W-:Y:S08]  /*fcf0*/  HMMA.16816.F32 R96, R4, R14.reuse, R60 ;  /* 0x0000000e0460723c */ /* 0x080ff0000000183c */
[C---:B------:R-:W-:Y:S01]  /*fd00*/  HMMA.16816.F32 R48, R8.reuse, R14, R44 ;  /* 0x0000000e0830723c */ /* 0x040fe2000000182c */
[----:B------:R-:W2:Y:S07]  /*fd10*/  LDSM.16.MT88.4 R12, [R193+0x1000] ;  /* 0x00100000c10c783b */ /* 0x000eae0000004200 */
[-C--:B--2---:R-:W-:Y:S08]  /*fd20*/  HMMA.16816.F32 R44, R8, R12.reuse, R132 ;  /* 0x0000000c082c723c */ /* 0x084ff00000001884 */
[C---:B------:R-:W-:Y:S08]  /*fd30*/  HMMA.16816.F32 R76, R4.reuse, R12, R128 ;  /* 0x0000000c044c723c */ /* 0x040ff00000001880 */
[-C--:B------:R-:W-:Y:S08]  /*fd40*/  HMMA.16816.F32 R72, R4, R14.reuse, R72 ;  /* 0x0000000e0448723c */ /* 0x080ff00000001848 */
[----:B------:R-:W-:Y:S01]  /*fd50*/  HMMA.16816.F32 R32, R8, R14, R32 ;  /* 0x0000000e0820723c */ /* 0x000fe20000001820 */
[----:B------:R-:W2:Y:S07]  /*fd60*/  LDSM.16.MT88.4 R12, [R195+0x1000] ;  /* 0x00100000c30c783b */ /* 0x000eae0000004200 */
[C---:B--2---:R-:W-:Y:S01]  /*fd70*/  HMMA.16816.F32 R60, R4.reuse, R12, R112 ;  /* 0x0000000c043c723c */ /* 0x044fe20000001870 */
[----:B------:R-:W-:Y:S07]  /*fd80*/  LDSM.16.MT88.4 R112, [R196+0x2000] ;  /* 0x00200000c470783b */ /* 0x000fee0000004200 */
[----:B------:R-:W-:Y:S01]  /*fd90*/  HMMA.16816.F32 R40, R4, R14, R80 ;  /* 0x0000000e0428723c */ /* 0x000fe20000001850 */
[----:B------:R-:W-:Y:S06]  /*fda0*/  MUFU.EX2 R80, R170 ;  /* 0x000000aa00507308 */ /* 0x000fec0000000800 */
[----:B------:R-:W-:Y:S01]  /*fdb0*/  FADD.FTZ R4, R217, R16 ;  /* 0x00000010d9047221 */ /* 0x000fe20000010000 */
[----:B------:R-:W-:Y:S01]  /*fdc0*/  HMMA.16816.F32 R36, R8, R12, R116 ;  /* 0x0000000c0824723c */ /* 0x000fe20000001874 */
[----:B------:R-:W2:Y:S01]  /*fdd0*/  LDSM.16.MT88.4 R16, [R196+0x1800] ;  /* 0x00180000c410783b */ /* 0x000ea20000004200 */
[----:B------:R-:W3:Y:S01]  /*fde0*/  MUFU.EX2 R117, R150 ;  /* 0x0000009600757308 */ /* 0x000ee20000000800 */
[----:B------:R-:W-:Y:S01]  /*fdf0*/  FADD.FTZ R24, R219, R4 ;  /* 0x00000004db187221 */ /* 0x000fe20000010000 */
[----:B-1----:R-:W-:-:S02]  /*fe00*/  F2FP.PACK_AB R6, R187, R185 ;  /* 0x000000b9bb06723e */ /* 0x002fc400000000ff */
[----:B------:R-:W-:Y:S01]  /*fe10*/  F2FP.PACK_AB R7, R176, R167 ;  /* 0x000000a7b007723e */ /* 0x000fe200000000ff */
[----:B------:R-:W-:Y:S01]  /*fe20*/  FADD.FTZ R24, R227, R24 ;  /* 0x00000018e3187221 */ /* 0x000fe20000010000 */
[----:B------:R-:W-:Y:S01]  /*fe30*/  HMMA.16816.F32 R28, R8, R14, R20 ;  /* 0x0000000e081c723c */ /* 0x000fe20000001814 */
[----:B------:R-:W1:Y:S01]  /*fe40*/  LDSM.16.MT88.4 R20, [R192+0x1800] ;  /* 0x00180000c014783b */ /* 0x000e620000004200 */
[----:B------:R-:W4:Y:S03]  /*fe50*/  MUFU.EX2 R116, R90 ;  /* 0x0000005a00747308 */ /* 0x000f260000000800 */
[----:B------:R-:W5:Y:S04]  /*fe60*/  LDSM.16.MT88.4 R12, [R193+0x1800] ;  /* 0x00180000c10c783b */ /* 0x000f680000004200 */
[----:B------:R-:W5:Y:S01]  /*fe70*/  LDSM.16.MT88.4 R8, [R195+0x1800] ;  /* 0x00180000c308783b */ /* 0x000f620000004200 */
[----:B---3--:R-:W-:Y:S01]  /*fe80*/  F2FP.PACK_AB R4, R184, R117 ;  /* 0x00000075b804723e */ /* 0x008fe200000000ff */
[----:B------:R-:W3:Y:S01]  /*fe90*/  MUFU.EX2 R83, R169 ;  /* 0x000000a900537308 */ /* 0x000ee20000000800 */
[----:B----4-:R-:W-:-:S07]  /*fea0*/  F2FP.PACK_AB R5, R168, R116 ;  /* 0x00000074a805723e */ /* 0x010fce00000000ff */
[----:B------:R-:W4:Y:S08]  /*feb0*/  MUFU.EX2 R81, R175 ;  /* 0x000000af00517308 */ /* 0x000f300000000800 */
[----:B------:R-:W1:Y:S01]  /*fec0*/  MUFU.EX2 R90, R174 ;  /* 0x000000ae005a7308 */ /* 0x000e620000000800 */
[----:B---3--:R-:W-:Y:S01]  /*fed0*/  F2FP.PACK_AB R157, R83, R80 ;  /* 0x00000050539d723e */ /* 0x008fe200000000ff */
[C---:B--2---:R-:W-:Y:S06]  /*fee0*/  HMMA.16816.F32 R52, R4.reuse, R16, R52 ;  /* 0x000000100434723c */ /* 0x044fec0000001834 */
[----:B------:R-:W2:Y:S01]  /*fef0*/  MUFU.EX2 R82, R177 ;  /* 0x000000b100527308 */ /* 0x000ea20000000800 */
[----:B----4-:R-:W-:Y:S01]  /*ff00*/  F2FP.PACK_AB R156, R81, R89 ;  /* 0x00000059519c723e */ /* 0x010fe200000000ff */
[----:B-1----:R-:W-:Y:S01]  /*ff10*/  HMMA.16816.F32 R64, R4, R20, R64 ;  /* 0x000000140440723c */ /* 0x002fe20000001840 */
[----:B------:R-:W-:-:S07]  /*ff20*/  F2FP.PACK_AB R158, R91, R90 ;  /* 0x0000005a5b9e723e */ /* 0x000fce00000000ff */
[----:B------:R-:W-:Y:S01]  /*ff30*/  HMMA.16816.F32 R56, R4, R22, R56 ;  /* 0x000000160438723c */ /* 0x000fe20000001838 */
[----:B--2---:R-:W-:-:S07]  /*ff40*/  F2FP.PACK_AB R159, R82, R27 ;  /* 0x0000001b529f723e */ /* 0x004fce00000000ff */
[C---:B------:R-:W-:Y:S08]  /*ff50*/  HMMA.16816.F32 R48, R4.reuse, R18, R48 ;  /* 0x000000120430723c */ /* 0x040ff00000001830 */
[C---:B-----5:R-:W-:Y:S08]  /*ff60*/  HMMA.16816.F32 R44, R4.reuse, R12, R44 ;  /* 0x0000000c042c723c */ /* 0x060ff0000000182c */
[C---:B------:R-:W-:Y:S08]  /*ff70*/  HMMA.16816.F32 R32, R4.reuse, R14, R32 ;  /* 0x0000000e0420723c */ /* 0x040ff00000001820 */
[C---:B------:R-:W-:Y:S08]  /*ff80*/  HMMA.16816.F32 R36, R4.reuse, R8, R36 ;  /* 0x000000080424723c */ /* 0x040ff00000001824 */
[----:B------:R-:W-:Y:S07]  /*ff90*/  HMMA.16816.F32 R28, R4, R10, R28 ;  /* 0x0000000a041c723c */ /* 0x000fee000000181c */
[----:B------:R-:W-:Y:S01]  /*ffa0*/  F2FP.PACK_AB R4, R163, R161 ;  /* 0x000000a1a304723e */ /* 0x000fe200000000ff */
[----:B------:R-:W-:Y:S01]  /*ffb0*/  HMMA.16816.F32 R128, R156, R120, R64 ;  /* 0x000000789c80723c */ /* 0x000fe20000001840 */
[----:B------:R-:W-:-:S02]  /*ffc0*/  F2FP.PACK_AB R6, R166, R165 ;  /* 0x000000a5a606723e */ /* 0x000fc400000000ff */
[----:B------:R-:W-:Y:S02]  /*ffd0*/  F2FP.PACK_AB R5, R162, R160 ;  /* 0x000000a0a205723e */ /* 0x000fe400000000ff */
[----:B------:R-:W-:-:S03]  /*ffe0*/  F2FP.PACK_AB R7, R92, R164 ;  /* 0x000000a45c07723e */ /* 0x000fc600000000ff */
[----:B------:R-:W-:Y:S08]  /*fff0*/  HMMA.16816.F32 R132, R156, R122, R56 ;  /* 0x0000007a9c84723c */ /* 0x000ff00000001838 */
[C---:B------:R-:W-:Y:S08]  /*10000*/  HMMA.16816.F32 R124, R4.reuse, R20, R124 ;  /* 0x00000014047c723c */ /* 0x040ff0000000187c */
[C---:B------:R-:W-:Y:S08]  /*10010*/  HMMA.16816.F32 R100, R4.reuse, R16, R100 ;  /* 0x000000100464723c */ /* 0x040ff00000001864 */
[C---:B------:R-:W-:Y:S01]  /*10020*/  HMMA.16816.F32 R20, R4.reuse, R22, R104 ;  /* 0x000000160414723c */ /* 0x040fe20000001868 */
[----:B------:R-:W1:Y:S07]  /*10030*/  LDSM.16.MT88.4 R104, [R193+0x2000] ;  /* 0x00200000c168783b */ /* 0x000e6e0000004200 */
[C---:B------:R-:W-:Y:S08]  /*10040*/  HMMA.16816.F32 R16, R4.reuse, R18, R96 ;  /* 0x000000120410723c */ /* 0x040ff00000001860 */
[C---:B------:R-:W-:Y:S01]  /*10050*/  HMMA.16816.F32 R76, R4.reuse, R12, R76 ;  /* 0x0000000c044c723c */ /* 0x040fe2000000184c */
[----:B------:R-:W-:Y:S07]  /*10060*/  MUFU.EX2 R13, R182 ;  /* 0x000000b6000d7308 */ /* 0x000fee0000000800 */
[C---:B------:R-:W-:Y:S01]  /*10070*/  HMMA.16816.F32 R72, R4.reuse, R14, R72 ;  /* 0x0000000e0448723c */ /* 0x040fe20000001848 */
[----:B------:R-:W2:Y:S07]  /*10080*/  MUFU.EX2 R15, R181 ;  /* 0x000000b5000f7308 */ /* 0x000eae0000000800 */
[C---:B------:R-:W-:Y:S01]  /*10090*/  HMMA.16816.F32 R60, R4.reuse, R8, R60 ;  /* 0x00000008043c723c */ /* 0x040fe2000000183c */
[----:B------:R-:W-:Y:S07]  /*100a0*/  MUFU.EX2 R12, R179 ;  /* 0x000000b3000c7308 */ /* 0x000fee0000000800 */
[----:B------:R-:W-:Y:S01]  /*100b0*/  HMMA.16816.F32 R40, R4, R10, R40 ;  /* 0x0000000a0428723c */ /* 0x000fe20000001828 */
[----:B------:R-:W3:Y:S01]  /*100c0*/  LDSM.16.MT88.4 R8, [R195+0x2000] ;  /* 0x00200000c308783b */ /* 0x000ee20000004200 */
[----:B------:R-:W4:Y:S01]  /*100d0*/  MUFU.EX2 R7, R183 ;  /* 0x000000b700077308 */ /* 0x000f220000000800 */
[----:B--2---:R-:W-:-:S04]  /*100e0*/  F2FP.PACK_AB R98, R25, R15 ;  /* 0x0000000f1962723e */ /* 0x004fc800000000ff */
[----:B------:R-:W-:Y:S01]  /*100f0*/  FADD.FTZ R4, R151, R24 ;  /* 0x0000001897047221 */ /* 0x000fe20000010000 */
[C---:B------:R-:W-:Y:S01]  /*10100*/  HMMA.16816.F32 R136, R156.reuse, R112, R52 ;  /* 0x000000709c88723c */ /* 0x040fe20000001834 */
[----:B------:R-:W-:Y:S01]  /*10110*/  FADD.FTZ R5, R210, R3 ;  /* 0x00000003d2057221 */ /* 0x000fe20000010000 */
[----:B------:R-:W2:Y:S01]  /*10120*/  MUFU.EX2 R14, R178 ;  /* 0x000000b2000e7308 */ /* 0x000ea20000000800 */
[----:B------:R-:W-:Y:S02]  /*10130*/  FADD.FTZ R4, R155, R4 ;  /* 0x000000049b047221 */ /* 0x000fe40000010000 */
[----:B------:R-:W-:Y:S02]  /*10140*/  FADD.FTZ R5, R160, R5 ;  /* 0x00000005a0057221 */ /* 0x000fe40000010000 */
[----:B------:R-:W-:Y:S01]  /*10150*/  FADD.FTZ R4, R207, R4 ;  /* 0x00000004cf047221 */ /* 0x000fe20000010000 */
[----:B------:R-:W-:Y:S01]  /*10160*/  HMMA.16816.F32 R140, R156, R114, R48 ;  /* 0x000000729c8c723c */ /* 0x000fe20000001830 */
[----:B------:R-:W-:Y:S01]  /*10170*/  FADD.FTZ R5, R162, R5 ;  /* 0x00000005a2057221 */ /* 0x000fe20000010000 */
[----:B------:R-:W5:Y:S01]  /*10180*/  MUFU.EX2 R24, R111 ;  /* 0x0000006f00187308 */ /* 0x000f620000000800 */
[----:B------:R-:W-:Y:S01]  /*10190*/  FADD.FTZ R6, R211, R4 ;  /* 0x00000004d3067221 */ /* 0x000fe20000010000 */
[----:B----4-:R-:W-:Y:S01]  /*101a0*/  F2FP.PACK_AB R96, R13, R7 ;  /* 0x000000070d60723e */ /* 0x010fe200000000ff */
[----:B------:R-:W-:-:S02]  /*101b0*/  FADD.FTZ R4, R117, R2 ;  /* 0x0000000275047221 */ /* 0x000fc40000010000 */
[----:B------:R-:W-:Y:S01]  /*101c0*/  FADD.FTZ R2, R116, R0 ;  /* 0x0000000074027221 */ /* 0x000fe20000010000 */
[C---:B-1----:R-:W-:Y:S01]  /*101d0*/  HMMA.16816.F32 R144, R156.reuse, R104, R44 ;  /* 0x000000689c90723c */ /* 0x042fe2000000182c */
[----:B------:R-:W-:Y:S01]  /*101e0*/  FADD.FTZ R0, R161, R6 ;  /* 0x00000006a1007221 */ /* 0x000fe20000010000 */
[----:B--2---:R-:W-:Y:S01]  /*101f0*/  F2FP.PACK_AB R97, R14, R12 ;  /* 0x0000000c0e61723e */ /* 0x004fe200000000ff */
[----:B------:R-:W-:Y:S02]  /*10200*/  FADD.FTZ R3, R184, R4 ;  /* 0x00000004b8037221 */ /* 0x000fe40000010000 */
[----:B------:R-:W-:Y:S02]  /*10210*/  FADD.FTZ R4, R168, R2 ;  /* 0x00000002a8047221 */ /* 0x000fe40000010000 */
[----:B------:R-:W-:Y:S01]  /*10220*/  FADD.FTZ R2, R163, R0 ;  /* 0x00000000a3027221 */ /* 0x000fe20000010000 */
[----:B------:R-:W-:Y:S01]  /*10230*/  HMMA.16816.F32 R148, R156, R106, R32 ;  /* 0x0000006a9c94723c */ /* 0x000fe20000001820 */
[----:B------:R-:W-:Y:S01]  /*10240*/  FADD.FTZ R0, R185, R3 ;  /* 0x00000003b9007221 */ /* 0x000fe20000010000 */
[----:B-----5:R-:W-:Y:S01]  /*10250*/  F2FP.PACK_AB R99, R26, R24 ;  /* 0x000000181a63723e */ /* 0x020fe200000000ff */
        /* <DEDUP_REMOVED lines=9> */
[----:B------:R-:W-:Y:S01]  /*102f0*/  IADD3 R0, R228, -0x2, RZ ;  /* 0xfffffffee4007810 */ /* 0x000fe20007ffe0ff */
[----:B------:R-:W-:Y:S01]  /*10300*/  FADD.FTZ R3, R166, R3 ;  /* 0x00000003a6037221 */ /* 0x000fe20000010000 */
[C---:B------:R-:W-:Y:S01]  /*10310*/  HMMA.16816.F32 R116, R96.reuse, R112, R100 ;  /* 0x000000706074723c */ /* 0x040fe20000001864 */
[----:B------:R-:W-:Y:S01]  /*10320*/  FADD.FTZ R2, R92, R5 ;  /* 0x000000055c027221 */ /* 0x000fe20000010000 */
[----:B------:R-:W-:Y:S01]  /*10330*/  ISETP.GE.AND P0, PT, R0, R252, PT ;  /* 0x000000fc0000720c */ /* 0x000fe20003f06270 */
        /* <DEDUP_REMOVED lines=8> */
[----:B---3--:R-:W-:Y:S01]  /*103c0*/  HMMA.16816.F32 R152, R156, R8, R36 ;  /* 0x000000089c98723c */ /* 0x008fe20000001824 */
[----:B------:R-:W-:Y:S02]  /*103d0*/  FADD.FTZ R3, R15, R3 ;  /* 0x000000030f037221 */ /* 0x000fe40000010000 */
[----:B------:R-:W-:Y:S02]  /*103e0*/  FADD.FTZ R2, R24, R2 ;  /* 0x0000000218027221 */ /* 0x000fe40000010000 */
[----:B------:R-:W-:-:S02]  /*103f0*/  FADD.FTZ R239, R91, R5 ;  /* 0x000000055bef7221 */ /* 0x000fc40000010000 */
[----:B------:R-:W-:Y:S01]  /*10400*/  FADD.FTZ R243, R82, R4 ;  /* 0x0000000452f37221 */ /* 0x000fe20000010000 */
[----:B------:R-:W-:Y:S01]  /*10410*/  HMMA.16816.F32 R120, R96, R122, R20 ;  /* 0x0000007a6078723c */ /* 0x000fe20000001814 */
[----:B------:R-:W-:Y:S02]  /*10420*/  FADD.FTZ R246, R25, R3 ;  /* 0x0000000319f67221 */ /* 0x000fe40000010000 */
[----:B------:R-:W-:-:S05]  /*10430*/  FADD.FTZ R247, R26, R2 ;  /* 0x000000021af77221 */ /* 0x000fca0000010000 */
[C---:B------:R-:W-:Y:S08]  /*10440*/  HMMA.16816.F32 R112, R96.reuse, R114, R16 ;  /* 0x000000726070723c */ /* 0x040ff00000001810 */
[C---:B------:R-:W-:Y:S08]  /*10450*/  HMMA.16816.F32 R104, R96.reuse, R106, R72 ;  /* 0x0000006a6068723c */ /* 0x040ff00000001848 */
[----:B------:R-:W-:Y:S08]  /*10460*/  HMMA.16816.F32 R100, R96, R8, R60 ;  /* 0x000000086064723c */ /* 0x000ff0000000183c */
[-C--:B------:R-:W-:Y:S08]  /*10470*/  HMMA.16816.F32 R156, R156, R10.reuse, R28 ;  /* 0x0000000a9c9c723c */ /* 0x080ff0000000181c */
[----:B------:R-:W-:Y:S01]  /*10480*/  HMMA.16816.F32 R96, R96, R10, R40 ;  /* 0x0000000a6060723c */ /* 0x000fe20000001828 */
[----:B------:R-:W-:Y:S07]  /*10490*/  @!UPT UIADD3 URZ, URZ, URZ, URZ ;  /* 0x0000003f3f3ff290 */ /* 0x000fee000fffe03f */
[----:B------:R-:W-:Y:S11]  /*104a0*/  @!P0 BRA `(.L_x_336) ;  /* 0x00003cb000008947 */ /* 0x000ff60003800000 */
[----:B------:R-:W-:Y:S01]  /*104b0*/  MOV R241, R0 ;  /* 0x0000000000f17202 */ /* 0x000fe20000000f00 */
[----:B------:R-:W-:Y:S01]  /*104c0*/  IMAD.MOV.U32 R89, RZ, RZ, R71 ;  /* 0x000000ffff597224 */ /* 0x000fe200078e0047 */
[----:B------:R-:W-:Y:S01]  /*104d0*/  MOV R90, R70 ;  /* 0x00000046005a7202 */ /* 0x000fe20000000f00 */
[----:B------:R-:W-:Y:S01]  /*104e0*/  IMAD.MOV.U32 R91, RZ, RZ, R69 ;  /* 0x000000ffff5b7224 */ /* 0x000fe200078e0045 */
[----:B------:R-:W-:-:S02]  /*104f0*/  MOV R92, R68 ;  /* 0x00000044005c7202 */ /* 0x000fc40000000f00 */
.L_x_343:
[----:B------:R-:W2:Y:S01]  /*10500*/  LDL.64 R6, [R1] ;  /* 0x0000000001067983 */ /* 0x000ea20000100a00 */
[----:B------:R-:W-:Y:S04]  /*10510*/  DEPBAR.LE SB0, 0x0 ;  /* 0x000080000000791a */ /* 0x000fe80000000000 */
[----:B------:R-:W3:Y:S01]  /*10520*/  LDL R4, [R1+0x8] ;  /* 0x0000080001047983 */ /* 0x000ee20000100800 */
[----:B------:R-:W-:Y:S01]  /*10530*/  WARPSYNC 0xffffffff ;  /* 0xffffffff00007948 */ /* 0x000fe20003800000 */
[----:B------:R-:W-:Y:S01]  /*10540*/  SHF.R.S32.HI R0, RZ, 0x1f, R240 ;  /* 0x0000001fff007819 */ /* 0x000fe200000114f0 */
[----:B------:R-:W-:Y:S01]  /*10550*/  IMAD.WIDE.U32 R2, R240, c[0x0][0x208], RZ ;  /* 0x00008200f0027a25 */ /* 0x000fe200078e00ff */
[----:B------:R-:W-:Y:S01]  /*10560*/  BAR.SYNC.DEFER_BLOCKING 0x0 ;  /* 0x0000000000007b1d */ /* 0x000fe20000010000 */
[----:B------:R-:W-:Y:S02]  /*10570*/  SHF.L.U64.HI R68, R244, 0x1, R245 ;  /* 0x00000001f4447819 */ /* 0x000fe400000102f5 */
[----:B------:R-:W-:Y:S01]  /*10580*/  IMAD R0, R0, c[0x0][0x208], RZ ;  /* 0x0000820000007a24 */ /* 0x000fe200078e02ff */
[----:B------:R-:W-:Y:S03]  /*10590*/  SHF.L.U32 R52, R244, 0x1, RZ ;  /* 0x00000001f4347819 */ /* 0x000fe600000006ff */
[----:B------:R-:W-:Y:S04]  /*105a0*/  IMAD R0, R240, c[0x0][0x20c], R0 ;  /* 0x00008300f0007a24 */ /* 0x000fe800078e0200 */
[----:B------:R-:W-:Y:S01]  /*105b0*/  IMAD.IADD R3, R3, 0x1, R0 ;  /* 0x0000000103037824 */ /* 0x000fe200078e0200 */
[----:B------:R-:W-:Y:S03]  /*105c0*/  SHF.R.S32.HI R0, RZ, 0x1f, R235 ;  /* 0x0000001fff007819 */ /* 0x000fe600000114eb */
[C---:B------:R-:W-:Y:S04]  /*105d0*/  IMAD.WIDE.U32 R2, R235.reuse, c[0x0][0x218], R2 ;  /* 0x00008600eb027a25 */ /* 0x040fe800078e0002 */
[----:B------:R-:W-:Y:S04]  /*105e0*/  IMAD R0, R0, c[0x0][0x218], RZ ;  /* 0x0000860000007a24 */ /* 0x000fe800078e02ff */
[----:B------:R-:W-:Y:S01]  /*105f0*/  IMAD R0, R235, c[0x0][0x21c], R0 ;  /* 0x00008700eb007a24 */ /* 0x000fe200078e0200 */
[----:B------:R1:W4:Y:S04]  /*10600*/  LDSM.16.M88.4 R80, [R198] ;  /* 0x00000000c650783b */ /* 0x0003280000000200 */
[----:B------:R1:W1:Y:S04]  /*10610*/  LDSM.16.M88.4 R76, [R198+0x2000] ;  /* 0x00200000c64c783b */ /* 0x0002680000000200 */
[----:B------:R1:W1:Y:S04]  /*10620*/  LDSM.16.M88.4 R16, [R95] ;  /* 0x000000005f10783b */ /* 0x0002680000000200 */
[----:B------:R1:W1:Y:S04]  /*10630*/  LDSM.16.M88.4 R32, [R95+0x800] ;  /* 0x000800005f20783b */ /* 0x0002680000000200 */
[----:B------:R1:W1:Y:S04]  /*10640*/  LDSM.16.M88.4 R48, [R95+0x1000] ;  /* 0x001000005f30783b */ /* 0x0002680000000200 */
[----:B------:R1:W1:Y:S04]  /*10650*/  LDSM.16.M88.4 R64, [R95+0x1800] ;  /* 0x001800005f40783b */ /* 0x0002680000000200 */
[----:B------:R1:W1:Y:S04]  /*10660*/  LDSM.16.M88.4 R160, [R95+0x2000] ;  /* 0x002000005fa0783b */ /* 0x0002680000000200 */
[----:B------:R1:W1:Y:S04]  /*10670*/  LDSM.16.M88.4 R164, [R201] ;  /* 0x00000000c9a4783b */ /* 0x0002680000000200 */
[----:B------:R1:W1:Y:S04]  /*10680*/  LDSM.16.M88.4 R172, [R201+0x2000] ;  /* 0x00200000c9ac783b */ /* 0x0002680000000200 */
[----:B------:R1:W1:Y:S04]  /*10690*/  LDSM.16.M88.4 R168, [R202] ;  /* 0x00000000caa8783b */ /* 0x0002680000000200 */
[----:B------:R1:W1:Y:S04]  /*106a0*/  LDSM.16.M88.4 R176, [R206] ;  /* 0x00000000ceb0783b */ /* 0x0002680000000200 */
[----:B------:R1:W1:Y:S04]  /*106b0*/  LDSM.16.M88.4 R180, [R205] ;  /* 0x00000000cdb4783b */ /* 0x0002680000000200 */
[----:B------:R1:W1:Y:S04]  /*106c0*/  LDSM.16.M88.4 R184, [R204] ;  /* 0x00000000ccb8783b */ /* 0x0002680000000200 */
[----:B------:R1:W1:Y:S01]  /*106d0*/  LDSM.16.M88.4 R188, [R203] ;  /* 0x00000000cbbc783b */ /* 0x0002620000000200 */
[----:B--2---:R-:W-:Y:S04]  /*106e0*/  IADD3 R2, P0, R6, R2, RZ ;  /* 0x0000000206027210 */ /* 0x004fe80007f1e0ff */
[----:B---3--:R-:W-:Y:S02]  /*106f0*/  IADD3.X R3, R4, R3, R0, P0, !PT ;  /* 0x0000000304037210 */ /* 0x008fe400007fe400 */
[C---:B------:R-:W-:Y:S04]  /*10700*/  LEA R0, P0, R2.reuse, c[0x0][0x1f8], 0x1 ;  /* 0x00007e0002007a11 */ /* 0x040fe800078008ff */
[----:B------:R-:W-:Y:S01]  /*10710*/  LEA.HI.X R56, R2, c[0x0][0x1fc], R3, 0x1, P0 ;  /* 0x00007f0002387a11 */ /* 0x000fe200000f0c03 */
[----:B------:R-:W-:-:S06]  /*10720*/  BRA.DIV ~URZ, `(.L_x_337) ;  /* 0x000091327f007947 */ /* 0x000fcc000b800000 */
[----:B-1--4-:R1:W2:Y:S02]  /*10730*/  SHFL.IDX PT, R58, R56, RZ, 0x181f ;  /* 0x00181fff383a7589 */ /* 0x0122a400000e0000 */
.L_x_430:
[-C--:B------:R-:W-:Y:S01]  /*10740*/  HMMA.16816.F32 R4, R80, R16.reuse, RZ ;  /* 0x000000105004723c */ /* 0x080fe200000018ff */
[----:B------:R-:W3:Y:S01]  /*10750*/  SHFL.IDX PT, R2, R0, RZ, 0x181f ;  /* 0x00181fff00027589 */ /* 0x000ee200000e0000 */
[----:B------:R-:W-:Y:S01]  /*10760*/  BSSY B0, `(.L_x_338) ;  /* 0x0000167000007945 */ /* 0x000fe20003800000 */
[----:B------:R-:W-:Y:S04]  /*10770*/  ISETP.GE.AND P0, PT, R244, c[0x0][0x1d4], PT ;  /* 0x00007500f4007a0c */ /* 0x000fe80003f06270 */
[----:B------:R-:W-:Y:S01]  /*10780*/  SEL R207, RZ, 0x10, P0 ;  /* 0x00000010ffcf7807 */ /* 0x000fe20000000000 */
[C---:B------:R-:W-:Y:S01]  /*10790*/  HMMA.16816.F32 R8, R76.reuse, R16, RZ ;  /* 0x000000104c08723c */ /* 0x040fe200000018ff */
[----:B------:R-:W4:Y:S07]  /*107a0*/  SHFL.IDX PT, R3, R0, 0x1, 0x181f ;  /* 0x00381f0000037f89 */ /* 0x000f2e00000e0000 */
[-C--:B------:R-:W-:Y:S01]  /*107b0*/  HMMA.16816.F32 R12, R76, R18.reuse, RZ ;  /* 0x000000124c0c723c */ /* 0x080fe200000018ff */
[----:B------:R-:W-:Y:S07]  /*107c0*/  SHFL.IDX PT, R53, R0, 0x2, 0x181f ;  /* 0x00581f0000357f89 */ /* 0x000fee00000e0000 */
[C---:B------:R-:W-:Y:S01]  /*107d0*/  HMMA.16816.F32 R16, R80.reuse, R18, RZ ;  /* 0x000000125010723c */ /* 0x040fe200000018ff */
[----:B------:R-:W-:Y:S07]  /*107e0*/  SHFL.IDX PT, R54, R0, 0x3, 0x181f ;  /* 0x00781f0000367f89 */ /* 0x000fee00000e0000 */
[-C--:B------:R-:W-:Y:S01]  /*107f0*/  HMMA.16816.F32 R20, R80, R32.reuse, RZ ;  /* 0x000000205014723c */ /* 0x080fe200000018ff */
[----:B------:R5:W-:Y:S07]  /*10800*/  SHFL.IDX PT, R55, R0, 0x4, 0x181f ;  /* 0x00981f0000377f89 */ /* 0x000bee00000e0000 */
[C---:B------:R-:W-:Y:S01]  /*10810*/  HMMA.16816.F32 R24, R76.reuse, R32, RZ ;  /* 0x000000204c18723c */ /* 0x040fe200000018ff */
[----:B------:R-:W1:Y:S07]  /*10820*/  SHFL.IDX PT, R57, R56, 0x1, 0x181f ;  /* 0x00381f0038397f89 */ /* 0x000e6e00000e0000 */
[-C--:B------:R-:W-:Y:S01]  /*10830*/  HMMA.16816.F32 R28, R76, R34.reuse, RZ ;  /* 0x000000224c1c723c */ /* 0x080fe200000018ff */
[----:B------:R-:W2:Y:S07]  /*10840*/  SHFL.IDX PT, R61, R56, 0x2, 0x181f ;  /* 0x00581f00383d7f89 */ /* 0x000eae00000e0000 */
[C---:B------:R-:W-:Y:S01]  /*10850*/  HMMA.16816.F32 R32, R80.reuse, R34, RZ ;  /* 0x000000225020723c */ /* 0x040fe200000018ff */
[----:B------:R-:W1:Y:S03]  /*10860*/  SHFL.IDX PT, R69, R56, 0x3, 0x181f ;  /* 0x00781f0038457f89 */ /* 0x000e6600000e0000 */
[----:B-----5:R-:W-:Y:S04]  /*10870*/  IADD3 R0, -R207, 0x10, RZ ;  /* 0x00000010cf007810 */ /* 0x020fe80007ffe1ff */
[-C--:B------:R-:W-:Y:S01]  /*10880*/  HMMA.16816.F32 R36, R80, R48.reuse, RZ ;  /* 0x000000305024723c */ /* 0x080fe200000018ff */
[----:B------:R-:W-:Y:S07]  /*10890*/  LOP3.LUT R0, R0, 0xf, RZ, 0xc0, !PT ;  /* 0x0000000f00007812 */ /* 0x000fee00078ec0ff */
[C---:B------:R-:W-:Y:S08]  /*108a0*/  HMMA.16816.F32 R40, R76.reuse, R48, RZ ;  /* 0x000000304c28723c */ /* 0x040ff000000018ff */
[-C--:B------:R-:W-:Y:S01]  /*108b0*/  HMMA.16816.F32 R44, R76, R50.reuse, RZ ;  /* 0x000000324c2c723c */ /* 0x080fe200000018ff */
[-C--:B---3--:R-:W-:Y:S03]  /*108c0*/  IADD3 R2, P4, R2, R52.reuse, RZ ;  /* 0x0000003402027210 */ /* 0x088fe60007f9e0ff */
[----:B----4-:R-:W-:Y:S02]  /*108d0*/  IADD3 R62, P3, R3, R52, RZ ;  /* 0x00000034033e7210 */ /* 0x010fe40007f7e0ff */
[-C--:B--2---:R-:W-:Y:S02]  /*108e0*/  IADD3.X R3, R58, R68.reuse, RZ, P4, !PT ;  /* 0x000000443a037210 */ /* 0x084fe400027fe4ff */
[----:B-1----:R-:W-:Y:S01]  /*108f0*/  IADD3.X R63, R57, R68, RZ, P3, !PT ;  /* 0x00000044393f7210 */ /* 0x002fe20001ffe4ff */
[C---:B------:R-:W-:Y:S02]  /*10900*/  HMMA.16816.F32 R48, R80.reuse, R50, RZ ;  /* 0x000000325030723c */ /* 0x040fe400000018ff */
[----:B------:R1:W-:Y:S01]  /*10910*/  LDGSTS.E.BYPASS.LTC128B.128 [R209+0x100], [R2.64], !P0 ;  /* 0x0010000002d17fae */ /* 0x0003e2000c101d48 */
[----:B------:R-:W-:Y:S02]  /*10920*/  IADD3 R60, P2, R53, R52, RZ ;  /* 0x00000034353c7210 */ /* 0x000fe40007f5e0ff */
[----:B------:R-:W-:Y:S02]  /*10930*/  IADD3 R72, P6, P5, R0, R55, R52 ;  /* 0x0000003700487210 */ /* 0x000fe40007dde034 */
[----:B------:R-:W-:Y:S02]  /*10940*/  IADD3.X R61, R61, R68, RZ, P2, !PT ;  /* 0x000000443d3d7210 */ /* 0x000fe400017fe4ff */
[----:B------:R-:W-:Y:S01]  /*10950*/  IADD3 R70, P1, R54, R52, RZ ;  /* 0x0000003436467210 */ /* 0x000fe20007f3e0ff */
[----:B------:R2:W-:Y:S01]  /*10960*/  LDGSTS.E.BYPASS.LTC128B.128 [R209+0x900], [R62.64], !P0 ;  /* 0x009000003ed17fae */ /* 0x0005e2000c101d48 */
[-C--:B------:R-:W-:Y:S02]  /*10970*/  HMMA.16816.F32 R52, R80, R64.reuse, RZ ;  /* 0x000000405034723c */ /* 0x080fe400000018ff */
[----:B------:R-:W-:Y:S02]  /*10980*/  IADD3.X R71, R69, R68, RZ, P1, !PT ;  /* 0x0000004445477210 */ /* 0x000fe40000ffe4ff */
[----:B------:R-:W-:Y:S03]  /*10990*/  ISETP.NE.U32.AND P1, PT, R207, RZ, PT ;  /* 0x000000ffcf00720c */ /* 0x000fe60003f25070 */
[----:B------:R3:W4:Y:S08]  /*109a0*/  SHFL.IDX PT, R0, R56, 0x4, 0x181f ;  /* 0x00981f0038007f89 */ /* 0x00073000000e0000 */
[----:B------:R2:W-:Y:S08]  /*109b0*/  LDGSTS.E.BYPASS.LTC128B.128 [R209+0x1100], [R60.64], !P0 ;  /* 0x011000003cd17fae */ /* 0x0005f0000c101d48 */
[----:B------:R5:W-:Y:S01]  /*109c0*/  LDGSTS.E.BYPASS.LTC128B.128 [R209+0x1900], [R70.64], !P0 ;  /* 0x0190000046d17fae */ /* 0x000be2000c101d48 */
[----:B------:R-:W-:Y:S01]  /*109d0*/  ISETP.GT.AND P0, PT, R241, R252, PT ;  /* 0x000000fcf100720c */ /* 0x000fe20003f04270 */
[C---:B---3--:R-:W-:Y:S02]  /*109e0*/  HMMA.16816.F32 R56, R76.reuse, R64, RZ ;  /* 0x000000404c38723c */ /* 0x048fe400000018ff */
[----:B----4-:R-:W-:Y:S05]  /*109f0*/  IADD3.X R73, RZ, R0, R68, P6, P5 ;  /* 0x00000000ff497210 */ /* 0x010fea00037ea444 */
[----:B------:R3:W-:Y:S01]  /*10a00*/  LDGSTS.E.BYPASS.LTC128B.128.ZFILL [R209+0x2100], [R72.64], P1 ;  /* 0x0210000048d17fae */ /* 0x0007e20008941d48 */
[-C--:B--2---:R-:W-:Y:S07]  /*10a10*/  HMMA.16816.F32 R60, R76, R66.reuse, RZ ;  /* 0x000000424c3c723c */ /* 0x084fee00000018ff */
[----:B------:R-:W0:Y:S01]  /*10a20*/  LDGDEPBAR ;  /* 0x00000000000079af */ /* 0x000e220000000000 */
[C---:B------:R-:W-:Y:S08]  /*10a30*/  HMMA.16816.F32 R64, R80.reuse, R66, RZ ;  /* 0x000000425040723c */ /* 0x040ff000000018ff */
[-C--:B-----5:R-:W-:Y:S08]  /*10a40*/  HMMA.16816.F32 R68, R80, R160.reuse, RZ ;  /* 0x000000a05044723c */ /* 0x0a0ff000000018ff */
[C---:B---3--:R-:W-:Y:S08]  /*10a50*/  HMMA.16816.F32 R72, R76.reuse, R160, RZ ;  /* 0x000000a04c48723c */ /* 0x048ff000000018ff */
        /* <DEDUP_REMOVED lines=26> */
[----:B------:R-:W5:Y:S07]  /*10c00*/  LDSM.16.M88.4 R172, [R197+0x1000] ;  /* 0x00100000c5ac783b */ /* 0x000f6e0000000200 */
[----:B------:R-:W-:Y:S01]  /*10c10*/  HMMA.16816.F32 R80, R164, R190, R80 ;  /* 0x000000bea450723c */ /* 0x000fe20000001850 */
[----:B------:R-:W1:Y:S07]  /*10c20*/  LDSM.16.M88.4 R164, [R197+0x1800] ;  /* 0x00180000c5a4783b */ /* 0x000e6e0000000200 */
[-C--:B--2---:R-:W-:Y:S08]  /*10c30*/  HMMA.16816.F32 R4, R160, R168.reuse, R4 ;  /* 0x000000a8a004723c */ /* 0x084ff00000001804 */
[C---:B---3--:R-:W-:Y:S08]  /*10c40*/  HMMA.16816.F32 R8, R176.reuse, R168, R8 ;  /* 0x000000a8b008723c */ /* 0x048ff00000001808 */
[-C--:B------:R-:W-:Y:S08]  /*10c50*/  HMMA.16816.F32 R12, R176, R170.reuse, R12 ;  /* 0x000000aab00c723c */ /* 0x080ff0000000180c */
[C---:B------:R-:W-:Y:S01]  /*10c60*/  HMMA.16816.F32 R16, R160.reuse, R170, R16 ;  /* 0x000000aaa010723c */ /* 0x040fe20000001810 */
[----:B------:R-:W2:Y:S07]  /*10c70*/  LDSM.16.M88.4 R168, [R197+0x2000] ;  /* 0x00200000c5a8783b */ /* 0x000eae0000000200 */
[-C--:B----4-:R-:W-:Y:S08]  /*10c80*/  HMMA.16816.F32 R20, R160, R180.reuse, R20 ;  /* 0x000000b4a014723c */ /* 0x090ff00000001814 */
[C---:B------:R-:W-:Y:S08]  /*10c90*/  HMMA.16816.F32 R24, R176.reuse, R180, R24 ;  /* 0x000000b4b018723c */ /* 0x040ff00000001818 */
[-C--:B------:R-:W-:Y:S08]  /*10ca0*/  HMMA.16816.F32 R28, R176, R182.reuse, R28 ;  /* 0x000000b6b01c723c */ /* 0x080ff0000000181c */
[C---:B------:R-:W-:Y:S01]  /*10cb0*/  HMMA.16816.F32 R32, R160.reuse, R182, R32 ;  /* 0x000000b6a020723c */ /* 0x040fe20000001820 */
[----:B------:R-:W3:Y:S07]  /*10cc0*/  LDSM.16.M88.4 R180, [R200] ;  /* 0x00000000c8b4783b */ /* 0x000eee0000000200 */
[-C--:B-----5:R-:W-:Y:S08]  /*10cd0*/  HMMA.16816.F32 R36, R160, R172.reuse, R36 ;  /* 0x000000aca024723c */ /* 0x0a0ff00000001824 */
[C---:B------:R-:W-:Y:S08]  /*10ce0*/  HMMA.16816.F32 R40, R176.reuse, R172, R40 ;  /* 0x000000acb028723c */ /* 0x040ff00000001828 */
[-C--:B------:R-:W-:Y:S08]  /*10cf0*/  HMMA.16816.F32 R44, R176, R174.reuse, R44 ;  /* 0x000000aeb02c723c */ /* 0x080ff0000000182c */
[C---:B------:R-:W-:Y:S01]  /*10d00*/  HMMA.16816.F32 R48, R160.reuse, R174, R48 ;  /* 0x000000aea030723c */ /* 0x040fe20000001830 */
[----:B------:R-:W4:Y:S07]  /*10d10*/  LDSM.16.M88.4 R172, [R200+0x2000] ;  /* 0x00200000c8ac783b */ /* 0x000f2e0000000200 */
[-C--:B-1----:R-:W-:Y:S08]  /*10d20*/  HMMA.16816.F32 R52, R160, R164.reuse, R52 ;  /* 0x000000a4a034723c */ /* 0x082ff00000001834 */
[C---:B------:R-:W-:Y:S08]  /*10d30*/  HMMA.16816.F32 R56, R176.reuse, R164, R56 ;  /* 0x000000a4b038723c */ /* 0x040ff00000001838 */
[-C--:B------:R-:W-:Y:S08]  /*10d40*/  HMMA.16816.F32 R60, R176, R166.reuse, R60 ;  /* 0x000000a6b03c723c */ /* 0x080ff0000000183c */
[C---:B------:R-:W-:Y:S08]  /*10d50*/  HMMA.16816.F32 R64, R160.reuse, R166, R64 ;  /* 0x000000a6a040723c */ /* 0x040ff00000001840 */
[-C--:B--2---:R-:W-:Y:S08]  /*10d60*/  HMMA.16816.F32 R68, R160, R168.reuse, R68 ;  /* 0x000000a8a044723c */ /* 0x084ff00000001844 */
[C---:B------:R-:W-:Y:S08]  /*10d70*/  HMMA.16816.F32 R72, R176.reuse, R168, R72 ;  /* 0x000000a8b048723c */ /* 0x040ff00000001848 */
[-C--:B------:R-:W-:Y:S08]  /*10d80*/  HMMA.16816.F32 R76, R176, R170.reuse, R76 ;  /* 0x000000aab04c723c */ /* 0x080ff0000000184c */
[----:B------:R-:W-:Y:S08]  /*10d90*/  HMMA.16816.F32 R80, R160, R170, R80 ;  /* 0x000000aaa050723c */ /* 0x000ff00000001850 */
[-C--:B---3--:R-:W-:Y:S08]  /*10da0*/  HMMA.16816.F32 R4, R180, R184.reuse, R4 ;  /* 0x000000b8b404723c */ /* 0x088ff00000001804 */
[C---:B----4-:R-:W-:Y:S08]  /*10db0*/  HMMA.16816.F32 R8, R172.reuse, R184, R8 ;  /* 0x000000b8ac08723c */ /* 0x050ff00000001808 */
[-C--:B------:R-:W-:Y:S08]  /*10dc0*/  HMMA.16816.F32 R12, R172, R186.reuse, R12 ;  /* 0x000000baac0c723c */ /* 0x080ff0000000180c */
[----:B------:R-:W-:Y:S01]  /*10dd0*/  FMUL.FTZ R0, R4, c[0x0][0x320] ;  /* 0x0000c80004007a20 */ /* 0x000fe20000410000 */
        /* <DEDUP_REMOVED lines=21> */
[C---:B------:R-:W-:Y:S01]  /*10f30*/  HMMA.16816.F32 R32, R180.reuse, R6, R32 ;  /* 0x00000006b420723c */ /* 0x040fe20000001820 */
[----:B------:R-:W2:Y:S07]  /*10f40*/  LDSM.16.M88.4 R4, [R194+0x1800] ;  /* 0x00180000c204783b */ /* 0x000eae0000000200 */
[----:B------:R-:W-:Y:S04]  /*10f50*/  FMUL.FTZ R3, R26, c[0x0][0x320] ;  /* 0x0000c8001a037a20 */ /* 0x000fe80000410000 */
[----:B------:R-:W-:Y:S01]  /*10f60*/  FMUL.FTZ R2, R27, c[0x0][0x320] ;  /* 0x0000c8001b027a20 */ /* 0x000fe20000410000 */
[----:B------:R-:W2:Y:S01]  /*10f70*/  MUFU.TANH R219, R3 ;  /* 0x0000000300db7308 */ /* 0x000ea20000002400 */
[----:B-----5:R-:W-:Y:S09]  /*10f80*/  FMUL.FTZ R0, R12, c[0x0][0x320] ;  /* 0x0000c8000c007a20 */ /* 0x020ff20000410000 */
[----:B------:R5:W2:Y:S10]  /*10f90*/  MUFU.TANH R223, R0 ;  /* 0x0000000000df7308 */ /* 0x000ab40000002400 */
[----:B------:R2:W2:Y:S01]  /*10fa0*/  MUFU.TANH R218, R2 ;  /* 0x0000000200da7308 */ /* 0x0004a20000002400 */
[-C--:B-1----:R-:W-:Y:S08]  /*10fb0*/  HMMA.16816.F32 R36, R180, R8.reuse, R36 ;  /* 0x00000008b424723c */ /* 0x082ff00000001824 */
[C---:B------:R-:W-:Y:S04]  /*10fc0*/  HMMA.16816.F32 R40, R172.reuse, R8, R40 ;  /* 0x00000008ac28723c */ /* 0x040fe80000001828 */
[----:B-----5:R-:W-:Y:S04]  /*10fd0*/  FMUL.FTZ R0, R13, c[0x0][0x320] ;  /* 0x0000c8000d007a20 */ /* 0x020fe80000410000 */
[-C--:B------:R-:W-:Y:S01]  /*10fe0*/  HMMA.16816.F32 R44, R172, R10.reuse, R44 ;  /* 0x0000000aac2c723c */ /* 0x080fe2000000182c */
[----:B------:R1:W1:Y:S07]  /*10ff0*/  MUFU.TANH R222, R0 ;  /* 0x0000000000de7308 */ /* 0x00026e0000002400 */
[C---:B------:R-:W-:Y:S01]  /*11000*/  HMMA.16816.F32 R48, R180.reuse, R10, R48 ;  /* 0x0000000ab430723c */ /* 0x040fe20000001830 */
[----:B------:R-:W5:Y:S01]  /*11010*/  LDSM.16.M88.4 R8, [R194+0x2000] ;  /* 0x00200000c208783b */ /* 0x000f620000000200 */
[----:B------:R-:W-:Y:S06]  /*11020*/  DEPBAR.LE SB0, 0x0 ;  /* 0x000080000000791a */ /* 0x000fec0000000000 */
[----:B------:R-:W-:Y:S01]  /*11030*/  FMUL.FTZ R3, R42, c[0x0][0x320] ;  /* 0x0000c8002a037a20 */ /* 0x000fe20000410000 */
[-C--:B--2---:R-:W-:Y:S03]  /*11040*/  HMMA.16816.F32 R52, R180, R4.reuse, R52 ;  /* 0x00000004b434723c */ /* 0x084fe60000001834 */
[----:B------:R-:W2:Y:S01]  /*11050*/  MUFU.TANH R184, R3 ;  /* 0x0000000300b87308 */ /* 0x000ea20000002400 */
[----:B------:R-:W-:Y:S01]  /*11060*/  BAR.SYNC.DEFER_BLOCKING 0x0 ;  /* 0x0000000000007b1d */ /* 0x000fe20000010000 */
[----:B------:R-:W-:Y:S02]  /*11070*/  FMUL.FTZ R2, R43, c[0x0][0x320] ;  /* 0x0000c8002b027a20 */ /* 0x000fe40000410000 */
[----:B-1----:R-:W-:Y:S01]  /*11080*/  FMUL.FTZ R0, R14, c[0x0][0x320] ;  /* 0x0000c8000e007a20 */ /* 0x002fe20000410000 */
[C---:B------:R-:W-:Y:S05]  /*11090*/  HMMA.16816.F32 R56, R172.reuse, R4, R56 ;  /* 0x00000004ac38723c */ /* 0x040fea0000001838 */
[----:B------:R1:W1:Y:S03]  /*110a0*/  MUFU.TANH R228, R0 ;  /* 0x0000000000e47308 */ /* 0x0002660000002400 */
[-C--:B------:R-:W-:Y:S07]  /*110b0*/  HMMA.16816.F32 R60, R172, R6.reuse, R60 ;  /* 0x00000006ac3c723c */ /* 0x080fee000000183c */
[----:B------:R2:W2:Y:S01]  /*110c0*/  MUFU.TANH R179, R2 ;  /* 0x0000000200b37308 */ /* 0x0004a20000002400 */
[C---:B------:R-:W-:Y:S08]  /*110d0*/  HMMA.16816.F32 R64, R180.reuse, R6, R64 ;  /* 0x00000006b440723c */ /* 0x040ff00000001840 */
[-C--:B-----5:R-:W-:Y:S04]  /*110e0*/  HMMA.16816.F32 R68, R180, R8.reuse, R68 ;  /* 0x00000008b444723c */ /* 0x0a0fe80000001844 */
[----:B-1----:R-:W-:Y:S02]  /*110f0*/  FMUL.FTZ R0, R15, c[0x0][0x320] ;  /* 0x0000c8000f007a20 */ /* 0x002fe40000410000 */
[----:B------:R-:W-:Y:S02]  /*11100*/  FMUL.FTZ R3, R58, c[0x0][0x320] ;  /* 0x0000c8003a037a20 */ /* 0x000fe40000410000 */
[----:B------:R1:W1:Y:S01]  /*11110*/  MUFU.TANH R227, R0 ;  /* 0x0000000000e37308 */ /* 0x0002620000002400 */
[C---:B------:R-:W-:Y:S04]  /*11120*/  HMMA.16816.F32 R72, R172.reuse, R8, R72 ;  /* 0x00000008ac48723c */ /* 0x040fe80000001848 */
[----:B--2---:R-:W-:Y:S04]  /*11130*/  FMUL.FTZ R2, R59, c[0x0][0x320] ;  /* 0x0000c8003b027a20 */ /* 0x004fe80000410000 */
[-C--:B------:R-:W-:Y:S01]  /*11140*/  HMMA.16816.F32 R76, R172, R10.reuse, R76 ;  /* 0x0000000aac4c723c */ /* 0x080fe2000000184c */
[----:B------:R-:W2:Y:S07]  /*11150*/  MUFU.TANH R43, R2 ;  /* 0x00000002002b7308 */ /* 0x000eae0000002400 */
        /* <DEDUP_REMOVED lines=52> */
[----:B------:R-:W1:Y:S10]  /*114a0*/  MUFU.TANH R45, R3 ;  /* 0x00000003002d7308 */ /* 0x000e740000002400 */
[----:B------:R5:W1:Y:S02]  /*114b0*/  MUFU.TANH R162, R0 ;  /* 0x0000000000a27308 */ /* 0x000a640000002400 */
[----:B-----5:R-:W-:Y:S08]  /*114c0*/  FMUL.FTZ R0, R46, c[0x0][0x320] ;  /* 0x0000c8002e007a20 */ /* 0x020ff00000410000 */
        /* <DEDUP_REMOVED lines=70> */
[----:B------:R1:W1:Y:S01]  /*11930*/  MUFU.TANH R12, R0 ;  /* 0x00000000000c7308 */ /* 0x0002620000002400 */
[----:B------:R-:W-:-:S05]  /*11940*/  @!P0 BRA `(.L_x_339) ;  /* 0x0000048000008947 */ /* 0x000fca0003800000 */
[----:B-1234-:R-:W-:Y:S01]  /*11950*/  IMAD.MOV.U32 R0, RZ, RZ, 0x1 ;  /* 0x00000001ff007424 */ /* 0x01efe200078e00ff */
[----:B------:R-:W2:Y:S01]  /*11960*/  LDL R234, [R1+0x24] ;  /* 0x0000240001ea7983 */ /* 0x000ea20000100800 */
[----:B------:R-:W-:Y:S01]  /*11970*/  IMAD.MOV.U32 R235, RZ, RZ, RZ ;  /* 0x000000ffffeb7224 */ /* 0x000fe200078e00ff */
[----:B------:R-:W-:Y:S01]  /*11980*/  ISETP.GT.AND P0, PT, R251, 0x4f, PT ;  /* 0x0000004ffb00780c */ /* 0x000fe20003f04270 */
[----:B------:R-:W-:Y:S01]  /*11990*/  IMAD.SHL.U32 R5, R244, 0x2, RZ ;  /* 0x00000002f4057824 */ /* 0x000fe200078e00ff */
[----:B------:R-:W3:Y:S01]  /*119a0*/  LDL.64 R236, [R1+0x18] ;  /* 0x0000180001ec7983 */ /* 0x000ee20000100a00 */
[----:B------:R-:W-:Y:S02]  /*119b0*/  ISETP.NE.AND P1, PT, R0, c[0x0][0x2b8], PT ;  /* 0x0000ae0000007a0c */ /* 0x000fe40003f25270 */
[----:B------:R-:W-:Y:S03]  /*119c0*/  SHF.L.U64.HI R6, R244, 0x1, R245 ;  /* 0x00000001f4067819 */ /* 0x000fe600000102f5 */
[----:B------:R-:W4:Y:S04]  /*119d0*/  LDL R231, [R1+0x20] ;  /* 0x0000200001e77983 */ /* 0x000f280000100800 */
[----:B------:R-:W5:Y:S06]  /*119e0*/  LDL.64 R232, [R1+0x10] ;  /* 0x0000100001e87983 */ /* 0x000f6c0000100a00 */
[----:B------:R-:W4:Y:S01]  /*119f0*/  LDL R230, [R1+0xc] ;  /* 0x00000c0001e67983 */ /* 0x000f220000100800 */
[----:B--2---:R-:W-:Y:S05]  /*11a00*/  IMAD R2, R241, 0x50, R234 ;  /* 0x00000050f1027824 */ /* 0x004fea00078e02ea */
[----:B------:R-:W-:Y:S05]  /*11a10*/  IADD3 R2, R2, -0x50, R251 ;  /* 0xffffffb002027810 */ /* 0x000fea0007ffe0fb */
[----:B------:R-:W-:Y:S04]  /*11a20*/  @P1 IMAD.HI.U32 R3, R2, c[0x0][0x2bc], RZ ;  /* 0x0000af0002031a27 */ /* 0x000fe800078e00ff */
[----:B------:R-:W-:Y:S01]  /*11a30*/  IMAD.MOV.U32 R0, RZ, RZ, R2 ;  /* 0x000000ffff007224 */ /* 0x000fe200078e0002 */
[----:B------:R-:W-:Y:S04]  /*11a40*/  @P1 SHF.R.U32.HI R0, RZ, c[0x0][0x2c0], R3 ;  /* 0x0000b000ff001a19 */ /* 0x000fe80000011603 */
[C---:B---3--:R-:W-:Y:S01]  /*11a50*/  @!P0 IADD3 R3, P1, R0.reuse, R236, RZ ;  /* 0x000000ec00038210 */ /* 0x048fe20007f3e0ff */
[----:B------:R-:W-:Y:S03]  /*11a60*/  IMAD.MOV R4, RZ, RZ, -R0 ;  /* 0x000000ffff047224 */ /* 0x000fe600078e0a00 */
[----:B----4-:R-:W-:Y:S01]  /*11a70*/  @!P0 LEA.HI.X.SX32 R0, R0, R231, 0x1, P1 ;  /* 0x000000e700008211 */ /* 0x010fe200008f0eff */
[----:B------:R-:W-:Y:S01]  /*11a80*/  IMAD R240, R4, c[0x0][0x2b8], R2 ;  /* 0x0000ae0004f07a24 */ /* 0x000fe200078e0202 */
[C---:B------:R-:W-:Y:S04]  /*11a90*/  @!P0 LEA R2, P1, R3.reuse, c[0x0][0x2a0], 0x2 ;  /* 0x0000a80003028a11 */ /* 0x040fe800078210ff */
[----:B------:R-:W-:Y:S02]  /*11aa0*/  @!P0 LEA.HI.X R3, R3, c[0x0][0x2a4], R0, 0x2, P1 ;  /* 0x0000a90003038a11 */ /* 0x000fe400008f1400 */
        /* <DEDUP_REMOVED lines=9> */
[----:B-----5:R-:W-:Y:S03]  /*11b40*/  IADD3 R2, P0, R232, R2, RZ ;  /* 0x00000002e8027210 */ /* 0x020fe60007f1e0ff */
[----:B------:R-:W-:Y:S05]  /*11b50*/  IMAD R0, R235, c[0x0][0x1f4], R0 ;  /* 0x00007d00eb007a24 */ /* 0x000fea00078e0200 */
[----:B------:R-:W-:Y:S02]  /*11b60*/  IADD3.X R3, R230, R3, R0, P0, !PT ;  /* 0x00000003e6037210 */ /* 0x000fe400007fe400 */
[C---:B------:R-:W-:Y:S04]  /*11b70*/  LEA R0, P0, R2.reuse, c[0x0][0x1c8], 0x1 ;  /* 0x0000720002007a11 */ /* 0x040fe800078008ff */
[----:B------:R-:W-:Y:S01]  /*11b80*/  LEA.HI.X R4, R2, c[0x0][0x1cc], R3, 0x1, P0 ;  /* 0x0000730002047a11 */ /* 0x000fe200000f0c03 */
[----:B------:R-:W-:-:S06]  /*11b90*/  BRA.DIV ~URZ, `(.L_x_340) ;  /* 0x00007d127f007947 */ /* 0x000fcc000b800000 */
[----:B------:R1:W2:Y:S02]  /*11ba0*/  SHFL.IDX PT, R7, R4, RZ, 0x181f ;  /* 0x00181fff04077589 */ /* 0x0002a400000e0000 */
.L_x_431:
[----:B------:R-:W-:-:S05]  /*11bb0*/  BRA.DIV ~URZ, `(.L_x_341) ;  /* 0x00007d627f007947 */ /* 0x000fca000b800000 */
[----:B------:R-:W3:Y:S01]  /*11bc0*/  SHFL.IDX PT, R3, R0, RZ, 0x181f ;  /* 0x00181fff00037589 */ /* 0x000ee200000e0000 */
[C---:B------:R-:W-:Y:S02]  /*11bd0*/  IADD3 R2, -R207.reuse, 0x10, RZ ;  /* 0x00000010cf027810 */ /* 0x040fe40007ffe1ff */
[----:B------:R-:W-:Y:S02]  /*11be0*/  ISETP.NE.U32.AND P2, PT, R207, RZ, PT ;  /* 0x000000ffcf00720c */ /* 0x000fe40003f45070 */
[----:B------:R-:W-:Y:S04]  /*11bf0*/  LOP3.LUT R2, R2, 0xf, RZ, 0xc0, !PT ;  /* 0x0000000f02027812 */ /* 0x000fe800078ec0ff */
[C-C-:B---3--:R-:W-:Y:S02]  /*11c00*/  IADD3 R8, P1, P0, R2.reuse, R3, R5.reuse ;  /* 0x0000000302087210 */ /* 0x148fe4000783e005 */
[----:B------:R-:W3:Y:S02]  /*11c10*/  SHFL.IDX PT, R3, R0, 0x1, 0x181f ;  /* 0x00381f0000037f89 */ /* 0x000ee400000e0000 */
[--C-:B--2---:R-:W-:Y:S02]  /*11c20*/  IADD3.X R9, RZ, R7, R6.reuse, P1, P0 ;  /* 0x00000007ff097210 */ /* 0x104fe40000fe0406 */
[----:B------:R-:W2:Y:S04]  /*11c30*/  SHFL.IDX PT, R7, R4, 0x1, 0x181f ;  /* 0x00381f0004077f89 */ /* 0x000ea800000e0000 */
[----:B------:R3:W-:Y:S02]  /*11c40*/  LDGSTS.E.BYPASS.LTC128B.128.ZFILL [R209+0x2900], [R8.64], P2 ;  /* 0x0290000008d17fae */ /* 0x0007e40009141d48 */
        /* <DEDUP_REMOVED lines=9> */
[----:B------:R4:W-:Y:S04]  /*11ce0*/  LDGSTS.E.BYPASS.LTC128B.128.ZFILL [R209+0x3900], [R8.64], P2 ;  /* 0x0390000008d17fae */ /* 0x0009e80009141d48 */
[----:B-1----:R-:W1:Y:S04]  /*11cf0*/  SHFL.IDX PT, R4, R4, 0x4, 0x181f ;  /* 0x00981f0004047f89 */ /* 0x002e6800000e0000 */
[----:B------:R-:W1:Y:S01]  /*11d00*/  SHFL.IDX PT, R0, R0, 0x4, 0x181f ;  /* 0x00981f0000007f89 */ /* 0x000e6200000e0000 */
[----:B---3--:R-:W-:Y:S04]  /*11d10*/  IADD3 R2, P1, P0, R2, R3, R5 ;  /* 0x0000000302027210 */ /* 0x008fe8000783e005 */
[----:B--2---:R-:W-:Y:S05]  /*11d20*/  IADD3.X R3, RZ, R7, R6, P1, P0 ;  /* 0x00000007ff037210 */ /* 0x004fea0000fe0406 */
[----:B------:R4:W-:Y:S04]  /*11d30*/  LDGSTS.E.BYPASS.LTC128B.128.ZFILL [R209+0x4100], [R2.64], P2 ;  /* 0x0410000002d17fae */ /* 0x0009e80009141d48 */
.L_x_432:
[C---:B----4-:R-:W-:Y:S02]  /*11d40*/  IADD3 R2, -R207.reuse, 0x10, RZ ;  /* 0x00000010cf027810 */ /* 0x050fe40007ffe1ff */
        /* <DEDUP_REMOVED lines=8> */
.L_x_339:
[----:B--234-:R-:W-:Y:S05]  /*11dd0*/  BSYNC B0 ;  /* 0x0000000000007941 */ /* 0x01cfea0003800000 */
.L_x_338:
        /* <DEDUP_REMOVED lines=82> */
[----:B------:R-:W1:Y:S02]  /*12300*/  SHFL.BFLY PT, R0, R4, 0x2, 0x1f ;  /* 0x0c401f0004007f89 */ /* 0x000e6400000e0000 */
[----:B-1----:R-:W-:Y:S05]  /*12310*/  FMNMX.FTZ R0, R4, R0, !PT ;  /* 0x0000000004007209 */ /* 0x002fea0007810000 */
[----:B------:R-:W1:Y:S02]  /*12320*/  SHFL.BFLY PT, R2, R0, 0x1, 0x1f ;  /* 0x0c201f0000027f89 */ /* 0x000e6400000e0000 */
[----:B-1----:R-:W-:Y:S02]  /*12330*/  FMNMX.FTZ R71, R0, R2, !PT ;  /* 0x0000000200477209 */ /* 0x002fe40007810000 */
        /* <DEDUP_REMOVED lines=10> */
[----:B------:R1:W2:Y:S02]  /*123e0*/  SHFL.BFLY PT, R0, R4, 0x1, 0x1f ;  /* 0x0c201f0004007f89 */ /* 0x0002a400000e0000 */
.L_x_433:
[C---:B------:R-:W-:Y:S01]  /*123f0*/  FMUL.FTZ R2, R71.reuse, c[0x0][0x2d0] ;  /* 0x0000b40047027a20 */ /* 0x040fe20000410000 */
[----:B--2---:R-:W-:Y:S01]  /*12400*/  FMNMX.FTZ R68, R0, R4, !PT ;  /* 0x0000000400447209 */ /* 0x004fe20007810000 */
[----:B------:R-:W-:Y:S01]  /*12410*/  FADD.FTZ R0, -R71, R89 ;  /* 0x0000005947007221 */ /* 0x000fe20000010100 */
[----:B------:R-:W-:Y:S01]  /*12420*/  WARPSYNC 0xffffffff ;  /* 0xffffffff00007948 */ /* 0x000fe20003800000 */
[--C-:B------:R-:W-:Y:S01]  /*12430*/  FFMA.FTZ R3, R217, c[0x0][0x2d0], -R2.reuse ;  /* 0x0000b400d9037a23 */ /* 0x100fe20000010802 */
[----:B------:R-:W-:Y:S01]  /*12440*/  LDSM.16.MT88.4 R52, [R193] ;  /* 0x00000000c134783b */ /* 0x000fe20000004200 */
[----:B------:R-:W-:Y:S01]  /*12450*/  FMUL.FTZ R0, R0, c[0x0][0x2d0] ;  /* 0x0000b40000007a20 */ /* 0x000fe20000410000 */
[----:B------:R-:W-:Y:S01]  /*12460*/  ISETP.GT.AND P0, PT, R241, R252, PT ;  /* 0x000000fcf100720c */ /* 0x000fe20003f04270 */
[--C-:B-1----:R-:W-:Y:S02]  /*12470*/  FFMA.FTZ R4, R215, c[0x0][0x2d0], -R2.reuse ;  /* 0x0000b400d7047a23 */ /* 0x102fe40000010802 */
[----:B------:R-:W-:Y:S01]  /*12480*/  MUFU.EX2 R65, R0 ;  /* 0x0000000000417308 */ /* 0x000fe20000000800 */
[--C-:B------:R-:W-:Y:S02]  /*12490*/  FFMA.FTZ R180, R38, c[0x0][0x2d0], -R2.reuse ;  /* 0x0000b40026b47a23 */ /* 0x100fe40000010802 */
[--C-:B------:R-:W-:Y:S01]  /*124a0*/  FFMA.FTZ R183, R161, c[0x0][0x2d0], -R2.reuse ;  /* 0x0000b400a1b77a23 */ /* 0x100fe20000010802 */
[----:B------:R-:W-:Y:S01]  /*124b0*/  LDSM.16.MT88.4 R80, [R195] ;  /* 0x00000000c350783b */ /* 0x000fe20000004200 */
[--C-:B------:R-:W-:Y:S02]  /*124c0*/  FFMA.FTZ R182, R160, c[0x0][0x2d0], -R2.reuse ;  /* 0x0000b400a0b67a23 */ /* 0x100fe40000010802 */
[--C-:B------:R-:W-:Y:S02]  /*124d0*/  FFMA.FTZ R181, R40, c[0x0][0x2d0], -R2.reuse ;  /* 0x0000b40028b57a23 */ /* 0x100fe40000010802 */
[--C-:B------:R-:W-:Y:S01]  /*124e0*/  FFMA.FTZ R231, R20, c[0x0][0x2d0], -R2.reuse ;  /* 0x0000b40014e77a23 */ /* 0x100fe20000010802 */
[----:B------:R-:W-:Y:S01]  /*124f0*/  MUFU.EX2 R3, R3 ;  /* 0x0000000300037308 */ /* 0x000fe20000000800 */
[--C-:B------:R-:W-:Y:S02]  /*12500*/  FFMA.FTZ R6, R186, c[0x0][0x2d0], -R2.reuse ;  /* 0x0000b400ba067a23 */ /* 0x100fe40000010802 */
[--C-:B------:R-:W-:Y:S02]  /*12510*/  FFMA.FTZ R7, R185, c[0x0][0x2d0], -R2.reuse ;  /* 0x0000b400b9077a23 */ /* 0x100fe40000010802 */
        /* <DEDUP_REMOVED lines=12> */
[----:B------:R-:W-:Y:S05]  /*125e0*/  FFMA.FTZ R238, R10, c[0x0][0x2d0], -R2 ;  /* 0x0000b4000aee7a23 */ /* 0x000fea0000010802 */
[----:B------:R-:W-:Y:S10]  /*125f0*/  MUFU.EX2 R2, R4 ;  /* 0x0000000400027308 */ /* 0x000ff40000000800 */
[----:B------:R-:W1:Y:S02]  /*12600*/  MUFU.EX2 R10, R6 ;  /* 0x00000006000a7308 */ /* 0x000e640000000800 */
[----:B-1----:R-:W-:Y:S01]  /*12610*/  F2FP.PACK_AB R74, R9, R10 ;  /* 0x0000000a094a723e */ /* 0x002fe200000000ff */
[----:B------:R-:W-:Y:S01]  /*12620*/  FFMA.FTZ R0, R65, R239, R2 ;  /* 0x000000ef41007223 */ /* 0x000fe20000010002 */
[C---:B------:R-:W-:Y:S01]  /*12630*/  F2FP.PACK_AB R72, R3.reuse, R2 ;  /* 0x000000020348723e */ /* 0x040fe200000000ff */
[C---:B------:R-:W-:Y:S02]  /*12640*/  FMUL.FTZ R2, R70.reuse, c[0x0][0x2d0] ;  /* 0x0000b40046027a20 */ /* 0x040fe40000410000 */
[----:B------:R-:W-:Y:S02]  /*12650*/  FADD.FTZ R8, R3, R0 ;  /* 0x0000000003087221 */ /* 0x000fe40000010000 */
[----:B------:R-:W-:Y:S02]  /*12660*/  FADD.FTZ R0, -R70, R90 ;  /* 0x0000005a46007221 */ /* 0x000fe40000010100 */
[----:B------:R-:W-:Y:S01]  /*12670*/  MUFU.EX2 R90, R185 ;  /* 0x000000b9005a7308 */ /* 0x000fe20000000800 */
[--C-:B------:R-:W-:Y:S02]  /*12680*/  FFMA.FTZ R5, R220, c[0x0][0x2d0], -R2.reuse ;  /* 0x0000b400dc057a23 */ /* 0x100fe40000010802 */
[----:B------:R-:W-:Y:S02]  /*12690*/  FMUL.FTZ R0, R0, c[0x0][0x2d0] ;  /* 0x0000b40000007a20 */ /* 0x000fe40000410000 */
[--C-:B------:R-:W-:Y:S02]  /*126a0*/  FFMA.FTZ R20, R211, c[0x0][0x2d0], -R2.reuse ;  /* 0x0000b400d3147a23 */ /* 0x100fe40000010802 */
[--C-:B------:R-:W-:Y:S02]  /*126b0*/  FFMA.FTZ R217, R37, c[0x0][0x2d0], -R2.reuse ;  /* 0x0000b40025d97a23 */ /* 0x100fe40000010802 */
[C---:B------:R-:W-:Y:S01]  /*126c0*/  FMUL.FTZ R48, R65.reuse, R148 ;  /* 0x0000009441307220 */ /* 0x040fe20000410000 */
[----:B------:R-:W-:Y:S01]  /*126d0*/  MUFU.EX2 R3, R0 ;  /* 0x0000000000037308 */ /* 0x000fe20000000800 */
[----:B------:R-:W-:Y:S02]  /*126e0*/  FMUL.FTZ R49, R65, R149 ;  /* 0x0000009541317220 */ /* 0x000fe40000410000 */
[--C-:B------:R-:W-:Y:S02]  /*126f0*/  FFMA.FTZ R32, R210, c[0x0][0x2d0], -R2.reuse ;  /* 0x0000b400d2207a23 */ /* 0x100fe40000010802 */
[--C-:B------:R-:W-:Y:S02]  /*12700*/  FFMA.FTZ R170, R189, c[0x0][0x2d0], -R2.reuse ;  /* 0x0000b400bdaa7a23 */ /* 0x100fe40000010802 */
[--C-:B------:R-:W-:Y:S02]  /*12710*/  FFMA.FTZ R220, R23, c[0x0][0x2d0], -R2.reuse ;  /* 0x0000b40017dc7a23 */ /* 0x100fe40000010802 */
[--C-:B------:R-:W-:Y:S01]  /*12720*/  FFMA.FTZ R4, R221, c[0x0][0x2d0], -R2.reuse ;  /* 0x0000b400dd047a23 */ /* 0x100fe20000010802 */
[----:B------:R-:W1:Y:S01]  /*12730*/  MUFU.EX2 R5, R5 ;  /* 0x0000000500057308 */ /* 0x000e620000000800 */
[--C-:B------:R-:W-:Y:S02]  /*12740*/  FFMA.FTZ R166, R166, c[0x0][0x2d0], -R2.reuse ;  /* 0x0000b400a6a67a23 */ /* 0x100fe40000010802 */
        /* <DEDUP_REMOVED lines=11> */
[----:B------:R-:W-:Y:S02]  /*12800*/  FFMA.FTZ R242, R12, c[0x0][0x2d0], -R2 ;  /* 0x0000b4000cf27a23 */ /* 0x000fe40000010802 */
[----:B------:R-:W2:Y:S01]  /*12810*/  MUFU.EX2 R2, R4 ;  /* 0x0000000400027308 */ /* 0x000ea20000000800 */
[C---:B-1----:R-:W-:Y:S02]  /*12820*/  FFMA.FTZ R0, R3.reuse, R243, R5 ;  /* 0x000000f303007223 */ /* 0x042fe40000010005 */
[C---:B------:R-:W-:Y:S02]  /*12830*/  FMUL.FTZ R50, R3.reuse, R150 ;  /* 0x0000009603327220 */ /* 0x040fe40000410000 */
[----:B------:R-:W-:Y:S02]  /*12840*/  FMUL.FTZ R51, R3, R151 ;  /* 0x0000009703337220 */ /* 0x000fe40000410000 */
[----:B------:R-:W-:Y:S01]  /*12850*/  LDSM.16.MT88.4 R148, [R193+0x2000] ;  /* 0x00200000c194783b */ /* 0x000fe20000004200 */
[C---:B--2---:R-:W-:Y:S01]  /*12860*/  FADD.FTZ R33, R2.reuse, R0 ;  /* 0x0000000002217221 */ /* 0x044fe20000010000 */
[----:B------:R-:W-:Y:S01]  /*12870*/  F2FP.PACK_AB R73, R2, R5 ;  /* 0x000000050249723e */ /* 0x000fe200000000ff */
[C---:B------:R-:W-:Y:S02]  /*12880*/  FADD.FTZ R0, -R69.reuse, R91 ;  /* 0x0000005b45007221 */ /* 0x040fe40000010100 */
[----:B------:R-:W-:Y:S01]  /*12890*/  MUFU.EX2 R91, R186 ;  /* 0x000000ba005b7308 */ /* 0x000fe20000000800 */
[----:B------:R-:W-:Y:S02]  /*128a0*/  FMUL.FTZ R4, R69, c[0x0][0x2d0] ;  /* 0x0000b40045047a20 */ /* 0x000fe40000410000 */
[----:B------:R-:W-:Y:S02]  /*128b0*/  FMUL.FTZ R0, R0, c[0x0][0x2d0] ;  /* 0x0000b40000007a20 */ /* 0x000fe40000410000 */
[--C-:B------:R-:W-:Y:S02]  /*128c0*/  FFMA.FTZ R189, R36, c[0x0][0x2d0], -R4.reuse ;  /* 0x0000b40024bd7a23 */ /* 0x100fe40000010804 */
[--C-:B------:R-:W-:Y:S02]  /*128d0*/  FFMA.FTZ R5, R224, c[0x0][0x2d0], -R4.reuse ;  /* 0x0000b400e0057a23 */ /* 0x100fe40000010804 */
[--C-:B------:R-:W-:Y:S01]  /*128e0*/  FFMA.FTZ R6, R225, c[0x0][0x2d0], -R4.reuse ;  /* 0x0000b400e1067a23 */ /* 0x100fe20000010804 */
[----:B------:R1:W-:Y:S01]  /*128f0*/  MUFU.EX2 R2, R0 ;  /* 0x0000000000027308 */ /* 0x0003e20000000800 */
[--C-:B------:R-:W-:Y:S02]  /*12900*/  FFMA.FTZ R19, R223, c[0x0][0x2d0], -R4.reuse ;  /* 0x0000b400df137a23 */ /* 0x100fe40000010804 */
[--C-:B------:R-:W-:Y:S02]  /*12910*/  FFMA.FTZ R18, R222, c[0x0][0x2d0], -R4.reuse ;  /* 0x0000b400de127a23 */ /* 0x100fe40000010804 */
[--C-:B------:R-:W-:Y:S02]  /*12920*/  FFMA.FTZ R64, R190, c[0x0][0x2d0], -R4.reuse ;  /* 0x0000b400be407a23 */ /* 0x100fe40000010804 */
[--C-:B------:R-:W-:Y:S02]  /*12930*/  FFMA.FTZ R190, R39, c[0x0][0x2d0], -R4.reuse ;  /* 0x0000b40027be7a23 */ /* 0x100fe40000010804 */
[----:B------:R-:W-:Y:S01]  /*12940*/  LDSM.16.MT88.4 R36, [R196] ;  /* 0x00000000c424783b */ /* 0x000fe20000004200 */
[----:B------:R2:W-:Y:S01]  /*12950*/  MUFU.EX2 R23, R5 ;  /* 0x0000000500177308 */ /* 0x0005e20000000800 */
[--C-:B------:R-:W-:Y:S02]  /*12960*/  FFMA.FTZ R223, R22, c[0x0][0x2d0], -R4.reuse ;  /* 0x0000b40016df7a23 */ /* 0x100fe40000010804 */
[--C-:B------:R-:W-:Y:S02]  /*12970*/  FFMA.FTZ R160, R216, c[0x0][0x2d0], -R4.reuse ;  /* 0x0000b400d8a07a23 */ /* 0x100fe40000010804 */
[--C-:B------:R-:W-:Y:S02]  /*12980*/  FFMA.FTZ R67, R212, c[0x0][0x2d0], -R4.reuse ;  /* 0x0000b400d4437a23 */ /* 0x100fe40000010804 */
[--C-:B------:R-:W-:Y:S02]  /*12990*/  FFMA.FTZ R66, R191, c[0x0][0x2d0], -R4.reuse ;  /* 0x0000b400bf427a23 */ /* 0x100fe40000010804 */
[--C-:B------:R-:W-:Y:S01]  /*129a0*/  FFMA.FTZ R172, R178, c[0x0][0x2d0], -R4.reuse ;  /* 0x0000b400b2ac7a23 */ /* 0x100fe20000010804 */
[----:B------:R-:W3:Y:S01]  /*129b0*/  MUFU.EX2 R22, R6 ;  /* 0x0000000600167308 */ /* 0x000ee20000000800 */
[--C-:B------:R-:W-:Y:S02]  /*129c0*/  FFMA.FTZ R176, R176, c[0x0][0x2d0], -R4.reuse ;  /* 0x0000b400b0b07a23 */ /* 0x100fe40000010804 */
[----:B------:R-:W-:Y:S02]  /*129d0*/  FFMA.FTZ R177, R163, c[0x0][0x2d0], -R4 ;  /* 0x0000b400a3b17a23 */ /* 0x000fe40000010804 */
[----:B-1----:R-:W-:Y:S02]  /*129e0*/  FADD.FTZ R0, -R68, R92 ;  /* 0x0000005c44007221 */ /* 0x002fe40000010100 */
[--C-:B------:R-:W-:Y:S02]  /*129f0*/  FFMA.FTZ R188, R162, c[0x0][0x2d0], -R4.reuse ;  /* 0x0000b400a2bc7a23 */ /* 0x100fe40000010804 */
[--C-:B------:R-:W-:Y:S01]  /*12a00*/  FFMA.FTZ R191, R44, c[0x0][0x2d0], -R4.reuse ;  /* 0x0000b4002cbf7a23 */ /* 0x100fe20000010804 */
[----:B------:R-:W-:Y:S01]  /*12a10*/  MUFU.EX2 R243, R64 ;  /* 0x0000004000f37308 */ /* 0x000fe20000000800 */
[--C-:B------:R-:W-:Y:S02]  /*12a20*/  FFMA.FTZ R178, R31, c[0x0][0x2d0], -R4.reuse ;  /* 0x0000b4001fb27a23 */ /* 0x100fe40000010804 */
[--C-:B------:R-:W-:Y:S02]  /*12a30*/  FFMA.FTZ R222, R24, c[0x0][0x2d0], -R4.reuse ;  /* 0x0000b40018de7a23 */ /* 0x100fe40000010804 */
[--C-:B------:R-:W-:Y:S02]  /*12a40*/  FFMA.FTZ R224, R17, c[0x0][0x2d0], -R4.reuse ;  /* 0x0000b40011e07a23 */ /* 0x100fe40000010804 */
[----:B------:R-:W-:Y:S02]  /*12a50*/  FFMA.FTZ R225, R14, c[0x0][0x2d0], -R4 ;  /* 0x0000b4000ee17a23 */ /* 0x000fe40000010804 */
[----:B------:R-:W-:Y:S01]  /*12a60*/  FMUL.FTZ R4, R68, c[0x0][0x2d0] ;  /* 0x0000b40044047a20 */ /* 0x000fe20000410000 */
[----:B------:R-:W-:Y:S01]  /*12a70*/  MUFU.EX2 R186, R173 ;  /* 0x000000ad00ba7308 */ /* 0x000fe20000000800 */
[----:B------:R-:W-:Y:S02]  /*12a80*/  FMUL.FTZ R0, R0, c[0x0][0x2d0] ;  /* 0x0000b40000007a20 */ /* 0x000fe40000410000 */
[--C-:B--2---:R-:W-:Y:S01]  /*12a90*/  FFMA.FTZ R5, R226, c[0x0][0x2d0], -R4.reuse ;  /* 0x0000b400e2057a23 */ /* 0x104fe20000010804 */
[----:B---3--:R-:W-:Y:S01]  /*12aa0*/  F2FP.PACK_AB R76, R22, R23 ;  /* 0x00000017164c723e */ /* 0x008fe200000000ff */
[--C-:B------:R-:W-:Y:S02]  /*12ab0*/  FFMA.FTZ R216, R34, c[0x0][0x2d0], -R4.reuse ;  /* 0x0000b40022d87a23 */ /* 0x100fe40000010804 */
[--C-:B------:R-:W-:Y:S02]  /*12ac0*/  FFMA.FTZ R226, R21, c[0x0][0x2d0], -R4.reuse ;  /* 0x0000b40015e27a23 */ /* 0x100fe40000010804 */
[C---:B------:R-:W-:Y:S01]  /*12ad0*/  FMUL.FTZ R60, R2.reuse, R96 ;  /* 0x00000060023c7220 */ /* 0x040fe20000410000 */
[----:B------:R-:W1:Y:S01]  /*12ae0*/  MUFU.EX2 R0, R0 ;  /* 0x0000000000007308 */ /* 0x000e620000000800 */
[----:B------:R-:W-:Y:S02]  /*12af0*/  FMUL.FTZ R61, R2, R97 ;  /* 0x00000061023d7220 */ /* 0x000fe40000410000 */
[--C-:B------:R-:W-:Y:S02]  /*12b00*/  FFMA.FTZ R7, R227, c[0x0][0x2d0], -R4.reuse ;  /* 0x0000b400e3077a23 */ /* 0x100fe40000010804 */
[--C-:B------:R-:W-:Y:S02]  /*12b10*/  FFMA.FTZ R162, R218, c[0x0][0x2d0], -R4.reuse ;  /* 0x0000b400daa27a23 */ /* 0x100fe40000010804 */
[--C-:B------:R-:W-:Y:S02]  /*12b20*/  FFMA.FTZ R164, R213, c[0x0][0x2d0], -R4.reuse ;  /* 0x0000b400d5a47a23 */ /* 0x100fe40000010804 */
[--C-:B------:R-:W-:Y:S01]  /*12b30*/  FFMA.FTZ R207, R46, c[0x0][0x2d0], -R4.reuse ;  /* 0x0000b4002ecf7a23 */ /* 0x100fe20000010804 */
[----:B------:R-:W2:Y:S01]  /*12b40*/  MUFU.EX2 R34, R5 ;  /* 0x0000000500227308 */ /* 0x000ea20000000800 */
[--C-:B------:R-:W-:Y:S02]  /*12b50*/  FFMA.FTZ R213, R43, c[0x0][0x2d0], -R4.reuse ;  /* 0x0000b4002bd57a23 */ /* 0x100fe40000010804 */
[--C-:B------:R-:W-:Y:S02]  /*12b60*/  FFMA.FTZ R218, R27, c[0x0][0x2d0], -R4.reuse ;  /* 0x0000b4001bda7a23 */ /* 0x100fe40000010804 */
[----:B------:R-:W-:Y:S02]  /*12b70*/  FFMA.FTZ R227, R15, c[0x0][0x2d0], -R4 ;  /* 0x0000b4000fe37a23 */ /* 0x000fe40000010804 */
[----:B------:R-:W-:Y:S02]  /*12b80*/  FADD.FTZ R6, R10, R8 ;  /* 0x000000080a067221 */ /* 0x000fe40000010000 */
[--C-:B------:R-:W-:Y:S01]  /*12b90*/  FFMA.FTZ R17, R229, c[0x0][0x2d0], -R4.reuse ;  /* 0x0000b400e5117a23 */ /* 0x100fe20000010804 */
[----:B------:R-:W-:Y:S01]  /*12ba0*/  MUFU.EX2 R185, R164 ;  /* 0x000000a400b97308 */ /* 0x000fe20000000800 */
[--C-:B------:R-:W-:Y:S02]  /*12bb0*/  FFMA.FTZ R16, R228, c[0x0][0x2d0], -R4.reuse ;  /* 0x0000b400e4107a23 */ /* 0x100fe40000010804 */
[----:B------:R-:W-:Y:S02]  /*12bc0*/  FFMA.FTZ R163, R219, c[0x0][0x2d0], -R4 ;  /* 0x0000b400dba37a23 */ /* 0x000fe40000010804 */
[C---:B-1----:R-:W-:Y:S02]  /*12bd0*/  FMUL.FTZ R46, R0.reuse, R106 ;  /* 0x0000006a002e7220 */ /* 0x042fe40000410000 */
[C---:B------:R-:W-:Y:S02]  /*12be0*/  FMUL.FTZ R47, R0.reuse, R107 ;  /* 0x0000006b002f7220 */ /* 0x040fe40000410000 */
[C---:B------:R-:W-:Y:S01]  /*12bf0*/  FMUL.FTZ R62, R0.reuse, R98 ;  /* 0x00000062003e7220 */ /* 0x040fe20000410000 */
[----:B------:R-:W-:Y:S01]  /*12c00*/  MUFU.EX2 R229, R166 ;  /* 0x000000a600e57308 */ /* 0x000fe20000000800 */
[C---:B------:R-:W-:Y:S02]  /*12c10*/  FMUL.FTZ R63, R0.reuse, R99 ;  /* 0x00000063003f7220 */ /* 0x040fe40000410000 */
[C---:B------:R-:W-:Y:S01]  /*12c20*/  FMUL.FTZ R10, R0.reuse, R126 ;  /* 0x0000007e000a7220 */ /* 0x040fe20000410000 */
[----:B------:R-:W-:Y:S01]  /*12c30*/  LDSM.16.MT88.4 R96, [R192+0x800] ;  /* 0x00080000c060783b */ /* 0x000fe20000004200 */
[C---:B------:R-:W-:Y:S02]  /*12c40*/  FMUL.FTZ R11, R0.reuse, R127 ;  /* 0x0000007f000b7220 */ /* 0x040fe40000410000 */
[C---:B------:R-:W-:Y:S02]  /*12c50*/  FMUL.FTZ R14, R0.reuse, R122 ;  /* 0x0000007a000e7220 */ /* 0x040fe40000410000 */
[C---:B------:R-:W-:Y:S01]  /*12c60*/  FMUL.FTZ R15, R0.reuse, R123 ;  /* 0x0000007b000f7220 */ /* 0x040fe20000410000 */
[----:B------:R-:W-:Y:S01]  /*12c70*/  MUFU.EX2 R127, R66 ;  /* 0x00000042007f7308 */ /* 0x000fe20000000800 */
[C---:B------:R-:W-:Y:S02]  /*12c80*/  FMUL.FTZ R26, R0.reuse, R118 ;  /* 0x00000076001a7220 */ /* 0x040fe40000410000 */
[C---:B------:R-:W-:Y:S02]  /*12c90*/  FMUL.FTZ R27, R0.reuse, R119 ;  /* 0x00000077001b7220 */ /* 0x040fe40000410000 */
[C---:B------:R-:W-:Y:S02]  /*12ca0*/  FMUL.FTZ R30, R0.reuse, R114 ;  /* 0x00000072001e7220 */ /* 0x040fe40000410000 */
[C---:B------:R-:W-:Y:S02]  /*12cb0*/  FMUL.FTZ R31, R0.reuse, R115 ;  /* 0x00000073001f7220 */ /* 0x040fe40000410000 */
[C---:B------:R-:W-:Y:S01]  /*12cc0*/  FMUL.FTZ R42, R0.reuse, R110 ;  /* 0x0000006e002a7220 */ /* 0x040fe20000410000 */
[----:B------:R-:W-:Y:S01]  /*12cd0*/  MUFU.EX2 R178, R178 ;  /* 0x000000b200b27308 */ /* 0x000fe20000000800 */
[C---:B------:R-:W-:Y:S02]  /*12ce0*/  FMUL.FTZ R43, R0.reuse, R111 ;  /* 0x0000006f002b7220 */ /* 0x040fe40000410000 */
[C---:B------:R-:W-:Y:S02]  /*12cf0*/  FMUL.FTZ R58, R0.reuse, R102 ;  /* 0x00000066003a7220 */ /* 0x040fe40000410000 */
[C---:B------:R-:W-:Y:S02]  /*12d00*/  FMUL.FTZ R59, R0.reuse, R103 ;  /* 0x00000067003b7220 */ /* 0x040fe40000410000 */
[----:B--2---:R-:W-:Y:S02]  /*12d10*/  FFMA.FTZ R92, R0, R247, R34 ;  /* 0x000000f7005c7223 */ /* 0x004fe40000010022 */
[--C-:B------:R-:W-:Y:S01]  /*12d20*/  FFMA.FTZ R161, R214, c[0x0][0x2d0], -R4.reuse ;  /* 0x0000b400d6a17a23 */ /* 0x100fe20000010804 */
[----:B------:R1:W-:Y:S01]  /*12d30*/  MUFU.EX2 R0, R20 ;  /* 0x0000001400007308 */ /* 0x0003e20000000800 */
[--C-:B------:R-:W-:Y:S02]  /*12d40*/  FFMA.FTZ R184, R184, c[0x0][0x2d0], -R4.reuse ;  /* 0x0000b400b8b87a23 */ /* 0x100fe40000010804 */
[--C-:B------:R-:W-:Y:S02]  /*12d50*/  FFMA.FTZ R179, R179, c[0x0][0x2d0], -R4.reuse ;  /* 0x0000b400b3b37a23 */ /* 0x100fe40000010804 */
[--C-:B------:R-:W-:Y:S02]  /*12d60*/  FFMA.FTZ R171, R171, c[0x0][0x2d0], -R4.reuse ;  /* 0x0000b400abab7a23 */ /* 0x100fe40000010804 */
[--C-:B------:R-:W-:Y:S02]  /*12d70*/  FFMA.FTZ R212, R45, c[0x0][0x2d0], -R4.reuse ;  /* 0x0000b4002dd47a23 */ /* 0x100fe40000010804 */
[--C-:B------:R-:W-:Y:S01]  /*12d80*/  FFMA.FTZ R214, R35, c[0x0][0x2d0], -R4.reuse ;  /* 0x0000b40023d67a23 */ /* 0x100fe20000010804 */
[----:B------:R-:W2:Y:S01]  /*12d90*/  MUFU.EX2 R102, R17 ;  /* 0x0000001100667308 */ /* 0x000ea20000000800 */
[----:B------:R-:W-:Y:S02]  /*12da0*/  FFMA.FTZ R219, R25, c[0x0][0x2d0], -R4 ;  /* 0x0000b40019db7a23 */ /* 0x000fe40000010804 */
[C---:B------:R-:W-:Y:S02]  /*12db0*/  FFMA.FTZ R4, R2.reuse, R246, R23 ;  /* 0x000000f602047223 */ /* 0x040fe40000010017 */
[----:B------:R-:W-:Y:S02]  /*12dc0*/  FMUL.FTZ R57, R2, R101 ;  /* 0x0000006502397220 */ /* 0x000fe40000410000 */
[----:B------:R-:W-:Y:S02]  /*12dd0*/  FADD.FTZ R101, R22, R4 ;  /* 0x0000000416657221 */ /* 0x000fe40000010000 */
[C---:B------:R-:W-:Y:S01]  /*12de0*/  FMUL.FTZ R45, R2.reuse, R105 ;  /* 0x00000069022d7220 */ /* 0x040fe20000410000 */
[----:B------:R3:W-:Y:S01]  /*12df0*/  MUFU.EX2 R103, R16 ;  /* 0x0000001000677308 */ /* 0x0007e20000000800 */
[C---:B------:R-:W-:Y:S02]  /*12e00*/  FMUL.FTZ R12, R2.reuse, R120 ;  /* 0x00000078020c7220 */ /* 0x040fe40000410000 */
[C---:B------:R-:W-:Y:S01]  /*12e10*/  FMUL.FTZ R44, R2.reuse, R104 ;  /* 0x00000068022c7220 */ /* 0x040fe20000410000 */
[----:B-1----:R-:W1:Y:S01]  /*12e20*/  LDSM.16.MT88.4 R20, [R192] ;  /* 0x00000000c014783b */ /* 0x002e620000004200 */
[----:B------:R-:W-:Y:S02]  /*12e30*/  FMUL.FTZ R13, R2, R121 ;  /* 0x00000079020d7220 */ /* 0x000fe40000410000 */
[----:B------:R-:W-:Y:S02]  /*12e40*/  FADD.FTZ R165, R9, R6 ;  /* 0x0000000609a57221 */ /* 0x000fe40000010000 */
[----:B------:R-:W-:Y:S01]  /*12e50*/  FMUL.FTZ R6, R3, R130 ;  /* 0x0000008203067220 */ /* 0x000fe20000410000 */
[----:B------:R-:W4:Y:S01]  /*12e60*/  MUFU.EX2 R105, R32 ;  /* 0x0000002000697308 */ /* 0x000f220000000800 */
[C---:B------:R-:W-:Y:S02]  /*12e70*/  FMUL.FTZ R4, R65.reuse, R128 ;  /* 0x0000008041047220 */ /* 0x040fe40000410000 */
[C---:B------:R-:W-:Y:S01]  /*12e80*/  FMUL.FTZ R5, R65.reuse, R129 ;  /* 0x0000008141057220 */ /* 0x040fe20000410000 */
[----:B--2---:R-:W-:Y:S01]  /*12e90*/  F2FP.PACK_AB R77, R102, R34 ;  /* 0x00000022664d723e */ /* 0x004fe200000000ff */
[C---:B------:R-:W-:Y:S02]  /*12ea0*/  FMUL.FTZ R8, R2.reuse, R124 ;  /* 0x0000007c02087220 */ /* 0x040fe40000410000 */
[C---:B------:R-:W-:Y:S02]  /*12eb0*/  FMUL.FTZ R9, R2.reuse, R125 ;  /* 0x0000007d02097220 */ /* 0x040fe40000410000 */
[----:B------:R-:W-:Y:S01]  /*12ec0*/  FMUL.FTZ R17, R65, R133 ;  /* 0x0000008541117220 */ /* 0x000fe20000410000 */
[----:B------:R-:W2:Y:S01]  /*12ed0*/  MUFU.EX2 R120, R7 ;  /* 0x0000000700787308 */ /* 0x000ea20000000800 */
[C---:B------:R-:W-:Y:S02]  /*12ee0*/  FMUL.FTZ R34, R3.reuse, R142 ;  /* 0x0000008e03227220 */ /* 0x040fe40000410000 */
[----:B------:R-:W-:Y:S02]  /*12ef0*/  FMUL.FTZ R35, R3, R143 ;  /* 0x0000008f03237220 */ /* 0x000fe40000410000 */
[C---:B---3--:R-:W-:Y:S02]  /*12f00*/  FMUL.FTZ R16, R65.reuse, R132 ;  /* 0x0000008441107220 */ /* 0x048fe40000410000 */
[----:B------:R-:W-:Y:S02]  /*12f10*/  FMUL.FTZ R56, R2, R100 ;  /* 0x0000006402387220 */ /* 0x000fe40000410000 */
[----:B------:R-:W-:Y:S01]  /*12f20*/  FADD.FTZ R100, R0, R33 ;  /* 0x0000002100647221 */ /* 0x000fe20000010000 */
[----:B------:R3:W-:Y:S01]  /*12f30*/  MUFU.EX2 R104, R19 ;  /* 0x0000001300687308 */ /* 0x0007e20000000800 */
[----:B------:R-:W-:Y:S02]  /*12f40*/  FMUL.FTZ R33, R65, R141 ;  /* 0x0000008d41217220 */ /* 0x000fe40000410000 */
[C---:B------:R-:W-:Y:S01]  /*12f50*/  FMUL.FTZ R40, R2.reuse, R108 ;  /* 0x0000006c02287220 */ /* 0x040fe20000410000 */
[----:B----4-:R-:W-:Y:S01]  /*12f60*/  F2FP.PACK_AB R75, R105, R0 ;  /* 0x00000000694b723e */ /* 0x010fe200000000ff */
[C---:B------:R-:W-:Y:S02]  /*12f70*/  FMUL.FTZ R32, R65.reuse, R140 ;  /* 0x0000008c41207220 */ /* 0x040fe40000410000 */
[----:B------:R-:W-:Y:S01]  /*12f80*/  LDSM.16.MT88.4 R140, [R196+0x2000] ;  /* 0x00200000c48c783b */ /* 0x000fe20000004200 */
[----:B------:R-:W-:Y:S02]  /*12f90*/  FMUL.FTZ R41, R2, R109 ;  /* 0x0000006d02297220 */ /* 0x000fe40000410000 */
[----:B------:R-:W4:Y:S01]  /*12fa0*/  MUFU.EX2 R121, R18 ;  /* 0x0000001200797308 */ /* 0x000f220000000800 */
[----:B------:R-:W-:Y:S02]  /*12fb0*/  FMUL.FTZ R64, R65, R156 ;  /* 0x0000009c41407220 */ /* 0x000fe40000410000 */
[C---:B------:R-:W-:Y:S01]  /*12fc0*/  FMUL.FTZ R66, R3.reuse, R158 ;  /* 0x0000009e03427220 */ /* 0x040fe20000410000 */
[----:B--2---:R-:W-:Y:S01]  /*12fd0*/  F2FP.PACK_AB R79, R120, R103 ;  /* 0x00000067784f723e */ /* 0x004fe200000000ff */
[----:B------:R-:W-:Y:S02]  /*12fe0*/  FMUL.FTZ R7, R3, R131 ;  /* 0x0000008303077220 */ /* 0x000fe40000410000 */
[----:B------:R-:W-:Y:S02]  /*12ff0*/  FADD.FTZ R0, R89, R165 ;  /* 0x000000a559007221 */ /* 0x000fe40000010000 */
[C---:B------:R-:W-:Y:S01]  /*13000*/  FMUL.FTZ R24, R2.reuse, R116 ;  /* 0x0000007402187220 */ /* 0x040fe20000410000 */
[----:B------:R-:W-:Y:S01]  /*13010*/  MUFU.EX2 R111, R183 ;  /* 0x000000b7006f7308 */ /* 0x000fe20000000800 */
[C---:B------:R-:W-:Y:S01]  /*13020*/  FMUL.FTZ R25, R2.reuse, R117 ;  /* 0x0000007502197220 */ /* 0x040fe20000410000 */
[-C--:B-1----:R-:W-:Y:S05]  /*13030*/  HMMA.16816.F32 R4, R72, R20.reuse, R4 ;  /* 0x000000144804723c */ /* 0x082fea0000001804 */
[----:B---3--:R-:W-:Y:S02]  /*13040*/  FMUL.FTZ R19, R3, R135 ;  /* 0x0000008703137220 */ /* 0x008fe40000410000 */
[C---:B------:R-:W-:Y:S01]  /*13050*/  FMUL.FTZ R28, R2.reuse, R112 ;  /* 0x00000070021c7220 */ /* 0x040fe20000410000 */
[----:B------:R-:W-:Y:S01]  /*13060*/  MUFU.EX2 R109, R182 ;  /* 0x000000b6006d7308 */ /* 0x000fe20000000800 */
[----:B------:R-:W-:Y:S03]  /*13070*/  FMUL.FTZ R29, R2, R113 ;  /* 0x00000071021d7220 */ /* 0x000fe60000410000 */
[----:B----4-:R-:W-:Y:S01]  /*13080*/  F2FP.PACK_AB R78, R121, R104 ;  /* 0x00000068794e723e */ /* 0x010fe200000000ff */
[----:B------:R-:W-:Y:S02]  /*13090*/  FMUL.FTZ R18, R3, R134 ;  /* 0x0000008603127220 */ /* 0x000fe40000410000 */
[----:B------:R-:W-:Y:S03]  /*130a0*/  LDSM.16.MT88.4 R132, [R192+0x2000] ;  /* 0x00200000c084783b */ /* 0x000fe60000004200 */
[----:B------:R-:W-:Y:S01]  /*130b0*/  MUFU.EX2 R110, R181 ;  /* 0x000000b5006e7308 */ /* 0x000fe20000000800 */
[C---:B------:R-:W-:Y:S07]  /*130c0*/  HMMA.16816.F32 R8, R76.reuse, R20, R8 ;  /* 0x000000144c08723c */ /* 0x040fee0000001808 */
[C---:B------:R-:W-:Y:S01]  /*130d0*/  FMUL.FTZ R20, R65.reuse, R136 ;  /* 0x0000008841147220 */ /* 0x040fe20000410000 */
[-C--:B------:R-:W-:Y:S01]  /*130e0*/  HMMA.16816.F32 R12, R76, R22.reuse, R12 ;  /* 0x000000164c0c723c */ /* 0x080fe2000000180c */
[----:B------:R-:W-:Y:S03]  /*130f0*/  MUFU.EX2 R108, R180 ;  /* 0x000000b4006c7308 */ /* 0x000fe60000000800 */
[----:B------:R-:W-:Y:S04]  /*13100*/  FMUL.FTZ R21, R65, R137 ;  /* 0x0000008941157220 */ /* 0x000fe80000410000 */
[C---:B------:R-:W-:Y:S03]  /*13110*/  HMMA.16816.F32 R16, R72.reuse, R22, R16 ;  /* 0x000000164810723c */ /* 0x040fe60000001810 */
[----:B------:R-:W1:Y:S04]  /*13120*/  MUFU.EX2 R2, R187 ;  /* 0x000000bb00027308 */ /* 0x000e680000000800 */
[C---:B------:R-:W-:Y:S02]  /*13130*/  FMUL.FTZ R22, R3.reuse, R138 ;  /* 0x0000008a03167220 */ /* 0x040fe40000410000 */
[----:B------:R-:W-:Y:S04]  /*13140*/  FMUL.FTZ R23, R3, R139 ;  /* 0x0000008b03177220 */ /* 0x000fe80000410000 */
[----:B------:R-:W-:Y:S03]  /*13150*/  MUFU.EX2 R166, R212 ;  /* 0x000000d400a67308 */ /* 0x000fe60000000800 */
[-C--:B------:R-:W-:Y:S07]  /*13160*/  HMMA.16816.F32 R20, R72, R36.reuse, R20 ;  /* 0x000000244814723c */ /* 0x080fee0000001814 */
[----:B------:R-:W-:Y:S01]  /*13170*/  MUFU.EX2 R165, R213 ;  /* 0x000000d500a57308 */ /* 0x000fe20000000800 */
[C---:B------:R-:W-:Y:S04]  /*13180*/  HMMA.16816.F32 R24, R76.reuse, R36, R24 ;  /* 0x000000244c18723c */ /* 0x040fe80000001818 */
[----:B-1----:R-:W-:Y:S03]  /*13190*/  FADD.FTZ R0, R2, R0 ;  /* 0x0000000002007221 */ /* 0x002fe60000010000 */
[C---:B------:R-:W-:Y:S01]  /*131a0*/  FMUL.FTZ R36, R65.reuse, R144 ;  /* 0x0000009041247220 */ /* 0x040fe20000410000 */
[-C--:B------:R-:W-:Y:S01]  /*131b0*/  HMMA.16816.F32 R28, R76, R38.reuse, R28 ;  /* 0x000000264c1c723c */ /* 0x080fe2000000181c */
[----:B------:R-:W-:Y:S03]  /*131c0*/  MUFU.EX2 R164, R214 ;  /* 0x000000d600a47308 */ /* 0x000fe60000000800 */
[----:B------:R-:W-:Y:S02]  /*131d0*/  FMUL.FTZ R37, R65, R145 ;  /* 0x0000009141257220 */ /* 0x000fe40000410000 */
[----:B------:R-:W-:Y:S02]  /*131e0*/  FADD.FTZ R0, R91, R0 ;  /* 0x000000005b007221 */ /* 0x000fe40000010000 */
[C---:B------:R-:W-:Y:S03]  /*131f0*/  HMMA.16816.F32 R32, R72.reuse, R38, R32 ;  /* 0x000000264820723c */ /* 0x040fe60000001820 */
[----:B------:R1:W-:Y:S01]  /*13200*/  MUFU.EX2 R124, R67 ;  /* 0x00000043007c7308 */ /* 0x0003e20000000800 */
[----:B------:R-:W-:Y:S03]  /*13210*/  FADD.FTZ R0, R90, R0 ;  /* 0x000000005a007221 */ /* 0x000fe60000010000 */
[C---:B------:R-:W-:Y:S02]  /*13220*/  FMUL.FTZ R38, R3.reuse, R146 ;  /* 0x0000009203267220 */ /* 0x040fe40000410000 */
[----:B------:R-:W-:Y:S03]  /*13230*/  FMUL.FTZ R39, R3, R147 ;  /* 0x0000009303277220 */ /* 0x000fe60000410000 */
[----:B------:R-:W-:Y:S01]  /*13240*/  FADD.FTZ R0, R111, R0 ;  /* 0x000000006f007221 */ /* 0x000fe20000010000 */
[----:B------:R-:W2:Y:S03]  /*13250*/  MUFU.EX2 R115, R170 ;  /* 0x000000aa00737308 */ /* 0x000ea60000000800 */
[-C--:B------:R-:W-:Y:S03]  /*13260*/  HMMA.16816.F32 R36, R72, R52.reuse, R36 ;  /* 0x000000344824723c */ /* 0x080fe60000001824 */
[----:B------:R-:W-:Y:S04]  /*13270*/  FADD.FTZ R0, R109, R0 ;  /* 0x000000006d007221 */ /* 0x000fe80000010000 */
[----:B------:R-:W-:Y:S01]  /*13280*/  FADD.FTZ R0, R110, R0 ;  /* 0x000000006e007221 */ /* 0x000fe20000010000 */
[C---:B------:R-:W-:Y:S01]  /*13290*/  HMMA.16816.F32 R40, R76.reuse, R52, R40 ;  /* 0x000000344c28723c */ /* 0x040fe20000001828 */
[----:B------:R-:W3:Y:S03]  /*132a0*/  MUFU.EX2 R123, R169 ;  /* 0x000000a9007b7308 */ /* 0x000ee60000000800 */
[----:B-1----:R-:W-:Y:S03]  /*132b0*/  FMUL.FTZ R67, R3, R159 ;  /* 0x0000009f03437220 */ /* 0x002fe60000410000 */
[C---:B------:R-:W-:Y:S01]  /*132c0*/  FMUL.FTZ R52, R65.reuse, R152 ;  /* 0x0000009841347220 */ /* 0x040fe20000410000 */
[-C--:B------:R-:W-:Y:S03]  /*132d0*/  HMMA.16816.F32 R44, R76, R54.reuse, R44 ;  /* 0x000000364c2c723c */ /* 0x080fe6000000182c */
[----:B------:R-:W-:Y:S01]  /*132e0*/  MUFU.EX2 R126, R168 ;  /* 0x000000a8007e7308 */ /* 0x000fe20000000800 */
[C---:B------:R-:W-:Y:S02]  /*132f0*/  FMUL.FTZ R53, R65.reuse, R153 ;  /* 0x0000009941357220 */ /* 0x040fe40000410000 */
[----:B------:R-:W-:Y:S02]  /*13300*/  FMUL.FTZ R65, R65, R157 ;  /* 0x0000009d41417220 */ /* 0x000fe40000410000 */
[C---:B------:R-:W-:Y:S05]  /*13310*/  HMMA.16816.F32 R48, R72.reuse, R54, R48 ;  /* 0x000000364830723c */ /* 0x040fea0000001830 */
[----:B------:R-:W1:Y:S02]  /*13320*/  MUFU.EX2 R128, R167 ;  /* 0x000000a700807308 */ /* 0x000e640000000800 */
[C---:B------:R-:W-:Y:S02]  /*13330*/  FMUL.FTZ R54, R3.reuse, R154 ;  /* 0x0000009a03367220 */ /* 0x040fe40000410000 */
[----:B------:R-:W-:Y:S03]  /*13340*/  FMUL.FTZ R55, R3, R155 ;  /* 0x0000009b03377220 */ /* 0x000fe60000410000 */
[----:B------:R-:W-:Y:S03]  /*13350*/  FADD.FTZ R3, R105, R100 ;  /* 0x0000006469037221 */ /* 0x000fe60000010000 */
[----:B------:R-:W4:Y:S01]  /*13360*/  MUFU.EX2 R114, R160 ;  /* 0x000000a000727308 */ /* 0x000f220000000800 */
[-C--:B------:R-:W-:Y:S03]  /*13370*/  HMMA.16816.F32 R52, R72, R80.reuse, R52 ;  /* 0x000000504834723c */ /* 0x080fe60000001834 */
[----:B--2---:R-:W-:Y:S04]  /*13380*/  FADD.FTZ R3, R115, R3 ;  /* 0x0000000373037221 */ /* 0x004fe80000010000 */
[C---:B---3--:R-:W-:Y:S01]  /*13390*/  FADD.FTZ R3, R123.reuse, R3 ;  /* 0x000000037b037221 */ /* 0x048fe20000010000 */
[C---:B------:R-:W-:Y:S01]  /*133a0*/  HMMA.16816.F32 R56, R76.reuse, R80, R56 ;  /* 0x000000504c38723c */ /* 0x040fe20000001838 */
[----:B------:R-:W-:Y:S07]  /*133b0*/  MUFU.EX2 R117, R163 ;  /* 0x000000a300757308 */ /* 0x000fee0000000800 */
[-C--:B------:R-:W-:Y:S03]  /*133c0*/  HMMA.16816.F32 R60, R76, R82.reuse, R60 ;  /* 0x000000524c3c723c */ /* 0x080fe6000000183c */
[----:B------:R-:W2:Y:S04]  /*133d0*/  MUFU.EX2 R118, R162 ;  /* 0x000000a200767308 */ /* 0x000ea80000000800 */
[----:B------:R-:W-:Y:S01]  /*133e0*/  F2FP.PACK_AB R76, R2, R89 ;  /* 0x00000059024c723e */ /* 0x000fe200000000ff */
[----:B------:R-:W-:Y:S01]  /*133f0*/  HMMA.16816.F32 R64, R72, R82, R64 ;  /* 0x000000524840723c */ /* 0x000fe20000001840 */
[----:B------:R-:W3:Y:S03]  /*13400*/  LDSM.16.MT88.4 R80, [R196+0x800] ;  /* 0x00080000c450783b */ /* 0x000ee60000004200 */
[----:B------:R-:W-:Y:S01]  /*13410*/  F2FP.PACK_AB R78, R90, R91 ;  /* 0x0000005b5a4e723e */ /* 0x000fe200000000ff */
[----:B------:R-:W5:Y:S01]  /*13420*/  MUFU.EX2 R125, R161 ;  /* 0x000000a1007d7308 */ /* 0x000f620000000800 */
[----:B------:R-:W-:Y:S01]  /*13430*/  F2FP.PACK_AB R77, R123, R115 ;  /* 0x000000737b4d723e */ /* 0x000fe200000000ff */
[----:B------:R-:W-:Y:S01]  /*13440*/  FADD.FTZ R2, R102, R92 ;  /* 0x0000005c66027221 */ /* 0x000fe20000010000 */
[----:B-1----:R-:W-:Y:S01]  /*13450*/  F2FP.PACK_AB R79, R128, R126 ;  /* 0x0000007e804f723e */ /* 0x002fe200000000ff */
[----:B------:R-:W-:Y:S02]  /*13460*/  FADD.FTZ R90, R104, R101 ;  /* 0x00000065685a7221 */ /* 0x000fe40000010000 */
[----:B------:R-:W-:Y:S01]  /*13470*/  LDSM.16.MT88.4 R104, [R193+0x1000] ;  /* 0x00100000c168783b */ /* 0x000fe20000004200 */
[----:B------:R-:W-:Y:S01]  /*13480*/  FADD.FTZ R89, R103, R2 ;  /* 0x0000000267597221 */ /* 0x000fe20000010000 */
[----:B----4-:R-:W-:Y:S01]  /*13490*/  F2FP.PACK_AB R72, R124, R114 ;  /* 0x000000727c48723e */ /* 0x010fe200000000ff */
[----:B------:R-:W-:Y:S01]  /*134a0*/  FADD.FTZ R2, R108, R0 ;  /* 0x000000006c027221 */ /* 0x000fe20000010000 */
[-C--:B------:R-:W-:Y:S01]  /*134b0*/  HMMA.16816.F32 R4, R76, R96.reuse, R4 ;  /* 0x000000604c04723c */ /* 0x080fe20000001804 */
[----:B------:R-:W-:Y:S03]  /*134c0*/  MUFU.EX2 R162, R216 ;  /* 0x000000d800a27308 */ /* 0x000fe60000000800 */
[----:B------:R-:W1:Y:S01]  /*134d0*/  LDSM.16.MT88.4 R100, [R193+0x800] ;  /* 0x00080000c164783b */ /* 0x000e620000004200 */
[----:B------:R-:W-:Y:S01]  /*134e0*/  F2FP.PACK_AB R74, R243, R127 ;  /* 0x0000007ff34a723e */ /* 0x000fe200000000ff */
[----:B------:R-:W-:Y:S01]  /*134f0*/  FADD.FTZ R0, R121, R90 ;  /* 0x0000005a79007221 */ /* 0x000fe20000010000 */
[----:B--2---:R-:W-:Y:S01]  /*13500*/  F2FP.PACK_AB R73, R118, R117 ;  /* 0x000000757649723e */ /* 0x004fe200000000ff */
[----:B------:R-:W-:Y:S03]  /*13510*/  FADD.FTZ R89, R120, R89 ;  /* 0x0000005978597221 */ /* 0x000fe60000010000 */
[----:B------:R-:W-:Y:S01]  /*13520*/  MUFU.EX2 R187, R175 ;  /* 0x000000af00bb7308 */ /* 0x000fe20000000800 */
[----:B------:R-:W-:Y:S01]  /*13530*/  FADD.FTZ R90, R114, R0 ;  /* 0x00000000725a7221 */ /* 0x000fe20000010000 */
[----:B-----5:R-:W-:Y:S03]  /*13540*/  F2FP.PACK_AB R75, R185, R125 ;  /* 0x0000007db94b723e */ /* 0x020fe600000000ff */
[----:B------:R-:W-:Y:S04]  /*13550*/  FADD.FTZ R90, R124, R90 ;  /* 0x0000005a7c5a7221 */ /* 0x000fe80000010000 */
[C---:B------:R-:W-:Y:S01]  /*13560*/  HMMA.16816.F32 R8, R72.reuse, R96, R8 ;  /* 0x000000604808723c */ /* 0x040fe20000001808 */
[----:B------:R-:W-:Y:S07]  /*13570*/  MUFU.EX2 R175, R190 ;  /* 0x000000be00af7308 */ /* 0x000fee0000000800 */
[-C--:B------:R-:W-:Y:S03]  /*13580*/  HMMA.16816.F32 R12, R72, R98.reuse, R12 ;  /* 0x00000062480c723c */ /* 0x080fe6000000180c */
[----:B------:R-:W2:Y:S05]  /*13590*/  MUFU.EX2 R228, R174 ;  /* 0x000000ae00e47308 */ /* 0x000eaa0000000800 */
[C---:B------:R-:W-:Y:S01]  /*135a0*/  HMMA.16816.F32 R16, R76.reuse, R98, R16 ;  /* 0x000000624c10723c */ /* 0x040fe20000001810 */
[----:B------:R-:W4:Y:S04]  /*135b0*/  LDSM.16.MT88.4 R96, [R195+0x800] ;  /* 0x00080000c360783b */ /* 0x000f280000004200 */
[----:B------:R-:W-:Y:S03]  /*135c0*/  MUFU.EX2 R183, R172 ;  /* 0x000000ac00b77308 */ /* 0x000fe60000000800 */
[-C--:B---3--:R-:W-:Y:S07]  /*135d0*/  HMMA.16816.F32 R20, R76, R80.reuse, R20 ;  /* 0x000000504c14723c */ /* 0x088fee0000001814 */
[----:B------:R-:W-:Y:S01]  /*135e0*/  MUFU.EX2 R172, R191 ;  /* 0x000000bf00ac7308 */ /* 0x000fe20000000800 */
[C---:B------:R-:W-:Y:S08]  /*135f0*/  HMMA.16816.F32 R24, R72.reuse, R80, R24 ;  /* 0x000000504818723c */ /* 0x040ff00000001818 */
[-C--:B------:R-:W-:Y:S01]  /*13600*/  HMMA.16816.F32 R28, R72, R82.reuse, R28 ;  /* 0x00000052481c723c */ /* 0x080fe2000000181c */
[----:B------:R-:W3:Y:S07]  /*13610*/  MUFU.EX2 R182, R176 ;  /* 0x000000b000b67308 */ /* 0x000eee0000000800 */
[C---:B------:R-:W-:Y:S01]  /*13620*/  HMMA.16816.F32 R32, R76.reuse, R82, R32 ;  /* 0x000000524c20723c */ /* 0x040fe20000001820 */
[----:B------:R-:W5:Y:S02]  /*13630*/  LDSM.16.MT88.4 R80, [R192+0x1000] ;  /* 0x00100000c050783b */ /* 0x000f640000004200 */
[----:B------:R-:W-:Y:S05]  /*13640*/  MUFU.EX2 R155, R177 ;  /* 0x000000b1009b7308 */ /* 0x000fea0000000800 */
[-C--:B-1----:R-:W-:Y:S05]  /*13650*/  HMMA.16816.F32 R36, R76, R100.reuse, R36 ;  /* 0x000000644c24723c */ /* 0x082fea0000001824 */
[----:B------:R-:W-:Y:S03]  /*13660*/  MUFU.EX2 R177, R189 ;  /* 0x000000bd00b17308 */ /* 0x000fe60000000800 */
[C---:B------:R-:W-:Y:S07]  /*13670*/  HMMA.16816.F32 R40, R72.reuse, R100, R40 ;  /* 0x000000644828723c */ /* 0x040fee0000001828 */
[----:B------:R-:W1:Y:S01]  /*13680*/  MUFU.EX2 R176, R188 ;  /* 0x000000bc00b07308 */ /* 0x000e620000000800 */
[-C--:B------:R-:W-:Y:S08]  /*13690*/  HMMA.16816.F32 R44, R72, R102.reuse, R44 ;  /* 0x00000066482c723c */ /* 0x080ff0000000182c */
[C---:B------:R-:W-:Y:S01]  /*136a0*/  HMMA.16816.F32 R48, R76.reuse, R102, R48 ;  /* 0x000000664c30723c */ /* 0x040fe20000001830 */
[----:B------:R-:W1:Y:S01]  /*136b0*/  LDSM.16.MT88.4 R100, [R196+0x1000] ;  /* 0x00100000c464783b */ /* 0x000e620000004200 */
[----:B------:R-:W-:Y:S06]  /*136c0*/  MUFU.EX2 R154, R184 ;  /* 0x000000b8009a7308 */ /* 0x000fec0000000800 */
[-C--:B----4-:R-:W-:Y:S04]  /*136d0*/  HMMA.16816.F32 R52, R76, R96.reuse, R52 ;  /* 0x000000604c34723c */ /* 0x090fe80000001834 */
[----:B------:R-:W4:Y:S04]  /*136e0*/  MUFU.EX2 R153, R179 ;  /* 0x000000b300997308 */ /* 0x000f280000000800 */
[C---:B------:R-:W-:Y:S06]  /*136f0*/  HMMA.16816.F32 R56, R72.reuse, R96, R56 ;  /* 0x000000604838723c */ /* 0x040fec0000001838 */
[----:B------:R-:W-:Y:S02]  /*13700*/  MUFU.EX2 R152, R171 ;  /* 0x000000ab00987308 */ /* 0x000fe40000000800 */
[-C--:B------:R-:W-:Y:S07]  /*13710*/  HMMA.16816.F32 R60, R72, R98.reuse, R60 ;  /* 0x00000062483c723c */ /* 0x080fee000000183c */
[----:B------:R-:W-:Y:S01]  /*13720*/  F2FP.PACK_AB R72, R109, R111 ;  /* 0x0000006f6d48723e */ /* 0x000fe200000000ff */
[----:B------:R-:W-:Y:S01]  /*13730*/  HMMA.16816.F32 R64, R76, R98, R64 ;  /* 0x000000624c40723c */ /* 0x000fe20000001840 */
[----:B------:R-:W4:Y:S01]  /*13740*/  MUFU.EX2 R170, R207 ;  /* 0x000000cf00aa7308 */ /* 0x000f220000000800 */
[----:B------:R-:W4:Y:S02]  /*13750*/  LDSM.16.MT88.4 R96, [R195+0x1000] ;  /* 0x00100000c360783b */ /* 0x000f240000004200 */
[----:B------:R-:W-:Y:S02]  /*13760*/  F2FP.PACK_AB R74, R108, R110 ;  /* 0x0000006e6c4a723e */ /* 0x000fe400000000ff */
[----:B------:R-:W-:Y:S02]  /*13770*/  F2FP.PACK_AB R73, R186, R229 ;  /* 0x000000e5ba49723e */ /* 0x000fe400000000ff */
[----:B--2---:R-:W-:Y:S02]  /*13780*/  F2FP.PACK_AB R75, R228, R187 ;  /* 0x000000bbe44b723e */ /* 0x004fe400000000ff */
[----:B------:R-:W-:Y:S01]  /*13790*/  LDSM.16.MT88.4 R108, [R195+0x1800] ;  /* 0x00180000c36c783b */ /* 0x000fe20000004200 */
[----:B------:R-:W2:Y:S01]  /*137a0*/  MUFU.EX2 R92, R234 ;  /* 0x000000ea005c7308 */ /* 0x000ea20000000800 */
[----:B---3--:R-:W-:Y:S02]  /*137b0*/  F2FP.PACK_AB R76, R182, R183 ;  /* 0x000000b7b64c723e */ /* 0x008fe400000000ff */
[----:B-1----:R-:W-:Y:S01]  /*137c0*/  F2FP.PACK_AB R78, R176, R155 ;  /* 0x0000009bb04e723e */ /* 0x002fe200000000ff */
[-C--:B-----5:R-:W-:Y:S05]  /*137d0*/  HMMA.16816.F32 R4, R72, R80.reuse, R4 ;  /* 0x000000504804723c */ /* 0x0a0fea0000001804 */
[----:B----4-:R-:W-:Y:S01]  /*137e0*/  F2FP.PACK_AB R77, R153, R154 ;  /* 0x0000009a994d723e */ /* 0x010fe200000000ff */
[----:B------:R-:W1:Y:S01]  /*137f0*/  MUFU.EX2 R91, R233 ;  /* 0x000000e9005b7308 */ /* 0x000e620000000800 */
[----:B------:R-:W-:Y:S09]  /*13800*/  F2FP.PACK_AB R79, R170, R152 ;  /* 0x00000098aa4f723e */ /* 0x000ff200000000ff */
[----:B------:R-:W3:Y:S01]  /*13810*/  MUFU.EX2 R113, R232 ;  /* 0x000000e800717308 */ /* 0x000ee20000000800 */
[C---:B------:R-:W-:Y:S04]  /*13820*/  HMMA.16816.F32 R8, R76.reuse, R80, R8 ;  /* 0x000000504c08723c */ /* 0x040fe80000001808 */
[----:B--2---:R-:W-:Y:S05]  /*13830*/  FADD.FTZ R0, R92, R2 ;  /* 0x000000025c007221 */ /* 0x004fea0000010000 */
[----:B------:R-:W2:Y:S01]  /*13840*/  MUFU.EX2 R112, R231 ;  /* 0x000000e700707308 */ /* 0x000ea20000000800 */
[-C--:B------:R-:W-:Y:S03]  /*13850*/  HMMA.16816.F32 R12, R76, R82.reuse, R12 ;  /* 0x000000524c0c723c */ /* 0x080fe6000000180c */
[----:B-1----:R-:W-:Y:S05]  /*13860*/  FADD.FTZ R0, R91, R0 ;  /* 0x000000005b007221 */ /* 0x002fea0000010000 */
[C---:B------:R-:W-:Y:S01]  /*13870*/  HMMA.16816.F32 R16, R72.reuse, R82, R16 ;  /* 0x000000524810723c */ /* 0x040fe20000001810 */
[----:B------:R-:W1:Y:S01]  /*13880*/  LDSM.16.MT88.4 R80, [R192+0x1800] ;  /* 0x00180000c050783b */ /* 0x000e620000004200 */
[----:B------:R-:W-:Y:S02]  /*13890*/  MUFU.EX2 R173, R217 ;  /* 0x000000d900ad7308 */ /* 0x000fe40000000800 */
[----:B---3--:R-:W-:Y:S04]  /*138a0*/  FADD.FTZ R0, R113, R0 ;  /* 0x0000000071007221 */ /* 0x008fe80000010000 */
[-C--:B------:R-:W-:Y:S04]  /*138b0*/  HMMA.16816.F32 R20, R72, R100.reuse, R20 ;  /* 0x000000644814723c */ /* 0x080fe80000001814 */
[----:B------:R-:W-:Y:S01]  /*138c0*/  MUFU.EX2 R174, R215 ;  /* 0x000000d700ae7308 */ /* 0x000fe20000000800 */
[----:B--2---:R-:W-:Y:S03]  /*138d0*/  FADD.FTZ R2, R112, R0 ;  /* 0x0000000070027221 */ /* 0x004fe60000010000 */
[C---:B------:R-:W-:Y:S04]  /*138e0*/  HMMA.16816.F32 R24, R76.reuse, R100, R24 ;  /* 0x000000644c18723c */ /* 0x040fe80000001818 */
[----:B------:R-:W-:Y:S02]  /*138f0*/  FADD.FTZ R0, R117, R89 ;  /* 0x0000005975007221 */ /* 0x000fe40000010000 */
[----:B------:R-:W-:Y:S02]  /*13900*/  MUFU.EX2 R180, R211 ;  /* 0x000000d300b47308 */ /* 0x000fe40000000800 */
[-C--:B------:R-:W-:Y:S04]  /*13910*/  HMMA.16816.F32 R28, R76, R102.reuse, R28 ;  /* 0x000000664c1c723c */ /* 0x080fe8000000181c */
[----:B------:R-:W-:Y:S04]  /*13920*/  FADD.FTZ R89, R118, R0 ;  /* 0x0000000076597221 */ /* 0x000fe80000010000 */
[C---:B------:R-:W-:Y:S01]  /*13930*/  HMMA.16816.F32 R32, R72.reuse, R102, R32 ;  /* 0x000000664820723c */ /* 0x040fe20000001820 */
[----:B------:R-:W2:Y:S01]  /*13940*/  LDSM.16.MT88.4 R100, [R196+0x1800] ;  /* 0x00180000c464783b */ /* 0x000ea20000004200 */
[----:B------:R-:W-:Y:S06]  /*13950*/  MUFU.EX2 R181, R210 ;  /* 0x000000d200b57308 */ /* 0x000fec0000000800 */
[-C--:B------:R-:W-:Y:S04]  /*13960*/  HMMA.16816.F32 R36, R72, R104.reuse, R36 ;  /* 0x000000684824723c */ /* 0x080fe80000001824 */
[----:B------:R-:W3:Y:S04]  /*13970*/  MUFU.EX2 R122, R230 ;  /* 0x000000e6007a7308 */ /* 0x000ee80000000800 */
[C---:B------:R-:W-:Y:S06]  /*13980*/  HMMA.16816.F32 R40, R76.reuse, R104, R40 ;  /* 0x000000684c28723c */ /* 0x040fec0000001828 */
[----:B------:R-:W4:Y:S02]  /*13990*/  MUFU.EX2 R119, R236 ;  /* 0x000000ec00777308 */ /* 0x000f240000000800 */
[-C--:B------:R-:W-:Y:S08]  /*139a0*/  HMMA.16816.F32 R44, R76, R106.reuse, R44 ;  /* 0x0000006a4c2c723c */ /* 0x080ff0000000182c */
[C---:B------:R-:W-:Y:S01]  /*139b0*/  HMMA.16816.F32 R48, R72.reuse, R106, R48 ;  /* 0x0000006a4830723c */ /* 0x040fe20000001830 */
[----:B------:R-:W5:Y:S01]  /*139c0*/  LDSM.16.MT88.4 R104, [R193+0x1800] ;  /* 0x00180000c168783b */ /* 0x000f620000004200 */
[----:B------:R-:W1:Y:S02]  /*139d0*/  MUFU.EX2 R116, R237 ;  /* 0x000000ed00747308 */ /* 0x000e640000000800 */
[----:B---3--:R-:W-:Y:S02]  /*139e0*/  FADD.FTZ R0, R122, R2 ;  /* 0x000000027a007221 */ /* 0x008fe40000010000 */
[----:B------:R-:W-:Y:S01]  /*139f0*/  FADD.FTZ R2, R125, R89 ;  /* 0x000000597d027221 */ /* 0x000fe20000010000 */
[----:B------:R-:W-:Y:S01]  /*13a00*/  MOV R89, R71 ;  /* 0x0000004700597202 */ /* 0x000fe20000000f00 */
[-C--:B------:R-:W-:Y:S04]  /*13a10*/  HMMA.16816.F32 R52, R72, R96.reuse, R52 ;  /* 0x000000604834723c */ /* 0x080fe80000001834 */
[----:B------:R-:W3:Y:S01]  /*13a20*/  MUFU.EX2 R114, R238 ;  /* 0x000000ee00727308 */ /* 0x000ee20000000800 */
[----:B------:R-:W-:Y:S01]  /*13a30*/  FADD.FTZ R2, R185, R2 ;  /* 0x00000002b9027221 */ /* 0x000fe20000010000 */
[C---:B----4-:R-:W-:Y:S01]  /*13a40*/  F2FP.PACK_AB R156, R119.reuse, R122 ;  /* 0x0000007a779c723e */ /* 0x050fe200000000ff */
[----:B------:R-:W-:Y:S01]  /*13a50*/  FADD.FTZ R0, R119, R0 ;  /* 0x0000000077007221 */ /* 0x000fe20000010000 */
[C---:B------:R-:W-:Y:S04]  /*13a60*/  HMMA.16816.F32 R56, R76.reuse, R96, R56 ;  /* 0x000000604c38723c */ /* 0x040fe80000001838 */
[----:B------:R-:W-:Y:S02]  /*13a70*/  FADD.FTZ R2, R154, R2 ;  /* 0x000000029a027221 */ /* 0x000fe40000010000 */
[----:B------:R-:W-:Y:S02]  /*13a80*/  MUFU.EX2 R169, R220 ;  /* 0x000000dc00a97308 */ /* 0x000fe40000000800 */
[-C--:B------:R-:W-:Y:S04]  /*13a90*/  HMMA.16816.F32 R60, R76, R98.reuse, R60 ;  /* 0x000000624c3c723c */ /* 0x080fe8000000183c */
[----:B-1----:R-:W-:Y:S02]  /*13aa0*/  FADD.FTZ R0, R116, R0 ;  /* 0x0000000074007221 */ /* 0x002fe40000010000 */
[----:B------:R-:W-:Y:S01]  /*13ab0*/  FADD.FTZ R2, R153, R2 ;  /* 0x0000000299027221 */ /* 0x000fe20000010000 */
[----:B------:R-:W-:Y:S01]  /*13ac0*/  F2FP.PACK_AB R76, R91, R92 ;  /* 0x0000005c5b4c723e */ /* 0x000fe200000000ff */
[----:B------:R-:W-:Y:S01]  /*13ad0*/  HMMA.16816.F32 R64, R72, R98, R64 ;  /* 0x000000624840723c */ /* 0x000fe20000001840 */
[----:B------:R-:W1:Y:S03]  /*13ae0*/  MUFU.EX2 R168, R221 ;  /* 0x000000dd00a87308 */ /* 0x000e660000000800 */
[----:B------:R-:W-:Y:S01]  /*13af0*/  F2FP.PACK_AB R78, R112, R113 ;  /* 0x00000071704e723e */ /* 0x000fe200000000ff */
[----:B------:R-:W-:Y:S01]  /*13b00*/  FADD.FTZ R2, R152, R2 ;  /* 0x0000000298027221 */ /* 0x000fe20000010000 */
[----:B------:R-:W-:Y:S02]  /*13b10*/  F2FP.PACK_AB R77, R174, R173 ;  /* 0x000000adae4d723e */ /* 0x000fe400000000ff */
[----:B------:R-:W-:Y:S01]  /*13b20*/  F2FP.PACK_AB R79, R181, R180 ;  /* 0x000000b4b54f723e */ /* 0x000fe200000000ff */
[----:B------:R-:W-:Y:S02]  /*13b30*/  FADD.FTZ R2, R170, R2 ;  /* 0x00000002aa027221 */ /* 0x000fe40000010000 */
[----:B------:R4:W-:Y:S01]  /*13b40*/  MUFU.EX2 R167, R239 ;  /* 0x000000ef00a77308 */ /* 0x0009e20000000800 */
[----:B------:R-:W-:Y:S01]  /*13b50*/  F2FP.PACK_AB R72, R175, R172 ;  /* 0x000000acaf48723e */ /* 0x000fe200000000ff */
[----:B------:R-:W-:Y:S01]  /*13b60*/  FADD.FTZ R2, R166, R2 ;  /* 0x00000002a6027221 */ /* 0x000fe20000010000 */
[----:B------:R-:W-:Y:S01]  /*13b70*/  F2FP.PACK_AB R74, R178, R177 ;  /* 0x000000b1b24a723e */ /* 0x000fe200000000ff */
[-C--:B------:R-:W-:Y:S05]  /*13b80*/  HMMA.16816.F32 R4, R76, R80.reuse, R4 ;  /* 0x000000504c04723c */ /* 0x080fea0000001804 */
[C---:B------:R-:W-:Y:S01]  /*13b90*/  F2FP.PACK_AB R73, R165.reuse, R166 ;  /* 0x000000a6a549723e */ /* 0x040fe200000000ff */
[----:B------:R-:W2:Y:S01]  /*13ba0*/  MUFU.EX2 R163, R242 ;  /* 0x000000f200a37308 */ /* 0x000ea20000000800 */
[----:B------:R-:W-:Y:S01]  /*13bb0*/  F2FP.PACK_AB R75, R162, R164 ;  /* 0x000000a4a24b723e */ /* 0x000fe200000000ff */
[----:B------:R-:W-:Y:S01]  /*13bc0*/  FADD.FTZ R2, R165, R2 ;  /* 0x00000002a5027221 */ /* 0x000fe20000010000 */
[----:B---3--:R-:W-:Y:S03]  /*13bd0*/  F2FP.PACK_AB R158, R114, R116 ;  /* 0x00000074729e723e */ /* 0x008fe600000000ff */
[----:B-1----:R-:W-:Y:S01]  /*13be0*/  F2FP.PACK_AB R157, R168, R169 ;  /* 0x000000a9a89d723e */ /* 0x002fe200000000ff */
[----:B------:R-:W-:Y:S01]  /*13bf0*/  FADD.FTZ R2, R164, R2 ;  /* 0x00000002a4027221 */ /* 0x000fe20000010000 */
[C---:B------:R-:W-:Y:S02]  /*13c00*/  HMMA.16816.F32 R8, R72.reuse, R80, R8 ;  /* 0x000000504808723c */ /* 0x040fe40000001808 */
[----:B------:R-:W-:Y:S02]  /*13c10*/  MUFU.EX2 R161, R222 ;  /* 0x000000de00a17308 */ /* 0x000fe40000000800 */
[----:B------:R-:W-:Y:S02]  /*13c20*/  FADD.FTZ R2, R162, R2 ;  /* 0x00000002a2027221 */ /* 0x000fe40000010000 */
[----:B----4-:R-:W-:Y:S02]  /*13c30*/  FADD.FTZ R239, R114, R0 ;  /* 0x0000000072ef7221 */ /* 0x010fe40000010000 */
[-C--:B------:R-:W-:Y:S04]  /*13c40*/  HMMA.16816.F32 R12, R72, R82.reuse, R12 ;  /* 0x00000052480c723c */ /* 0x080fe8000000180c */
[----:B------:R-:W1:Y:S01]  /*13c50*/  MUFU.EX2 R160, R223 ;  /* 0x000000df00a07308 */ /* 0x000e620000000800 */
[----:B------:R-:W-:Y:S02]  /*13c60*/  FADD.FTZ R0, R126, R3 ;  /* 0x000000037e007221 */ /* 0x000fe40000010000 */
[----:B------:R-:W-:Y:S01]  /*13c70*/  FADD.FTZ R3, R127, R90 ;  /* 0x0000005a7f037221 */ /* 0x000fe20000010000 */
[C---:B------:R-:W-:Y:S04]  /*13c80*/  HMMA.16816.F32 R16, R76.reuse, R82, R16 ;  /* 0x000000524c10723c */ /* 0x040fe80000001810 */
[----:B--2---:R-:W-:Y:S01]  /*13c90*/  F2FP.PACK_AB R159, R163, R167 ;  /* 0x000000a7a39f723e */ /* 0x004fe200000000ff */
[----:B------:R-:W-:Y:S01]  /*13ca0*/  FADD.FTZ R0, R128, R0 ;  /* 0x0000000080007221 */ /* 0x000fe20000010000 */
[----:B------:R-:W-:Y:S01]  /*13cb0*/  MUFU.EX2 R92, R224 ;  /* 0x000000e0005c7308 */ /* 0x000fe20000000800 */
[----:B------:R-:W-:Y:S01]  /*13cc0*/  FADD.FTZ R3, R243, R3 ;  /* 0x00000003f3037221 */ /* 0x000fe20000010000 */
[-C--:B------:R-:W-:Y:S04]  /*13cd0*/  HMMA.16816.F32 R20, R76, R100.reuse, R20 ;  /* 0x000000644c14723c */ /* 0x080fe80000001814 */
[----:B------:R-:W-:Y:S01]  /*13ce0*/  FADD.FTZ R3, R183, R3 ;  /* 0x00000003b7037221 */ /* 0x000fe20000010000 */
[----:B------:R-:W-:Y:S01]  /*13cf0*/  MOV R90, R70 ;  /* 0x00000046005a7202 */ /* 0x000fe20000000f00 */
[----:B------:R-:W-:Y:S02]  /*13d00*/  FADD.FTZ R0, R229, R0 ;  /* 0x00000000e5007221 */ /* 0x000fe40000010000 */
[C---:B------:R-:W-:Y:S01]  /*13d10*/  HMMA.16816.F32 R24, R72.reuse, R100, R24 ;  /* 0x000000644818723c */ /* 0x040fe20000001818 */
[----:B------:R-:W2:Y:S03]  /*13d20*/  MUFU.EX2 R91, R225 ;  /* 0x000000e1005b7308 */ /* 0x000ea60000000800 */
[----:B-1----:R-:W-:Y:S01]  /*13d30*/  F2FP.PACK_AB R96, R160, R161 ;  /* 0x000000a1a060723e */ /* 0x002fe200000000ff */
[----:B------:R-:W-:Y:S02]  /*13d40*/  FADD.FTZ R3, R182, R3 ;  /* 0x00000003b6037221 */ /* 0x000fe40000010000 */
[----:B------:R-:W-:Y:S01]  /*13d50*/  FADD.FTZ R0, R186, R0 ;  /* 0x00000000ba007221 */ /* 0x000fe20000010000 */
[-C--:B------:R-:W-:Y:S03]  /*13d60*/  HMMA.16816.F32 R28, R72, R102.reuse, R28 ;  /* 0x00000066481c723c */ /* 0x080fe6000000181c */
[----:B------:R-:W-:Y:S01]  /*13d70*/  MUFU.EX2 R82, R218 ;  /* 0x000000da00527308 */ /* 0x000fe20000000800 */
[----:B------:R-:W-:Y:S02]  /*13d80*/  FADD.FTZ R3, R155, R3 ;  /* 0x000000039b037221 */ /* 0x000fe40000010000 */
[----:B------:R-:W-:Y:S02]  /*13d90*/  FADD.FTZ R0, R187, R0 ;  /* 0x00000000bb007221 */ /* 0x000fe40000010000 */
[C---:B------:R-:W-:Y:S04]  /*13da0*/  HMMA.16816.F32 R32, R76.reuse, R102, R32 ;  /* 0x000000664c20723c */ /* 0x040fe80000001820 */
[----:B------:R-:W-:Y:S01]  /*13db0*/  FADD.FTZ R0, R228, R0 ;  /* 0x00000000e4007221 */ /* 0x000fe20000010000 */
[----:B------:R-:W1:Y:S01]  /*13dc0*/  MUFU.EX2 R83, R219 ;  /* 0x000000db00537308 */ /* 0x000e620000000800 */
[----:B------:R-:W-:Y:S02]  /*13dd0*/  FADD.FTZ R3, R176, R3 ;  /* 0x00000003b0037221 */ /* 0x000fe40000010000 */
[-C--:B-----5:R-:W-:Y:S04]  /*13de0*/  HMMA.16816.F32 R36, R76, R104.reuse, R36 ;  /* 0x000000684c24723c */ /* 0x0a0fe80000001824 */
[----:B--2---:R-:W-:Y:S01]  /*13df0*/  F2FP.PACK_AB R98, R91, R92 ;  /* 0x0000005c5b62723e */ /* 0x004fe200000000ff */
[----:B------:R-:W-:Y:S02]  /*13e00*/  FADD.FTZ R0, R173, R0 ;  /* 0x00000000ad007221 */ /* 0x000fe40000010000 */
[----:B------:R-:W-:Y:S01]  /*13e10*/  MUFU.EX2 R81, R226 ;  /* 0x000000e200517308 */ /* 0x000fe20000000800 */
[C---:B------:R-:W-:Y:S04]  /*13e20*/  HMMA.16816.F32 R40, R72.reuse, R104, R40 ;  /* 0x000000684828723c */ /* 0x040fe80000001828 */
[----:B------:R-:W-:Y:S02]  /*13e30*/  FADD.FTZ R3, R172, R3 ;  /* 0x00000003ac037221 */ /* 0x000fe40000010000 */
[----:B------:R-:W-:Y:S02]  /*13e40*/  FADD.FTZ R0, R174, R0 ;  /* 0x00000000ae007221 */ /* 0x000fe40000010000 */
[-C--:B------:R-:W-:Y:S01]  /*13e50*/  HMMA.16816.F32 R44, R72, R106.reuse, R44 ;  /* 0x0000006a482c723c */ /* 0x080fe2000000182c */
[----:B------:R-:W2:Y:S03]  /*13e60*/  MUFU.EX2 R80, R227 ;  /* 0x000000e300507308 */ /* 0x000ea60000000800 */
[----:B------:R-:W-:Y:S01]  /*13e70*/  FADD.FTZ R3, R175, R3 ;  /* 0x00000003af037221 */ /* 0x000fe20000010000 */
[----:B-1----:R-:W-:Y:S01]  /*13e80*/  F2FP.PACK_AB R97, R83, R82 ;  /* 0x000000525361723e */ /* 0x002fe200000000ff */
[----:B------:R-:W-:Y:S02]  /*13e90*/  FADD.FTZ R0, R180, R0 ;  /* 0x00000000b4007221 */ /* 0x000fe40000010000 */
[C---:B------:R-:W-:Y:S04]  /*13ea0*/  HMMA.16816.F32 R48, R76.reuse, R106, R48 ;  /* 0x0000006a4c30723c */ /* 0x040fe80000001830 */
[----:B------:R-:W-:Y:S02]  /*13eb0*/  FADD.FTZ R3, R177, R3 ;  /* 0x00000003b1037221 */ /* 0x000fe40000010000 */
[----:B------:R-:W-:Y:S02]  /*13ec0*/  FADD.FTZ R0, R181, R0 ;  /* 0x00000000b5007221 */ /* 0x000fe40000010000 */
[-C--:B------:R-:W-:Y:S04]  /*13ed0*/  HMMA.16816.F32 R52, R76, R108.reuse, R52 ;  /* 0x0000006c4c34723c */ /* 0x080fe80000001834 */
[----:B------:R-:W-:Y:S02]  /*13ee0*/  FADD.FTZ R3, R178, R3 ;  /* 0x00000003b2037221 */ /* 0x000fe40000010000 */
[----:B------:R-:W-:Y:S02]  /*13ef0*/  FADD.FTZ R0, R169, R0 ;  /* 0x00000000a9007221 */ /* 0x000fe40000010000 */
[C---:B------:R-:W-:Y:S04]  /*13f00*/  HMMA.16816.F32 R56, R72.reuse, R108, R56 ;  /* 0x0000006c4838723c */ /* 0x040fe80000001838 */
[----:B--2---:R-:W-:Y:S04]  /*13f10*/  F2FP.PACK_AB R99, R80, R81 ;  /* 0x000000515063723e */ /* 0x004fe800000000ff */
[-C--:B------:R-:W-:Y:S01]  /*13f20*/  HMMA.16816.F32 R60, R72, R110.reuse, R60 ;  /* 0x0000006e483c723c */ /* 0x080fe2000000183c */
[----:B------:R-:W1:Y:S07]  /*13f30*/  LDSM.16.MT88.4 R72, [R195+0x2000] ;  /* 0x00200000c348783b */ /* 0x000e6e0000004200 */
[----:B------:R-:W-:Y:S08]  /*13f40*/  HMMA.16816.F32 R64, R76, R110, R64 ;  /* 0x0000006e4c40723c */ /* 0x000ff00000001840 */
[-C--:B------:R-:W-:Y:S07]  /*13f50*/  HMMA.16816.F32 R128, R156, R132.reuse, R4 ;  /* 0x000000849c80723c */ /* 0x080fee0000001804 */
[----:B------:R-:W-:Y:S01]  /*13f60*/  FADD.FTZ R5, R161, R3 ;  /* 0x00000003a1057221 */ /* 0x000fe20000010000 */
[C---:B------:R-:W-:Y:S04]  /*13f70*/  HMMA.16816.F32 R124, R96.reuse, R132, R8 ;  /* 0x00000084607c723c */ /* 0x040fe80000001808 */
[----:B------:R-:W-:Y:S02]  /*13f80*/  FADD.FTZ R4, R82, R2 ;  /* 0x0000000252047221 */ /* 0x000fe40000010000 */
[----:B------:R-:W-:Y:S02]  /*13f90*/  FADD.FTZ R3, R168, R0 ;  /* 0x00000000a8037221 */ /* 0x000fe40000010000 */
[-C--:B------:R-:W-:Y:S04]  /*13fa0*/  HMMA.16816.F32 R120, R96, R134.reuse, R12 ;  /* 0x000000866078723c */ /* 0x080fe8000000180c */
[----:B------:R-:W-:Y:S02]  /*13fb0*/  FADD.FTZ R2, R160, R5 ;  /* 0x00000005a0027221 */ /* 0x000fe40000010000 */
[----:B------:R-:W-:Y:S02]  /*13fc0*/  FADD.FTZ R0, R83, R4 ;  /* 0x0000000453007221 */ /* 0x000fe40000010000 */
[C---:B------:R-:W-:Y:S04]  /*13fd0*/  HMMA.16816.F32 R132, R156.reuse, R134, R16 ;  /* 0x000000869c84723c */ /* 0x040fe80000001810 */
[----:B------:R-:W-:Y:S02]  /*13fe0*/  FADD.FTZ R4, R167, R3 ;  /* 0x00000003a7047221 */ /* 0x000fe40000010000 */
[----:B------:R-:W-:Y:S01]  /*13ff0*/  FADD.FTZ R3, R92, R2 ;  /* 0x000000025c037221 */ /* 0x000fe20000010000 */
[----:B------:R-:W-:Y:S01]  /*14000*/  MOV R92, R68 ;  /* 0x00000044005c7202 */ /* 0x000fe20000000f00 */
[-C--:B------:R-:W-:Y:S04]  /*14010*/  HMMA.16816.F32 R136, R156, R140.reuse, R20 ;  /* 0x0000008c9c88723c */ /* 0x080fe80000001814 */
[----:B------:R-:W-:Y:S01]  /*14020*/  FADD.FTZ R2, R81, R0 ;  /* 0x0000000051027221 */ /* 0x000fe20000010000 */
[----:B------:R-:W-:Y:S01]  /*14030*/  IADD3 R0, R241, -0x1, RZ ;  /* 0xfffffffff1007810 */ /* 0x000fe20007ffe0ff */
[----:B------:R-:W-:Y:S02]  /*14040*/  FADD.FTZ R243, R163, R4 ;  /* 0x00000004a3f37221 */ /* 0x000fe40000010000 */
[C---:B------:R-:W-:Y:S04]  /*14050*/  HMMA.16816.F32 R116, R96.reuse, R140, R24 ;  /* 0x0000008c6074723c */ /* 0x040fe80000001818 */
[----:B------:R-:W-:Y:S01]  /*14060*/  FADD.FTZ R246, R91, R3 ;  /* 0x000000035bf67221 */ /* 0x000fe20000010000 */
[----:B------:R-:W-:Y:S01]  /*14070*/  MOV R241, R0 ;  /* 0x0000000000f17202 */ /* 0x000fe20000000f00 */
[----:B------:R-:W-:Y:S01]  /*14080*/  FADD.FTZ R247, R80, R2 ;  /* 0x0000000250f77221 */ /* 0x000fe20000010000 */
[----:B------:R-:W-:Y:S01]  /*14090*/  MOV R91, R69 ;  /* 0x00000045005b7202 */ /* 0x000fe20000000f00 */
[-C--:B------:R-:W-:Y:S08]  /*140a0*/  HMMA.16816.F32 R112, R96, R142.reuse, R28 ;  /* 0x0000008e6070723c */ /* 0x080ff0000000181c */
[C---:B------:R-:W-:Y:S08]  /*140b0*/  HMMA.16816.F32 R140, R156.reuse, R142, R32 ;  /* 0x0000008e9c8c723c */ /* 0x040ff00000001820 */
[-C--:B------:R-:W-:Y:S08]  /*140c0*/  HMMA.16816.F32 R144, R156, R148.reuse, R36 ;  /* 0x000000949c90723c */ /* 0x080ff00000001824 */
[C---:B------:R-:W-:Y:S08]  /*140d0*/  HMMA.16816.F32 R108, R96.reuse, R148, R40 ;  /* 0x00000094606c723c */ /* 0x040ff00000001828 */
[-C--:B------:R-:W-:Y:S08]  /*140e0*/  HMMA.16816.F32 R104, R96, R150.reuse, R44 ;  /* 0x000000966068723c */ /* 0x080ff0000000182c */
[C---:B------:R-:W-:Y:S08]  /*140f0*/  HMMA.16816.F32 R148, R156.reuse, R150, R48 ;  /* 0x000000969c94723c */ /* 0x040ff00000001830 */
[-C--:B-1----:R-:W-:Y:S08]  /*14100*/  HMMA.16816.F32 R152, R156, R72.reuse, R52 ;  /* 0x000000489c98723c */ /* 0x082ff00000001834 */
[C---:B------:R-:W-:Y:S08]  /*14110*/  HMMA.16816.F32 R100, R96.reuse, R72, R56 ;  /* 0x000000486064723c */ /* 0x040ff00000001838 */
[-C--:B------:R-:W-:Y:S08]  /*14120*/  HMMA.16816.F32 R96, R96, R74.reuse, R60 ;  /* 0x0000004a6060723c */ /* 0x080ff0000000183c */
[----:B------:R-:W-:Y:S01]  /*14130*/  HMMA.16816.F32 R156, R156, R74, R64 ;  /* 0x0000004a9c9c723c */ /* 0x000fe20000001840 */
[----:B------:R-:W-:Y:S07]  /*14140*/  @!UPT UIADD3 URZ, URZ, URZ, URZ ;  /* 0x0000003f3f3ff290 */ /* 0x000fee000fffe03f */
[----:B------:R-:W-:-:S11]  /*14150*/  @P0 BRA `(.L_x_343) ;  /* 0xffffc3a000000947 */ /* 0x000fd6000383ffff */
.L_x_336:
[----:B------:R-:W-:Y:S05]  /*14160*/  BRA.DIV ~URZ, `(.L_x_344) ;  /* 0x00005f527f007947 */ /* 0x000fea000b800000 */
[----:B------:R1:W2:Y:S02]  /*14170*/  SHFL.BFLY PT, R0, R239, 0x2, 0x1f ;  /* 0x0c401f00ef007f89 */ /* 0x0002a400000e0000 */
.L_x_434:
[----:B--2---:R-:W-:Y:S01]  /*14180*/  FADD.FTZ R5, R0, R239 ;  /* 0x000000ef00057221 */ /* 0x004fe20000010000 */
[----:B------:R-:W-:Y:S05]  /*14190*/  BRA.DIV ~URZ, `(.L_x_345) ;  /* 0x00005f727f007947 */ /* 0x000fea000b800000 */
[----:B------:R-:W2:Y:S04]  /*141a0*/  SHFL.BFLY PT, R2, R243, 0x2, 0x1f ;  /* 0x0c401f00f3027f89 */ /* 0x000ea800000e0000 */
[----:B------:R-:W3:Y:S04]  /*141b0*/  SHFL.BFLY PT, R0, R246, 0x2, 0x1f ;  /* 0x0c401f00f6007f89 */ /* 0x000ee800000e0000 */
[----:B------:R-:W4:Y:S04]  /*141c0*/  SHFL.BFLY PT, R4, R247, 0x2, 0x1f ;  /* 0x0c401f00f7047f89 */ /* 0x000f2800000e0000 */
[----:B------:R-:W5:Y:S01]  /*141d0*/  SHFL.BFLY PT, R3, R5, 0x1, 0x1f ;  /* 0x0c201f0005037f89 */ /* 0x000f6200000e0000 */
[----:B--2---:R-:W-:-:S02]  /*141e0*/  FADD.FTZ R2, R2, R243 ;  /* 0x000000f302027221 */ /* 0x004fc40000010000 */
[----:B---3--:R-:W-:-:S03]  /*141f0*/  FADD.FTZ R0, R0, R246 ;  /* 0x000000f600007221 */ /* 0x008fc60000010000 */
[----:B------:R-:W2:Y:S01]  /*14200*/  SHFL.BFLY PT, R6, R2, 0x1, 0x1f ;  /* 0x0c201f0002067f89 */ /* 0x000ea200000e0000 */
[----:B----4-:R-:W-:-:S03]  /*14210*/  FADD.FTZ R4, R4, R247 ;  /* 0x000000f704047221 */ /* 0x010fc60000010000 */
[----:B------:R-:W3:Y:S01]  /*14220*/  SHFL.BFLY PT, R7, R0, 0x1, 0x1f ;  /* 0x0c201f0000077f89 */ /* 0x000ee200000e0000 */
[----:B-----5:R-:W-:-:S03]  /*14230*/  FADD.FTZ R5, R5, R3 ;  /* 0x0000000305057221 */ /* 0x020fc60000010000 */
[----:B------:R4:W1:Y:S01]  /*14240*/  SHFL.BFLY PT, R8, R4, 0x1, 0x1f ;  /* 0x0c201f0004087f89 */ /* 0x00086200000e0000 */
[----:B--2---:R-:W-:Y:S02]  /*14250*/  FADD.FTZ R6, R2, R6 ;  /* 0x0000000602067221 */ /* 0x004fe40000010000 */
[----:B---3--:R-:W-:Y:S02]  /*14260*/  FADD.FTZ R7, R0, R7 ;  /* 0x0000000700077221 */ /* 0x008fe40000010000 */
.L_x_435:
[----:B------:R-:W-:Y:S01]  /*14270*/  FSETP.NE.FTZ.AND P3, PT, R5, RZ, PT ;  /* 0x000000ff0500720b */ /* 0x000fe20003f75000 */
[----:B------:R-:W-:Y:S01]  /*14280*/  CS2R R2, SRZ ;  /* 0x0000000000027805 */ /* 0x000fe2000001ff00 */
[----:B------:R-:W-:Y:S01]  /*14290*/  MOV R0, RZ ;  /* 0x000000ff00007202 */ /* 0x000fe20000000f00 */
[----:B-1--4-:R-:W-:Y:S01]  /*142a0*/  FADD.FTZ R4, R8, R4 ;  /* 0x0000000408047221 */ /* 0x012fe20000010000 */
[----:B------:R-:W-:Y:S02]  /*142b0*/  FSETP.NE.FTZ.AND P2, PT, R6, RZ, PT ;  /* 0x000000ff0600720b */ /* 0x000fe40003f55000 */
[----:B------:R-:W-:Y:S02]  /*142c0*/  FSETP.NE.FTZ.AND P1, PT, R7, RZ, PT ;  /* 0x000000ff0700720b */ /* 0x000fe40003f35000 */
[----:B------:R-:W-:-:S02]  /*142d0*/  FSETP.NE.FTZ.AND P0, PT, R4, RZ, PT ;  /* 0x000000ff0400720b */ /* 0x000fc40003f15000 */
[----:B------:R-:W-:Y:S02]  /*142e0*/  MOV R25, 0xff800000 ;  /* 0xff80000000197802 */ /* 0x000fe40000000f00 */
[----:B------:R-:W-:Y:S01]  /*142f0*/  MOV R23, 0xff800000 ;  /* 0xff80000000177802 */ /* 0x000fe20000000f00 */
[----:B------:R-:W1:Y:S01]  /*14300*/  @P3 MUFU.RCP R0, R5 ;  /* 0x0000000500003308 */ /* 0x000e620000001000 */
[----:B------:R-:W-:Y:S02]  /*14310*/  MOV R24, 0xff800000 ;  /* 0xff80000000187802 */ /* 0x000fe40000000f00 */
[----:B------:R-:W-:-:S03]  /*14320*/  MOV R22, 0xff800000 ;  /* 0xff80000000167802 */ /* 0x000fc60000000f00 */
[----:B------:R-:W-:Y:S02]  /*14330*/  @P1 MOV R10, 0x3f317218 ;  /* 0x3f317218000a1802 */ /* 0x000fe40000000f00 */
[----:B------:R-:W-:Y:S08]  /*14340*/  @P3 MUFU.LG2 R9, R5 ;  /* 0x0000000500093308 */ /* 0x000ff00000000c00 */
[----:B------:R-:W2:Y:S01]  /*14350*/  @P2 MUFU.LG2 R5, R6 ;  /* 0x0000000600052308 */ /* 0x000ea20000000c00 */
[----:B-1----:R-:W-:-:S02]  /*14360*/  FMUL.FTZ R74, R0, R128 ;  /* 0x00000080004a7220 */ /* 0x002fc40000410000 */
[C---:B------:R-:W-:Y:S02]  /*14370*/  FMUL.FTZ R75, R0.reuse, R129 ;  /* 0x00000081004b7220 */ /* 0x040fe40000410000 */
[C---:B------:R-:W-:Y:S02]  /*14380*/  FMUL.FTZ R76, R0.reuse, R132 ;  /* 0x00000084004c7220 */ /* 0x040fe40000410000 */
[C---:B------:R-:W-:Y:S01]  /*14390*/  FMUL.FTZ R77, R0.reuse, R133 ;  /* 0x00000085004d7220 */ /* 0x040fe20000410000 */
[----:B------:R-:W1:Y:S01]  /*143a0*/  @P2 MUFU.RCP R3, R6 ;  /* 0x0000000600032308 */ /* 0x000e620000001000 */
[C---:B------:R-:W-:Y:S02]  /*143b0*/  FMUL.FTZ R78, R0.reuse, R136 ;  /* 0x00000088004e7220 */ /* 0x040fe40000410000 */
[C---:B------:R-:W-:Y:S02]  /*143c0*/  FMUL.FTZ R79, R0.reuse, R137 ;  /* 0x00000089004f7220 */ /* 0x040fe40000410000 */
[----:B------:R-:W-:-:S02]  /*143d0*/  FMUL.FTZ R80, R0, R140 ;  /* 0x0000008c00507220 */ /* 0x000fc40000410000 */
[C---:B------:R-:W-:Y:S01]  /*143e0*/  FMUL.FTZ R81, R0.reuse, R141 ;  /* 0x0000008d00517220 */ /* 0x040fe20000410000 */
[----:B------:R-:W-:Y:S01]  /*143f0*/  @P1 MUFU.RCP R2, R7 ;  /* 0x0000000700021308 */ /* 0x000fe20000001000 */
[C---:B------:R-:W-:Y:S02]  /*14400*/  FMUL.FTZ R66, R0.reuse, R144 ;  /* 0x0000009000427220 */ /* 0x040fe40000410000 */
[C---:B------:R-:W-:Y:S02]  /*14410*/  FMUL.FTZ R67, R0.reuse, R145 ;  /* 0x0000009100437220 */ /* 0x040fe40000410000 */
[C---:B------:R-:W-:Y:S02]  /*14420*/  FMUL.FTZ R90, R0.reuse, R148 ;  /* 0x00000094005a7220 */ /* 0x040fe40000410000 */
[C---:B------:R-:W-:Y:S02]  /*14430*/  FMUL.FTZ R91, R0.reuse, R149 ;  /* 0x00000095005b7220 */ /* 0x040fe40000410000 */
[----:B------:R-:W-:-:S02]  /*14440*/  FMUL.FTZ R82, R0, R152 ;  /* 0x0000009800527220 */ /* 0x000fc40000410000 */
[C---:B------:R-:W-:Y:S02]  /*14450*/  FMUL.FTZ R83, R0.reuse, R153 ;  /* 0x0000009900537220 */ /* 0x040fe40000410000 */
[C---:B------:R-:W-:Y:S02]  /*14460*/  FMUL.FTZ R64, R0.reuse, R156 ;  /* 0x0000009c00407220 */ /* 0x040fe40000410000 */
[----:B------:R-:W-:Y:S02]  /*14470*/  FMUL.FTZ R65, R0, R157 ;  /* 0x0000009d00417220 */ /* 0x000fe40000410000 */
[----:B------:R3:W4:Y:S01]  /*14480*/  @P1 MUFU.LG2 R0, R7 ;  /* 0x0000000700001308 */ /* 0x0007220000000c00 */
[----:B--2---:R-:W-:Y:S02]  /*14490*/  @P2 FMUL.FTZ R8, R5, 0.69314718246459960938 ;  /* 0x3f31721805082820 */ /* 0x004fe40000410000 */
[C---:B-1----:R-:W-:Y:S02]  /*144a0*/  FMUL.FTZ R132, R3.reuse, R138 ;  /* 0x0000008a03847220 */ /* 0x042fe40000410000 */
[----:B------:R-:W-:-:S02]  /*144b0*/  FMUL.FTZ R133, R3, R139 ;  /* 0x0000008b03857220 */ /* 0x000fc40000410000 */
[C---:B------:R-:W-:Y:S02]  /*144c0*/  FMUL.FTZ R130, R3.reuse, R130 ;  /* 0x0000008203827220 */ /* 0x040fe40000410000 */
[C---:B------:R-:W-:Y:S02]  /*144d0*/  FMUL.FTZ R131, R3.reuse, R131 ;  /* 0x0000008303837220 */ /* 0x040fe40000410000 */
[C---:B------:R-:W-:Y:S02]  /*144e0*/  FMUL.FTZ R134, R3.reuse, R134 ;  /* 0x0000008603867220 */ /* 0x040fe40000410000 */
[C---:B------:R-:W-:Y:S02]  /*144f0*/  FMUL.FTZ R135, R3.reuse, R135 ;  /* 0x0000008703877220 */ /* 0x040fe40000410000 */
[C---:B------:R-:W-:Y:S01]  /*14500*/  FMUL.FTZ R136, R3.reuse, R142 ;  /* 0x0000008e03887220 */ /* 0x040fe20000410000 */
[----:B---3--:R-:W-:Y:S01]  /*14510*/  @P2 MOV R7, 0x3f317218 ;  /* 0x3f31721800072802 */ /* 0x008fe20000000f00 */
[----:B------:R-:W-:-:S02]  /*14520*/  FMUL.FTZ R137, R3, R143 ;  /* 0x0000008f03897220 */ /* 0x000fc40000410000 */
[----:B------:R-:W-:Y:S02]  /*14530*/  FMUL.FTZ R140, R3, R146 ;  /* 0x00000092038c7220 */ /* 0x000fe40000410000 */
[----:B------:R-:W-:Y:S02]  /*14540*/  @P2 FMUL.FTZ R5, R7, c[0x0][0x2d0] ;  /* 0x0000b40007052a20 */ /* 0x000fe40000410000 */
[----:B----4-:R-:W-:Y:S01]  /*14550*/  @P1 FMUL.FTZ R7, R0, 0.69314718246459960938 ;  /* 0x3f31721800071820 */ /* 0x010fe20000410000 */
[----:B------:R-:W-:Y:S01]  /*14560*/  MOV R0, RZ ;  /* 0x000000ff00007202 */ /* 0x000fe20000000f00 */
[C---:B------:R-:W-:Y:S02]  /*14570*/  FMUL.FTZ R141, R3.reuse, R147 ;  /* 0x00000093038d7220 */ /* 0x040fe40000410000 */
[C---:B------:R-:W-:Y:S02]  /*14580*/  FMUL.FTZ R138, R3.reuse, R150 ;  /* 0x00000096038a7220 */ /* 0x040fe40000410000 */
[C---:B------:R-:W-:Y:S01]  /*14590*/  FMUL.FTZ R139, R3.reuse, R151 ;  /* 0x00000097038b7220 */ /* 0x040fe20000410000 */
[----:B------:R-:W1:Y:S01]  /*145a0*/  @P0 MUFU.RCP R0, R4 ;  /* 0x0000000400000308 */ /* 0x000e620000001000 */
[----:B------:R-:W-:-:S02]  /*145b0*/  FMUL.FTZ R128, R3, R154 ;  /* 0x0000009a03807220 */ /* 0x000fc40000410000 */
[C---:B------:R-:W-:Y:S02]  /*145c0*/  FMUL.FTZ R129, R3.reuse, R155 ;  /* 0x0000009b03817220 */ /* 0x040fe40000410000 */
[C---:B------:R-:W-:Y:S02]  /*145d0*/  FMUL.FTZ R72, R3.reuse, R158 ;  /* 0x0000009e03487220 */ /* 0x040fe40000410000 */
[----:B------:R-:W-:Y:S01]  /*145e0*/  FMUL.FTZ R73, R3, R159 ;  /* 0x0000009f03497220 */ /* 0x000fe20000410000 */
[----:B------:R-:W-:Y:S01]  /*145f0*/  @P3 MOV R3, 0x3f317218 ;  /* 0x3f31721800033802 */ /* 0x000fe20000000f00 */
        /* <DEDUP_REMOVED lines=15> */
[----:B------:R-:W-:Y:S02]  /*146f0*/  FMUL.FTZ R27, R2, R97 ;  /* 0x00000061021b7220 */ /* 0x000fe40000410000 */
[----:B------:R2:W3:Y:S01]  /*14700*/  @P0 MUFU.LG2 R2, R4 ;  /* 0x0000000400020308 */ /* 0x0004e20000000c00 */
[----:B------:R-:W-:Y:S02]  /*14710*/  @P3 FMUL.FTZ R6, R3, c[0x0][0x2d0] ;  /* 0x0000b40003063a20 */ /* 0x000fe40000410000 */
[----:B------:R-:W-:Y:S02]  /*14720*/  @P1 FMUL.FTZ R3, R10, c[0x0][0x2d0] ;  /* 0x0000b4000a031a20 */ /* 0x000fe40000410000 */
[----:B------:R-:W-:Y:S02]  /*14730*/  @P3 FMUL.FTZ R9, R9, 0.69314718246459960938 ;  /* 0x3f31721809093820 */ /* 0x000fe40000410000 */
[----:B------:R-:W-:Y:S01]  /*14740*/  @P1 FFMA.FTZ R25, R3, R69, R7 ;  /* 0x0000004503191223 */ /* 0x000fe20000010007 */
[----:B------:R-:W-:Y:S01]  /*14750*/  @P0 MOV R3, 0x3f317218 ;  /* 0x3f31721800030802 */ /* 0x000fe20000000f00 */
[----:B-1----:R-:W-:-:S02]  /*14760*/  FMUL.FTZ R30, R0, R126 ;  /* 0x0000007e001e7220 */ /* 0x002fc40000410000 */
[C---:B------:R-:W-:Y:S02]  /*14770*/  FMUL.FTZ R31, R0.reuse, R127 ;  /* 0x0000007f001f7220 */ /* 0x040fe40000410000 */
[----:B------:R-:W-:Y:S02]  /*14780*/  @P0 FMUL.FTZ R3, R3, c[0x0][0x2d0] ;  /* 0x0000b40003030a20 */ /* 0x000fe40000410000 */
[----:B------:R-:W-:Y:S01]  /*14790*/  FMUL.FTZ R44, R0, R122 ;  /* 0x0000007a002c7220 */ /* 0x000fe20000410000 */
[----:B--2---:R-:W-:Y:S01]  /*147a0*/  MOV R4, 0x1 ;  /* 0x0000000100047802 */ /* 0x004fe20000000f00 */
[----:B---3--:R-:W-:Y:S02]  /*147b0*/  @P0 FMUL.FTZ R2, R2, 0.69314718246459960938 ;  /* 0x3f31721802020820 */ /* 0x008fe40000410000 */
        /* <DEDUP_REMOVED lines=17> */
.L_x_274:
        /* <DEDUP_REMOVED lines=19> */
.L_x_347:
[----:B-1----:R-:W-:Y:S05]  /*14a00*/  BSYNC B0 ;  /* 0x0000000000007941 */ /* 0x002fea0003800000 */
.L_x_346:
        /* <DEDUP_REMOVED lines=83> */
[----:B------:R-:W-:Y:S01]  /*14f40*/  STS [R13+0x2400], R2 ;  /* 0x002400020d007388 */ /* 0x000fe20000000800 */
[----:B-1----:R-:W-:-:S05]  /*14f50*/  F2FP.PACK_AB R0, R27, R26 ;  /* 0x0000001a1b00723e */ /* 0x002fca00000000ff */
[----:B------:R-:W-:Y:S04]  /*14f60*/  STS [R12+0x2000], R0 ;  /* 0x002000000c007388 */ /* 0x000fe80000000800 */
[----:B------:R1:W-:Y:S04]  /*14f70*/  STS [R10+0x2400], R3 ;  /* 0x002400030a007388 */ /* 0x0003e80000000800 */
[----:B------:R-:W-:Y:S01]  /*14f80*/  BAR.SYNC.DEFER_BLOCKING 0x1, 0x80 ;  /* 0x0042000000007b1d */ /* 0x000fe20000010000 */
[C---:B------:R-:W-:Y:S02]  /*14f90*/  @P2 IADD3 R6, P0, R11.reuse, c[0x0][0x508], RZ ;  /* 0x000142000b062a10 */ /* 0x040fe40007f1e0ff */
[----:B------:R-:W-:Y:S01]  /*14fa0*/  IADD3 R4, P1, R11, c[0x0][0x500], RZ ;  /* 0x000140000b047a10 */ /* 0x000fe20007f3e0ff */
[----:B------:R-:W-:Y:S01]  /*14fb0*/  IMAD.MOV.U32 R11, RZ, RZ, c[0x0][0x388] ;  /* 0x0000e200ff0b7624 */ /* 0x000fe200078e00ff */
[----:B------:R-:W-:-:S02]  /*14fc0*/  @P2 IADD3.X R7, R9, c[0x0][0x50c], RZ, P0, !PT ;  /* 0x0001430009072a10 */ /* 0x000fc400007fe4ff */
[----:B------:R-:W-:Y:S01]  /*14fd0*/  IADD3.X R5, R9, c[0x0][0x504], RZ, P1, !PT ;  /* 0x0001410009057a10 */ /* 0x000fe20000ffe4ff */
[----:B-1----:R-:W-:Y:S02]  /*14fe0*/  IMAD.MOV.U32 R3, RZ, RZ, RZ ;  /* 0x000000ffff037224 */ /* 0x002fe400078e00ff */
[----:B------:R1:W5:Y:S04]  /*14ff0*/  @P2 LDG.E R11, [R6.64] ;  /* 0x00000008060b2981 */ /* 0x000368000c1e1900 */
[----:B------:R1:W5:Y:S01]  /*15000*/  @P3 LDG.E R3, [R4.64] ;  /* 0x0000000804033981 */ /* 0x000362000c1e1900 */
[----:B----4-:R-:W-:-:S04]  /*15010*/  ISETP.NE.AND P0, PT, R8, RZ, PT ;  /* 0x000000ff0800720c */ /* 0x010fc80003f05270 */
[----:B------:R-:W-:Y:S01]  /*15020*/  SEL R0, R8, c[0x0][0x3d4], P0 ;  /* 0x0000f50008007a07 */ /* 0x000fe20000000000 */
[----:B------:R-:W-:Y:S05]  /*15030*/  @P2 BRA `(.L_x_350) ;  /* 0x0000004000002947 */ /* 0x000fea0003800000 */
[----:B------:R-:W-:Y:S05]  /*15040*/  @!P3 BRA `(.L_x_350) ;  /* 0x000000300000b947 */ /* 0x000fea0003800000 */
[----:B-----5:R2:W3:Y:S04]  /*15050*/  LDG.E R11, [R4.64] ;  /* 0x00000008040b7981 */ /* 0x0204e8000c1e1900 */
[----:B-12---:R-:W3:Y:S02]  /*15060*/  LDG.E R4, [R4.64+0x4] ;  /* 0x0000040804047981 */ /* 0x006ee4000c1e1900 */
[----:B---3--:R-:W-:Y:S02]  /*15070*/  IADD3 R11, -R11, R4, RZ ;  /* 0x000000040b0b7210 */ /* 0x008fe40007ffe1ff */
.L_x_350:
[----:B------:R-:W2:Y:S04]  /*15080*/  LDL.LU R2, [R1+0x50] ;  /* 0x0000500001027983 */ /* 0x000ea80000300800 */
[----:B-1----:R-:W3:Y:S04]  /*15090*/  LDL R4, [R1+0xe8] ;  /* 0x0000e80001047983 */ /* 0x002ee80000100800 */
[----:B------:R-:W4:Y:S04]  /*150a0*/  LDL.LU R6, [R1+0x78] ;  /* 0x0000780001067983 */ /* 0x000f280000300800 */
[----:B------:R-:W3:Y:S04]  /*150b0*/  LDL.LU R5, [R1+0x30] ;  /* 0x0000300001057983 */ /* 0x000ee80000300800 */
[----:B------:R-:W3:Y:S04]  /*150c0*/  LDL R47, [R1+0x2c] ;  /* 0x00002c00012f7983 */ /* 0x000ee80000100800 */
[----:B------:R-:W3:Y:S04]  /*150d0*/  LDL R16, [R1+0x80] ;  /* 0x0000800001107983 */ /* 0x000ee80000100800 */
[----:B------:R-:W3:Y:S04]  /*150e0*/  LDL R57, [R1+0xe4] ;  /* 0x0000e40001397983 */ /* 0x000ee80000100800 */
[----:B------:R-:W3:Y:S01]  /*150f0*/  LDL.LU R56, [R1+0x70] ;  /* 0x0000700001387983 */ /* 0x000ee20000300800 */
[----:B------:R-:W-:Y:S01]  /*15100*/  IMAD.MOV.U32 R12, RZ, RZ, 0x368 ;  /* 0x00000368ff0c7424 */ /* 0x000fe200078e00ff */
[----:B------:R-:W-:-:S04]  /*15110*/  ISETP.GT.AND P2, PT, R0, 0x1, PT ;  /* 0x000000010000780c */ /* 0x000fc80003f44270 */
[----:B------:R-:W-:-:S04]  /*15120*/  SEL R12, R12, 0x328, P2 ;  /* 0x000003280c0c7807 */ /* 0x000fc80001000000 */
[----:B------:R-:W1:Y:S08]  /*15130*/  LDC.64 R8, c[0x0][R12+0x170] ;  /* 0x00005c000c087b82 */ /* 0x000e700000000a00 */
[----:B------:R-:W1:Y:S08]  /*15140*/  LDC.64 R14, c[0x0][R12+0x168] ;  /* 0x00005a000c0e7b82 */ /* 0x000e700000000a00 */
[----:B------:R1:W1:Y:S08]  /*15150*/  LDC.64 R20, c[0x0][R12+0x178] ;  /* 0x00005e000c147b82 */ /* 0x0002700000000a00 */
[----:B------:R1:W1:Y:S01]  /*15160*/  LDC.64 R18, c[0x0][R12+0x160] ;  /* 0x000058000c127b82 */ /* 0x0002620000000a00 */
[----:B------:R-:W-:Y:S01]  /*15170*/  IMAD.MOV.U32 R0, RZ, RZ, c[0x0][0x4e8] ;  /* 0x00013a00ff007624 */ /* 0x000fe200078e00ff */
[----:B------:R-:W-:-:S04]  /*15180*/  ISETP.NE.U32.AND P0, PT, RZ, c[0x0][0x500], PT ;  /* 0x00014000ff007a0c */ /* 0x000fc80003f05070 */
[----:B------:R-:W-:Y:S02]  /*15190*/  ISETP.NE.AND P5, PT, R0, 0x1, PT ;  /* 0x000000010000780c */ /* 0x000fe40003fa5270 */
[----:B------:R-:W-:Y:S01]  /*151a0*/  ISETP.NE.AND.EX P0, PT, RZ, c[0x0][0x504], PT, P0 ;  /* 0x00014100ff007a0c */ /* 0x000fe20003f05300 */
[----:B------:R-:W1:Y:S02]  /*151b0*/  S2R R59, SR_TID.X ;  /* 0x00000000003b7919 */ /* 0x000e640000002100 */
[----:B-1----:R-:W-:-:S04]  /*151c0*/  SHF.R.S32.HI R17, RZ, 0x1f, R59 ;  /* 0x0000001fff117819 */ /* 0x002fc8000001143b */
[----:B------:R-:W-:-:S04]  /*151d0*/  LEA.HI R17, R17, R59, RZ, 0x5 ;  /* 0x0000003b11117211 */ /* 0x000fc800078f28ff */
[----:B------:R-:W-:-:S05]  /*151e0*/  LOP3.LUT R17, R17, 0xffffffe0, RZ, 0xc0, !PT ;  /* 0xffffffe011117812 */ /* 0x000fca00078ec0ff */
[----:B------:R-:W-:Y:S01]  /*151f0*/  IMAD.IADD R17, R59, 0x1, -R17 ;  /* 0x000000013b117824 */ /* 0x000fe200078e0a11 */
[----:B--2---:R-:W-:-:S05]  /*15200*/  SEL R2, R2, RZ, !P0 ;  /* 0x000000ff02027207 */ /* 0x004fca0004000000 */
[----:B------:R-:W-:Y:S01]  /*15210*/  IMAD R0, R9, R2, RZ ;  /* 0x0000000209007224 */ /* 0x000fe200078e02ff */
[----:B----4-:R-:W-:Y:S02]  /*15220*/  SEL R6, R6, RZ, !P0 ;  /* 0x000000ff06067207 */ /* 0x010fe40004000000 */
[----:B---3--:R-:W-:Y:S01]  /*15230*/  LOP3.LUT R5, R5, 0xffff, RZ, 0xc0, !PT ;  /* 0x0000ffff05057812 */ /* 0x008fe200078ec0ff */
        /* <DEDUP_REMOVED lines=13> */
[----:B------:R-:W-:Y:S02]  /*15310*/  IMAD R12, R21, R10, RZ ;  /* 0x0000000a150c7224 */ /* 0x000fe400078e02ff */
[----:B------:R-:W-:-:S02]  /*15320*/  IMAD.MOV R7, RZ, RZ, -R0 ;  /* 0x000000ffff077224 */ /* 0x000fc400078e0a00 */
        /* <DEDUP_REMOVED lines=13> */
[----:B------:R-:W-:Y:S02]  /*15400*/  IMAD.MOV.U32 R9, RZ, RZ, c[0x0][0x4ac] ;  /* 0x00012b00ff097624 */ /* 0x000fe400078e00ff */
[----:B------:R-:W-:Y:S01]  /*15410*/  IMAD.IADD R0, R7, 0x1, R0 ;  /* 0x0000000107007824 */ /* 0x000fe200078e0200 */
[----:B------:R-:W-:Y:S02]  /*15420*/  LEA R7, P0, R6, R8, 0x2 ;  /* 0x0000000806077211 */ /* 0x000fe400078010ff */
[----:B------:R-:W-:-:S04]  /*15430*/  SEL R9, R9, c[0x0][0x454], P2 ;  /* 0x0001150009097a07 */ /* 0x000fc80001000000 */
[----:B------:R-:W-:Y:S01]  /*15440*/  LEA.HI.X R6, R6, R9, R0, 0x2, P0 ;  /* 0x0000000906067211 */ /* 0x000fe200000f1400 */
[----:B------:R-:W-:Y:S01]  /*15450*/  SHFL.IDX PT, R14, R7, RZ, 0x1c1f ;  /* 0x001c1fff070e7589 */ /* 0x000fe200000e0000 */
[----:B------:R-:W-:-:S03]  /*15460*/  IMAD R0, R11, c[0x0][0x4e8], RZ ;  /* 0x00013a000b007a24 */ /* 0x000fc600078e02ff */
[----:B------:R-:W1:Y:S04]  /*15470*/  SHFL.IDX PT, R15, R6, RZ, 0x1c1f ;  /* 0x001c1fff060f7589 */ /* 0x000e6800000e0000 */
[----:B------:R-:W-:Y:S04]  /*15480*/  SHFL.IDX PT, R12, R7, 0x1, 0x1c1f ;  /* 0x003c1f00070c7f89 */ /* 0x000fe800000e0000 */
[----:B------:R-:W2:Y:S04]  /*15490*/  SHFL.IDX PT, R13, R6, 0x1, 0x1c1f ;  /* 0x003c1f00060d7f89 */ /* 0x000ea800000e0000 */
[----:B------:R-:W-:Y:S04]  /*154a0*/  SHFL.IDX PT, R11, R6, 0x2, 0x1c1f ;  /* 0x005c1f00060b7f89 */ /* 0x000fe800000e0000 */
[----:B------:R3:W-:Y:S01]  /*154b0*/  SHFL.IDX PT, R9, R6, 0x3, 0x1c1f ;  /* 0x007c1f0006097f89 */ /* 0x0007e200000e0000 */
[----:B------:R-:W-:-:S03]  /*154c0*/  LOP3.LUT P0, RZ, R17, 0x3, RZ, 0xc0, !PT ;  /* 0x0000000311ff7812 */ /* 0x000fc6000780c0ff */
[----:B------:R-:W4:Y:S01]  /*154d0*/  SHFL.IDX PT, R10, R7, 0x2, 0x1c1f ;  /* 0x005c1f00070a7f89 */ /* 0x000f2200000e0000 */
[----:B---3--:R-:W-:-:S05]  /*154e0*/  IMAD R6, R47, 0x80, R57 ;  /* 0x000000802f067824 */ /* 0x008fca00078e0239 */
[C---:B------:R-:W-:Y:S02]  /*154f0*/  IADD3 R18, R6.reuse, 0x8, RZ ;  /* 0x0000000806127810 */ /* 0x040fe40007ffe0ff */
[CC--:B------:R-:W-:Y:S02]  /*15500*/  ISETP.GE.OR P4, PT, R6.reuse, R0.reuse, P0 ;  /* 0x000000000600720c */ /* 0x0c0fe40000786670 */
[----:B------:R-:W-:Y:S02]  /*15510*/  IADD3 R17, R6, 0x40, RZ ;  /* 0x0000004006117810 */ /* 0x000fe40007ffe0ff */
[-C--:B------:R-:W-:Y:S02]  /*15520*/  ISETP.GE.OR P3, PT, R18, R0.reuse, P0 ;  /* 0x000000001200720c */ /* 0x080fe40000766670 */
[CC--:B------:R-:W-:Y:S01]  /*15530*/  ISETP.GE.OR P1, PT, R17.reuse, R0.reuse, P0 ;  /* 0x000000001100720c */ /* 0x0c0fe20000726670 */
[----:B------:R3:W3:Y:S06]  /*15540*/  SHFL.IDX PT, R8, R7, 0x3, 0x1c1f ;  /* 0x007c1f0007087f89 */ /* 0x0006ec00000e0000 */
[----:B-1----:R1:W-:Y:S04]  /*15550*/  @!P4 ST.E [R14.64], R23 ;  /* 0x000000170e00c985 */ /* 0x0023e8000c101908 */
[----:B--2---:R1:W-:Y:S01]  /*15560*/  @!P3 ST.E [R12.64], R24 ;  /* 0x000000180c00b985 */ /* 0x0043e2000c101908 */
[----:B------:R-:W-:-:S03]  /*15570*/  ISETP.GE.AND P3, PT, R17, R0, PT ;  /* 0x000000001100720c */ /* 0x000fc60003f66270 */
[----:B----4-:R1:W-:Y:S01]  /*15580*/  @!P1 ST.E [R10.64], R25 ;  /* 0x000000190a009985 */ /* 0x0103e2000c101908 */
[----:B------:R-:W-:Y:S02]  /*15590*/  LOP3.LUT R56, R56, 0xfffffffd, RZ, 0xc0, !PT ;  /* 0xfffffffd38387812 */ /* 0x000fe400078ec0ff */
[----:B---3--:R-:W-:-:S04]  /*155a0*/  IADD3 R7, R6, 0x48, RZ ;  /* 0x0000004806077810 */ /* 0x008fc80007ffe0ff */
[----:B------:R-:W-:Y:S02]  /*155b0*/  ISETP.GE.AND P1, PT, R7, R0, PT ;  /* 0x000000000700720c */ /* 0x000fe40003f26270 */
[----:B------:R-:W-:-:S04]  /*155c0*/  LOP3.LUT R56, R56, 0xfffffffe, RZ, 0xc0, !PT ;  /* 0xfffffffe38387812 */ /* 0x000fc800078ec0ff */
[----:B------:R-:W-:-:S07]  /*155d0*/  @P3 LOP3.LUT R56, R56, 0x1, RZ, 0xfc, !PT ;  /* 0x0000000138383812 */ /* 0x000fce00078efcff */
[----:B------:R-:W-:-:S05]  /*155e0*/  @P1 LOP3.LUT R56, R56, 0x2, RZ, 0xfc, !PT ;  /* 0x0000000238381812 */ /* 0x000fca00078efcff */
[----:B------:R1:W-:Y:S01]  /*155f0*/  STL [R1+0x70], R56 ;  /* 0x0000703801007387 */ /* 0x0003e20000100800 */
[-C--:B------:R-:W-:Y:S02]  /*15600*/  ISETP.GE.OR P0, PT, R7, R0.reuse, P0 ;  /* 0x000000000700720c */ /* 0x080fe40000706670 */
[----:B------:R-:W-:-:S11]  /*15610*/  ISETP.GE.AND P6, PT, R18, R0, PT ;  /* 0x000000001200720c */ /* 0x000fd60003fc6270 */
[----:B------:R1:W-:Y:S01]  /*15620*/  @!P0 ST.E [R8.64], R22 ;  /* 0x0000001608008985 */ /* 0x0003e2000c101908 */
[----:B------:R-:W-:Y:S01]  /*15630*/  ISETP.GE.AND P0, PT, R6, R0, PT ;  /* 0x000000000600720c */ /* 0x000fe20003f06270 */
[----:B------:R-:W-:Y:S05]  /*15640*/  @P2 BRA `(.L_x_351) ;  /* 0x0000071000002947 */ /* 0x000fea0003800000 */
[----:B------:R-:W-:Y:S01]  /*15650*/  IMAD R16, R16, c[0x0][0x3a0], RZ ;  /* 0x0000e80010107a24 */ /* 0x000fe200078e02ff */
[----:B------:R-:W-:Y:S01]  /*15660*/  SHF.R.S32.HI R4, RZ, 0x1f, R2 ;  /* 0x0000001fff047819 */ /* 0x000fe20000011402 */
[----:B------:R-:W-:Y:S01]  /*15670*/  IMAD.WIDE.U32 R6, R3, c[0x0][0x3a0], RZ ;  /* 0x0000e80003067a25 */ /* 0x000fe200078e00ff */
[----:B-1----:R-:W-:Y:S01]  /*15680*/  LEA R8, R47, R251, 0x7 ;  /* 0x000000fb2f087211 */ /* 0x002fe200078e38ff */
[----:B------:R1:W2:Y:S01]  /*15690*/  LDS.128 R12, [R209+0x80] ;  /* 0x00008000d10c7984 */ /* 0x0002a20000000c00 */
[----:B------:R-:W-:Y:S01]  /*156a0*/  ISETP.GE.AND P2, PT, R244, c[0x0][0x3c8], PT ;  /* 0x0000f200f4007a0c */ /* 0x000fe20003f46270 */
[----:B------:R-:W-:Y:S02]  /*156b0*/  IMAD R3, R3, c[0x0][0x3a4], R16 ;  /* 0x0000e90003037a24 */ /* 0x000fe400078e0210 */
[----:B------:R-:W-:Y:S01]  /*156c0*/  IMAD R4, R4, c[0x0][0x3f0], RZ ;  /* 0x0000fc0004047a24 */ /* 0x000fe200078e02ff */
[----:B------:R1:W3:Y:S01]  /*156d0*/  LDS.128 R16, [R209+0x880] ;  /* 0x00088000d1107984 */ /* 0x0002e20000000c00 */
[----:B------:R-:W-:Y:S01]  /*156e0*/  @P5 IMAD.HI.U32 R9, R8, c[0x0][0x4ec], RZ ;  /* 0x00013b0008095a27 */ /* 0x000fe200078e00ff */
[----:B------:R-:W-:-:S02]  /*156f0*/  IADD3 R7, R7, R3, RZ ;  /* 0x0000000307077210 */ /* 0x000fc40007ffe0ff */
[----:B------:R1:W4:Y:S01]  /*15700*/  LDS.128 R20, [R209+0x1080] ;  /* 0x00108000d1147984 */ /* 0x0003220000000c00 */
[----:B------:R-:W-:Y:S02]  /*15710*/  MOV R3, R8 ;  /* 0x0000000800037202 */ /* 0x000fe40000000f00 */
[C---:B------:R-:W-:Y:S01]  /*15720*/  IMAD.WIDE.U32 R6, R5.reuse, c[0x0][0x3e8], R6 ;  /* 0x0000fa0005067a25 */ /* 0x040fe200078e0006 */
[----:B------:R1:W1:Y:S01]  /*15730*/  LDS.128 R24, [R209+0x1880] ;  /* 0x00188000d1187984 */ /* 0x0002620000000c00 */
[----:B------:R-:W-:Y:S02]  /*15740*/  @P5 SHF.R.U32.HI R3, RZ, c[0x0][0x4f0], R9 ;  /* 0x00013c00ff035a19 */ /* 0x000fe40000011609 */
[----:B------:R-:W-:Y:S01]  /*15750*/  IMAD R5, R5, c[0x0][0x3ec], R7 ;  /* 0x0000fb0005057a24 */ /* 0x000fe200078e0207 */
[----:B------:R1:W1:Y:S01]  /*15760*/  LDS.128 R28, [R209+0x2080] ;  /* 0x00208000d11c7984 */ /* 0x0002620000000c00 */
[----:B------:R-:W-:Y:S01]  /*15770*/  IMAD R7, R2, c[0x0][0x3f4], R4 ;  /* 0x0000fd0002077a24 */ /* 0x000fe200078e0204 */
[----:B------:R-:W-:-:S02]  /*15780*/  MOV R4, R6 ;  /* 0x0000000600047202 */ /* 0x000fc40000000f00 */
[----:B------:R1:W1:Y:S01]  /*15790*/  LDS.128 R32, [R209+0x2880] ;  /* 0x00288000d1207984 */ /* 0x0002620000000c00 */
[----:B------:R-:W-:Y:S02]  /*157a0*/  SHF.R.S32.HI R6, RZ, 0x1f, R3 ;  /* 0x0000001fff067819 */ /* 0x000fe40000011403 */
[----:B------:R-:W-:Y:S01]  /*157b0*/  IMAD.WIDE.U32 R4, R2, c[0x0][0x3f0], R4 ;  /* 0x0000fc0002047a25 */ /* 0x000fe200078e0004 */
[----:B------:R1:W1:Y:S01]  /*157c0*/  LDS.128 R36, [R209+0x3080] ;  /* 0x00308000d1247984 */ /* 0x0002620000000c00 */
[----:B------:R-:W-:-:S03]  /*157d0*/  IADD3 R2, -R3, RZ, RZ ;  /* 0x000000ff03027210 */ /* 0x000fc60007ffe1ff */
[----:B------:R1:W1:Y:S01]  /*157e0*/  LDS.128 R40, [R209+0x3880] ;  /* 0x00388000d1287984 */ /* 0x0002620000000c00 */
[----:B------:R-:W-:Y:S01]  /*157f0*/  IADD3 R5, R5, R7, RZ ;  /* 0x0000000705057210 */ /* 0x000fe20007ffe0ff */
[----:B------:R-:W-:Y:S02]  /*15800*/  IMAD R7, R6, c[0x0][0x3e0], RZ ;  /* 0x0000f80006077a24 */ /* 0x000fe400078e02ff */
[----:B------:R-:W5:Y:S01]  /*15810*/  S2R R11, SR_TID.X ;  /* 0x00000000000b7919 */ /* 0x000f620000002100 */
        /* <DEDUP_REMOVED lines=8> */
[----:B------:R-:W-:Y:S02]  /*158a0*/  LEA R6, P0, R2, c[0x0][0x380], 0x1 ;  /* 0x0000e00002067a11 */ /* 0x000fe400078008ff */
[----:B-----5:R-:W-:Y:S02]  /*158b0*/  SHF.R.S32.HI R10, RZ, 0x1f, R11 ;  /* 0x0000001fff0a7819 */ /* 0x020fe4000001140b */
[----:B------:R-:W-:Y:S02]  /*158c0*/  IADD3 R3, R3, R4, RZ ;  /* 0x0000000403037210 */ /* 0x000fe40007ffe0ff */
[----:B------:R-:W-:Y:S02]  /*158d0*/  LEA.HI R10, R10, R11, RZ, 0x3 ;  /* 0x0000000b0a0a7211 */ /* 0x000fe400078f18ff */
[----:B------:R-:W-:Y:S02]  /*158e0*/  LEA.HI.X R5, R2, c[0x0][0x384], R3, 0x1, P0 ;  /* 0x0000e10002057a11 */ /* 0x000fe400000f0c03 */
[----:B------:R-:W-:-:S04]  /*158f0*/  SHF.R.S32.HI R10, RZ, 0x3, R10 ;  /* 0x00000003ff0a7819 */ /* 0x000fc8000001140a */
[----:B------:R-:W-:Y:S01]  /*15900*/  LEA R4, R47, R10, 0x7 ;  /* 0x0000000a2f047211 */ /* 0x000fe200078e38ff */
[----:B------:R-:W-:Y:S05]  /*15910*/  BRA.DIV ~URZ, `(.L_x_352) ;  /* 0x00004a227f007947 */ /* 0x000fea000b800000 */
[----:B-1234-:R1:W2:Y:S02]  /*15920*/  SHFL.IDX PT, R7, R5, RZ, 0x181f ;  /* 0x00181fff05077589 */ /* 0x01e2a400000e0000 */
.L_x_436:
[----:B------:R-:W-:Y:S05]  /*15930*/  BRA.DIV ~URZ, `(.L_x_353) ;  /* 0x00004a727f007947 */ /* 0x000fea000b800000 */
[----:B------:R3:W4:Y:S02]  /*15940*/  SHFL.IDX PT, R2, R6, RZ, 0x181f ;  /* 0x00181fff06027589 */ /* 0x00072400000e0000 */
.L_x_437:
[----:B------:R-:W-:-:S13]  /*15950*/  ISETP.GE.OR P0, PT, R4, R0, P2 ;  /* 0x000000000400720c */ /* 0x000fda0001706670 */
[----:B----4-:R-:W-:-:S04]  /*15960*/  @!P0 LEA R2, P1, R244, R2, 0x1 ;  /* 0x00000002f4028211 */ /* 0x010fc800078208ff */
[----:B--2---:R-:W-:-:S05]  /*15970*/  @!P0 LEA.HI.X R3, R244, R7, R245, 0x1, P1 ;  /* 0x00000007f4038211 */ /* 0x004fca00008f0cf5 */
[----:B------:R2:W-:Y:S01]  /*15980*/  @!P0 ST.E.128 [R2.64], R12 ;  /* 0x0000000c02008985 */ /* 0x0005e2000c101d08 */
[----:B------:R-:W-:Y:S05]  /*15990*/  BRA.DIV ~URZ, `(.L_x_354) ;  /* 0x00004a827f007947 */ /* 0x000fea000b800000 */
[----:B------:R4:W1:Y:S04]  /*159a0*/  SHFL.IDX PT, R7, R5, 0x1, 0x181f ;  /* 0x00381f0005077f89 */ /* 0x00086800000e0000 */
[----:B--2---:R4:W2:Y:S02]  /*159b0*/  SHFL.IDX PT, R2, R6, 0x1, 0x181f ;  /* 0x00381f0006027f89 */ /* 0x0048a400000e0000 */
.L_x_438:
[----:B------:R-:W-:-:S04]  /*159c0*/  IADD3 R3, R4, 0x10, RZ ;  /* 0x0000001004037810 */ /* 0x000fc80007ffe0ff */
[----:B------:R-:W-:-:S13]  /*159d0*/  ISETP.GE.OR P0, PT, R3, R0, P2 ;  /* 0x000000000300720c */ /* 0x000fda0001706670 */
[----:B--2---:R-:W-:-:S04]  /*159e0*/  @!P0 LEA R2, P1, R244, R2, 0x1 ;  /* 0x00000002f4028211 */ /* 0x004fc800078208ff */
[----:B-1----:R-:W-:-:S05]  /*159f0*/  @!P0 LEA.HI.X R3, R244, R7, R245, 0x1, P1 ;  /* 0x00000007f4038211 */ /* 0x002fca00008f0cf5 */
[----:B------:R1:W-:Y:S01]  /*15a00*/  @!P0 ST.E.128 [R2.64], R16 ;  /* 0x0000001002008985 */ /* 0x0003e2000c101d08 */
[----:B------:R-:W-:Y:S05]  /*15a10*/  BRA.DIV ~URZ, `(.L_x_355) ;  /* 0x00004ad27f007947 */ /* 0x000fea000b800000 */
[----:B------:R2:W1:Y:S02]  /*15a20*/  SHFL.IDX PT, R7, R5, 0x2, 0x181f ;  /* 0x00581f0005077f89 */ /* 0x00046400000e0000 */
.L_x_439:
[----:B------:R-:W-:Y:S05]  /*15a30*/  BRA.DIV ~URZ, `(.L_x_356) ;  /* 0x00004b227f007947 */ /* 0x000fea000b800000 */
[----:B-1----:R1:W2:Y:S02]  /*15a40*/  SHFL.IDX PT, R2, R6, 0x2, 0x181f ;  /* 0x00581f0006027f89 */ /* 0x0022a400000e0000 */
.L_x_440:
[----:B------:R-:W-:-:S04]  /*15a50*/  IADD3 R3, R4, 0x20, RZ ;  /* 0x0000002004037810 */ /* 0x000fc80007ffe0ff */
[----:B------:R-:W-:-:S13]  /*15a60*/  ISETP.GE.OR P0, PT, R3, R0, P2 ;  /* 0x000000000300720c */ /* 0x000fda0001706670 */
[----:B--2---:R-:W-:-:S04]  /*15a70*/  @!P0 LEA R2, P1, R244, R2, 0x1 ;  /* 0x00000002f4028211 */ /* 0x004fc800078208ff */
[----:B------:R-:W-:-:S05]  /*15a80*/  @!P0 LEA.HI.X R3, R244, R7, R245, 0x1, P1 ;  /* 0x00000007f4038211 */ /* 0x000fca00008f0cf5 */
[----:B------:R2:W-:Y:S01]  /*15a90*/  @!P0 ST.E.128 [R2.64], R20 ;  /* 0x0000001402008985 */ /* 0x0005e2000c101d08 */
[----:B------:R-:W-:Y:S05]  /*15aa0*/  BRA.DIV ~URZ, `(.L_x_357) ;  /* 0x00004b227f007947 */ /* 0x000fea000b800000 */
[----:B------:R1:W2:Y:S04]  /*15ab0*/  SHFL.IDX PT, R7, R5, 0x3, 0x181f ;  /* 0x00781f0005077f89 */ /* 0x0002a800000e0000 */
[----:B--2---:R1:W2:Y:S02]  /*15ac0*/  SHFL.IDX PT, R2, R6, 0x3, 0x181f ;  /* 0x00781f0006027f89 */ /* 0x0042a400000e0000 */
.L_x_441:
[----:B------:R-:W-:-:S04]  /*15ad0*/  IADD3 R3, R4, 0x30, RZ ;  /* 0x0000003004037810 */ /* 0x000fc80007ffe0ff */
[----:B------:R-:W-:-:S13]  /*15ae0*/  ISETP.GE.OR P0, PT, R3, R0, P2 ;  /* 0x000000000300720c */ /* 0x000fda0001706670 */
[----:B--2---:R-:W-:-:S04]  /*15af0*/  @!P0 LEA R2, P1, R244, R2, 0x1 ;  /* 0x00000002f4028211 */ /* 0x004fc800078208ff */
[----:B------:R-:W-:-:S05]  /*15b00*/  @!P0 LEA.HI.X R3, R244, R7, R245, 0x1, P1 ;  /* 0x00000007f4038211 */ /* 0x000fca00008f0cf5 */
[----:B------:R2:W-:Y:S01]  /*15b10*/  @!P0 ST.E.128 [R2.64], R24 ;  /* 0x0000001802008985 */ /* 0x0005e2000c101d08 */
[----:B------:R-:W-:Y:S05]  /*15b20*/  BRA.DIV ~URZ, `(.L_x_358) ;  /* 0x00004b727f007947 */ /* 0x000fea000b800000 */
[----:B------:R1:W2:Y:S02]  /*15b30*/  SHFL.IDX PT, R7, R5, 0x4, 0x181f ;  /* 0x00981f0005077f89 */ /* 0x0002a400000e0000 */
.L_x_442:
[----:B------:R-:W-:Y:S05]  /*15b40*/  BRA.DIV ~URZ, `(.L_x_359) ;  /* 0x00004bc27f007947 */ /* 0x000fea000b800000 */
[----:B--2---:R2:W1:Y:S02]  /*15b50*/  SHFL.IDX PT, R2, R6, 0x4, 0x181f ;  /* 0x00981f0006027f89 */ /* 0x00446400000e0000 */
.L_x_443:
[----:B------:R-:W-:-:S04]  /*15b60*/  IADD3 R3, R4, 0x40, RZ ;  /* 0x0000004004037810 */ /* 0x000fc80007ffe0ff */
[----:B------:R-:W-:-:S13]  /*15b70*/  ISETP.GE.OR P0, PT, R3, R0, P2 ;  /* 0x000000000300720c */ /* 0x000fda0001706670 */
[----:B-1----:R-:W-:-:S04]  /*15b80*/  @!P0 LEA R2, P1, R244, R2, 0x1 ;  /* 0x00000002f4028211 */ /* 0x002fc800078208ff */
[----:B------:R-:W-:-:S05]  /*15b90*/  @!P0 LEA.HI.X R3, R244, R7, R245, 0x1, P1 ;  /* 0x00000007f4038211 */ /* 0x000fca00008f0cf5 */
[----:B------:R1:W-:Y:S01]  /*15ba0*/  @!P0 ST.E.128 [R2.64], R28 ;  /* 0x0000001c02008985 */ /* 0x0003e2000c101d08 */
[----:B------:R-:W-:Y:S05]  /*15bb0*/  BRA.DIV ~URZ, `(.L_x_360) ;  /* 0x00004bc27f007947 */ /* 0x000fea000b800000 */
[----:B------:R1:W2:Y:S04]  /*15bc0*/  SHFL.IDX PT, R7, R5, 0x5, 0x181f ;  /* 0x00b81f0005077f89 */ /* 0x0002a800000e0000 */
[----:B-1----:R1:W3:Y:S02]  /*15bd0*/  SHFL.IDX PT, R2, R6, 0x5, 0x181f ;  /* 0x00b81f0006027f89 */ /* 0x0022e400000e0000 */
.L_x_444:
[----:B------:R-:W-:-:S04]  /*15be0*/  IADD3 R3, R4, 0x50, RZ ;  /* 0x0000005004037810 */ /* 0x000fc80007ffe0ff */
[----:B------:R-:W-:-:S13]  /*15bf0*/  ISETP.GE.OR P0, PT, R3, R0, P2 ;  /* 0x000000000300720c */ /* 0x000fda0001706670 */
[----:B---3--:R-:W-:-:S04]  /*15c00*/  @!P0 LEA R2, P1, R244, R2, 0x1 ;  /* 0x00000002f4028211 */ /* 0x008fc800078208ff */
[----:B--2---:R-:W-:-:S05]  /*15c10*/  @!P0 LEA.HI.X R3, R244, R7, R245, 0x1, P1 ;  /* 0x00000007f4038211 */ /* 0x004fca00008f0cf5 */
[----:B------:R2:W-:Y:S01]  /*15c20*/  @!P0 ST.E.128 [R2.64], R32 ;  /* 0x0000002002008985 */ /* 0x0005e2000c101d08 */
[----:B------:R-:W-:Y:S05]  /*15c30*/  BRA.DIV ~URZ, `(.L_x_361) ;  /* 0x00004c127f007947 */ /* 0x000fea000b800000 */
[----:B------:R3:W1:Y:S02]  /*15c40*/  SHFL.IDX PT, R7, R5, 0x6, 0x181f ;  /* 0x00d81f0005077f89 */ /* 0x00066400000e0000 */
.L_x_445:
[----:B------:R-:W-:Y:S05]  /*15c50*/  BRA.DIV ~URZ, `(.L_x_362) ;  /* 0x00004c627f007947 */ /* 0x000fea000b800000 */
[----:B--2---:R2:W3:Y:S02]  /*15c60*/  SHFL.IDX PT, R2, R6, 0x6, 0x181f ;  /* 0x00d81f0006027f89 */ /* 0x0044e400000e0000 */
.L_x_446:
[----:B------:R-:W-:-:S04]  /*15c70*/  IADD3 R3, R4, 0x60, RZ ;  /* 0x0000006004037810 */ /* 0x000fc80007ffe0ff */
[----:B------:R-:W-:-:S13]  /*15c80*/  ISETP.GE.OR P0, PT, R3, R0, P2 ;  /* 0x000000000300720c */ /* 0x000fda0001706670 */
[----:B---3--:R-:W-:-:S04]  /*15c90*/  @!P0 LEA R2, P1, R244, R2, 0x1 ;  /* 0x00000002f4028211 */ /* 0x008fc800078208ff */
[----:B-1----:R-:W-:-:S05]  /*15ca0*/  @!P0 LEA.HI.X R3, R244, R7, R245, 0x1, P1 ;  /* 0x00000007f4038211 */ /* 0x002fca00008f0cf5 */
[----:B------:R1:W-:Y:S01]  /*15cb0*/  @!P0 ST.E.128 [R2.64], R36 ;  /* 0x0000002402008985 */ /* 0x0003e2000c101d08 */
[----:B------:R-:W-:Y:S05]  /*15cc0*/  BRA.DIV ~URZ, `(.L_x_363) ;  /* 0x00004c627f007947 */ /* 0x000fea000b800000 */
[----:B----4-:R-:W3:Y:S04]  /*15cd0*/  SHFL.IDX PT, R5, R5, 0x7, 0x181f ;  /* 0x00f81f0005057f89 */ /* 0x010ee800000e0000 */
[----:B-1----:R1:W4:Y:S02]  /*15ce0*/  SHFL.IDX PT, R3, R6, 0x7, 0x181f ;  /* 0x00f81f0006037f89 */ /* 0x00232400000e0000 */
.L_x_447:
[----:B------:R-:W-:-:S04]  /*15cf0*/  IADD3 R2, R4, 0x70, RZ ;  /* 0x0000007004027810 */ /* 0x000fc80007ffe0ff */
[----:B------:R-:W-:-:S13]  /*15d00*/  ISETP.GE.OR P0, PT, R2, R0, P2 ;  /* 0x000000000200720c */ /* 0x000fda0001706670 */
[----:B------:R-:W-:Y:S05]  /*15d10*/  @P0 BRA `(.L_x_364) ;  /* 0x00001c1000000947 */ /* 0x000fea0003800000 */
[----:B----4-:R-:W-:-:S04]  /*15d20*/  LEA R2, P0, R244, R3, 0x1 ;  /* 0x00000003f4027211 */ /* 0x010fc800078008ff */
[----:B---3--:R-:W-:-:S05]  /*15d30*/  LEA.HI.X R3, R244, R5, R245, 0x1, P0 ;  /* 0x00000005f4037211 */ /* 0x008fca00000f0cf5 */
[----:B------:R3:W-:Y:S01]  /*15d40*/  ST.E.128 [R2.64], R40 ;  /* 0x0000002802007985 */ /* 0x0007e2000c101d08 */
[----:B------:R-:W-:Y:S05]  /*15d50*/  BRA `(.L_x_364) ;  /* 0x00001bd000007947 */ /* 0x000fea0003800000 */
.L_x_351:
[----:B-1----:R-:W2:Y:S01]  /*15d60*/  LDL.LU R9, [R1+0x80] ;  /* 0x0000800001097983 */ /* 0x002ea20000300800 */
[----:B------:R-:W-:Y:S01]  /*15d70*/  IMAD R16, R16, c[0x0][0x408], RZ ;  /* 0x0001020010107a24 */ /* 0x000fe200078e02ff */
[----:B------:R-:W-:Y:S01]  /*15d80*/  SHF.R.S32.HI R0, RZ, 0x1f, R2 ;  /* 0x0000001fff007819 */ /* 0x000fe20000011402 */
[----:B------:R-:W-:-:S04]  /*15d90*/  IMAD.WIDE.U32 R6, R3, c[0x0][0x408], RZ ;  /* 0x0001020003067a25 */ /* 0x000fc800078e00ff */
[----:B------:R-:W-:Y:S02]  /*15da0*/  IMAD R3, R3, c[0x0][0x40c], R16 ;  /* 0x0001030003037a24 */ /* 0x000fe400078e0210 */
[----:B------:R-:W-:Y:S02]  /*15db0*/  IMAD R0, R0, c[0x0][0x440], RZ ;  /* 0x0001100000007a24 */ /* 0x000fe400078e02ff */
[----:B------:R-:W-:Y:S01]  /*15dc0*/  @P5 IMAD.HI.U32 R8, R4, c[0x0][0x4ec], RZ ;  /* 0x00013b0004085a27 */ /* 0x000fe200078e00ff */
[----:B------:R-:W-:-:S05]  /*15dd0*/  IADD3 R7, R7, R3, RZ ;  /* 0x0000000307077210 */ /* 0x000fca0007ffe0ff */
        /* <DEDUP_REMOVED lines=25> */
.L_x_448:
[----:B------:R-:W-:Y:S05]  /*15f70*/  BRA.DIV ~URZ, `(.L_x_366) ;  /* 0x00004af27f007947 */ /* 0x000fea000b800000 */
[----:B------:R3:W4:Y:S02]  /*15f80*/  SHFL.IDX PT, R0, R12, RZ, 0x1c1f ;  /* 0x001c1fff0c007589 */ /* 0x00072400000e0000 */
.L_x_449:
        /* <DEDUP_REMOVED lines=21> */
[----:B------:R-:W-:Y:S01]  /*160e0*/  @!P0 IMAD.MOV.U32 R3, RZ, RZ, R4 ;  /* 0x000000ffff038224 */ /* 0x000fe200078e0004 */
[----:B--2---:R-:W-:-:S03]  /*160f0*/  ISETP.GE.AND P5, PT, R19, c[0x0][0x3c8], PT ;  /* 0x0000f20013007a0c */ /* 0x004fc60003fa6270 */
[----:B------:R-:W-:Y:S01]  /*16100*/  @!P0 IMAD.WIDE R6, R6, 0x4, R2 ;  /* 0x0000000406068825 */ /* 0x000fe200078e0202 */
[C---:B------:R-:W-:Y:S02]  /*16110*/  @!P1 LEA R2, P3, R8.reuse, R0, 0x2 ;  /* 0x0000000008029211 */ /* 0x040fe400078610ff */
[----:B------:R-:W-:Y:S02]  /*16120*/  ISETP.GE.AND P4, PT, R17, c[0x0][0x3c8], PT ;  /* 0x0000f20011007a0c */ /* 0x000fe40003f86270 */
[----:B------:R2:W-:Y:S01]  /*16130*/  @!P0 ST.E.64 [R6.64], R74 ;  /* 0x0000004a06008985 */ /* 0x0005e2000c101b08 */
[----:B------:R-:W-:Y:S02]  /*16140*/  @!P1 LEA.HI.X R3, R8, R4, R9, 0x2, P3 ;  /* 0x0000000408039211 */ /* 0x000fe400018f1409 */
[----:B------:R-:W-:Y:S02]  /*16150*/  @!P2 LEA R8, P0, R21, R0, 0x2 ;  /* 0x000000001508a211 */ /* 0x000fe400078010ff */
[----:B------:R-:W-:-:S02]  /*16160*/  ISETP.GE.AND P3, PT, R15, c[0x0][0x3c8], PT ;  /* 0x0000f2000f007a0c */ /* 0x000fc40003f66270 */
[----:B------:R-:W-:Y:S01]  /*16170*/  @!P2 LEA.HI.X R9, R21, R4, R22, 0x2, P0 ;  /* 0x000000041509a211 */ /* 0x000fe200000f1416 */
[----:B------:R3:W-:Y:S04]  /*16180*/  @!P1 ST.E.64 [R2.64], R76 ;  /* 0x0000004c02009985 */ /* 0x0007e8000c101b08 */
[----:B------:R4:W-:Y:S01]  /*16190*/  @!P2 ST.E.64 [R8.64], R78 ;  /* 0x0000004e0800a985 */ /* 0x0009e2000c101b08 */
[----:B------:R-:W-:Y:S02]  /*161a0*/  ISETP.GE.AND P2, PT, R13, c[0x0][0x3c8], PT ;  /* 0x0000f2000d007a0c */ /* 0x000fe40003f46270 */
[----:B------:R-:W-:Y:S02]  /*161b0*/  ISETP.GE.AND P1, PT, R10, c[0x0][0x3c8], PT ;  /* 0x0000f2000a007a0c */ /* 0x000fe40003f26270 */
[----:B--2---:R-:W-:-:S04]  /*161c0*/  @!P5 LEA R6, P0, R19, R0, 0x2 ;  /* 0x000000001306d211 */ /* 0x004fc800078010ff */
[----:B------:R-:W-:Y:S02]  /*161d0*/  @!P5 LEA.HI.X R7, R19, R4, R20, 0x2, P0 ;  /* 0x000000041307d211 */ /* 0x000fe400000f1414 */
[----:B---3--:R-:W-:-:S04]  /*161e0*/  @!P4 LEA R2, P0, R17, R0, 0x2 ;  /* 0x000000001102c211 */ /* 0x008fc800078010ff */
[----:B------:R-:W-:Y:S02]  /*161f0*/  @!P4 LEA.HI.X R3, R17, R4, R18, 0x2, P0 ;  /* 0x000000041103c211 */ /* 0x000fe400000f1412 */
[C---:B----4-:R-:W-:Y:S01]  /*16200*/  @!P3 LEA R8, P0, R15.reuse, R0, 0x2 ;  /* 0x000000000f08b211 */ /* 0x050fe200078010ff */
[----:B------:R2:W-:Y:S03]  /*16210*/  @!P5 ST.E.64 [R6.64], R80 ;  /* 0x000000500600d985 */ /* 0x0005e6000c101b08 */
[----:B------:R-:W-:Y:S01]  /*16220*/  @!P3 LEA.HI.X R9, R15, R4, R16, 0x2, P0 ;  /* 0x000000040f09b211 */ /* 0x000fe200000f1410 */
[----:B------:R3:W-:Y:S04]  /*16230*/  @!P4 ST.E.64 [R2.64], R66 ;  /* 0x000000420200c985 */ /* 0x0007e8000c101b08 */
[----:B------:R4:W-:Y:S01]  /*16240*/  @!P3 ST.E.64 [R8.64], R90 ;  /* 0x0000005a0800b985 */ /* 0x0009e2000c101b08 */
[----:B--2---:R-:W-:-:S04]  /*16250*/  @!P2 LEA R6, P0, R13, R0, 0x2 ;  /* 0x000000000d06a211 */ /* 0x004fc800078010ff */
[----:B------:R-:W-:Y:S02]  /*16260*/  @!P2 LEA.HI.X R7, R13, R4, R14, 0x2, P0 ;  /* 0x000000040d07a211 */ /* 0x000fe400000f140e */
[----:B---3--:R-:W-:-:S04]  /*16270*/  @!P1 LEA R2, P0, R10, R0, 0x2 ;  /* 0x000000000a029211 */ /* 0x008fc800078010ff */
[----:B------:R-:W-:Y:S01]  /*16280*/  @!P1 LEA.HI.X R3, R10, R4, R11, 0x2, P0 ;  /* 0x000000040a039211 */ /* 0x000fe200000f140b */
[----:B------:R4:W-:Y:S04]  /*16290*/  @!P2 ST.E.64 [R6.64], R82 ;  /* 0x000000520600a985 */ /* 0x0009e8000c101b08 */
[----:B------:R4:W-:Y:S04]  /*162a0*/  @!P1 ST.E.64 [R2.64], R64 ;  /* 0x0000004002009985 */ /* 0x0009e8000c101b08 */
.L_x_368:
[----:B------:R-:W-:Y:S05]  /*162b0*/  BSYNC B0 ;  /* 0x0000000000007941 */ /* 0x000fea0003800000 */
.L_x_367:
[----:B------:R-:W-:Y:S05]  /*162c0*/  BRA.DIV ~URZ, `(.L_x_369) ;  /* 0x000048127f007947 */ /* 0x000fea000b800000 */
[----:B--2---:R2:W1:Y:S04]  /*162d0*/  SHFL.IDX PT, R4, R5, 0x1, 0x1c1f ;  /* 0x003c1f0005047f89 */ /* 0x00446800000e0000 */
[----:B----4-:R2:W4:Y:S02]  /*162e0*/  SHFL.IDX PT, R0, R12, 0x1, 0x1c1f ;  /* 0x003c1f000c007f89 */ /* 0x01052400000e0000 */
.L_x_450:
        /* <DEDUP_REMOVED lines=22> */
[----:B----4-:R-:W-:-:S03]  /*16450*/  ISETP.GE.AND P4, PT, R10, c[0x0][0x3c8], PT ;  /* 0x0000f2000a007a0c */ /* 0x010fc60003f86270 */
[----:B------:R-:W-:Y:S01]  /*16460*/  @!P1 IMAD.WIDE R6, R23, 0x4, R6 ;  /* 0x0000000417069825 */ /* 0x000fe200078e0206 */
[C---:B------:R-:W-:Y:S02]  /*16470*/  @!P0 LEA R2, P3, R21.reuse, R0, 0x2 ;  /* 0x0000000015028211 */ /* 0x040fe400078610ff */
[----:B------:R-:W-:Y:S02]  /*16480*/  ISETP.GE.AND P5, PT, R8, c[0x0][0x3c8], PT ;  /* 0x0000f20008007a0c */ /* 0x000fe40003fa6270 */
[----:B------:R1:W-:Y:S01]  /*16490*/  @!P1 ST.E.64 [R6.64], R130 ;  /* 0x0000008206009985 */ /* 0x0003e2000c101b08 */
[----:B------:R-:W-:Y:S02]  /*164a0*/  @!P0 LEA.HI.X R3, R21, R4, R22, 0x2, P3 ;  /* 0x0000000415038211 */ /* 0x000fe400018f1416 */
[----:B------:R-:W-:-:S03]  /*164b0*/  ISETP.GE.AND P3, PT, R17, c[0x0][0x3c8], PT ;  /* 0x0000f20011007a0c */ /* 0x000fc60003f66270 */
[----:B------:R2:W-:Y:S01]  /*164c0*/  @!P0 ST.E.64 [R2.64], R134 ;  /* 0x0000008602008985 */ /* 0x0005e2000c101b08 */
[----:B-1----:R-:W-:-:S04]  /*164d0*/  @!P2 LEA R6, P1, R19, R0, 0x2 ;  /* 0x000000001306a211 */ /* 0x002fc800078210ff */
[----:B------:R-:W-:Y:S02]  /*164e0*/  @!P2 LEA.HI.X R7, R19, R4, R20, 0x2, P1 ;  /* 0x000000041307a211 */ /* 0x000fe400008f1414 */
[----:B--2---:R-:W-:-:S03]  /*164f0*/  @!P4 LEA R2, P0, R10, R0, 0x2 ;  /* 0x000000000a02c211 */ /* 0x004fc600078010ff */
[----:B------:R1:W-:Y:S01]  /*16500*/  @!P2 ST.E.64 [R6.64], R132 ;  /* 0x000000840600a985 */ /* 0x0003e2000c101b08 */
[----:B------:R-:W-:Y:S02]  /*16510*/  ISETP.GE.AND P2, PT, R15, c[0x0][0x3c8], PT ;  /* 0x0000f2000f007a0c */ /* 0x000fe40003f46270 */
[----:B------:R-:W-:Y:S02]  /*16520*/  @!P4 LEA.HI.X R3, R10, R4, R11, 0x2, P0 ;  /* 0x000000040a03c211 */ /* 0x000fe400000f140b */
[C---:B------:R-:W-:Y:S02]  /*16530*/  @!P5 LEA R10, P0, R8.reuse, R0, 0x2 ;  /* 0x00000000080ad211 */ /* 0x040fe400078010ff */
[----:B------:R-:W-:Y:S02]  /*16540*/  ISETP.GE.AND P1, PT, R13, c[0x0][0x3c8], PT ;  /* 0x0000f2000d007a0c */ /* 0x000fe40003f26270 */
[----:B------:R-:W-:Y:S02]  /*16550*/  @!P5 LEA.HI.X R11, R8, R4, R9, 0x2, P0 ;  /* 0x00000004080bd211 */ /* 0x000fe400000f1409 */
[----:B------:R-:W-:-:S04]  /*16560*/  @!P3 LEA R8, P0, R17, R0, 0x2 ;  /* 0x000000001108b211 */ /* 0x000fc800078010ff */
[----:B------:R-:W-:Y:S01]  /*16570*/  @!P3 LEA.HI.X R9, R17, R4, R18, 0x2, P0 ;  /* 0x000000041109b211 */ /* 0x000fe200000f1412 */
[----:B------:R2:W-:Y:S01]  /*16580*/  @!P4 ST.E.64 [R2.64], R136 ;  /* 0x000000880200c985 */ /* 0x0005e2000c101b08 */
[----:B-1----:R-:W-:-:S04]  /*16590*/  @!P2 LEA R6, P0, R15, R0, 0x2 ;  /* 0x000000000f06a211 */ /* 0x002fc800078010ff */
[----:B------:R-:W-:Y:S01]  /*165a0*/  @!P2 LEA.HI.X R7, R15, R4, R16, 0x2, P0 ;  /* 0x000000040f07a211 */ /* 0x000fe200000f1410 */
[----:B------:R1:W-:Y:S04]  /*165b0*/  @!P5 ST.E.64 [R10.64], R140 ;  /* 0x0000008c0a00d985 */ /* 0x0003e8000c101b08 */
[----:B------:R1:W-:Y:S01]  /*165c0*/  @!P3 ST.E.64 [R8.64], R138 ;  /* 0x0000008a0800b985 */ /* 0x0003e2000c101b08 */
[----:B--2---:R-:W-:-:S04]  /*165d0*/  @!P1 LEA R2, P0, R13, R0, 0x2 ;  /* 0x000000000d029211 */ /* 0x004fc800078010ff */
[----:B------:R-:W-:Y:S01]  /*165e0*/  @!P1 LEA.HI.X R3, R13, R4, R14, 0x2, P0 ;  /* 0x000000040d039211 */ /* 0x000fe200000f140e */
[----:B------:R1:W-:Y:S04]  /*165f0*/  @!P2 ST.E.64 [R6.64], R128 ;  /* 0x000000800600a985 */ /* 0x0003e8000c101b08 */
[----:B------:R1:W-:Y:S04]  /*16600*/  @!P1 ST.E.64 [R2.64], R72 ;  /* 0x0000004802009985 */ /* 0x0003e8000c101b08 */
.L_x_371:
[----:B------:R-:W-:Y:S05]  /*16610*/  BSYNC B0 ;  /* 0x0000000000007941 */ /* 0x000fea0003800000 */
.L_x_370:
[----:B------:R-:W-:Y:S05]  /*16620*/  BRA.DIV ~URZ, `(.L_x_372) ;  /* 0x000045827f007947 */ /* 0x000fea000b800000 */
[----:B-1----:R1:W2:Y:S02]  /*16630*/  SHFL.IDX PT, R4, R5, 0x2, 0x1c1f ;  /* 0x005c1f0005047f89 */ /* 0x0022a400000e0000 */
.L_x_451:
[----:B------:R-:W-:Y:S05]  /*16640*/  BRA.DIV ~URZ, `(.L_x_373) ;  /* 0x000045d27f007947 */ /* 0x000fea000b800000 */
[----:B----4-:R4:W1:Y:S02]  /*16650*/  SHFL.IDX PT, R0, R12, 0x2, 0x1c1f ;  /* 0x005c1f000c007f89 */ /* 0x01086400000e0000 */
.L_x_452:
[----:B------:R-:W5:Y:S01]  /*16660*/  LDL R2, [R1+0x70] ;  /* 0x0000700001027983 */ /* 0x000f620000100800 */
[----:B------:R-:W-:Y:S01]  /*16670*/  BSSY B0, `(.L_x_374) ;  /* 0x0000033000007945 */ /* 0x000fe20003800000 */
[----:B-----5:R-:W-:-:S13]  /*16680*/  LOP3.LUT P0, RZ, R2, 0x1, RZ, 0xc0, !PT ;  /* 0x0000000102ff7812 */ /* 0x020fda000780c0ff */
        /* <DEDUP_REMOVED lines=18> */
[----:B----4-:R-:W-:Y:S02]  /*167b0*/  ISETP.GE.AND P4, PT, R21, c[0x0][0x3c8], PT ;  /* 0x0000f20015007a0c */ /* 0x010fe40003f86270 */
[----:B--2---:R-:W-:-:S07]  /*167c0*/  ISETP.GE.AND P5, PT, R10, c[0x0][0x3c8], PT ;  /* 0x0000f2000a007a0c */ /* 0x004fce0003fa6270 */
[----:B-1----:R-:W-:Y:S02]  /*167d0*/  @!P1 IMAD.MOV.U32 R6, RZ, RZ, R0 ;  /* 0x000000ffff069224 */ /* 0x002fe400078e0000 */
[----:B------:R-:W-:Y:S01]  /*167e0*/  @!P1 IMAD.MOV.U32 R7, RZ, RZ, R4 ;  /* 0x000000ffff079224 */ /* 0x000fe200078e0004 */
[----:B------:R-:W-:-:S03]  /*167f0*/  @!P0 LEA R2, P2, R23, R0, 0x2 ;  /* 0x0000000017028211 */ /* 0x000fc600078410ff */
[----:B------:R-:W-:Y:S01]  /*16800*/  @!P1 IMAD.WIDE R8, R8, 0x4, R6 ;  /* 0x0000000408089825 */ /* 0x000fe200078e0206 */
[----:B------:R-:W-:Y:S02]  /*16810*/  @!P0 LEA.HI.X R3, R23, R4, R24, 0x2, P2 ;  /* 0x0000000417038211 */ /* 0x000fe400010f1418 */
[----:B------:R-:W-:Y:S02]  /*16820*/  ISETP.GE.AND P2, PT, R17, c[0x0][0x3c8], PT ;  /* 0x0000f20011007a0c */ /* 0x000fe40003f46270 */
[----:B------:R-:W-:Y:S01]  /*16830*/  @!P1 ST.E.64 [R8.64], R42 ;  /* 0x0000002a08009985 */ /* 0x000fe2000c101b08 */
[----:B------:R-:W-:Y:S02]  /*16840*/  @!P4 LEA R6, P6, R21, R0, 0x2 ;  /* 0x000000001506c211 */ /* 0x000fe400078c10ff */
[----:B------:R-:W-:Y:S01]  /*16850*/  ISETP.GE.AND P3, PT, R19, c[0x0][0x3c8], PT ;  /* 0x0000f20013007a0c */ /* 0x000fe20003f66270 */
[----:B------:R1:W-:Y:S01]  /*16860*/  @!P0 ST.E.64 [R2.64], R32 ;  /* 0x0000002002008985 */ /* 0x0003e2000c101b08 */
[----:B------:R-:W-:-:S02]  /*16870*/  ISETP.GE.AND P1, PT, R15, c[0x0][0x3c8], PT ;  /* 0x0000f2000f007a0c */ /* 0x000fc40003f26270 */
[----:B------:R-:W-:Y:S02]  /*16880*/  ISETP.GE.AND P0, PT, R13, c[0x0][0x3c8], PT ;  /* 0x0000f2000d007a0c */ /* 0x000fe40003f06270 */
[----:B------:R-:W-:-:S05]  /*16890*/  @!P4 LEA.HI.X R7, R21, R4, R22, 0x2, P6 ;  /* 0x000000041507c211 */ /* 0x000fca00030f1416 */
[----:B------:R2:W-:Y:S01]  /*168a0*/  @!P4 ST.E.64 [R6.64], R34 ;  /* 0x000000220600c985 */ /* 0x0005e2000c101b08 */
[CC--:B-1----:R-:W-:Y:S02]  /*168b0*/  @!P5 LEA R2, P6, R10.reuse, R0.reuse, 0x2 ;  /* 0x000000000a02d211 */ /* 0x0c2fe400078c10ff */
[----:B------:R-:W-:Y:S02]  /*168c0*/  @!P2 LEA R8, P4, R17, R0, 0x2 ;  /* 0x000000001108a211 */ /* 0x000fe400078810ff */
[----:B------:R-:W-:Y:S02]  /*168d0*/  @!P5 LEA.HI.X R3, R10, R4, R11, 0x2, P6 ;  /* 0x000000040a03d211 */ /* 0x000fe400030f140b */
[----:B------:R-:W-:Y:S02]  /*168e0*/  @!P3 LEA R10, P6, R19, R0, 0x2 ;  /* 0x00000000130ab211 */ /* 0x000fe400078c10ff */
[-C--:B------:R-:W-:Y:S01]  /*168f0*/  @!P2 LEA.HI.X R9, R17, R4.reuse, R18, 0x2, P4 ;  /* 0x000000041109a211 */ /* 0x080fe200020f1412 */
[----:B------:R1:W-:Y:S01]  /*16900*/  @!P5 ST.E.64 [R2.64], R36 ;  /* 0x000000240200d985 */ /* 0x0003e2000c101b08 */
[----:B------:R-:W-:-:S02]  /*16910*/  @!P3 LEA.HI.X R11, R19, R4, R20, 0x2, P6 ;  /* 0x00000004130bb211 */ /* 0x000fc400030f1414 */
[----:B--2---:R-:W-:-:S04]  /*16920*/  @!P1 LEA R6, P5, R15, R0, 0x2 ;  /* 0x000000000f069211 */ /* 0x004fc800078a10ff */
[----:B------:R-:W-:Y:S01]  /*16930*/  @!P1 LEA.HI.X R7, R15, R4, R16, 0x2, P5 ;  /* 0x000000040f079211 */ /* 0x000fe200028f1410 */
[----:B------:R2:W-:Y:S04]  /*16940*/  @!P3 ST.E.64 [R10.64], R54 ;  /* 0x000000360a00b985 */ /* 0x0005e8000c101b08 */
[----:B------:R2:W-:Y:S04]  /*16950*/  @!P2 ST.E.64 [R8.64], R50 ;  /* 0x000000320800a985 */ /* 0x0005e8000c101b08 */
[----:B------:R2:W-:Y:S01]  /*16960*/  @!P1 ST.E.64 [R6.64], R38 ;  /* 0x0000002606009985 */ /* 0x0005e2000c101b08 */
[----:B-1----:R-:W-:-:S04]  /*16970*/  @!P0 LEA R2, P4, R13, R0, 0x2 ;  /* 0x000000000d028211 */ /* 0x002fc800078810ff */
[----:B------:R-:W-:-:S05]  /*16980*/  @!P0 LEA.HI.X R3, R13, R4, R14, 0x2, P4 ;  /* 0x000000040d038211 */ /* 0x000fca00020f140e */
[----:B------:R2:W-:Y:S04]  /*16990*/  @!P0 ST.E.64 [R2.64], R26 ;  /* 0x0000001a02008985 */ /* 0x0005e8000c101b08 */
.L_x_375:
[----:B------:R-:W-:Y:S05]  /*169a0*/  BSYNC B0 ;  /* 0x0000000000007941 */ /* 0x000fea0003800000 */
.L_x_374:
[----:B------:R-:W-:Y:S05]  /*169b0*/  BRA.DIV ~URZ, `(.L_x_376) ;  /* 0x000042d27f007947 */ /* 0x000fea000b800000 */
[----:B--2---:R2:W3:Y:S04]  /*169c0*/  SHFL.IDX PT, R4, R5, 0x3, 0x1c1f ;  /* 0x007c1f0005047f89 */ /* 0x0044e800000e0000 */
[----:B-1----:R2:W1:Y:S02]  /*169d0*/  SHFL.IDX PT, R0, R12, 0x3, 0x1c1f ;  /* 0x007c1f000c007f89 */ /* 0x00246400000e0000 */
.L_x_453:
[----:B------:R-:W5:Y:S02]  /*169e0*/  LDL R2, [R1+0x70] ;  /* 0x0000700001027983 */ /* 0x000f640000100800 */
[----:B-----5:R-:W-:-:S13]  /*169f0*/  LOP3.LUT P0, RZ, R2, 0x2, RZ, 0xc0, !PT ;  /* 0x0000000202ff7812 */ /* 0x020fda000780c0ff */
[----:B------:R-:W-:Y:S05]  /*16a00*/  @P0 BRA `(.L_x_364) ;  /* 0x00000f2000000947 */ /* 0x000fea0003800000 */
[----:B------:R-:W5:Y:S04]  /*16a10*/  LDL R6, [R1+0x74] ;  /* 0x0000740001067983 */ /* 0x000f680000100800 */
[----:B--2---:R-:W2:Y:S04]  /*16a20*/  LDL R10, [R1+0x6c] ;  /* 0x00006c00010a7983 */ /* 0x004ea80000100800 */
[----:B----4-:R-:W4:Y:S04]  /*16a30*/  LDL R18, [R1+0x64] ;  /* 0x0000640001127983 */ /* 0x010f280000100800 */
[----:B---3--:R-:W3:Y:S04]  /*16a40*/  LDL R8, [R1+0x68] ;  /* 0x0000680001087983 */ /* 0x008ee80000100800 */
[----:B------:R-:W3:Y:S04]  /*16a50*/  LDL R11, [R1+0xb8] ;  /* 0x0000b800010b7983 */ /* 0x000ee80000100800 */
        /* <DEDUP_REMOVED lines=8> */
[----:B------:R-:W3:Y:S01]  /*16ae0*/  LDL R5, [R1+0x54] ;  /* 0x0000540001057983 */ /* 0x000ee20000100800 */
[----:B-----5:R-:W-:-:S02]  /*16af0*/  ISETP.GE.AND P0, PT, R6, c[0x0][0x3c8], PT ;  /* 0x0000f20006007a0c */ /* 0x020fc40003f06270 */
[----:B--2---:R-:W-:-:S11]  /*16b00*/  ISETP.GE.AND P5, PT, R10, c[0x0][0x3c8], PT ;  /* 0x0000f2000a007a0c */ /* 0x004fd60003fa6270 */
[----:B-1----:R-:W-:Y:S02]  /*16b10*/  @!P0 IMAD.MOV.U32 R2, RZ, RZ, R0 ;  /* 0x000000ffff028224 */ /* 0x002fe400078e0000 */
[----:B------:R-:W-:Y:S01]  /*16b20*/  @!P0 IMAD.MOV.U32 R3, RZ, RZ, R4 ;  /* 0x000000ffff038224 */ /* 0x000fe200078e0004 */
[----:B----4-:R-:W-:-:S03]  /*16b30*/  ISETP.GE.AND P3, PT, R18, c[0x0][0x3c8], PT ;  /* 0x0000f20012007a0c */ /* 0x010fc60003f66270 */
[----:B------:R-:W-:Y:S01]  /*16b40*/  @!P0 IMAD.WIDE R2, R6, 0x4, R2 ;  /* 0x0000000406028825 */ /* 0x000fe200078e0202 */
[----:B---3--:R-:W-:-:S04]  /*16b50*/  ISETP.GE.AND P4, PT, R8, c[0x0][0x3c8], PT ;  /* 0x0000f20008007a0c */ /* 0x008fc80003f86270 */
[----:B------:R1:W-:Y:S01]  /*16b60*/  @!P0 ST.E.64 [R2.64], R30 ;  /* 0x0000001e02008985 */ /* 0x0003e2000c101b08 */
[----:B------:R-:W-:-:S04]  /*16b70*/  @!P5 LEA R6, P0, R10, R0, 0x2 ;  /* 0x000000000a06d211 */ /* 0x000fc800078010ff */
[----:B------:R-:W-:-:S05]  /*16b80*/  @!P5 LEA.HI.X R7, R10, R4, R11, 0x2, P0 ;  /* 0x000000040a07d211 */ /* 0x000fca00000f140b */
[----:B------:R-:W-:Y:S01]  /*16b90*/  @!P5 ST.E.64 [R6.64], R44 ;  /* 0x0000002c0600d985 */ /* 0x000fe2000c101b08 */
[-C--:B------:R-:W-:Y:S02]  /*16ba0*/  @!P3 LEA R10, P5, R18, R0.reuse, 0x2 ;  /* 0x00000000120ab211 */ /* 0x080fe400078a10ff */
[----:B------:R-:W-:Y:S02]  /*16bb0*/  ISETP.GE.AND P2, PT, R16, c[0x0][0x3c8], PT ;  /* 0x0000f20010007a0c */ /* 0x000fe40003f46270 */
[----:B------:R-:W-:Y:S02]  /*16bc0*/  ISETP.GE.AND P1, PT, R14, c[0x0][0x3c8], PT ;  /* 0x0000f2000e007a0c */ /* 0x000fe40003f26270 */
[----:B------:R-:W-:Y:S02]  /*16bd0*/  ISETP.GE.AND P0, PT, R12, c[0x0][0x3c8], PT ;  /* 0x0000f2000c007a0c */ /* 0x000fe40003f06270 */
[----:B-1----:R-:W-:-:S04]  /*16be0*/  @!P4 LEA R2, P6, R8, R0, 0x2 ;  /* 0x000000000802c211 */ /* 0x002fc800078c10ff */
[----:B------:R-:W-:-:S05]  /*16bf0*/  @!P4 LEA.HI.X R3, R8, R4, R9, 0x2, P6 ;  /* 0x000000040803c211 */ /* 0x000fca00030f1409 */
[----:B------:R1:W-:Y:S01]  /*16c00*/  @!P4 ST.E.64 [R2.64], R48 ;  /* 0x000000300200c985 */ /* 0x0003e2000c101b08 */
[----:B------:R-:W-:-:S04]  /*16c10*/  @!P2 LEA R8, P6, R16, R0, 0x2 ;  /* 0x000000001008a211 */ /* 0x000fc800078c10ff */
[----:B------:R-:W-:Y:S02]  /*16c20*/  @!P2 LEA.HI.X R9, R16, R4, R17, 0x2, P6 ;  /* 0x000000041009a211 */ /* 0x000fe400030f1411 */
[----:B-1----:R-:W-:-:S04]  /*16c30*/  P2R R2, PR, RZ, 0x20 ;  /* 0x00000020ff027803 */ /* 0x002fc80000000000 */
[----:B------:R-:W-:Y:S02]  /*16c40*/  ISETP.NE.AND P4, PT, R2, RZ, PT ;  /* 0x000000ff0200720c */ /* 0x000fe40003f85270 */
[----:B------:R-:W-:Y:S02]  /*16c50*/  @!P1 LEA R6, P5, R14, R0, 0x2 ;  /* 0x000000000e069211 */ /* 0x000fe400078a10ff */
[----:B------:R-:W-:Y:S02]  /*16c60*/  @!P3 LEA.HI.X R11, R18, R4, R19, 0x2, P4 ;  /* 0x00000004120bb211 */ /* 0x000fe400020f1413 */
[----:B------:R-:W-:Y:S02]  /*16c70*/  @!P0 LEA R2, P4, R12, R0, 0x2 ;  /* 0x000000000c028211 */ /* 0x000fe400078810ff */
[-C--:B------:R-:W-:Y:S02]  /*16c80*/  @!P1 LEA.HI.X R7, R14, R4.reuse, R15, 0x2, P5 ;  /* 0x000000040e079211 */ /* 0x080fe400028f140f */
[----:B------:R-:W-:Y:S01]  /*16c90*/  @!P0 LEA.HI.X R3, R12, R4, R13, 0x2, P4 ;  /* 0x000000040c038211 */ /* 0x000fe200020f140d */
[----:B------:R1:W-:Y:S04]  /*16ca0*/  @!P3 ST.E.64 [R10.64], R62 ;  /* 0x0000003e0a00b985 */ /* 0x0003e8000c101b08 */
[----:B------:R1:W-:Y:S04]  /*16cb0*/  @!P2 ST.E.64 [R8.64], R60 ;  /* 0x0000003c0800a985 */ /* 0x0003e8000c101b08 */
[----:B------:R1:W-:Y:S04]  /*16cc0*/  @!P1 ST.E.64 [R6.64], R52 ;  /* 0x0000003406009985 */ /* 0x0003e8000c101b08 */
[----:B------:R1:W-:Y:S01]  /*16cd0*/  @!P0 ST.E.64 [R2.64], R40 ;  /* 0x0000002802008985 */ /* 0x0003e2000c101b08 */
[----:B------:R-:W-:-:S13]  /*16ce0*/  ISETP.GE.AND P0, PT, R5, c[0x0][0x3c8], PT ;  /* 0x0000f20005007a0c */ /* 0x000fda0003f06270 */
[----:B------:R-:W-:Y:S05]  /*16cf0*/  @P0 BRA `(.L_x_364) ;  /* 0x00000c3000000947 */ /* 0x000fea0003800000 */
[----:B------:R-:W2:Y:S01]  /*16d00*/  LDL R12, [R1+0xa0] ;  /* 0x0000a000010c7983 */ /* 0x000ea20000100800 */
[----:B-1----:R-:W-:-:S04]  /*16d10*/  LEA R2, P0, R5, R0, 0x2 ;  /* 0x0000000005027211 */ /* 0x002fc800078010ff */
[----:B--2---:R-:W-:-:S05]  /*16d20*/  LEA.HI.X R3, R5, R4, R12, 0x2, P0 ;  /* 0x0000000405037211 */ /* 0x004fca00000f140c */
[----:B------:R1:W-:Y:S01]  /*16d30*/  ST.E.64 [R2.64], R28 ;  /* 0x0000001c02007985 */ /* 0x0003e2000c101b08 */
[----:B------:R-:W-:Y:S05]  /*16d40*/  BRA `(.L_x_364) ;  /* 0x00000be000007947 */ /* 0x000fea0003800000 */
.L_x_349:
[----:B------:R-:W2:Y:S04]  /*16d50*/  LDL.LU R0, [R1+0x48] ;  /* 0x0000480001007983 */ /* 0x000ea80000300800 */
[----:B------:R-:W3:Y:S01]  /*16d60*/  LDL.LU R7, [R1+0x4c] ;  /* 0x00004c0001077983 */ /* 0x000ee20000300800 */
[----:B------:R-:W-:Y:S02]  /*16d70*/  ISETP.NE.U32.AND P0, PT, RZ, c[0x0][0x508], PT ;  /* 0x00014200ff007a0c */ /* 0x000fe40003f05070 */
[----:B------:R-:W-:Y:S01]  /*16d80*/  ISETP.NE.U32.AND P3, PT, RZ, c[0x0][0x500], PT ;  /* 0x00014000ff007a0c */ /* 0x000fe20003f65070 */
[----:B------:R-:W4:Y:S01]  /*16d90*/  LDL.LU R6, [R1+0x7c] ;  /* 0x00007c0001067983 */ /* 0x000f220000300800 */
[----:B------:R-:W-:Y:S01]  /*16da0*/  ISETP.NE.AND.EX P2, PT, RZ, c[0x0][0x50c], PT, P0 ;  /* 0x00014300ff007a0c */ /* 0x000fe20003f45300 */
[----:B------:R-:W-:Y:S01]  /*16db0*/  IMAD.MOV.U32 R19, RZ, RZ, c[0x0][0x388] ;  /* 0x0000e200ff137624 */ /* 0x000fe200078e00ff */
[----:B------:R-:W-:-:S02]  /*16dc0*/  ISETP.NE.AND.EX P3, PT, RZ, c[0x0][0x504], PT, P3 ;  /* 0x00014100ff007a0c */ /* 0x000fc40003f65330 */
[----:B--2---:R-:W-:-:S09]  /*16dd0*/  IADD3 R2, P1, R0, c[0x0][0x500], RZ ;  /* 0x0001400000027a10 */ /* 0x004fd20007f3e0ff */
[----:B------:R-:W-:Y:S01]  /*16de0*/  @P2 IADD3 R4, P0, R0, c[0x0][0x508], RZ ;  /* 0x0001420000042a10 */ /* 0x000fe20007f1e0ff */
[----:B------:R-:W-:Y:S01]  /*16df0*/  IMAD.MOV.U32 R0, RZ, RZ, RZ ;  /* 0x000000ffff007224 */ /* 0x000fe200078e00ff */
        /* <DEDUP_REMOVED lines=8> */
[----:B-1----:R1:W2:Y:S04]  /*16e80*/  LDG.E R4, [R2.64] ;  /* 0x0000000802047981 */ /* 0x0022a8000c1e1900 */
[----:B-1----:R-:W2:Y:S02]  /*16e90*/  LDG.E R2, [R2.64+0x4] ;  /* 0x0000040802027981 */ /* 0x002ea4000c1e1900 */
[----:B--2--5:R-:W-:Y:S02]  /*16ea0*/  IADD3 R19, -R4, R2, RZ ;  /* 0x0000000204137210 */ /* 0x024fe40007ffe1ff */
.L_x_377:
        /* <DEDUP_REMOVED lines=31> */
[----:B------:R-:W-:-:S04]  /*170a0*/  IMAD.WIDE.U32 R6, R6, R8, RZ ;  /* 0x0000000806067225 */ /* 0x000fc800078e00ff */
[----:B------:R-:W-:Y:S01]  /*170b0*/  IMAD.IADD R11, R7, 0x1, R11 ;  /* 0x00000001070b7824 */ /* 0x000fe200078e020b */
[----:B------:R-:W-:Y:S01]  /*170c0*/  IADD3 R7, R5, R10, RZ ;  /* 0x0000000a05077210 */ /* 0x000fe20007ffe0ff */
[----:B------:R-:W-:-:S05]  /*170d0*/  @P0 IMAD.HI.U32 R20, R16, c[0x0][0x4ec], RZ ;  /* 0x00013b0010140a27 */ /* 0x000fca00078e00ff */
[----:B------:R-:W-:Y:S02]  /*170e0*/  @P0 SHF.R.U32.HI R2, RZ, c[0x0][0x4f0], R20 ;  /* 0x00013c00ff020a19 */ /* 0x000fe40000011614 */
[----:B------:R-:W-:-:S03]  /*170f0*/  IADD3 R20, P1, P0, R4, R6, R0 ;  /* 0x0000000604147210 */ /* 0x000fc6000783e000 */
[----:B------:R-:W-:Y:S01]  /*17100*/  IMAD.MOV R6, RZ, RZ, -R2 ;  /* 0x000000ffff067224 */ /* 0x000fe200078e0a02 */
[----:B------:R-:W-:Y:S02]  /*17110*/  IADD3.X R11, R7, R11, R17, P1, P0 ;  /* 0x0000000b070b7210 */ /* 0x000fe40000fe0411 */
[----:B--2---:R-:W-:-:S05]  /*17120*/  SEL R3, R22, RZ, P2 ;  /* 0x000000ff16037207 */ /* 0x004fca0001000000 */
[-C--:B-----5:R-:W-:Y:S02]  /*17130*/  IMAD R10, R15, R3.reuse, RZ ;  /* 0x000000030f0a7224 */ /* 0x0a0fe400078e02ff */
[----:B------:R-:W-:-:S04]  /*17140*/  IMAD.WIDE.U32 R4, R14, R3, RZ ;  /* 0x000000030e047225 */ /* 0x000fc800078e00ff */
[----:B------:R-:W-:Y:S01]  /*17150*/  IMAD R3, R6, c[0x0][0x4e8], R16 ;  /* 0x00013a0006037a24 */ /* 0x000fe200078e0210 */
[----:B------:R-:W-:Y:S02]  /*17160*/  IADD3 R7, R5, R10, RZ ;  /* 0x0000000a05077210 */ /* 0x000fe40007ffe0ff */
[----:B------:R-:W-:Y:S02]  /*17170*/  IADD3 R4, P1, P0, R2, R20, R4 ;  /* 0x0000001402047210 */ /* 0x000fe4000783e004 */
[----:B------:R-:W-:Y:S01]  /*17180*/  SHF.R.S32.HI R5, RZ, 0x1f, R2 ;  /* 0x0000001fff057819 */ /* 0x000fe20000011402 */
[----:B------:R-:W-:Y:S01]  /*17190*/  IMAD R2, R13, R3, RZ ;  /* 0x000000030d027224 */ /* 0x000fe200078e02ff */
[----:B------:R-:W-:Y:S02]  /*171a0*/  SHF.R.S32.HI R6, RZ, 0x1f, R3 ;  /* 0x0000001fff067819 */ /* 0x000fe40000011403 */
[----:B------:R-:W-:Y:S01]  /*171b0*/  IADD3.X R5, R5, R11, R7, P1, P0 ;  /* 0x0000000b05057210 */ /* 0x000fe20000fe0407 */
[----:B------:R-:W-:-:S02]  /*171c0*/  IMAD.MOV.U32 R7, RZ, RZ, c[0x0][0x4a8] ;  /* 0x00012a00ff077624 */ /* 0x000fc400078e00ff */
[C---:B------:R-:W-:Y:S02]  /*171d0*/  IMAD R6, R12.reuse, R6, R2 ;  /* 0x000000060c067224 */ /* 0x040fe400078e0202 */
        /* <DEDUP_REMOVED lines=9> */
.L_x_379:
[----:B------:R-:W-:Y:S05]  /*17270*/  BSYNC B0 ;  /* 0x0000000000007941 */ /* 0x000fea0003800000 */
.L_x_378:
[----:B------:R-:W-:-:S13]  /*17280*/  ISETP.GT.AND P0, PT, R18, 0x1, PT ;  /* 0x000000011200780c */ /* 0x000fda0003f04270 */
[----:B------:R-:W-:Y:S05]  /*17290*/  @P0 BRA `(.L_x_364) ;  /* 0x0000069000000947 */ /* 0x000fea0003800000 */
[----:B------:R-:W2:Y:S01]  /*172a0*/  LDL.LU R10, [R1+0x2c] ;  /* 0x00002c00010a7983 */ /* 0x000ea20000300800 */
[----:B-1----:R-:W-:Y:S01]  /*172b0*/  MOV R2, c[0x0][0x4e8] ;  /* 0x00013a0000027a02 */ /* 0x002fe20000000f00 */
[----:B------:R-:W-:Y:S01]  /*172c0*/  IMAD R4, R17, c[0x0][0x3a0], RZ ;  /* 0x0000e80011047a24 */ /* 0x000fe200078e02ff */
[----:B------:R-:W-:Y:S01]  /*172d0*/  ISETP.GE.AND P2, PT, R244, c[0x0][0x3c8], PT ;  /* 0x0000f200f4007a0c */ /* 0x000fe20003f46270 */
[----:B------:R-:W1:Y:S01]  /*172e0*/  S2R R12, SR_TID.X ;  /* 0x00000000000c7919 */ /* 0x000e620000002100 */
[----:B------:R-:W-:Y:S01]  /*172f0*/  ISETP.NE.AND P0, PT, R2, 0x1, PT ;  /* 0x000000010200780c */ /* 0x000fe20003f05270 */
[----:B------:R-:W-:-:S04]  /*17300*/  IMAD.WIDE.U32 R2, R0, c[0x0][0x3a0], RZ ;  /* 0x0000e80000027a25 */ /* 0x000fc800078e00ff */
[----:B------:R-:W-:Y:S02]  /*17310*/  IMAD R0, R0, c[0x0][0x3a4], R4 ;  /* 0x0000e90000007a24 */ /* 0x000fe400078e0204 */
[----:B------:R-:W-:-:S03]  /*17320*/  IMAD R5, R21, c[0x0][0x3f0], RZ ;  /* 0x0000fc0015057a24 */ /* 0x000fc600078e02ff */
[----:B------:R-:W-:Y:S01]  /*17330*/  IADD3 R3, R3, R0, RZ ;  /* 0x0000000003037210 */ /* 0x000fe20007ffe0ff */
[----:B------:R-:W-:-:S04]  /*17340*/  IMAD R7, R9, c[0x0][0x3f4], R5 ;  /* 0x0000fd0009077a24 */ /* 0x000fc800078e0205 */
[----:B------:R-:W-:-:S04]  /*17350*/  IMAD.WIDE.U32 R2, R8, c[0x0][0x3e8], R2 ;  /* 0x0000fa0008027a25 */ /* 0x000fc800078e0002 */
[----:B------:R-:W-:-:S04]  /*17360*/  IMAD R3, R8, c[0x0][0x3ec], R3 ;  /* 0x0000fb0008037a24 */ /* 0x000fc800078e0203 */
[----:B------:R-:W-:Y:S01]  /*17370*/  IMAD.WIDE.U32 R2, R9, c[0x0][0x3f0], R2 ;  /* 0x0000fc0009027a25 */ /* 0x000fe200078e0002 */
[----:B-1----:R-:W-:-:S04]  /*17380*/  SHF.R.S32.HI R11, RZ, 0x1f, R12 ;  /* 0x0000001fff0b7819 */ /* 0x002fc8000001140c */
[----:B------:R-:W-:Y:S02]  /*17390*/  IADD3 R3, R3, R7, RZ ;  /* 0x0000000703037210 */ /* 0x000fe40007ffe0ff */
[----:B------:R-:W-:-:S04]  /*173a0*/  LEA.HI R11, R11, R12, RZ, 0x3 ;  /* 0x0000000c0b0b7211 */ /* 0x000fc800078f18ff */
[----:B------:R-:W-:Y:S02]  /*173b0*/  SHF.R.S32.HI R11, RZ, 0x3, R11 ;  /* 0x00000003ff0b7819 */ /* 0x000fe4000001140b */
[----:B--2---:R-:W-:-:S04]  /*173c0*/  LEA R4, R10, R251, 0x7 ;  /* 0x000000fb0a047211 */ /* 0x004fc800078e38ff */
[----:B------:R-:W-:Y:S01]  /*173d0*/  MOV R0, R4 ;  /* 0x0000000400007202 */ /* 0x000fe20000000f00 */
[----:B------:R-:W-:-:S05]  /*173e0*/  @P0 IMAD.HI.U32 R6, R4, c[0x0][0x4ec], RZ ;  /* 0x00013b0004060a27 */ /* 0x000fca00078e00ff */
[----:B------:R-:W-:-:S04]  /*173f0*/  @P0 SHF.R.U32.HI R0, RZ, c[0x0][0x4f0], R6 ;  /* 0x00013c00ff000a19 */ /* 0x000fc80000011606 */
[----:B------:R-:W-:Y:S01]  /*17400*/  SHF.R.S32.HI R6, RZ, 0x1f, R0 ;  /* 0x0000001fff067819 */ /* 0x000fe20000011400 */
[C---:B------:R-:W-:Y:S01]  /*17410*/  IMAD.WIDE.U32 R2, R0.reuse, c[0x0][0x3e0], R2 ;  /* 0x0000f80000027a25 */ /* 0x040fe200078e0002 */
[----:B------:R-:W-:-:S03]  /*17420*/  IADD3 R5, -R0, RZ, RZ ;  /* 0x000000ff00057210 */ /* 0x000fc60007ffe1ff */
[----:B------:R-:W-:Y:S02]  /*17430*/  IMAD R6, R6, c[0x0][0x3e0], RZ ;  /* 0x0000f80006067a24 */ /* 0x000fe400078e02ff */
[----:B------:R-:W-:Y:S02]  /*17440*/  IMAD R4, R5, c[0x0][0x4e8], R4 ;  /* 0x00013a0005047a24 */ /* 0x000fe400078e0204 */
[----:B------:R-:W-:-:S03]  /*17450*/  IMAD R6, R0, c[0x0][0x3e4], R6 ;  /* 0x0000f90000067a24 */ /* 0x000fc600078e0206 */
[----:B------:R-:W-:Y:S02]  /*17460*/  SHF.R.S32.HI R0, RZ, 0x1f, R4 ;  /* 0x0000001fff007819 */ /* 0x000fe40000011404 */
[----:B------:R-:W-:-:S03]  /*17470*/  IADD3 R3, R3, R6, RZ ;  /* 0x0000000603037210 */ /* 0x000fc60007ffe0ff */
[----:B------:R-:W-:Y:S02]  /*17480*/  IMAD R0, R0, c[0x0][0x3d8], RZ ;  /* 0x0000f60000007a24 */ /* 0x000fe400078e02ff */
[----:B------:R-:W-:-:S04]  /*17490*/  IMAD.WIDE.U32 R2, R4, c[0x0][0x3d8], R2 ;  /* 0x0000f60004027a25 */ /* 0x000fc800078e0002 */
[----:B------:R-:W-:Y:S01]  /*174a0*/  IMAD R4, R4, c[0x0][0x3dc], R0 ;  /* 0x0000f70004047a24 */ /* 0x000fe200078e0200 */
[----:B------:R-:W-:Y:S02]  /*174b0*/  LEA R6, P0, R2, c[0x0][0x380], 0x1 ;  /* 0x0000e00002067a11 */ /* 0x000fe400078008ff */
[----:B------:R-:W-:Y:S02]  /*174c0*/  LEA R0, R10, R11, 0x7 ;  /* 0x0000000b0a007211 */ /* 0x000fe400078e38ff */
[----:B------:R-:W-:-:S04]  /*174d0*/  IADD3 R4, R3, R4, RZ ;  /* 0x0000000403047210 */ /* 0x000fc80007ffe0ff */
[----:B------:R-:W-:Y:S01]  /*174e0*/  LEA.HI.X R5, R2, c[0x0][0x384], R4, 0x1, P0 ;  /* 0x0000e10002057a11 */ /* 0x000fe200000f0c04 */
[----:B------:R-:W-:Y:S05]  /*174f0*/  BRA.DIV ~URZ, `(.L_x_380) ;  /* 0x000038627f007947 */ /* 0x000fea000b800000 */
[----:B------:R1:W2:Y:S02]  /*17500*/  SHFL.IDX PT, R7, R5, RZ, 0x181f ;  /* 0x00181fff05077589 */ /* 0x0002a400000e0000 */
.L_x_454:
[----:B------:R-:W-:Y:S05]  /*17510*/  BRA.DIV ~URZ, `(.L_x_381) ;  /* 0x000038b27f007947 */ /* 0x000fea000b800000 */
[----:B------:R3:W4:Y:S02]  /*17520*/  SHFL.IDX PT, R2, R6, RZ, 0x181f ;  /* 0x00181fff06027589 */ /* 0x00072400000e0000 */
.L_x_455:
[----:B------:R-:W-:-:S05]  /*17530*/  IMAD R4, R19, c[0x0][0x4e8], RZ ;  /* 0x00013a0013047a24 */ /* 0x000fca00078e02ff */
[----:B------:R-:W-:-:S13]  /*17540*/  ISETP.GE.OR P0, PT, R0, R4, P2 ;  /* 0x000000040000720c */ /* 0x000fda0001706670 */
[----:B----4-:R-:W-:-:S04]  /*17550*/  @!P0 LEA R2, P1, R244, R2, 0x1 ;  /* 0x00000002f4028211 */ /* 0x010fc800078208ff */
[----:B--2---:R-:W-:-:S05]  /*17560*/  @!P0 LEA.HI.X R3, R244, R7, R245, 0x1, P1 ;  /* 0x00000007f4038211 */ /* 0x004fca00008f0cf5 */
[----:B------:R2:W-:Y:S01]  /*17570*/  @!P0 ST.E.128 [R2.64], RZ ;  /* 0x000000ff02008985 */ /* 0x0005e2000c101d08 */
[----:B------:R-:W-:Y:S05]  /*17580*/  BRA.DIV ~URZ, `(.L_x_382) ;  /* 0x000038b27f007947 */ /* 0x000fea000b800000 */
[----:B------:R4:W1:Y:S04]  /*17590*/  SHFL.IDX PT, R7, R5, 0x1, 0x181f ;  /* 0x00381f0005077f89 */ /* 0x00086800000e0000 */
[----:B--2---:R4:W2:Y:S02]  /*175a0*/  SHFL.IDX PT, R2, R6, 0x1, 0x181f ;  /* 0x00381f0006027f89 */ /* 0x0048a400000e0000 */
.L_x_456:
[----:B------:R-:W-:-:S04]  /*175b0*/  IADD3 R3, R0, 0x10, RZ ;  /* 0x0000001000037810 */ /* 0x000fc80007ffe0ff */
[----:B------:R-:W-:-:S13]  /*175c0*/  ISETP.GE.OR P0, PT, R3, R4, P2 ;  /* 0x000000040300720c */ /* 0x000fda0001706670 */
[----:B--2---:R-:W-:-:S04]  /*175d0*/  @!P0 LEA R2, P1, R244, R2, 0x1 ;  /* 0x00000002f4028211 */ /* 0x004fc800078208ff */
[----:B-1----:R-:W-:-:S05]  /*175e0*/  @!P0 LEA.HI.X R3, R244, R7, R245, 0x1, P1 ;  /* 0x00000007f4038211 */ /* 0x002fca00008f0cf5 */
[----:B------:R1:W-:Y:S01]  /*175f0*/  @!P0 ST.E.128 [R2.64], RZ ;  /* 0x000000ff02008985 */ /* 0x0003e2000c101d08 */
[----:B------:R-:W-:Y:S05]  /*17600*/  BRA.DIV ~URZ, `(.L_x_383) ;  /* 0x000039027f007947 */ /* 0x000fea000b800000 */
[----:B------:R2:W1:Y:S02]  /*17610*/  SHFL.IDX PT, R7, R5, 0x2, 0x181f ;  /* 0x00581f0005077f89 */ /* 0x00046400000e0000 */
.L_x_457:
[----:B------:R-:W-:Y:S05]  /*17620*/  BRA.DIV ~URZ, `(.L_x_384) ;  /* 0x000039527f007947 */ /* 0x000fea000b800000 */
[----:B-1----:R1:W2:Y:S02]  /*17630*/  SHFL.IDX PT, R2, R6, 0x2, 0x181f ;  /* 0x00581f0006027f89 */ /* 0x0022a400000e0000 */
.L_x_458:
[----:B------:R-:W-:-:S04]  /*17640*/  IADD3 R3, R0, 0x20, RZ ;  /* 0x0000002000037810 */ /* 0x000fc80007ffe0ff */
[----:B------:R-:W-:-:S13]  /*17650*/  ISETP.GE.OR P0, PT, R3, R4, P2 ;  /* 0x000000040300720c */ /* 0x000fda0001706670 */
[----:B--2---:R-:W-:-:S04]  /*17660*/  @!P0 LEA R2, P1, R244, R2, 0x1 ;  /* 0x00000002f4028211 */ /* 0x004fc800078208ff */
[----:B------:R-:W-:-:S05]  /*17670*/  @!P0 LEA.HI.X R3, R244, R7, R245, 0x1, P1 ;  /* 0x00000007f4038211 */ /* 0x000fca00008f0cf5 */
[----:B------:R2:W-:Y:S01]  /*17680*/  @!P0 ST.E.128 [R2.64], RZ ;  /* 0x000000ff02008985 */ /* 0x0005e2000c101d08 */
[----:B------:R-:W-:Y:S05]  /*17690*/  BRA.DIV ~URZ, `(.L_x_385) ;  /* 0x000039527f007947 */ /* 0x000fea000b800000 */
[----:B------:R1:W2:Y:S04]  /*176a0*/  SHFL.IDX PT, R7, R5, 0x3, 0x181f ;  /* 0x00781f0005077f89 */ /* 0x0002a800000e0000 */
[----:B--2---:R1:W2:Y:S02]  /*176b0*/  SHFL.IDX PT, R2, R6, 0x3, 0x181f ;  /* 0x00781f0006027f89 */ /* 0x0042a400000e0000 */
.L_x_459:
[----:B------:R-:W-:-:S04]  /*176c0*/  IADD3 R3, R0, 0x30, RZ ;  /* 0x0000003000037810 */ /* 0x000fc80007ffe0ff */
[----:B------:R-:W-:-:S13]  /*176d0*/  ISETP.GE.OR P0, PT, R3, R4, P2 ;  /* 0x000000040300720c */ /* 0x000fda0001706670 */
[----:B--2---:R-:W-:-:S04]  /*176e0*/  @!P0 LEA R2, P1, R244, R2, 0x1 ;  /* 0x00000002f4028211 */ /* 0x004fc800078208ff */
[----:B------:R-:W-:-:S05]  /*176f0*/  @!P0 LEA.HI.X R3, R244, R7, R245, 0x1, P1 ;  /* 0x00000007f4038211 */ /* 0x000fca00008f0cf5 */
[----:B------:R2:W-:Y:S01]  /*17700*/  @!P0 ST.E.128 [R2.64], RZ ;  /* 0x000000ff02008985 */ /* 0x0005e2000c101d08 */
[----:B------:R-:W-:Y:S05]  /*17710*/  BRA.DIV ~URZ, `(.L_x_386) ;  /* 0x000039a27f007947 */ /* 0x000fea000b800000 */
[----:B------:R1:W2:Y:S02]  /*17720*/  SHFL.IDX PT, R7, R5, 0x4, 0x181f ;  /* 0x00981f0005077f89 */ /* 0x0002a400000e0000 */
.L_x_460:
[----:B------:R-:W-:Y:S05]  /*17730*/  BRA.DIV ~URZ, `(.L_x_387) ;  /* 0x000039f27f007947 */ /* 0x000fea000b800000 */
[----:B--2---:R2:W1:Y:S02]  /*17740*/  SHFL.IDX PT, R2, R6, 0x4, 0x181f ;  /* 0x00981f0006027f89 */ /* 0x00446400000e0000 */
.L_x_461:
[----:B------:R-:W-:-:S04]  /*17750*/  IADD3 R3, R0, 0x40, RZ ;  /* 0x0000004000037810 */ /* 0x000fc80007ffe0ff */
[----:B------:R-:W-:-:S13]  /*17760*/  ISETP.GE.OR P0, PT, R3, R4, P2 ;  /* 0x000000040300720c */ /* 0x000fda0001706670 */
[----:B-1----:R-:W-:-:S04]  /*17770*/  @!P0 LEA R2, P1, R244, R2, 0x1 ;  /* 0x00000002f4028211 */ /* 0x002fc800078208ff */
[----:B------:R-:W-:-:S05]  /*17780*/  @!P0 LEA.HI.X R3, R244, R7, R245, 0x1, P1 ;  /* 0x00000007f4038211 */ /* 0x000fca00008f0cf5 */
[----:B------:R1:W-:Y:S01]  /*17790*/  @!P0 ST.E.128 [R2.64], RZ ;  /* 0x000000ff02008985 */ /* 0x0003e2000c101d08 */
[----:B------:R-:W-:Y:S05]  /*177a0*/  BRA.DIV ~URZ, `(.L_x_388) ;  /* 0x000039f27f007947 */ /* 0x000fea000b800000 */
[----:B------:R1:W2:Y:S04]  /*177b0*/  SHFL.IDX PT, R7, R5, 0x5, 0x181f ;  /* 0x00b81f0005077f89 */ /* 0x0002a800000e0000 */
[----:B-1----:R1:W3:Y:S02]  /*177c0*/  SHFL.IDX PT, R2, R6, 0x5, 0x181f ;  /* 0x00b81f0006027f89 */ /* 0x0022e400000e0000 */
.L_x_462:
[----:B------:R-:W-:-:S04]  /*177d0*/  IADD3 R3, R0, 0x50, RZ ;  /* 0x0000005000037810 */ /* 0x000fc80007ffe0ff */
[----:B------:R-:W-:-:S13]  /*177e0*/  ISETP.GE.OR P0, PT, R3, R4, P2 ;  /* 0x000000040300720c */ /* 0x000fda0001706670 */
[----:B---3--:R-:W-:-:S04]  /*177f0*/  @!P0 LEA R2, P1, R244, R2, 0x1 ;  /* 0x00000002f4028211 */ /* 0x008fc800078208ff */
[----:B--2---:R-:W-:-:S05]  /*17800*/  @!P0 LEA.HI.X R3, R244, R7, R245, 0x1, P1 ;  /* 0x00000007f4038211 */ /* 0x004fca00008f0cf5 */
[----:B------:R2:W-:Y:S01]  /*17810*/  @!P0 ST.E.128 [R2.64], RZ ;  /* 0x000000ff02008985 */ /* 0x0005e2000c101d08 */
[----:B------:R-:W-:Y:S05]  /*17820*/  BRA.DIV ~URZ, `(.L_x_389) ;  /* 0x00003a427f007947 */ /* 0x000fea000b800000 */
[----:B------:R3:W1:Y:S02]  /*17830*/  SHFL.IDX PT, R7, R5, 0x6, 0x181f ;  /* 0x00d81f0005077f89 */ /* 0x00066400000e0000 */
.L_x_463:
[----:B------:R-:W-:Y:S05]  /*17840*/  BRA.DIV ~URZ, `(.L_x_390) ;  /* 0x00003a927f007947 */ /* 0x000fea000b800000 */
[----:B--2---:R2:W3:Y:S02]  /*17850*/  SHFL.IDX PT, R2, R6, 0x6, 0x181f ;  /* 0x00d81f0006027f89 */ /* 0x0044e400000e0000 */
.L_x_464:
[----:B------:R-:W-:-:S04]  /*17860*/  IADD3 R3, R0, 0x60, RZ ;  /* 0x0000006000037810 */ /* 0x000fc80007ffe0ff */
[----:B------:R-:W-:-:S13]  /*17870*/  ISETP.GE.OR P0, PT, R3, R4, P2 ;  /* 0x000000040300720c */ /* 0x000fda0001706670 */
[----:B---3--:R-:W-:-:S04]  /*17880*/  @!P0 LEA R2, P1, R244, R2, 0x1 ;  /* 0x00000002f4028211 */ /* 0x008fc800078208ff */
[----:B-1----:R-:W-:-:S05]  /*17890*/  @!P0 LEA.HI.X R3, R244, R7, R245, 0x1, P1 ;  /* 0x00000007f4038211 */ /* 0x002fca00008f0cf5 */
[----:B------:R1:W-:Y:S01]  /*178a0*/  @!P0 ST.E.128 [R2.64], RZ ;  /* 0x000000ff02008985 */ /* 0x0003e2000c101d08 */
[----:B------:R-:W-:Y:S05]  /*178b0*/  BRA.DIV ~URZ, `(.L_x_391) ;  /* 0x00003a927f007947 */ /* 0x000fea000b800000 */
[----:B----4-:R-:W3:Y:S04]  /*178c0*/  SHFL.IDX PT, R5, R5, 0x7, 0x181f ;  /* 0x00f81f0005057f89 */ /* 0x010ee800000e0000 */
[----:B-1----:R1:W4:Y:S02]  /*178d0*/  SHFL.IDX PT, R2, R6, 0x7, 0x181f ;  /* 0x00f81f0006027f89 */ /* 0x00232400000e0000 */
.L_x_465:
[----:B------:R-:W-:-:S04]  /*178e0*/  IADD3 R0, R0, 0x70, RZ ;  /* 0x0000007000007810 */ /* 0x000fc80007ffe0ff */
[----:B------:R-:W-:-:S13]  /*178f0*/  ISETP.GE.OR P0, PT, R0, R4, P2 ;  /* 0x000000040000720c */ /* 0x000fda0001706670 */
[----:B----4-:R-:W-:-:S04]  /*17900*/  @!P0 LEA R2, P1, R244, R2, 0x1 ;  /* 0x00000002f4028211 */ /* 0x010fc800078208ff */
[----:B---3--:R-:W-:-:S05]  /*17910*/  @!P0 LEA.HI.X R3, R244, R5, R245, 0x1, P1 ;  /* 0x00000005f4038211 */ /* 0x008fca00008f0cf5 */
[----:B------:R3:W-:Y:S04]  /*17920*/  @!P0 ST.E.128 [R2.64], RZ ;  /* 0x000000ff02008985 */ /* 0x0007e8000c101d08 */
.L_x_364:
[----:B------:R-:W-:Y:S05]  /*17930*/  BSYNC B1 ;  /* 0x0000000000017941 */ /* 0x000fea0003800000 */
.L_x_348:
        /* <DEDUP_REMOVED lines=15> */
.L_x_466:
[----:B------:R-:W-:Y:S05]  /*17a30*/  BRA.DIV ~URZ, `(.L_x_394) ;  /* 0x00003a527f007947 */ /* 0x000fea000b800000 */
[----:B------:R3:W1:Y:S02]  /*17a40*/  SHFL.IDX PT, R8, R46, 0x1, 0x1f ;  /* 0x00201f002e087f89 */ /* 0x00066400000e0000 */
.L_x_467:
[----:B------:R-:W5:Y:S01]  /*17a50*/  LDL R0, [R1+0x34] ;  /* 0x0000340001007983 */ /* 0x000f620000100800 */
[----:B------:R-:W-:Y:S02]  /*17a60*/  IMAD.MOV.U32 R6, RZ, RZ, RZ ;  /* 0x000000ffff067224 */ /* 0x000fe400078e00ff */
[----:B-----5:R-:W-:-:S05]  /*17a70*/  IMAD.IADD R0, R0, 0x1, R13 ;  /* 0x0000000100007824 */ /* 0x020fca00078e020d */
[----:B------:R-:W-:-:S13]  /*17a80*/  ISETP.GE.OR P0, PT, R0, c[0x0][0x53c], !P6 ;  /* 0x00014f0000007a0c */ /* 0x000fda0007706670 */
[----:B------:R-:W-:Y:S01]  /*17a90*/  @!P0 MOV R2, 0x4 ;  /* 0x0000000400028802 */ /* 0x000fe20000000f00 */
[----:B------:R-:W-:-:S04]  /*17aa0*/  @!P0 IMAD.MOV.U32 R4, RZ, RZ, 0x4 ;  /* 0x00000004ff048424 */ /* 0x000fc800078e00ff */
[----:B------:R-:W-:-:S04]  /*17ab0*/  @!P0 IMAD.WIDE R4, R0, R4, c[0x0][0x580] ;  /* 0x0001600000048625 */ /* 0x000fc800078e0204 */
[----:B----4-:R-:W-:Y:S01]  /*17ac0*/  @!P0 IMAD.WIDE R2, R0, R2, c[0x0][0x578] ;  /* 0x00015e0000028625 */ /* 0x010fe200078e0202 */
        /* <DEDUP_REMOVED lines=11> */
.L_x_468:
        /* <DEDUP_REMOVED lines=16> */
.L_x_469:
[----:B----4-:R-:W-:Y:S01]  /*17c80*/  IMAD R0, R0, c[0x0][0x538], RZ ;  /* 0x00014e0000007a24 */ /* 0x010fe200078e02ff */
[----:B------:R-:W-:Y:S04]  /*17c90*/  BSSY B1, `(.L_x_397) ;  /* 0x0000084000017945 */ /* 0x000fe80003800000 */
[----:B-1----:R-:W-:-:S04]  /*17ca0*/  IADD3 R8, R0, R8, RZ ;  /* 0x0000000800087210 */ /* 0x002fc80007ffe0ff */
[----:B--2---:R-:W-:-:S13]  /*17cb0*/  ISETP.GT.AND P0, PT, R8, R9, PT ;  /* 0x000000090800720c */ /* 0x004fda0003f04270 */
[----:B------:R-:W-:Y:S05]  /*17cc0*/  @P0 BRA `(.L_x_398) ;  /* 0x0000025000000947 */ /* 0x000fea0003800000 */
.L_x_402:
        /* <DEDUP_REMOVED lines=8> */
[----:B---3--:R-:W-:Y:S02]  /*17d50*/  @!P0 MOV R4, 0x4 ;  /* 0x0000000400048802 */ /* 0x008fe40000000f00 */
[----:B------:R-:W-:-:S03]  /*17d60*/  @!P0 MOV R2, 0x4 ;  /* 0x0000000400028802 */ /* 0x000fc60000000f00 */
[----:B------:R-:W-:-:S04]  /*17d70*/  @!P0 IMAD.WIDE R4, R0, R4, c[0x0][0x580] ;  /* 0x0001600000048625 */ /* 0x000fc800078e0204 */
[----:B------:R-:W-:Y:S01]  /*17d80*/  @!P0 IMAD.WIDE R2, R0, R2, c[0x0][0x578] ;  /* 0x00015e0000028625 */ /* 0x000fe200078e0202 */
[----:B------:R-:W2:Y:S04]  /*17d90*/  @!P0 LDG.E R6, [R4.64] ;  /* 0x0000000804068981 */ /* 0x000ea8000c1e1900 */
[----:B------:R-:W2:Y:S02]  /*17da0*/  @!P0 LDG.E R7, [R2.64] ;  /* 0x0000000802078981 */ /* 0x000ea4000c1e1900 */
[----:B--2---:R-:W-:Y:S01]  /*17db0*/  IMAD R0, R7, R6, RZ ;  /* 0x0000000607007224 */ /* 0x004fe200078e02ff */
[----:B------:R-:W-:Y:S05]  /*17dc0*/  BRA.DIV ~URZ, `(.L_x_400) ;  /* 0x000039227f007947 */ /* 0x000fea000b800000 */
[----:B------:R1:W2:Y:S02]  /*17dd0*/  SHFL.UP PT, R2, R0, 0x1, RZ ;  /* 0x0420000000027989 */ /* 0x0002a400000e00ff */
.L_x_470:
        /* <DEDUP_REMOVED lines=16> */
.L_x_471:
[----:B--2---:R-:W-:-:S05]  /*17ee0*/  IMAD R0, R0, c[0x0][0x538], RZ ;  /* 0x00014e0000007a24 */ /* 0x004fca00078e02ff */
[----:B------:R-:W-:-:S04]  /*17ef0*/  IADD3 R8, R0, R8, RZ ;  /* 0x0000000800087210 */ /* 0x000fc80007ffe0ff */
[----:B------:R-:W-:-:S13]  /*17f00*/  ISETP.GT.AND P0, PT, R8, R9, PT ;  /* 0x000000090800720c */ /* 0x000fda0003f04270 */
[----:B-1----:R-:W-:Y:S05]  /*17f10*/  @!P0 BRA `(.L_x_402) ;  /* 0xfffffdb000008947 */ /* 0x002fea000383ffff */
.L_x_398:
[----:B------:R-:W-:-:S05]  /*17f20*/  IADD3 R11, -R0, R8, RZ ;  /* 0x00000008000b7210 */ /* 0x000fca0007ffe1ff */
[----:B------:R-:W-:-:S05]  /*17f30*/  IMAD R0, R4, c[0x0][0x538], R11 ;  /* 0x00014e0004007a24 */ /* 0x000fca00078e020b */
[----:B------:R-:W-:Y:S01]  /*17f40*/  ISETP.GT.AND P0, PT, R0, R9, PT ;  /* 0x000000090000720c */ /* 0x000fe20003f04270 */
[----:B------:R-:W-:-:S12]  /*17f50*/  BRA.DIV ~URZ, `(.L_x_403) ;  /* 0x000039927f007947 */ /* 0x000fd8000b800000 */
[----:B------:R-:W-:-:S04]  /*17f60*/  VOTE.ANY R0, PT, !P0 ;  /* 0x0000000000007806 */ /* 0x000fc800040e0100 */
.L_x_472:
[----:B------:R1:W2:Y:S01]  /*17f70*/  POPC R10, R0 ;  /* 0x00000000000a7309 */ /* 0x0002a20000000000 */
[----:B------:R-:W-:Y:S05]  /*17f80*/  BRA.DIV ~URZ, `(.L_x_404) ;  /* 0x000039a27f007947 */ /* 0x000fea000b800000 */
[----:B--2---:R2:W4:Y:S04]  /*17f90*/  SHFL.IDX PT, R8, R6, R10, 0x1f ;  /* 0x00001f0a06087589 */ /* 0x00452800000e0000 */
[----:B------:R2:W1:Y:S02]  /*17fa0*/  SHFL.IDX PT, R7, R7, R10, 0x1f ;  /* 0x00001f0a07077589 */ /* 0x00046400000e0000 */
.L_x_473:
[----:B------:R-:W-:Y:S01]  /*17fb0*/  ISETP.NE.AND P0, PT, R0, RZ, PT ;  /* 0x000000ff0000720c */ /* 0x000fe20003f05270 */
[----:B------:R-:W-:-:S12]  /*17fc0*/  BSSY B0, `(.L_x_405) ;  /* 0x0000005000007945 */ /* 0x000fd80003800000 */
[----:B------:R-:W-:Y:S05]  /*17fd0*/  @!P0 BRA `(.L_x_406) ;  /* 0x0000003000008947 */ /* 0x000fea0003800000 */
[----:B-1----:R-:W-:Y:S01]  /*17fe0*/  IADD3 R0, R10, -0x1, RZ ;  /* 0xffffffff0a007810 */ /* 0x002fe20007ffe0ff */
[----:B------:R-:W-:Y:S05]  /*17ff0*/  BRA.DIV ~URZ, `(.L_x_407) ;  /* 0x00003a027f007947 */ /* 0x000fea000b800000 */
[----:B------:R1:W2:Y:S02]  /*18000*/  SHFL.IDX PT, R12, R4, R0, 0x1f ;  /* 0x00001f00040c7589 */ /* 0x0002a400000e0000 */
.L_x_406:
[----:B------:R-:W-:Y:S05]  /*18010*/  BSYNC B0 ;  /* 0x0000000000007941 */ /* 0x000fea0003800000 */
.L_x_405:
[----:B--2---:R-:W-:Y:S01]  /*18020*/  IMAD R6, R12, c[0x0][0x538], R11 ;  /* 0x00014e000c067a24 */ /* 0x004fe200078e020b */
[----:B----4-:R-:W-:Y:S02]  /*18030*/  IABS R2, R8 ;  /* 0x0000000800027213 */ /* 0x010fe40000000000 */
[----:B-1----:R-:W-:Y:S01]  /*18040*/  IABS R3, R7 ;  /* 0x0000000700037213 */ /* 0x002fe20000000000 */
[----:B------:R-:W-:Y:S01]  /*18050*/  IMAD.IADD R9, R9, 0x1, -R6 ;  /* 0x0000000109097824 */ /* 0x000fe200078e0a06 */
[----:B------:R1:W-:Y:S01]  /*18060*/  STL [R1+0x28], R6 ;  /* 0x0000280601007387 */ /* 0x0003e20000100800 */
[----:B---3--:R-:W2:Y:S03]  /*18070*/  I2F.RP R4, R2 ;  /* 0x0000000200047306 */ /* 0x008ea60000209400 */
[----:B------:R-:W3:Y:S05]  /*18080*/  LDL.LU R14, [R1+0x34] ;  /* 0x00003400010e7983 */ /* 0x000eea0000300800 */
[----:B--2---:R-:W2:Y:S02]  /*18090*/  MUFU.RCP R4, R4 ;  /* 0x0000000400047308 */ /* 0x004ea40000001000 */
[----:B--2---:R-:W-:-:S06]  /*180a0*/  IADD3 R4, R4, 0xffffffe, RZ ;  /* 0x0ffffffe04047810 */ /* 0x004fcc0007ffe0ff */
[----:B------:R-:W2:Y:S01]  /*180b0*/  F2I.FTZ.U32.TRUNC.NTZ R5, R4 ;  /* 0x0000000400057305 */ /* 0x000ea2000021f000 */
[----:B-1----:R-:W-:Y:S02]  /*180c0*/  MOV R6, R3 ;  /* 0x0000000300067202 */ /* 0x002fe40000000f00 */
[----:B------:R-:W-:Y:S01]  /*180d0*/  IABS R11, R9 ;  /* 0x00000009000b7213 */ /* 0x000fe20000000000 */
[----:B--2---:R-:W-:-:S04]  /*180e0*/  IMAD.MOV R0, RZ, RZ, -R5 ;  /* 0x000000ffff007224 */ /* 0x004fc800078e0a05 */
[----:B------:R-:W-:Y:S01]  /*180f0*/  IMAD.MOV.U32 R4, RZ, RZ, R0 ;  /* 0x000000ffff047224 */ /* 0x000fe200078e0000 */
[----:B------:R-:W-:-:S03]  /*18100*/  IABS R0, R8 ;  /* 0x0000000800007213 */ /* 0x000fc60000000000 */
[----:B------:R-:W-:Y:S02]  /*18110*/  IMAD R3, R4, R2, RZ ;  /* 0x0000000204037224 */ /* 0x000fe400078e02ff */
[----:B------:R-:W-:Y:S01]  /*18120*/  IMAD.MOV.U32 R4, RZ, RZ, RZ ;  /* 0x000000ffff047224 */ /* 0x000fe200078e00ff */
[----:B------:R-:W1:Y:S01]  /*18130*/  I2F.RP R12, R6 ;  /* 0x00000006000c7306 */ /* 0x000e620000209400 */
[----:B------:R-:W-:Y:S02]  /*18140*/  IMAD.MOV R0, RZ, RZ, -R0 ;  /* 0x000000ffff007224 */ /* 0x000fe400078e0a00 */
[----:B------:R-:W-:-:S04]  /*18150*/  IMAD.HI.U32 R5, R5, R3, R4 ;  /* 0x0000000305057227 */ /* 0x000fc800078e0004 */
[----:B------:R-:W-:Y:S01]  /*18160*/  IMAD.MOV.U32 R3, RZ, RZ, R11 ;  /* 0x000000ffff037224 */ /* 0x000fe200078e000b */
[----:B------:R-:W-:-:S03]  /*18170*/  MOV R4, R0 ;  /* 0x0000000000047202 */ /* 0x000fc60000000f00 */
[----:B------:R-:W-:-:S04]  /*18180*/  IMAD.HI.U32 R0, R5, R3, RZ ;  /* 0x0000000305007227 */ /* 0x000fc800078e00ff */
[----:B------:R-:W-:Y:S02]  /*18190*/  IMAD R3, R0, R4, R3 ;  /* 0x0000000400037224 */ /* 0x000fe400078e0203 */
[----:B-1----:R-:W1:Y:S03]  /*181a0*/  MUFU.RCP R4, R12 ;  /* 0x0000000c00047308 */ /* 0x002e660000001000 */
[----:B------:R-:W-:-:S13]  /*181b0*/  ISETP.GT.U32.AND P0, PT, R2, R3, PT ;  /* 0x000000030200720c */ /* 0x000fda0003f04070 */
[----:B------:R-:W-:Y:S01]  /*181c0*/  @!P0 IMAD.IADD R3, R3, 0x1, -R2 ;  /* 0x0000000103038824 */ /* 0x000fe200078e0a02 */
[----:B-1----:R-:W-:-:S04]  /*181d0*/  IADD3 R4, R4, 0xffffffe, RZ ;  /* 0x0ffffffe04047810 */ /* 0x002fc80007ffe0ff */
[----:B------:R-:W-:Y:S02]  /*181e0*/  ISETP.GE.U32.AND P2, PT, R3, R2, PT ;  /* 0x000000020300720c */ /* 0x000fe40003f46070 */
[----:B------:R-:W1:Y:S01]  /*181f0*/  F2I.FTZ.U32.TRUNC.NTZ R3, R4 ;  /* 0x0000000400037305 */ /* 0x000e62000021f000 */
[----:B------:R-:W-:Y:S02]  /*18200*/  LOP3.LUT R2, R9, R8, RZ, 0x3c, !PT ;  /* 0x0000000809027212 */ /* 0x000fe400078e3cff */
[----:B------:R-:W-:Y:S02]  /*18210*/  @!P0 IADD3 R0, R0, 0x1, RZ ;  /* 0x0000000100008810 */ /* 0x000fe40007ffe0ff */
[----:B------:R-:W-:Y:S02]  /*18220*/  ISETP.GE.AND P1, PT, R2, RZ, PT ;  /* 0x000000ff0200720c */ /* 0x000fe40003f26270 */
[----:B------:R-:W-:-:S04]  /*18230*/  ISETP.NE.AND P0, PT, R8, RZ, PT ;  /* 0x000000ff0800720c */ /* 0x000fc80003f05270 */
[----:B------:R-:W-:Y:S01]  /*18240*/  @P2 IADD3 R0, R0, 0x1, RZ ;  /* 0x0000000100002810 */ /* 0x000fe20007ffe0ff */
[----:B-1----:R-:W-:-:S06]  /*18250*/  IMAD.MOV R2, RZ, RZ, -R3 ;  /* 0x000000ffff027224 */ /* 0x002fcc00078e0a03 */
[----:B------:R-:W-:Y:S01]  /*18260*/  @!P1 IMAD.MOV R0, RZ, RZ, -R0 ;  /* 0x000000ffff009224 */ /* 0x000fe200078e0a00 */
[----:B------:R-:W-:Y:S02]  /*18270*/  MOV R4, R2 ;  /* 0x0000000200047202 */ /* 0x000fe40000000f00 */
[----:B------:R-:W-:Y:S02]  /*18280*/  IABS R2, R7 ;  /* 0x0000000700027213 */ /* 0x000fe40000000000 */
[----:B------:R-:W-:Y:S01]  /*18290*/  @!P0 LOP3.LUT R0, RZ, R8, RZ, 0x33, !PT ;  /* 0x00000008ff008212 */ /* 0x000fe200078e33ff */
[----:B------:R-:W-:Y:S02]  /*182a0*/  IMAD R4, R4, R6, RZ ;  /* 0x0000000604047224 */ /* 0x000fe400078e02ff */
[----:B------:R-:W-:Y:S01]  /*182b0*/  IMAD.MOV R5, RZ, RZ, -R2 ;  /* 0x000000ffff057224 */ /* 0x000fe200078e0a02 */
[----:B------:R-:W-:Y:S01]  /*182c0*/  IABS R11, R0 ;  /* 0x00000000000b7213 */ /* 0x000fe20000000000 */
[----:B------:R-:W-:-:S04]  /*182d0*/  IMAD.MOV.U32 R2, RZ, RZ, RZ ;  /* 0x000000ffff027224 */ /* 0x000fc800078e00ff */
        /* <DEDUP_REMOVED lines=26> */
.L_x_399:
[----:B------:R-:W-:Y:S01]  /*18480*/  MOV R0, c[0x0][0x53c] ;  /* 0x00014f0000007a02 */ /* 0x000fe20000000f00 */
[----:B------:R1:W-:Y:S04]  /*18490*/  STL [R1+0x28], R9 ;  /* 0x0000280901007387 */ /* 0x0003e80000100800 */
[----:B------:R1:W-:Y:S04]  /*184a0*/  STL [R1+0x2c], RZ ;  /* 0x00002cff01007387 */ /* 0x0003e80000100800 */
[----:B------:R1:W-:Y:S04]  /*184b0*/  STL [R1+0x30], RZ ;  /* 0x000030ff01007387 */ /* 0x0003e80000100800 */
[----:B------:R1:W-:Y:S02]  /*184c0*/  STL [R1+0x34], R0 ;  /* 0x0000340001007387 */ /* 0x0003e40000100800 */
.L_x_408:
[----:B------:R-:W-:Y:S05]  /*184d0*/  BSYNC B1 ;  /* 0x0000000000017941 */ /* 0x000fea0003800000 */
.L_x_397:
        /* <DEDUP_REMOVED lines=9> */
.L_x_392:
[----:B-1----:R-:W3:Y:S02]  /*18570*/  LDL R0, [R1+0x34] ;  /* 0x0000340001007983 */ /* 0x002ee40000100800 */
[----:B---3--:R-:W-:-:S13]  /*18580*/  ISETP.GE.AND P0, PT, R0, c[0x0][0x53c], PT ;  /* 0x00014f0000007a0c */ /* 0x008fda0003f06270 */
[----:B--2-4-:R-:W-:Y:S01]  /*18590*/  @P0 CALL.REL.NOINC `(.L_x_409) ;  /* 0x0000001000000944 */ /* 0x014fe20003c00000 */
[----:B------:R-:W-:Y:S05]  /*185a0*/  BRA `(.L_x_410) ;  /* 0xfffe94c000007947 */ /* 0x000fea000383ffff */
.L_x_409:
[----:B------:R-:W-:Y:S05]  /*185b0*/  EXIT ;  /* 0x000000000000794d */ /* 0x000fea0003800000 */
.L_x_222:
[----:B------:R-:W-:Y:S01]  /*185c0*/  IMAD.MOV.U32 R0, RZ, RZ, R5 ;  /* 0x000000ffff007224 */ /* 0x000fe200078e0005 */
[----:B------:R-:W-:Y:S02]  /*185d0*/  MOV R2, 0x1 ;  /* 0x0000000100027802 */ /* 0x000fe40000000f00 */
[----:B------:R-:W-:Y:S02]  /*185e0*/  MOV R3, 0x18600 ;  /* 0x0001860000037802 */ /* 0x000fe40000000f00 */
[----:B------:R-:W-:Y:S05]  /*185f0*/  CALL.REL.NOINC `($__internal_6_$__cuda_sm70_shflsync_up_p) ;  /* 0x0000352000007944 */ /* 0x000fea0003c00000 */
[----:B------:R-:W-:Y:S01]  /*18600*/  MOV R0, R4 ;  /* 0x0000000400007202 */ /* 0x000fe20000000f00 */
[----:B------:R-:W-:Y:S05]  /*18610*/  BRA `(.L_x_411) ;  /* 0xfffe7e5000007947 */ /* 0x000fea000383ffff */
.L_x_223:
[----:B------:R-:W-:Y:S01]  /*18620*/  IMAD.MOV.U32 R0, RZ, RZ, R5 ;  /* 0x000000ffff007224 */ /* 0x000fe200078e0005 */
[----:B------:R-:W-:Y:S02]  /*18630*/  MOV R2, 0x2 ;  /* 0x0000000200027802 */ /* 0x000fe40000000f00 */
[----:B------:R-:W-:Y:S02]  /*18640*/  MOV R3, 0x18660 ;  /* 0x0001866000037802 */ /* 0x000fe40000000f00 */
[----:B------:R-:W-:Y:S05]  /*18650*/  CALL.REL.NOINC `($__internal_6_$__cuda_sm70_shflsync_up_p) ;  /* 0x000034c000007944 */ /* 0x000fea0003c00000 */
[----:B------:R-:W-:Y:S01]  /*18660*/  SEL R0, R4, RZ, P4 ;  /* 0x000000ff04007207 */ /* 0x000fe20002000000 */
[----:B------:R-:W-:Y:S01]  /*18670*/  IMAD.MOV.U32 R2, RZ, RZ, 0x4 ;  /* 0x00000004ff027424 */ /* 0x000fe200078e00ff */
[----:B------:R-:W-:-:S03]  /*18680*/  MOV R3, 0x186b0 ;  /* 0x000186b000037802 */ /* 0x000fc60000000f00 */
[----:B------:R-:W-:Y:S02]  /*18690*/  IMAD.IADD R0, R5, 0x1, R0 ;  /* 0x0000000105007824 */ /* 0x000fe400078e0200 */
        /* <DEDUP_REMOVED lines=13> */
[----:B------:R-:W-:Y:S02]  /*18770*/  MOV R3, 0x1f ;  /* 0x0000001f00037802 */ /* 0x000fe40000000f00 */
[----:B------:R-:W-:Y:S01]  /*18780*/  MOV R2, 0x187c0 ;  /* 0x000187c000027802 */ /* 0x000fe20000000f00 */
[----:B------:R-:W-:-:S04]  /*18790*/  IMAD.IADD R4, R0, 0x1, R4 ;  /* 0x0000000100047824 */ /* 0x000fc800078e0204 */
[----:B------:R-:W-:Y:S02]  /*187a0*/  IMAD.MOV.U32 R56, RZ, RZ, R4 ;  /* 0x000000ffff387224 */ /* 0x000fe400078e0004 */
[----:B------:R-:W-:Y:S05]  /*187b0*/  CALL.REL.NOINC `($__internal_5_$__cuda_sm70_shflsync_idx_p) ;  /* 0x0000331000007944 */ /* 0x000fea0003c00000 */
[----:B------:R-:W-:Y:S01]  /*187c0*/  MOV R0, R58 ;  /* 0x0000003a00007202 */ /* 0x000fe20000000f00 */
[----:B------:R-:W-:Y:S05]  /*187d0*/  BRA `(.L_x_412) ;  /* 0xfffe7d9000007947 */ /* 0x000fea000383ffff */
.L_x_225:
[----:B------:R-:W-:Y:S02]  /*187e0*/  SEL R0, RZ, 0x1, P0 ;  /* 0x00000001ff007807 */ /* 0x000fe40000000000 */
[----:B------:R-:W-:Y:S02]  /*187f0*/  MOV R2, 0x18810 ;  /* 0x0001881000027802 */ /* 0x000fe40000000f00 */
[----:B------:R-:W-:Y:S05]  /*18800*/  CALL.REL.NOINC `($__internal_7_$__cuda_sm70_votesync_ballot) ;  /* 0x0000338000007944 */ /* 0x000fea0003c00000 */
[----:B------:R-:W-:Y:S05]  /*18810*/  BRA `(.L_x_413) ;  /* 0xfffe7de000007947 */ /* 0x000fea000383ffff */
.L_x_226:
[----:B------:R-:W-:Y:S01]  /*18820*/  IMAD.MOV.U32 R56, RZ, RZ, R8 ;  /* 0x000000ffff387224 */ /* 0x000fe200078e0008 */
[----:B--2---:R-:W-:Y:S01]  /*18830*/  MOV R47, R13 ;  /* 0x0000000d002f7202 */ /* 0x004fe20000000f00 */
[----:B------:R-:W-:Y:S01]  /*18840*/  IMAD.MOV.U32 R3, RZ, RZ, 0x1f ;  /* 0x0000001fff037424 */ /* 0x000fe200078e00ff */
[----:B------:R-:W-:Y:S02]  /*18850*/  MOV R2, 0x18870 ;  /* 0x0001887000027802 */ /* 0x000fe40000000f00 */
[----:B-1----:R-:W-:Y:S05]  /*18860*/  CALL.REL.NOINC `($__internal_5_$__cuda_sm70_shflsync_idx_p) ;  /* 0x0000326000007944 */ /* 0x002fea0003c00000 */
[----:B------:R-:W-:Y:S01]  /*18870*/  IMAD.MOV.U32 R11, RZ, RZ, R58 ;  /* 0x000000ffff0b7224 */ /* 0x000fe200078e003a */
[----:B------:R-:W-:Y:S01]  /*18880*/  MOV R56, R7 ;  /* 0x0000000700387202 */ /* 0x000fe20000000f00 */
[----:B------:R-:W-:Y:S01]  /*18890*/  IMAD.MOV.U32 R6, RZ, RZ, RZ ;  /* 0x000000ffff067224 */ /* 0x000fe200078e00ff */
[----:B------:R-:W-:Y:S01]  /*188a0*/  MOV R47, R13 ;  /* 0x0000000d002f7202 */ /* 0x000fe20000000f00 */
[----:B------:R-:W-:Y:S01]  /*188b0*/  IMAD.MOV.U32 R3, RZ, RZ, 0x1f ;  /* 0x0000001fff037424 */ /* 0x000fe200078e00ff */
[----:B------:R-:W-:-:S02]  /*188c0*/  MOV R2, 0x188e0 ;  /* 0x000188e000027802 */ /* 0x000fc40000000f00 */
[----:B------:R-:W-:Y:S05]  /*188d0*/  CALL.REL.NOINC `($__internal_5_$__cuda_sm70_shflsync_idx_p) ;  /* 0x000031f000007944 */ /* 0x000fea0003c00000 */
[----:B------:R-:W-:Y:S01]  /*188e0*/  MOV R10, R58 ;  /* 0x0000003a000a7202 */ /* 0x000fe20000000f00 */
[----:B------:R-:W-:Y:S05]  /*188f0*/  BRA `(.L_x_414) ;  /* 0xfffe7d5000007947 */ /* 0x000fea000383ffff */
.L_x_229:
[----:B------:R-:W-:Y:S01]  /*18900*/  IMAD.MOV.U32 R56, RZ, RZ, R4 ;  /* 0x000000ffff387224 */ /* 0x000fe200078e0004 */
[----:B------:R-:W-:-:S02]  /*18910*/  MOV R3, 0x1f ;  /* 0x0000001f00037802 */ /* 0x000fc40000000f00 */
[----:B------:R-:W-:Y:S02]  /*18920*/  MOV R2, 0x18940 ;  /* 0x0001894000027802 */ /* 0x000fe40000000f00 */
[----:B-1234-:R-:W-:Y:S05]  /*18930*/  CALL.REL.NOINC `($__internal_5_$__cuda_sm70_shflsync_idx_p) ;  /* 0x0000319000007944 */ /* 0x01efea0003c00000 */
[----:B------:R-:W-:Y:S01]  /*18940*/  MOV R6, R58 ;  /* 0x0000003a00067202 */ /* 0x000fe20000000f00 */
[----:B------:R-:W-:Y:S05]  /*18950*/  BRA `(.L_x_228) ;  /* 0xfffe7d5000007947 */ /* 0x000fea000383ffff */
.L_x_275:
[----:B------:R-:W-:Y:S01]  /*18960*/  IMAD.MOV.U32 R56, RZ, RZ, R5 ;  /* 0x000000ffff387224 */ /* 0x000fe200078e0005 */
[----:B------:R-:W-:Y:S01]  /*18970*/  MOV R47, RZ ;  /* 0x000000ff002f7202 */ /* 0x000fe20000000f00 */
[----:B------:R-:W-:Y:S01]  /*18980*/  IMAD.MOV.U32 R3, RZ, RZ, 0x181f ;  /* 0x0000181fff037424 */ /* 0x000fe200078e00ff */
[----:B------:R-:W-:Y:S02]  /*18990*/  MOV R2, 0x189b0 ;  /* 0x000189b000027802 */ /* 0x000fe40000000f00 */
[----:B-----5:R-:W-:Y:S05]  /*189a0*/  CALL.REL.NOINC `($__internal_5_$__cuda_sm70_shflsync_idx_p) ;  /* 0x0000312000007944 */ /* 0x020fea0003c00000 */
[----:B------:R-:W-:Y:S01]  /*189b0*/  MOV R7, R58 ;  /* 0x0000003a00077202 */ /* 0x000fe20000000f00 */
[----:B------:R-:W-:Y:S05]  /*189c0*/  BRA `(.L_x_415) ;  /* 0xfffefa9000007947 */ /* 0x000fea000383ffff */
.L_x_276:
[----:B------:R-:W-:Y:S01]  /*189d0*/  IMAD.MOV.U32 R56, RZ, RZ, R6 ;  /* 0x000000ffff387224 */ /* 0x000fe200078e0006 */
[----:B------:R-:W-:Y:S01]  /*189e0*/  MOV R47, RZ ;  /* 0x000000ff002f7202 */ /* 0x000fe20000000f00 */
[----:B------:R-:W-:Y:S01]  /*189f0*/  IMAD.MOV.U32 R3, RZ, RZ, 0x181f ;  /* 0x0000181fff037424 */ /* 0x000fe200078e00ff */
[----:B------:R-:W-:Y:S02]  /*18a00*/  MOV R2, 0x18a20 ;  /* 0x00018a2000027802 */ /* 0x000fe40000000f00 */
[----:B-12--5:R-:W-:Y:S05]  /*18a10*/  CALL.REL.NOINC `($__internal_5_$__cuda_sm70_shflsync_idx_p) ;  /* 0x000030b000007944 */ /* 0x026fea0003c00000 */
[----:B------:R-:W-:Y:S01]  /*18a20*/  MOV R2, R58 ;  /* 0x0000003a00027202 */ /* 0x000fe20000000f00 */
[----:B------:R-:W-:Y:S05]  /*18a30*/  BRA `(.L_x_416) ;  /* 0xfffefa4000007947 */ /* 0x000fea000383ffff */
.L_x_279:
[----:B------:R-:W-:Y:S01]  /*18a40*/  IMAD.MOV.U32 R56, RZ, RZ, R5 ;  /* 0x000000ffff387224 */ /* 0x000fe200078e0005 */
[----:B------:R-:W-:Y:S01]  /*18a50*/  MOV R47, 0x1 ;  /* 0x00000001002f7802 */ /* 0x000fe20000000f00 */
[----:B--2---:R-:W-:Y:S01]  /*18a60*/  IMAD.MOV.U32 R3, RZ, RZ, 0x181f ;  /* 0x0000181fff037424 */ /* 0x004fe200078e00ff */
[----:B----4-:R-:W-:-:S02]  /*18a70*/  MOV R2, 0x18a90 ;  /* 0x00018a9000027802 */ /* 0x010fc40000000f00 */
[----:B-1-3-5:R-:W-:Y:S05]  /*18a80*/  CALL.REL.NOINC `($__internal_5_$__cuda_sm70_shflsync_idx_p) ;  /* 0x0000304000007944 */ /* 0x02afea0003c00000 */
[----:B------:R-:W-:Y:S01]  /*18a90*/  IMAD.MOV.U32 R7, RZ, RZ, R58 ;  /* 0x000000ffff077224 */ /* 0x000fe200078e003a */
[----:B------:R-:W-:Y:S01]  /*18aa0*/  MOV R47, 0x1 ;  /* 0x00000001002f7802 */ /* 0x000fe20000000f00 */
[----:B------:R-:W-:Y:S01]  /*18ab0*/  IMAD.MOV.U32 R56, RZ, RZ, R6 ;  /* 0x000000ffff387224 */ /* 0x000fe200078e0006 */
[----:B------:R-:W-:-:S02]  /*18ac0*/  MOV R3, 0x181f ;  /* 0x0000181f00037802 */ /* 0x000fc40000000f00 */
[----:B------:R-:W-:Y:S02]  /*18ad0*/  MOV R2, 0x18af0 ;  /* 0x00018af000027802 */ /* 0x000fe40000000f00 */
[----:B------:R-:W-:Y:S05]  /*18ae0*/  CALL.REL.NOINC `($__internal_5_$__cuda_sm70_shflsync_idx_p) ;  /* 0x00002fe000007944 */ /* 0x000fea0003c00000 */
[----:B------:R-:W-:Y:S01]  /*18af0*/  MOV R2, R58 ;  /* 0x0000003a00027202 */ /* 0x000fe20000000f00 */
[----:B------:R-:W-:Y:S05]  /*18b00*/  BRA `(.L_x_417) ;  /* 0xfffefa5000007947 */ /* 0x000fea000383ffff */
.L_x_282:
[----:B------:R-:W-:Y:S01]  /*18b10*/  IMAD.MOV.U32 R56, RZ, RZ, R5 ;  /* 0x000000ffff387224 */ /* 0x000fe200078e0005 */
[----:B------:R-:W-:Y:S01]  /*18b20*/  MOV R47, 0x2 ;  /* 0x00000002002f7802 */ /* 0x000fe20000000f00 */
[----:B-1----:R-:W-:Y:S01]  /*18b30*/  IMAD.MOV.U32 R3, RZ, RZ, 0x181f ;  /* 0x0000181fff037424 */ /* 0x002fe200078e00ff */
[----:B----4-:R-:W-:Y:S02]  /*18b40*/  MOV R2, 0x18b60 ;  /* 0x00018b6000027802 */ /* 0x010fe40000000f00 */
[----:B--23-5:R-:W-:Y:S05]  /*18b50*/  CALL.REL.NOINC `($__internal_5_$__cuda_sm70_shflsync_idx_p) ;  /* 0x00002f7000007944 */ /* 0x02cfea0003c00000 */
[----:B------:R-:W-:Y:S01]  /*18b60*/  MOV R7, R58 ;  /* 0x0000003a00077202 */ /* 0x000fe20000000f00 */
[----:B------:R-:W-:Y:S05]  /*18b70*/  BRA `(.L_x_418) ;  /* 0xfffefab000007947 */ /* 0x000fea000383ffff */
.L_x_283:
[----:B------:R-:W-:Y:S01]  /*18b80*/  IMAD.MOV.U32 R56, RZ, RZ, R6 ;  /* 0x000000ffff387224 */ /* 0x000fe200078e0006 */
[----:B------:R-:W-:Y:S01]  /*18b90*/  MOV R47, 0x2 ;  /* 0x00000002002f7802 */ /* 0x000fe20000000f00 */
[----:B------:R-:W-:Y:S01]  /*18ba0*/  IMAD.MOV.U32 R3, RZ, RZ, 0x181f ;  /* 0x0000181fff037424 */ /* 0x000fe200078e00ff */
[----:B----4-:R-:W-:Y:S02]  /*18bb0*/  MOV R2, 0x18bd0 ;  /* 0x00018bd000027802 */ /* 0x010fe40000000f00 */
[----:B-123-5:R-:W-:Y:S05]  /*18bc0*/  CALL.REL.NOINC `($__internal_5_$__cuda_sm70_shflsync_idx_p) ;  /* 0x00002f0000007944 */ /* 0x02efea0003c00000 */
[----:B------:R-:W-:Y:S01]  /*18bd0*/  MOV R2, R58 ;  /* 0x0000003a00027202 */ /* 0x000fe20000000f00 */
[----:B------:R-:W-:Y:S05]  /*18be0*/  BRA `(.L_x_419) ;  /* 0xfffefa6000007947 */ /* 0x000fea000383ffff */
.L_x_286:
[----:B------:R-:W-:Y:S01]  /*18bf0*/  IMAD.MOV.U32 R56, RZ, RZ, R5 ;  /* 0x000000ffff387224 */ /* 0x000fe200078e0005 */
[----:B------:R-:W-:Y:S01]  /*18c00*/  MOV R47, 0x3 ;  /* 0x00000003002f7802 */ /* 0x000fe20000000f00 */
[----:B-1----:R-:W-:Y:S01]  /*18c10*/  IMAD.MOV.U32 R3, RZ, RZ, 0x181f ;  /* 0x0000181fff037424 */ /* 0x002fe200078e00ff */
[----:B------:R-:W-:-:S02]  /*18c20*/  MOV R2, 0x18c40 ;  /* 0x00018c4000027802 */ /* 0x000fc40000000f00 */
[----:B--2345:R-:W-:Y:S05]  /*18c30*/  CALL.REL.NOINC `($__internal_5_$__cuda_sm70_shflsync_idx_p) ;  /* 0x00002e9000007944 */ /* 0x03cfea0003c00000 */
        /* <DEDUP_REMOVED lines=8> */
.L_x_289:
[----:B------:R-:W-:Y:S01]  /*18cc0*/  IMAD.MOV.U32 R56, RZ, RZ, R5 ;  /* 0x000000ffff387224 */ /* 0x000fe200078e0005 */
[----:B------:R-:W-:Y:S01]  /*18cd0*/  MOV R47, 0x4 ;  /* 0x00000004002f7802 */ /* 0x000fe20000000f00 */
[----:B-1----:R-:W-:Y:S01]  /*18ce0*/  IMAD.MOV.U32 R3, RZ, RZ, 0x181f ;  /* 0x0000181fff037424 */ /* 0x002fe200078e00ff */
[----:B------:R-:W-:Y:S02]  /*18cf0*/  MOV R2, 0x18d10 ;  /* 0x00018d1000027802 */ /* 0x000fe40000000f00 */
[----:B--2345:R-:W-:Y:S05]  /*18d00*/  CALL.REL.NOINC `($__internal_5_$__cuda_sm70_shflsync_idx_p) ;  /* 0x00002dc000007944 */ /* 0x03cfea0003c00000 */
[----:B------:R-:W-:Y:S01]  /*18d10*/  MOV R7, R58 ;  /* 0x0000003a00077202 */ /* 0x000fe20000000f00 */
[----:B------:R-:W-:Y:S05]  /*18d20*/  BRA `(.L_x_421) ;  /* 0xfffefad000007947 */ /* 0x000fea000383ffff */
.L_x_290:
[----:B------:R-:W-:Y:S01]  /*18d30*/  IMAD.MOV.U32 R56, RZ, RZ, R6 ;  /* 0x000000ffff387224 */ /* 0x000fe200078e0006 */
[----:B------:R-:W-:Y:S01]  /*18d40*/  MOV R47, 0x4 ;  /* 0x00000004002f7802 */ /* 0x000fe20000000f00 */
[----:B-1----:R-:W-:Y:S01]  /*18d50*/  IMAD.MOV.U32 R3, RZ, RZ, 0x181f ;  /* 0x0000181fff037424 */ /* 0x002fe200078e00ff */
[----:B------:R-:W-:Y:S02]  /*18d60*/  MOV R2, 0x18d80 ;  /* 0x00018d8000027802 */ /* 0x000fe40000000f00 */
[----:B--2345:R-:W-:Y:S05]  /*18d70*/  CALL.REL.NOINC `($__internal_5_$__cuda_sm70_shflsync_idx_p) ;  /* 0x00002d5000007944 */ /* 0x03cfea0003c00000 */
[----:B------:R-:W-:Y:S01]  /*18d80*/  MOV R2, R58 ;  /* 0x0000003a00027202 */ /* 0x000fe20000000f00 */
[----:B------:R-:W-:Y:S05]  /*18d90*/  BRA `(.L_x_422) ;  /* 0xfffefa8000007947 */ /* 0x000fea000383ffff */
.L_x_293:
[----:B------:R-:W-:Y:S01]  /*18da0*/  IMAD.MOV.U32 R56, RZ, RZ, R5 ;  /* 0x000000ffff387224 */ /* 0x000fe200078e0005 */
[----:B------:R-:W-:Y:S01]  /*18db0*/  MOV R47, 0x5 ;  /* 0x00000005002f7802 */ /* 0x000fe20000000f00 */
[----:B--2---:R-:W-:Y:S01]  /*18dc0*/  IMAD.MOV.U32 R3, RZ, RZ, 0x181f ;  /* 0x0000181fff037424 */ /* 0x004fe200078e00ff */
[----:B---3--:R-:W-:-:S02]  /*18dd0*/  MOV R2, 0x18df0 ;  /* 0x00018df000027802 */ /* 0x008fc40000000f00 */
[----:B-1--45:R-:W-:Y:S05]  /*18de0*/  CALL.REL.NOINC `($__internal_5_$__cuda_sm70_shflsync_idx_p) ;  /* 0x00002ce000007944 */ /* 0x032fea0003c00000 */
        /* <DEDUP_REMOVED lines=8> */
.L_x_296:
[----:B------:R-:W-:Y:S01]  /*18e70*/  IMAD.MOV.U32 R56, RZ, RZ, R5 ;  /* 0x000000ffff387224 */ /* 0x000fe200078e0005 */
[----:B------:R-:W-:Y:S01]  /*18e80*/  MOV R47, 0x6 ;  /* 0x00000006002f7802 */ /* 0x000fe20000000f00 */
[----:B-1----:R-:W-:Y:S01]  /*18e90*/  IMAD.MOV.U32 R3, RZ, RZ, 0x181f ;  /* 0x0000181fff037424 */ /* 0x002fe200078e00ff */
[----:B---3--:R-:W-:Y:S02]  /*18ea0*/  MOV R2, 0x18ec0 ;  /* 0x00018ec000027802 */ /* 0x008fe40000000f00 */
[----:B--2-45:R-:W-:Y:S05]  /*18eb0*/  CALL.REL.NOINC `($__internal_5_$__cuda_sm70_shflsync_idx_p) ;  /* 0x00002c1000007944 */ /* 0x034fea0003c00000 */
[----:B------:R-:W-:Y:S01]  /*18ec0*/  MOV R7, R58 ;  /* 0x0000003a00077202 */ /* 0x000fe20000000f00 */
[----:B------:R-:W-:Y:S05]  /*18ed0*/  BRA `(.L_x_424) ;  /* 0xfffefaf000007947 */ /* 0x000fea000383ffff */
.L_x_297:
[----:B------:R-:W-:Y:S01]  /*18ee0*/  IMAD.MOV.U32 R56, RZ, RZ, R6 ;  /* 0x000000ffff387224 */ /* 0x000fe200078e0006 */
[----:B------:R-:W-:Y:S01]  /*18ef0*/  MOV R47, 0x6 ;  /* 0x00000006002f7802 */ /* 0x000fe20000000f00 */
[----:B------:R-:W-:Y:S01]  /*18f00*/  IMAD.MOV.U32 R3, RZ, RZ, 0x181f ;  /* 0x0000181fff037424 */ /* 0x000fe200078e00ff */
[----:B---3--:R-:W-:Y:S02]  /*18f10*/  MOV R2, 0x18f30 ;  /* 0x00018f3000027802 */ /* 0x008fe40000000f00 */
[----:B-12-45:R-:W-:Y:S05]  /*18f20*/  CALL.REL.NOINC `($__internal_5_$__cuda_sm70_shflsync_idx_p) ;  /* 0x00002ba000007944 */ /* 0x036fea0003c00000 */
[----:B------:R-:W-:Y:S01]  /*18f30*/  MOV R2, R58 ;  /* 0x0000003a00027202 */ /* 0x000fe20000000f00 */
[----:B------:R-:W-:Y:S05]  /*18f40*/  BRA `(.L_x_425) ;  /* 0xfffefaa000007947 */ /* 0x000fea000383ffff */
.L_x_300:
        /* <DEDUP_REMOVED lines=13> */
.L_x_333:
[----:B------:R-:W-:Y:S01]  /*19020*/  IMAD.MOV.U32 R56, RZ, RZ, R4 ;  /* 0x000000ffff387224 */ /* 0x000fe200078e0004 */
[----:B------:R-:W-:Y:S01]  /*19030*/  MOV R47, RZ ;  /* 0x000000ff002f7202 */ /* 0x000fe20000000f00 */
[----:B------:R-:W-:Y:S01]  /*19040*/  IMAD.MOV.U32 R3, RZ, RZ, 0x181f ;  /* 0x0000181fff037424 */ /* 0x000fe200078e00ff */
[----:B------:R-:W-:Y:S02]  /*19050*/  MOV R2, 0x19070 ;  /* 0x0001907000027802 */ /* 0x000fe40000000f00 */
[----:B------:R-:W-:Y:S05]  /*19060*/  CALL.REL.NOINC `($__internal_5_$__cuda_sm70_shflsync_idx_p) ;  /* 0x00002a6000007944 */ /* 0x000fea0003c00000 */
[----:B------:R-:W-:Y:S01]  /*19070*/  MOV R11, R58 ;  /* 0x0000003a000b7202 */ /* 0x000fe20000000f00 */
[----:B------:R-:W-:Y:S05]  /*19080*/  BRA `(.L_x_427) ;  /* 0xffff4d2000007947 */ /* 0x000fea000383ffff */
.L_x_334:
[----:B------:R-:W-:Y:S01]  /*19090*/  IMAD.MOV.U32 R56, RZ, RZ, R0 ;  /* 0x000000ffff387224 */ /* 0x000fe200078e0000 */
[----:B------:R-:W-:Y:S01]  /*190a0*/  MOV R47, RZ ;  /* 0x000000ff002f7202 */ /* 0x000fe20000000f00 */
[----:B------:R-:W-:Y:S01]  /*190b0*/  IMAD.MOV.U32 R3, RZ, RZ, 0x181f ;  /* 0x0000181fff037424 */ /* 0x000fe200078e00ff */
[----:B------:R-:W-:Y:S02]  /*190c0*/  MOV R2, 0x190e0 ;  /* 0x000190e000027802 */ /* 0x000fe40000000f00 */
[----:B-12---:R-:W-:Y:S05]  /*190d0*/  CALL.REL.NOINC `($__internal_5_$__cuda_sm70_shflsync_idx_p) ;  /* 0x000029f000007944 */ /* 0x006fea0003c00000 */
        /* <DEDUP_REMOVED lines=12> */
[----:B------:R-:W-:Y:S05]  /*191a0*/  CALL.REL.NOINC `($__internal_5_$__cuda_sm70_shflsync_idx_p) ;  /* 0x0000292000007944 */ /* 0x000fea0003c00000 */
[----:B------:R-:W-:Y:S01]  /*191b0*/  IMAD.MOV.U32 R7, RZ, RZ, R58 ;  /* 0x000000ffff077224 */ /* 0x000fe200078e003a */
[----:B------:R-:W-:Y:S01]  /*191c0*/  MOV R47, 0x1 ;  /* 0x00000001002f7802 */ /* 0x000fe20000000f00 */
[----:B------:R-:W-:Y:S01]  /*191d0*/  IMAD.MOV.U32 R56, RZ, RZ, R0 ;  /* 0x000000ffff387224 */ /* 0x000fe200078e0000 */
[----:B------:R-:W-:Y:S02]  /*191e0*/  MOV R3, 0x181f ;  /* 0x0000181f00037802 */ /* 0x000fe40000000f00 */
[----:B------:R-:W-:Y:S02]  /*191f0*/  MOV R2, 0x19210 ;  /* 0x0001921000027802 */ /* 0x000fe40000000f00 */
[----:B------:R-:W-:Y:S05]  /*19200*/  CALL.REL.NOINC `($__internal_5_$__cuda_sm70_shflsync_idx_p) ;  /* 0x000028c000007944 */ /* 0x000fea0003c00000 */
        /* <DEDUP_REMOVED lines=60> */
[----:B------:R-:W-:Y:S01]  /*195d0*/  MOV R0, R58 ;  /* 0x0000003a00007202 */ /* 0x000fe20000000f00 */
[----:B------:R-:W-:Y:S05]  /*195e0*/  BRA `(.L_x_428) ;  /* 0xffff494000007947 */ /* 0x000fea000383ffff */
.L_x_335:
[----:B------:R-:W-:Y:S02]  /*195f0*/  MOV R0, 0x2 ;  /* 0x0000000200007802 */ /* 0x000fe40000000f00 */
[----:B------:R-:W-:-:S02]  /*19600*/  MOV R2, 0x19620 ;  /* 0x0001962000027802 */ /* 0x000fc40000000f00 */
[----:B------:R-:W-:Y:S05]  /*19610*/  CALL.REL.NOINC `($__internal_4_$__cuda_sm70_shflsync_bfly_p) ;  /* 0x0000245000007944 */ /* 0x000fea0003c00000 */
[----:B------:R-:W-:Y:S01]  /*19620*/  FMNMX.FTZ R4, R4, R0, !PT ;  /* 0x0000000004047209 */ /* 0x000fe20007810000 */
[----:B------:R-:W-:Y:S01]  /*19630*/  IMAD.MOV.U32 R0, RZ, RZ, 0x1 ;  /* 0x00000001ff007424 */ /* 0x000fe200078e00ff */
[----:B------:R-:W-:-:S02]  /*19640*/  MOV R2, 0x19660 ;  /* 0x0001966000027802 */ /* 0x000fc40000000f00 */
[----:B------:R-:W-:Y:S05]  /*19650*/  CALL.REL.NOINC `($__internal_4_$__cuda_sm70_shflsync_bfly_p) ;  /* 0x0000241000007944 */ /* 0x000fea0003c00000 */
[----:B------:R-:W-:Y:S01]  /*19660*/  FMNMX.FTZ R71, R4, R0, !PT ;  /* 0x0000000004477209 */ /* 0x000fe20007810000 */
[----:B------:R-:W-:Y:S01]  /*19670*/  IMAD.MOV.U32 R4, RZ, RZ, R5 ;  /* 0x000000ffff047224 */ /* 0x000fe200078e0005 */
[----:B------:R-:W-:Y:S01]  /*19680*/  MOV R2, 0x196b0 ;  /* 0x000196b000027802 */ /* 0x000fe20000000f00 */
[----:B------:R-:W-:-:S02]  /*19690*/  IMAD.MOV.U32 R0, RZ, RZ, 0x2 ;  /* 0x00000002ff007424 */ /* 0x000fc400078e00ff */
[----:B------:R-:W-:Y:S05]  /*196a0*/  CALL.REL.NOINC `($__internal_4_$__cuda_sm70_shflsync_bfly_p) ;  /* 0x000023c000007944 */ /* 0x000fea0003c00000 */
[----:B------:R-:W-:Y:S01]  /*196b0*/  FMNMX.FTZ R5, R5, R0, !PT ;  /* 0x0000000005057209 */ /* 0x000fe20007810000 */
[----:B------:R-:W-:Y:S01]  /*196c0*/  IMAD.MOV.U32 R0, RZ, RZ, 0x1 ;  /* 0x00000001ff007424 */ /* 0x000fe200078e00ff */
[----:B------:R-:W-:-:S03]  /*196d0*/  MOV R2, 0x19700 ;  /* 0x0001970000027802 */ /* 0x000fc60000000f00 */
[----:B------:R-:W-:Y:S02]  /*196e0*/  IMAD.MOV.U32 R4, RZ, RZ, R5 ;  /* 0x000000ffff047224 */ /* 0x000fe400078e0005 */
[----:B------:R-:W-:Y:S05]  /*196f0*/  CALL.REL.NOINC `($__internal_4_$__cuda_sm70_shflsync_bfly_p) ;  /* 0x0000237000007944 */ /* 0x000fea0003c00000 */
[----:B------:R-:W-:Y:S01]  /*19700*/  FMNMX.FTZ R70, R5, R0, !PT ;  /* 0x0000000005467209 */ /* 0x000fe20007810000 */
[----:B------:R-:W-:Y:S01]  /*19710*/  IMAD.MOV.U32 R4, RZ, RZ, R6 ;  /* 0x000000ffff047224 */ /* 0x000fe200078e0006 */
[----:B------:R-:W-:Y:S01]  /*19720*/  MOV R2, 0x19750 ;  /* 0x0001975000027802 */ /* 0x000fe20000000f00 */
[----:B------:R-:W-:Y:S02]  /*19730*/  IMAD.MOV.U32 R0, RZ, RZ, 0x2 ;  /* 0x00000002ff007424 */ /* 0x000fe400078e00ff */
        /* <DEDUP_REMOVED lines=16> */
[----:B------:R-:W-:Y:S01]  /*19840*/  MOV R8, R0 ;  /* 0x0000000000087202 */ /* 0x000fe20000000f00 */
[----:B------:R-:W-:Y:S05]  /*19850*/  BRA `(.L_x_429) ;  /* 0xffff53a000007947 */ /* 0x000fea000383ffff */
.L_x_337:
[----:B-1--4-:R-:W-:Y:S01]  /*19860*/  MOV R3, 0x181f ;  /* 0x0000181f00037802 */ /* 0x012fe20000000f00 */
[----:B------:R-:W-:Y:S01]  /*19870*/  IMAD.MOV.U32 R47, RZ, RZ, RZ ;  /* 0x000000ffff2f7224 */ /* 0x000fe200078e00ff */
[----:B------:R-:W-:Y:S02]  /*19880*/  MOV R2, 0x198a0 ;  /* 0x000198a000027802 */ /* 0x000fe40000000f00 */
[----:B------:R-:W-:Y:S05]  /*19890*/  CALL.REL.NOINC `($__internal_5_$__cuda_sm70_shflsync_idx_p) ;  /* 0x0000223000007944 */ /* 0x000fea0003c00000 */
[----:B------:R-:W-:-:S05]  /*198a0*/  BRA `(.L_x_430) ;  /* 0xffff6e9000007947 */ /* 0x000fca000383ffff */
.L_x_340:
[----:B------:R-:W-:Y:S01]  /*198b0*/  MOV R47, RZ ;  /* 0x000000ff002f7202 */ /* 0x000fe20000000f00 */
[----:B------:R-:W-:Y:S01]  /*198c0*/  IMAD.MOV.U32 R56, RZ, RZ, R4 ;  /* 0x000000ffff387224 */ /* 0x000fe200078e0004 */
[----:B------:R-:W-:Y:S01]  /*198d0*/  MOV R2, 0x19900 ;  /* 0x0001990000027802 */ /* 0x000fe20000000f00 */
[----:B------:R-:W-:Y:S02]  /*198e0*/  IMAD.MOV.U32 R3, RZ, RZ, 0x181f ;  /* 0x0000181fff037424 */ /* 0x000fe400078e00ff */
[----:B------:R-:W-:Y:S05]  /*198f0*/  CALL.REL.NOINC `($__internal_5_$__cuda_sm70_shflsync_idx_p) ;  /* 0x000021d000007944 */ /* 0x000fea0003c00000 */
[----:B------:R-:W-:Y:S01]  /*19900*/  MOV R7, R58 ;  /* 0x0000003a00077202 */ /* 0x000fe20000000f00 */
[----:B------:R-:W-:-:S05]  /*19910*/  BRA `(.L_x_431) ;  /* 0xffff829000007947 */ /* 0x000fca000383ffff */
.L_x_341:
[----:B------:R-:W-:Y:S01]  /*19920*/  MOV R47, RZ ;  /* 0x000000ff002f7202 */ /* 0x000fe20000000f00 */
[----:B------:R-:W-:Y:S01]  /*19930*/  IMAD.MOV.U32 R56, RZ, RZ, R0 ;  /* 0x000000ffff387224 */ /* 0x000fe200078e0000 */
[----:B------:R-:W-:Y:S01]  /*19940*/  MOV R2, 0x19970 ;  /* 0x0001997000027802 */ /* 0x000fe20000000f00 */
[----:B------:R-:W-:Y:S02]  /*19950*/  IMAD.MOV.U32 R3, RZ, RZ, 0x181f ;  /* 0x0000181fff037424 */ /* 0x000fe400078e00ff */
[----:B-12---:R-:W-:Y:S05]  /*19960*/  CALL.REL.NOINC `($__internal_5_$__cuda_sm70_shflsync_idx_p) ;  /* 0x0000216000007944 */ /* 0x006fea0003c00000 */
        /* <DEDUP_REMOVED lines=13> */
[----:B------:R-:W-:Y:S05]  /*19a40*/  CALL.REL.NOINC `($__internal_5_$__cuda_sm70_shflsync_idx_p) ;  /* 0x0000208000007944 */ /* 0x000fea0003c00000 */
[----:B------:R-:W-:Y:S01]  /*19a50*/  MOV R47, 0x1 ;  /* 0x00000001002f7802 */ /* 0x000fe20000000f00 */
[----:B------:R-:W-:Y:S01]  /*19a60*/  IMAD.MOV.U32 R7, RZ, RZ, R58 ;  /* 0x000000ffff077224 */ /* 0x000fe200078e003a */
[----:B------:R-:W-:Y:S01]  /*19a70*/  MOV R3, 0x181f ;  /* 0x0000181f00037802 */ /* 0x000fe20000000f00 */
[----:B------:R-:W-:Y:S01]  /*19a80*/  IMAD.MOV.U32 R56, RZ, RZ, R0 ;  /* 0x000000ffff387224 */ /* 0x000fe200078e0000 */
[----:B------:R-:W-:Y:S02]  /*19a90*/  MOV R2, 0x19ab0 ;  /* 0x00019ab000027802 */ /* 0x000fe40000000f00 */
[----:B------:R-:W-:Y:S05]  /*19aa0*/  CALL.REL.NOINC `($__internal_5_$__cuda_sm70_shflsync_idx_p) ;  /* 0x0000202000007944 */ /* 0x000fea0003c00000 */
        /* <DEDUP_REMOVED lines=60> */
[----:B------:R-:W-:Y:S01]  /*19e70*/  MOV R0, R58 ;  /* 0x0000003a00007202 */ /* 0x000fe20000000f00 */
[----:B------:R-:W-:-:S05]  /*19e80*/  BRA `(.L_x_432) ;  /* 0xffff7eb000007947 */ /* 0x000fca000383ffff */
.L_x_342:
[----:B------:R-:W-:Y:S02]  /*19e90*/  MOV R0, 0x2 ;  /* 0x0000000200007802 */ /* 0x000fe40000000f00 */
[----:B------:R-:W-:Y:S02]  /*19ea0*/  MOV R2, 0x19ec0 ;  /* 0x00019ec000027802 */ /* 0x000fe40000000f00 */
[----:B------:R-:W-:Y:S05]  /*19eb0*/  CALL.REL.NOINC `($__internal_4_$__cuda_sm70_shflsync_bfly_p) ;  /* 0x00001bb000007944 */ /* 0x000fea0003c00000 */
[----:B------:R-:W-:Y:S01]  /*19ec0*/  FMNMX.FTZ R4, R4, R0, !PT ;  /* 0x0000000004047209 */ /* 0x000fe20007810000 */
[----:B------:R-:W-:Y:S01]  /*19ed0*/  IMAD.MOV.U32 R0, RZ, RZ, 0x1 ;  /* 0x00000001ff007424 */ /* 0x000fe200078e00ff */
[----:B------:R-:W-:Y:S02]  /*19ee0*/  MOV R2, 0x19f00 ;  /* 0x00019f0000027802 */ /* 0x000fe40000000f00 */
        /* <DEDUP_REMOVED lines=28> */
[----:B------:R-:W-:-:S05]  /*1a0b0*/  BRA `(.L_x_433) ;  /* 0xffff833000007947 */ /* 0x000fca000383ffff */
.L_x_344:
[----:B------:R-:W-:Y:S01]  /*1a0c0*/  IMAD.MOV.U32 R4, RZ, RZ, R239 ;  /* 0x000000ffff047224 */ /* 0x000fe200078e00ef */
[----:B------:R-:W-:-:S02]  /*1a0d0*/  MOV R0, 0x2 ;  /* 0x0000000200007802 */ /* 0x000fc40000000f00 */
[----:B------:R-:W-:Y:S02]  /*1a0e0*/  MOV R2, 0x1a100 ;  /* 0x0001a10000027802 */ /* 0x000fe40000000f00 */
[----:B------:R-:W-:Y:S05]  /*1a0f0*/  CALL.REL.NOINC `($__internal_4_$__cuda_sm70_shflsync_bfly_p) ;  /* 0x0000197000007944 */ /* 0x000fea0003c00000 */
[----:B------:R-:W-:Y:S05]  /*1a100*/  BRA `(.L_x_434) ;  /* 0xffffa07000007947 */ /* 0x000fea000383ffff */
.L_x_345:
[----:B------:R-:W-:Y:S01]  /*1a110*/  IMAD.MOV.U32 R4, RZ, RZ, R5 ;  /* 0x000000ffff047224 */ /* 0x000fe200078e0005 */
[----:B------:R-:W-:Y:S02]  /*1a120*/  MOV R0, 0x1 ;  /* 0x0000000100007802 */ /* 0x000fe40000000f00 */
[----:B------:R-:W-:Y:S02]  /*1a130*/  MOV R2, 0x1a150 ;  /* 0x0001a15000027802 */ /* 0x000fe40000000f00 */
[----:B-1----:R-:W-:Y:S05]  /*1a140*/  CALL.REL.NOINC `($__internal_4_$__cuda_sm70_shflsync_bfly_p) ;  /* 0x0000192000007944 */ /* 0x002fea0003c00000 */
[----:B------:R-:W-:Y:S01]  /*1a150*/  FADD.FTZ R5, R5, R0 ;  /* 0x0000000005057221 */ /* 0x000fe20000010000 */
[----:B------:R-:W-:Y:S02]  /*1a160*/  MOV R4, R243 ;  /* 0x000000f300047202 */ /* 0x000fe40000000f00 */
[----:B------:R-:W-:Y:S02]  /*1a170*/  MOV R0, 0x2 ;  /* 0x0000000200007802 */ /* 0x000fe40000000f00 */
[----:B------:R-:W-:Y:S02]  /*1a180*/  MOV R2, 0x1a1a0 ;  /* 0x0001a1a000027802 */ /* 0x000fe40000000f00 */
[----:B------:R-:W-:Y:S05]  /*1a190*/  CALL.REL.NOINC `($__internal_4_$__cuda_sm70_shflsync_bfly_p) ;  /* 0x000018d000007944 */ /* 0x000fea0003c00000 */
[----:B------:R-:W-:Y:S01]  /*1a1a0*/  FADD.FTZ R6, R243, R0 ;  /* 0x00000000f3067221 */ /* 0x000fe20000010000 */
[----:B------:R-:W-:Y:S02]  /*1a1b0*/  MOV R0, 0x1 ;  /* 0x0000000100007802 */ /* 0x000fe40000000f00 */
[----:B------:R-:W-:-:S02]  /*1a1c0*/  MOV R2, 0x1a1f0 ;  /* 0x0001a1f000027802 */ /* 0x000fc40000000f00 */
[----:B------:R-:W-:Y:S02]  /*1a1d0*/  MOV R4, R6 ;  /* 0x0000000600047202 */ /* 0x000fe40000000f00 */
[----:B------:R-:W-:Y:S05]  /*1a1e0*/  CALL.REL.NOINC `($__internal_4_$__cuda_sm70_shflsync_bfly_p) ;  /* 0x0000188000007944 */ /* 0x000fea0003c00000 */
[----:B------:R-:W-:Y:S01]  /*1a1f0*/  FADD.FTZ R6, R6, R0 ;  /* 0x0000000006067221 */ /* 0x000fe20000010000 */
[----:B------:R-:W-:Y:S02]  /*1a200*/  MOV R4, R246 ;  /* 0x000000f600047202 */ /* 0x000fe40000000f00 */
[----:B------:R-:W-:Y:S02]  /*1a210*/  MOV R0, 0x2 ;  /* 0x0000000200007802 */ /* 0x000fe40000000f00 */
[----:B------:R-:W-:Y:S02]  /*1a220*/  MOV R2, 0x1a240 ;  /* 0x0001a24000027802 */ /* 0x000fe40000000f00 */
[----:B------:R-:W-:Y:S05]  /*1a230*/  CALL.REL.NOINC `($__internal_4_$__cuda_sm70_shflsync_bfly_p) ;  /* 0x0000183000007944 */ /* 0x000fea0003c00000 */
[----:B------:R-:W-:Y:S01]  /*1a240*/  FADD.FTZ R7, R246, R0 ;  /* 0x00000000f6077221 */ /* 0x000fe20000010000 */
[----:B------:R-:W-:Y:S02]  /*1a250*/  MOV R0, 0x1 ;  /* 0x0000000100007802 */ /* 0x000fe40000000f00 */
[----:B------:R-:W-:Y:S02]  /*1a260*/  MOV R2, 0x1a290 ;  /* 0x0001a29000027802 */ /* 0x000fe40000000f00 */
[----:B------:R-:W-:-:S02]  /*1a270*/  MOV R4, R7 ;  /* 0x0000000700047202 */ /* 0x000fc40000000f00 */
[----:B------:R-:W-:Y:S05]  /*1a280*/  CALL.REL.NOINC `($__internal_4_$__cuda_sm70_shflsync_bfly_p) ;  /* 0x000017e000007944 */ /* 0x000fea0003c00000 */
[----:B------:R-:W-:Y:S01]  /*1a290*/  FADD.FTZ R7, R7, R0 ;  /* 0x0000000007077221 */ /* 0x000fe20000010000 */
[----:B------:R-:W-:-:S02]  /*1a2a0*/  MOV R4, R247 ;  /* 0x000000f700047202 */ /* 0x000fc40000000f00 */
[----:B------:R-:W-:Y:S02]  /*1a2b0*/  MOV R0, 0x2 ;  /* 0x0000000200007802 */ /* 0x000fe40000000f00 */
[----:B------:R-:W-:Y:S02]  /*1a2c0*/  MOV R2, 0x1a2e0 ;  /* 0x0001a2e000027802 */ /* 0x000fe40000000f00 */
[----:B------:R-:W-:Y:S05]  /*1a2d0*/  CALL.REL.NOINC `($__internal_4_$__cuda_sm70_shflsync_bfly_p) ;  /* 0x0000179000007944 */ /* 0x000fea0003c00000 */
[----:B------:R-:W-:Y:S01]  /*1a2e0*/  FADD.FTZ R4, R247, R0 ;  /* 0x00000000f7047221 */ /* 0x000fe20000010000 */
[----:B------:R-:W-:Y:S02]  /*1a2f0*/  MOV R0, 0x1 ;  /* 0x0000000100007802 */ /* 0x000fe40000000f00 */
[----:B------:R-:W-:Y:S02]  /*1a300*/  MOV R2, 0x1a320 ;  /* 0x0001a32000027802 */ /* 0x000fe40000000f00 */
[----:B------:R-:W-:Y:S05]  /*1a310*/  CALL.REL.NOINC `($__internal_4_$__cuda_sm70_shflsync_bfly_p) ;  /* 0x0000175000007944 */ /* 0x000fea0003c00000 */
[----:B------:R-:W-:Y:S01]  /*1a320*/  MOV R8, R0 ;  /* 0x0000000000087202 */ /* 0x000fe20000000f00 */
[----:B------:R-:W-:Y:S05]  /*1a330*/  BRA `(.L_x_435) ;  /* 0xffff9f3000007947 */ /* 0x000fea000383ffff */
.L_x_352:
[----:B-1234-:R-:W-:Y:S01]  /*1a340*/  IMAD.MOV.U32 R56, RZ, RZ, R5 ;  /* 0x000000ffff387224 */ /* 0x01efe200078e0005 */
[----:B------:R-:W-:Y:S01]  /*1a350*/  MOV R47, RZ ;  /* 0x000000ff002f7202 */ /* 0x000fe20000000f00 */
[----:B------:R-:W-:Y:S01]  /*1a360*/  IMAD.MOV.U32 R3, RZ, RZ, 0x181f ;  /* 0x0000181fff037424 */ /* 0x000fe200078e00ff */
[----:B------:R-:W-:Y:S02]  /*1a370*/  MOV R2, 0x1a390 ;  /* 0x0001a39000027802 */ /* 0x000fe40000000f00 */
[----:B------:R-:W-:Y:S05]  /*1a380*/  CALL.REL.NOINC `($__internal_5_$__cuda_sm70_shflsync_idx_p) ;  /* 0x0000174000007944 */ /* 0x000fea0003c00000 */
[----:B------:R-:W-:Y:S01]  /*1a390*/  MOV R7, R58 ;  /* 0x0000003a00077202 */ /* 0x000fe20000000f00 */
[----:B------:R-:W-:Y:S05]  /*1a3a0*/  BRA `(.L_x_436) ;  /* 0xffffb58000007947 */ /* 0x000fea000383ffff */
.L_x_353:
[----:B------:R-:W-:Y:S01]  /*1a3b0*/  IMAD.MOV.U32 R56, RZ, RZ, R6 ;  /* 0x000000ffff387224 */ /* 0x000fe200078e0006 */
[----:B------:R-:W-:Y:S01]  /*1a3c0*/  MOV R47, RZ ;  /* 0x000000ff002f7202 */ /* 0x000fe20000000f00 */
[----:B------:R-:W-:Y:S01]  /*1a3d0*/  IMAD.MOV.U32 R3, RZ, RZ, 0x181f ;  /* 0x0000181fff037424 */ /* 0x000fe200078e00ff */
[----:B------:R-:W-:-:S02]  /*1a3e0*/  MOV R2, 0x1a400 ;  /* 0x0001a40000027802 */ /* 0x000fc40000000f00 */
[----:B-12---:R-:W-:Y:S05]  /*1a3f0*/  CALL.REL.NOINC `($__internal_5_$__cuda_sm70_shflsync_idx_p) ;  /* 0x000016d000007944 */ /* 0x006fea0003c00000 */
[----:B------:R-:W-:Y:S01]  /*1a400*/  MOV R2, R58 ;  /* 0x0000003a00027202 */ /* 0x000fe20000000f00 */
[----:B------:R-:W-:Y:S05]  /*1a410*/  BRA `(.L_x_437) ;  /* 0xffffb53000007947 */ /* 0x000fea000383ffff */
.L_x_354:
[----:B------:R-:W-:Y:S01]  /*1a420*/  IMAD.MOV.U32 R56, RZ, RZ, R5 ;  /* 0x000000ffff387224 */ /* 0x000fe200078e0005 */
[----:B------:R-:W-:Y:S01]  /*1a430*/  MOV R47, 0x1 ;  /* 0x00000001002f7802 */ /* 0x000fe20000000f00 */
[----:B--2---:R-:W-:Y:S01]  /*1a440*/  IMAD.MOV.U32 R3, RZ, RZ, 0x181f ;  /* 0x0000181fff037424 */ /* 0x004fe200078e00ff */
[----:B------:R-:W-:-:S02]  /*1a450*/  MOV R2, 0x1a470 ;  /* 0x0001a47000027802 */ /* 0x000fc40000000f00 */
[----:B-1-3--:R-:W-:Y:S05]  /*1a460*/  CALL.REL.NOINC `($__internal_5_$__cuda_sm70_shflsync_idx_p) ;  /* 0x0000166000007944 */ /* 0x00afea0003c00000 */
        /* <DEDUP_REMOVED lines=8> */
.L_x_355:
[----:B------:R-:W-:Y:S01]  /*1a4f0*/  IMAD.MOV.U32 R56, RZ, RZ, R5 ;  /* 0x000000ffff387224 */ /* 0x000fe200078e0005 */
[----:B------:R-:W-:Y:S01]  /*1a500*/  MOV R47, 0x2 ;  /* 0x00000002002f7802 */ /* 0x000fe20000000f00 */
[----:B-1----:R-:W-:Y:S01]  /*1a510*/  IMAD.MOV.U32 R3, RZ, RZ, 0x181f ;  /* 0x0000181fff037424 */ /* 0x002fe200078e00ff */
[----:B------:R-:W-:Y:S02]  /*1a520*/  MOV R2, 0x1a540 ;  /* 0x0001a54000027802 */ /* 0x000fe40000000f00 */
[----:B---34-:R-:W-:Y:S05]  /*1a530*/  CALL.REL.NOINC `($__internal_5_$__cuda_sm70_shflsync_idx_p) ;  /* 0x0000159000007944 */ /* 0x018fea0003c00000 */
[----:B------:R-:W-:Y:S01]  /*1a540*/  MOV R7, R58 ;  /* 0x0000003a00077202 */ /* 0x000fe20000000f00 */
[----:B------:R-:W-:Y:S05]  /*1a550*/  BRA `(.L_x_439) ;  /* 0xffffb4d000007947 */ /* 0x000fea000383ffff */
.L_x_356:
[----:B------:R-:W-:Y:S01]  /*1a560*/  IMAD.MOV.U32 R56, RZ, RZ, R6 ;  /* 0x000000ffff387224 */ /* 0x000fe200078e0006 */
[----:B------:R-:W-:Y:S01]  /*1a570*/  MOV R47, 0x2 ;  /* 0x00000002002f7802 */ /* 0x000fe20000000f00 */
[----:B-1----:R-:W-:Y:S01]  /*1a580*/  IMAD.MOV.U32 R3, RZ, RZ, 0x181f ;  /* 0x0000181fff037424 */ /* 0x002fe200078e00ff */
[----:B------:R-:W-:Y:S02]  /*1a590*/  MOV R2, 0x1a5b0 ;  /* 0x0001a5b000027802 */ /* 0x000fe40000000f00 */
[----:B--234-:R-:W-:Y:S05]  /*1a5a0*/  CALL.REL.NOINC `($__internal_5_$__cuda_sm70_shflsync_idx_p) ;  /* 0x0000152000007944 */ /* 0x01cfea0003c00000 */
[----:B------:R-:W-:Y:S01]  /*1a5b0*/  MOV R2, R58 ;  /* 0x0000003a00027202 */ /* 0x000fe20000000f00 */
[----:B------:R-:W-:Y:S05]  /*1a5c0*/  BRA `(.L_x_440) ;  /* 0xffffb48000007947 */ /* 0x000fea000383ffff */
.L_x_357:
[----:B------:R-:W-:Y:S01]  /*1a5d0*/  IMAD.MOV.U32 R56, RZ, RZ, R5 ;  /* 0x000000ffff387224 */ /* 0x000fe200078e0005 */
[----:B------:R-:W-:Y:S01]  /*1a5e0*/  MOV R47, 0x3 ;  /* 0x00000003002f7802 */ /* 0x000fe20000000f00 */
[----:B--2---:R-:W-:Y:S01]  /*1a5f0*/  IMAD.MOV.U32 R3, RZ, RZ, 0x181f ;  /* 0x0000181fff037424 */ /* 0x004fe200078e00ff */
[----:B------:R-:W-:-:S02]  /*1a600*/  MOV R2, 0x1a620 ;  /* 0x0001a62000027802 */ /* 0x000fc40000000f00 */
[----:B-1-34-:R-:W-:Y:S05]  /*1a610*/  CALL.REL.NOINC `($__internal_5_$__cuda_sm70_shflsync_idx_p) ;  /* 0x000014b000007944 */ /* 0x01afea0003c00000 */
        /* <DEDUP_REMOVED lines=8> */
.L_x_358:
[----:B------:R-:W-:Y:S01]  /*1a6a0*/  IMAD.MOV.U32 R56, RZ, RZ, R5 ;  /* 0x000000ffff387224 */ /* 0x000fe200078e0005 */
[----:B------:R-:W-:Y:S01]  /*1a6b0*/  MOV R47, 0x4 ;  /* 0x00000004002f7802 */ /* 0x000fe20000000f00 */
[----:B--2---:R-:W-:Y:S01]  /*1a6c0*/  IMAD.MOV.U32 R3, RZ, RZ, 0x181f ;  /* 0x0000181fff037424 */ /* 0x004fe200078e00ff */
[----:B------:R-:W-:Y:S02]  /*1a6d0*/  MOV R2, 0x1a6f0 ;  /* 0x0001a6f000027802 */ /* 0x000fe40000000f00 */
[----:B-1-34-:R-:W-:Y:S05]  /*1a6e0*/  CALL.REL.NOINC `($__internal_5_$__cuda_sm70_shflsync_idx_p) ;  /* 0x000013e000007944 */ /* 0x01afea0003c00000 */
[----:B------:R-:W-:Y:S01]  /*1a6f0*/  MOV R7, R58 ;  /* 0x0000003a00077202 */ /* 0x000fe20000000f00 */
[----:B------:R-:W-:Y:S05]  /*1a700*/  BRA `(.L_x_442) ;  /* 0xffffb43000007947 */ /* 0x000fea000383ffff */
.L_x_359:
[----:B------:R-:W-:Y:S01]  /*1a710*/  IMAD.MOV.U32 R56, RZ, RZ, R6 ;  /* 0x000000ffff387224 */ /* 0x000fe200078e0006 */
[----:B------:R-:W-:Y:S01]  /*1a720*/  MOV R47, 0x4 ;  /* 0x00000004002f7802 */ /* 0x000fe20000000f00 */
[----:B--2---:R-:W-:Y:S01]  /*1a730*/  IMAD.MOV.U32 R3, RZ, RZ, 0x181f ;  /* 0x0000181fff037424 */ /* 0x004fe200078e00ff */
[----:B------:R-:W-:Y:S02]  /*1a740*/  MOV R2, 0x1a760 ;  /* 0x0001a76000027802 */ /* 0x000fe40000000f00 */
[----:B-1-34-:R-:W-:Y:S05]  /*1a750*/  CALL.REL.NOINC `($__internal_5_$__cuda_sm70_shflsync_idx_p) ;  /* 0x0000137000007944 */ /* 0x01afea0003c00000 */
[----:B------:R-:W-:Y:S01]  /*1a760*/  MOV R2, R58 ;  /* 0x0000003a00027202 */ /* 0x000fe20000000f00 */
[----:B------:R-:W-:Y:S05]  /*1a770*/  BRA `(.L_x_443) ;  /* 0xffffb3e000007947 */ /* 0x000fea000383ffff */
.L_x_360:
[----:B------:R-:W-:Y:S01]  /*1a780*/  IMAD.MOV.U32 R56, RZ, RZ, R5 ;  /* 0x000000ffff387224 */ /* 0x000fe200078e0005 */
[----:B------:R-:W-:Y:S01]  /*1a790*/  MOV R47, 0x5 ;  /* 0x00000005002f7802 */ /* 0x000fe20000000f00 */
[----:B-1----:R-:W-:Y:S01]  /*1a7a0*/  IMAD.MOV.U32 R3, RZ, RZ, 0x181f ;  /* 0x0000181fff037424 */ /* 0x002fe200078e00ff */
[----:B------:R-:W-:-:S02]  /*1a7b0*/  MOV R2, 0x1a7d0 ;  /* 0x0001a7d000027802 */ /* 0x000fc40000000f00 */
[----:B--234-:R-:W-:Y:S05]  /*1a7c0*/  CALL.REL.NOINC `($__internal_5_$__cuda_sm70_shflsync_idx_p) ;  /* 0x0000130000007944 */ /* 0x01cfea0003c00000 */
        /* <DEDUP_REMOVED lines=8> */
.L_x_361:
[----:B------:R-:W-:Y:S01]  /*1a850*/  IMAD.MOV.U32 R56, RZ, RZ, R5 ;  /* 0x000000ffff387224 */ /* 0x000fe200078e0005 */
[----:B------:R-:W-:Y:S01]  /*1a860*/  MOV R47, 0x6 ;  /* 0x00000006002f7802 */ /* 0x000fe20000000f00 */
[----:B--2---:R-:W-:Y:S01]  /*1a870*/  IMAD.MOV.U32 R3, RZ, RZ, 0x181f ;  /* 0x0000181fff037424 */ /* 0x004fe200078e00ff */
[----:B------:R-:W-:Y:S02]  /*1a880*/  MOV R2, 0x1a8a0 ;  /* 0x0001a8a000027802 */ /* 0x000fe40000000f00 */
[----:B-1--4-:R-:W-:Y:S05]  /*1a890*/  CALL.REL.NOINC `($__internal_5_$__cuda_sm70_shflsync_idx_p) ;  /* 0x0000123000007944 */ /* 0x012fea0003c00000 */
[----:B------:R-:W-:Y:S01]  /*1a8a0*/  MOV R7, R58 ;  /* 0x0000003a00077202 */ /* 0x000fe20000000f00 */
[----:B------:R-:W-:Y:S05]  /*1a8b0*/  BRA `(.L_x_445) ;  /* 0xffffb39000007947 */ /* 0x000fea000383ffff */
.L_x_362:
[----:B------:R-:W-:Y:S01]  /*1a8c0*/  IMAD.MOV.U32 R56, RZ, RZ, R6 ;  /* 0x000000ffff387224 */ /* 0x000fe200078e0006 */
[----:B------:R-:W-:Y:S01]  /*1a8d0*/  MOV R47, 0x6 ;  /* 0x00000006002f7802 */ /* 0x000fe20000000f00 */
[----:B--2---:R-:W-:Y:S01]  /*1a8e0*/  IMAD.MOV.U32 R3, RZ, RZ, 0x181f ;  /* 0x0000181fff037424 */ /* 0x004fe200078e00ff */
[----:B------:R-:W-:Y:S02]  /*1a8f0*/  MOV R2, 0x1a910 ;  /* 0x0001a91000027802 */ /* 0x000fe40000000f00 */
[----:B-1-34-:R-:W-:Y:S05]  /*1a900*/  CALL.REL.NOINC `($__internal_5_$__cuda_sm70_shflsync_idx_p) ;  /* 0x000011c000007944 */ /* 0x01afea0003c00000 */
[----:B------:R-:W-:Y:S01]  /*1a910*/  MOV R2, R58 ;  /* 0x0000003a00027202 */ /* 0x000fe20000000f00 */
[----:B------:R-:W-:Y:S05]  /*1a920*/  BRA `(.L_x_446) ;  /* 0xffffb34000007947 */ /* 0x000fea000383ffff */
.L_x_363:
[----:B------:R-:W-:Y:S01]  /*1a930*/  IMAD.MOV.U32 R56, RZ, RZ, R5 ;  /* 0x000000ffff387224 */ /* 0x000fe200078e0005 */
[----:B------:R-:W-:Y:S01]  /*1a940*/  MOV R47, 0x7 ;  /* 0x00000007002f7802 */ /* 0x000fe20000000f00 */
[----:B-1----:R-:W-:Y:S01]  /*1a950*/  IMAD.MOV.U32 R3, RZ, RZ, 0x181f ;  /* 0x0000181fff037424 */ /* 0x002fe200078e00ff */
[----:B------:R-:W-:-:S02]  /*1a960*/  MOV R2, 0x1a980 ;  /* 0x0001a98000027802 */ /* 0x000fc40000000f00 */
[----:B--2-4-:R-:W-:Y:S05]  /*1a970*/  CALL.REL.NOINC `($__internal_5_$__cuda_sm70_shflsync_idx_p) ;  /* 0x0000115000007944 */ /* 0x014fea0003c00000 */
        /* <DEDUP_REMOVED lines=8> */
.L_x_365:
[----:B------:R-:W-:Y:S01]  /*1aa00*/  IMAD.MOV.U32 R56, RZ, RZ, R5 ;  /* 0x000000ffff387224 */ /* 0x000fe200078e0005 */
[----:B------:R-:W-:Y:S01]  /*1aa10*/  MOV R47, RZ ;  /* 0x000000ff002f7202 */ /* 0x000fe20000000f00 */
[----:B------:R-:W-:Y:S01]  /*1aa20*/  IMAD.MOV.U32 R3, RZ, RZ, 0x1c1f ;  /* 0x00001c1fff037424 */ /* 0x000fe200078e00ff */
[----:B------:R-:W-:Y:S02]  /*1aa30*/  MOV R2, 0x1aa50 ;  /* 0x0001aa5000027802 */ /* 0x000fe40000000f00 */
[----:B------:R-:W-:Y:S05]  /*1aa40*/  CALL.REL.NOINC `($__internal_5_$__cuda_sm70_shflsync_idx_p) ;  /* 0x0000108000007944 */ /* 0x000fea0003c00000 */
[----:B------:R-:W-:Y:S01]  /*1aa50*/  MOV R4, R58 ;  /* 0x0000003a00047202 */ /* 0x000fe20000000f00 */
[----:B------:R-:W-:Y:S05]  /*1aa60*/  BRA `(.L_x_448) ;  /* 0xffffb50000007947 */ /* 0x000fea000383ffff */
.L_x_366:
[----:B------:R-:W-:Y:S01]  /*1aa70*/  IMAD.MOV.U32 R56, RZ, RZ, R12 ;  /* 0x000000ffff387224 */ /* 0x000fe200078e000c */
[----:B------:R-:W-:Y:S01]  /*1aa80*/  MOV R47, RZ ;  /* 0x000000ff002f7202 */ /* 0x000fe20000000f00 */
[----:B------:R-:W-:Y:S01]  /*1aa90*/  IMAD.MOV.U32 R3, RZ, RZ, 0x1c1f ;  /* 0x00001c1fff037424 */ /* 0x000fe200078e00ff */
[----:B------:R-:W-:Y:S02]  /*1aaa0*/  MOV R2, 0x1aac0 ;  /* 0x0001aac000027802 */ /* 0x000fe40000000f00 */
[----:B-12---:R-:W-:Y:S05]  /*1aab0*/  CALL.REL.NOINC `($__internal_5_$__cuda_sm70_shflsync_idx_p) ;  /* 0x0000101000007944 */ /* 0x006fea0003c00000 */
[----:B------:R-:W-:Y:S01]  /*1aac0*/  MOV R0, R58 ;  /* 0x0000003a00007202 */ /* 0x000fe20000000f00 */
[----:B------:R-:W-:Y:S05]  /*1aad0*/  BRA `(.L_x_449) ;  /* 0xffffb4b000007947 */ /* 0x000fea000383ffff */
.L_x_369:
[----:B------:R-:W-:Y:S01]  /*1aae0*/  IMAD.MOV.U32 R56, RZ, RZ, R5 ;  /* 0x000000ffff387224 */ /* 0x000fe200078e0005 */
[----:B------:R-:W-:Y:S01]  /*1aaf0*/  MOV R47, 0x1 ;  /* 0x00000001002f7802 */ /* 0x000fe20000000f00 */
[----:B----4-:R-:W-:Y:S01]  /*1ab00*/  IMAD.MOV.U32 R3, RZ, RZ, 0x1c1f ;  /* 0x00001c1fff037424 */ /* 0x010fe200078e00ff */
[----:B------:R-:W-:-:S02]  /*1ab10*/  MOV R2, 0x1ab30 ;  /* 0x0001ab3000027802 */ /* 0x000fc40000000f00 */
[----:B-123--:R-:W-:Y:S05]  /*1ab20*/  CALL.REL.NOINC `($__internal_5_$__cuda_sm70_shflsync_idx_p) ;  /* 0x00000fa000007944 */ /* 0x00efea0003c00000 */
        /* <DEDUP_REMOVED lines=8> */
.L_x_372:
[----:B------:R-:W-:Y:S01]  /*1abb0*/  IMAD.MOV.U32 R56, RZ, RZ, R5 ;  /* 0x000000ffff387224 */ /* 0x000fe200078e0005 */
[----:B------:R-:W-:Y:S01]  /*1abc0*/  MOV R47, 0x2 ;  /* 0x00000002002f7802 */ /* 0x000fe20000000f00 */
[----:B-1----:R-:W-:Y:S01]  /*1abd0*/  IMAD.MOV.U32 R3, RZ, RZ, 0x1c1f ;  /* 0x00001c1fff037424 */ /* 0x002fe200078e00ff */
[----:B------:R-:W-:Y:S02]  /*1abe0*/  MOV R2, 0x1ac00 ;  /* 0x0001ac0000027802 */ /* 0x000fe40000000f00 */
[----:B--234-:R-:W-:Y:S05]  /*1abf0*/  CALL.REL.NOINC `($__internal_5_$__cuda_sm70_shflsync_idx_p) ;  /* 0x00000ed000007944 */ /* 0x01cfea0003c00000 */
[----:B------:R-:W-:Y:S01]  /*1ac00*/  MOV R4, R58 ;  /* 0x0000003a00047202 */ /* 0x000fe20000000f00 */
[----:B------:R-:W-:Y:S05]  /*1ac10*/  BRA `(.L_x_451) ;  /* 0xffffba2000007947 */ /* 0x000fea000383ffff */
.L_x_373:
[----:B------:R-:W-:Y:S01]  /*1ac20*/  IMAD.MOV.U32 R56, RZ, RZ, R12 ;  /* 0x000000ffff387224 */ /* 0x000fe200078e000c */
[----:B------:R-:W-:Y:S01]  /*1ac30*/  MOV R47, 0x2 ;  /* 0x00000002002f7802 */ /* 0x000fe20000000f00 */
[----:B------:R-:W-:Y:S01]  /*1ac40*/  IMAD.MOV.U32 R3, RZ, RZ, 0x1c1f ;  /* 0x00001c1fff037424 */ /* 0x000fe200078e00ff */
[----:B------:R-:W-:Y:S02]  /*1ac50*/  MOV R2, 0x1ac70 ;  /* 0x0001ac7000027802 */ /* 0x000fe40000000f00 */
[----:B-1234-:R-:W-:Y:S05]  /*1ac60*/  CALL.REL.NOINC `($__internal_5_$__cuda_sm70_shflsync_idx_p) ;  /* 0x00000e6000007944 */ /* 0x01efea0003c00000 */
[----:B------:R-:W-:Y:S01]  /*1ac70*/  MOV R0, R58 ;  /* 0x0000003a00007202 */ /* 0x000fe20000000f00 */
[----:B------:R-:W-:Y:S05]  /*1ac80*/  BRA `(.L_x_452) ;  /* 0xffffb9d000007947 */ /* 0x000fea000383ffff */
.L_x_376:
        /* <DEDUP_REMOVED lines=13> */
.L_x_380:
[----:B------:R-:W-:Y:S01]  /*1ad60*/  IMAD.MOV.U32 R56, RZ, RZ, R5 ;  /* 0x000000ffff387224 */ /* 0x000fe200078e0005 */
[----:B------:R-:W-:Y:S01]  /*1ad70*/  MOV R47, RZ ;  /* 0x000000ff002f7202 */ /* 0x000fe20000000f00 */
[----:B------:R-:W-:Y:S01]  /*1ad80*/  IMAD.MOV.U32 R3, RZ, RZ, 0x181f ;  /* 0x0000181fff037424 */ /* 0x000fe200078e00ff */
[----:B------:R-:W-:Y:S02]  /*1ad90*/  MOV R2, 0x1adb0 ;  /* 0x0001adb000027802 */ /* 0x000fe40000000f00 */
[----:B------:R-:W-:Y:S05]  /*1ada0*/  CALL.REL.NOINC `($__internal_5_$__cuda_sm70_shflsync_idx_p) ;  /* 0x00000d2000007944 */ /* 0x000fea0003c00000 */
[----:B------:R-:W-:Y:S01]  /*1adb0*/  MOV R7, R58 ;  /* 0x0000003a00077202 */ /* 0x000fe20000000f00 */
[----:B------:R-:W-:Y:S05]  /*1adc0*/  BRA `(.L_x_454) ;  /* 0xffffc74000007947 */ /* 0x000fea000383ffff */
.L_x_381:
[----:B------:R-:W-:Y:S01]  /*1add0*/  IMAD.MOV.U32 R56, RZ, RZ, R6 ;  /* 0x000000ffff387224 */ /* 0x000fe200078e0006 */
[----:B------:R-:W-:Y:S01]  /*1ade0*/  MOV R47, RZ ;  /* 0x000000ff002f7202 */ /* 0x000fe20000000f00 */
[----:B------:R-:W-:Y:S01]  /*1adf0*/  IMAD.MOV.U32 R3, RZ, RZ, 0x181f ;  /* 0x0000181fff037424 */ /* 0x000fe200078e00ff */
[----:B------:R-:W-:Y:S02]  /*1ae00*/  MOV R2, 0x1ae20 ;  /* 0x0001ae2000027802 */ /* 0x000fe40000000f00 */
[----:B-12---:R-:W-:Y:S05]  /*1ae10*/  CALL.REL.NOINC `($__internal_5_$__cuda_sm70_shflsync_idx_p) ;  /* 0x00000cb000007944 */ /* 0x006fea0003c00000 */
[----:B------:R-:W-:Y:S01]  /*1ae20*/  MOV R2, R58 ;  /* 0x0000003a00027202 */ /* 0x000fe20000000f00 */
[----:B------:R-:W-:Y:S05]  /*1ae30*/  BRA `(.L_x_455) ;  /* 0xffffc6f000007947 */ /* 0x000fea000383ffff */
.L_x_382:
        /* <DEDUP_REMOVED lines=13> */
.L_x_383:
[----:B------:R-:W-:Y:S01]  /*1af10*/  IMAD.MOV.U32 R56, RZ, RZ, R5 ;  /* 0x000000ffff387224 */ /* 0x000fe200078e0005 */
[----:B------:R-:W-:Y:S01]  /*1af20*/  MOV R47, 0x2 ;  /* 0x00000002002f7802 */ /* 0x000fe20000000f00 */
[----:B-1----:R-:W-:Y:S01]  /*1af30*/  IMAD.MOV.U32 R3, RZ, RZ, 0x181f ;  /* 0x0000181fff037424 */ /* 0x002fe200078e00ff */
[----:B------:R-:W-:Y:S02]  /*1af40*/  MOV R2, 0x1af60 ;  /* 0x0001af6000027802 */ /* 0x000fe40000000f00 */
[----:B---34-:R-:W-:Y:S05]  /*1af50*/  CALL.REL.NOINC `($__internal_5_$__cuda_sm70_shflsync_idx_p) ;  /* 0x00000b7000007944 */ /* 0x018fea0003c00000 */
[----:B------:R-:W-:Y:S01]  /*1af60*/  MOV R7, R58 ;  /* 0x0000003a00077202 */ /* 0x000fe20000000f00 */
[----:B------:R-:W-:Y:S05]  /*1af70*/  BRA `(.L_x_457) ;  /* 0xffffc6a000007947 */ /* 0x000fea000383ffff */
.L_x_384:
[----:B------:R-:W-:Y:S01]  /*1af80*/  IMAD.MOV.U32 R56, RZ, RZ, R6 ;  /* 0x000000ffff387224 */ /* 0x000fe200078e0006 */
[----:B------:R-:W-:Y:S01]  /*1af90*/  MOV R47, 0x2 ;  /* 0x00000002002f7802 */ /* 0x000fe20000000f00 */
[----:B-1----:R-:W-:Y:S01]  /*1afa0*/  IMAD.MOV.U32 R3, RZ, RZ, 0x181f ;  /* 0x0000181fff037424 */ /* 0x002fe200078e00ff */
[----:B------:R-:W-:Y:S02]  /*1afb0*/  MOV R2, 0x1afd0 ;  /* 0x0001afd000027802 */ /* 0x000fe40000000f00 */
[----:B--234-:R-:W-:Y:S05]  /*1afc0*/  CALL.REL.NOINC `($__internal_5_$__cuda_sm70_shflsync_idx_p) ;  /* 0x00000b0000007944 */ /* 0x01cfea0003c00000 */
[----:B------:R-:W-:Y:S01]  /*1afd0*/  MOV R2, R58 ;  /* 0x0000003a00027202 */ /* 0x000fe20000000f00 */
[----:B------:R-:W-:Y:S05]  /*1afe0*/  BRA `(.L_x_458) ;  /* 0xffffc65000007947 */ /* 0x000fea000383ffff */
.L_x_385:
        /* <DEDUP_REMOVED lines=13> */
.L_x_386:
[----:B------:R-:W-:Y:S01]  /*1b0c0*/  IMAD.MOV.U32 R56, RZ, RZ, R5 ;  /* 0x000000ffff387224 */ /* 0x000fe200078e0005 */
[----:B------:R-:W-:Y:S01]  /*1b0d0*/  MOV R47, 0x4 ;  /* 0x00000004002f7802 */ /* 0x000fe20000000f00 */
[----:B--2---:R-:W-:Y:S01]  /*1b0e0*/  IMAD.MOV.U32 R3, RZ, RZ, 0x181f ;  /* 0x0000181fff037424 */ /* 0x004fe200078e00ff */
[----:B------:R-:W-:Y:S02]  /*1b0f0*/  MOV R2, 0x1b110 ;  /* 0x0001b11000027802 */ /* 0x000fe40000000f00 */
[----:B-1-34-:R-:W-:Y:S05]  /*1b100*/  CALL.REL.NOINC `($__internal_5_$__cuda_sm70_shflsync_idx_p) ;  /* 0x000009c000007944 */ /* 0x01afea0003c00000 */
[----:B------:R-:W-:Y:S01]  /*1b110*/  MOV R7, R58 ;  /* 0x0000003a00077202 */ /* 0x000fe20000000f00 */
[----:B------:R-:W-:Y:S05]  /*1b120*/  BRA `(.L_x_460) ;  /* 0xffffc60000007947 */ /* 0x000fea000383ffff */
.L_x_387:
[----:B------:R-:W-:Y:S01]  /*1b130*/  IMAD.MOV.U32 R56, RZ, RZ, R6 ;  /* 0x000000ffff387224 */ /* 0x000fe200078e0006 */
[----:B------:R-:W-:Y:S01]  /*1b140*/  MOV R47, 0x4 ;  /* 0x00000004002f7802 */ /* 0x000fe20000000f00 */
[----:B--2---:R-:W-:Y:S01]  /*1b150*/  IMAD.MOV.U32 R3, RZ, RZ, 0x181f ;  /* 0x0000181fff037424 */ /* 0x004fe200078e00ff */
[----:B------:R-:W-:Y:S02]  /*1b160*/  MOV R2, 0x1b180 ;  /* 0x0001b18000027802 */ /* 0x000fe40000000f00 */
[----:B-1-34-:R-:W-:Y:S05]  /*1b170*/  CALL.REL.NOINC `($__internal_5_$__cuda_sm70_shflsync_idx_p) ;  /* 0x0000095000007944 */ /* 0x01afea0003c00000 */
[----:B------:R-:W-:Y:S01]  /*1b180*/  MOV R2, R58 ;  /* 0x0000003a00027202 */ /* 0x000fe20000000f00 */
[----:B------:R-:W-:Y:S05]  /*1b190*/  BRA `(.L_x_461) ;  /* 0xffffc5b000007947 */ /* 0x000fea000383ffff */
.L_x_388:
        /* <DEDUP_REMOVED lines=13> */
.L_x_389:
[----:B------:R-:W-:Y:S01]  /*1b270*/  IMAD.MOV.U32 R56, RZ, RZ, R5 ;  /* 0x000000ffff387224 */ /* 0x000fe200078e0005 */
[----:B------:R-:W-:Y:S01]  /*1b280*/  MOV R47, 0x6 ;  /* 0x00000006002f7802 */ /* 0x000fe20000000f00 */
[----:B--2---:R-:W-:Y:S01]  /*1b290*/  IMAD.MOV.U32 R3, RZ, RZ, 0x181f ;  /* 0x0000181fff037424 */ /* 0x004fe200078e00ff */
[----:B------:R-:W-:Y:S02]  /*1b2a0*/  MOV R2, 0x1b2c0 ;  /* 0x0001b2c000027802 */ /* 0x000fe40000000f00 */
[----:B-1--4-:R-:W-:Y:S05]  /*1b2b0*/  CALL.REL.NOINC `($__internal_5_$__cuda_sm70_shflsync_idx_p) ;  /* 0x0000081000007944 */ /* 0x012fea0003c00000 */
[----:B------:R-:W-:Y:S01]  /*1b2c0*/  MOV R7, R58 ;  /* 0x0000003a00077202 */ /* 0x000fe20000000f00 */
[----:B------:R-:W-:Y:S05]  /*1b2d0*/  BRA `(.L_x_463) ;  /* 0xffffc56000007947 */ /* 0x000fea000383ffff */
.L_x_390:
[----:B------:R-:W-:Y:S01]  /*1b2e0*/  IMAD.MOV.U32 R56, RZ, RZ, R6 ;  /* 0x000000ffff387224 */ /* 0x000fe200078e0006 */
[----:B------:R-:W-:Y:S01]  /*1b2f0*/  MOV R47, 0x6 ;  /* 0x00000006002f7802 */ /* 0x000fe20000000f00 */
[----:B--2---:R-:W-:Y:S01]  /*1b300*/  IMAD.MOV.U32 R3, RZ, RZ, 0x181f ;  /* 0x0000181fff037424 */ /* 0x004fe200078e00ff */
[----:B------:R-:W-:Y:S02]  /*1b310*/  MOV R2, 0x1b330 ;  /* 0x0001b33000027802 */ /* 0x000fe40000000f00 */
[----:B-1-34-:R-:W-:Y:S05]  /*1b320*/  CALL.REL.NOINC `($__internal_5_$__cuda_sm70_shflsync_idx_p) ;  /* 0x000007a000007944 */ /* 0x01afea0003c00000 */
[----:B------:R-:W-:Y:S01]  /*1b330*/  MOV R2, R58 ;  /* 0x0000003a00027202 */ /* 0x000fe20000000f00 */
[----:B------:R-:W-:Y:S05]  /*1b340*/  BRA `(.L_x_464) ;  /* 0xffffc51000007947 */ /* 0x000fea000383ffff */
.L_x_391:
        /* <DEDUP_REMOVED lines=13> */
.L_x_393:
[----:B------:R-:W-:Y:S01]  /*1b420*/  IMAD.MOV.U32 R56, RZ, RZ, R46 ;  /* 0x000000ffff387224 */ /* 0x000fe200078e002e */
[----:B------:R-:W-:Y:S01]  /*1b430*/  MOV R47, RZ ;  /* 0x000000ff002f7202 */ /* 0x000fe20000000f00 */
[----:B----4-:R-:W-:Y:S01]  /*1b440*/  IMAD.MOV.U32 R3, RZ, RZ, 0x1f ;  /* 0x0000001fff037424 */ /* 0x010fe200078e00ff */
[----:B------:R-:W-:Y:S02]  /*1b450*/  MOV R2, 0x1b470 ;  /* 0x0001b47000027802 */ /* 0x000fe40000000f00 */
[----:B------:R-:W-:Y:S05]  /*1b460*/  CALL.REL.NOINC `($__internal_5_$__cuda_sm70_shflsync_idx_p) ;  /* 0x0000066000007944 */ /* 0x000fea0003c00000 */
[----:B------:R-:W-:Y:S01]  /*1b470*/  MOV R9, R58 ;  /* 0x0000003a00097202 */ /* 0x000fe20000000f00 */
[----:B------:R-:W-:Y:S05]  /*1b480*/  BRA `(.L_x_466) ;  /* 0xffffc5a000007947 */ /* 0x000fea000383ffff */
.L_x_394:
[----:B------:R-:W-:Y:S01]  /*1b490*/  IMAD.MOV.U32 R56, RZ, RZ, R46 ;  /* 0x000000ffff387224 */ /* 0x000fe200078e002e */
[----:B------:R-:W-:Y:S01]  /*1b4a0*/  MOV R47, 0x1 ;  /* 0x00000001002f7802 */ /* 0x000fe20000000f00 */
[----:B----4-:R-:W-:Y:S01]  /*1b4b0*/  IMAD.MOV.U32 R3, RZ, RZ, 0x1f ;  /* 0x0000001fff037424 */ /* 0x010fe200078e00ff */
[----:B------:R-:W-:Y:S02]  /*1b4c0*/  MOV R2, 0x1b4e0 ;  /* 0x0001b4e000027802 */ /* 0x000fe40000000f00 */
[----:B-12---:R-:W-:Y:S05]  /*1b4d0*/  CALL.REL.NOINC `($__internal_5_$__cuda_sm70_shflsync_idx_p) ;  /* 0x000005f000007944 */ /* 0x006fea0003c00000 */
[----:B------:R-:W-:Y:S01]  /*1b4e0*/  MOV R8, R58 ;  /* 0x0000003a00087202 */ /* 0x000fe20000000f00 */
[----:B------:R-:W-:Y:S05]  /*1b4f0*/  BRA `(.L_x_467) ;  /* 0xffffc55000007947 */ /* 0x000fea000383ffff */
.L_x_395:
[----:B------:R-:W-:Y:S02]  /*1b500*/  MOV R2, 0x1 ;  /* 0x0000000100027802 */ /* 0x000fe40000000f00 */
[----:B------:R-:W-:-:S02]  /*1b510*/  MOV R3, 0x1b530 ;  /* 0x0001b53000037802 */ /* 0x000fc40000000f00 */
[----:B-123--:R-:W-:Y:S05]  /*1b520*/  CALL.REL.NOINC `($__internal_6_$__cuda_sm70_shflsync_up_p) ;  /* 0x000005f000007944 */ /* 0x00efea0003c00000 */
[----:B------:R-:W-:Y:S05]  /*1b530*/  BRA `(.L_x_468) ;  /* 0xffffc64000007947 */ /* 0x000fea000383ffff */
.L_x_396:
[----:B------:R-:W-:Y:S02]  /*1b540*/  MOV R2, 0x2 ;  /* 0x0000000200027802 */ /* 0x000fe40000000f00 */
[----:B------:R-:W-:-:S02]  /*1b550*/  MOV R3, 0x1b570 ;  /* 0x0001b57000037802 */ /* 0x000fc40000000f00 */
[----:B-12---:R-:W-:Y:S05]  /*1b560*/  CALL.REL.NOINC `($__internal_6_$__cuda_sm70_shflsync_up_p) ;  /* 0x000005b000007944 */ /* 0x006fea0003c00000 */
        /* <DEDUP_REMOVED lines=24> */
.L_x_400:
[----:B------:R-:W-:Y:S02]  /*1b6f0*/  MOV R2, 0x1 ;  /* 0x0000000100027802 */ /* 0x000fe40000000f00 */
[----:B------:R-:W-:Y:S02]  /*1b700*/  MOV R3, 0x1b720 ;  /* 0x0001b72000037802 */ /* 0x000fe40000000f00 */
[----:B------:R-:W-:Y:S05]  /*1b710*/  CALL.REL.NOINC `($__internal_6_$__cuda_sm70_shflsync_up_p) ;  /* 0x0000040000007944 */ /* 0x000fea0003c00000 */
[----:B------:R-:W-:Y:S01]  /*1b720*/  MOV R2, R4 ;  /* 0x0000000400027202 */ /* 0x000fe20000000f00 */
[----:B------:R-:W-:Y:S05]  /*1b730*/  BRA `(.L_x_470) ;  /* 0xffffc6a000007947 */ /* 0x000fea000383ffff */
.L_x_401:
        /* <DEDUP_REMOVED lines=27> */
.L_x_403:
[----:B------:R-:W-:Y:S02]  /*1b8f0*/  SEL R0, RZ, 0x1, P0 ;  /* 0x00000001ff007807 */ /* 0x000fe40000000000 */
[----:B------:R-:W-:Y:S02]  /*1b900*/  MOV R2, 0x1b920 ;  /* 0x0001b92000027802 */ /* 0x000fe40000000f00 */
[----:B---3--:R-:W-:Y:S05]  /*1b910*/  CALL.REL.NOINC `($__internal_7_$__cuda_sm70_votesync_ballot) ;  /* 0x0000027000007944 */ /* 0x008fea0003c00000 */
[----:B------:R-:W-:Y:S05]  /*1b920*/  BRA `(.L_x_472) ;  /* 0xffffc64000007947 */ /* 0x000fea000383ffff */
.L_x_404:
[----:B------:R-:W-:Y:S01]  /*1b930*/  IMAD.MOV.U32 R56, RZ, RZ, R6 ;  /* 0x000000ffff387224 */ /* 0x000fe200078e0006 */
[----:B--2---:R-:W-:Y:S01]  /*1b940*/  MOV R47, R10 ;  /* 0x0000000a002f7202 */ /* 0x004fe20000000f00 */
[----:B------:R-:W-:Y:S01]  /*1b950*/  IMAD.MOV.U32 R3, RZ, RZ, 0x1f ;  /* 0x0000001fff037424 */ /* 0x000fe200078e00ff */
[----:B------:R-:W-:Y:S02]  /*1b960*/  MOV R2, 0x1b980 ;  /* 0x0001b98000027802 */ /* 0x000fe40000000f00 */
[----:B-1-3--:R-:W-:Y:S05]  /*1b970*/  CALL.REL.NOINC `($__internal_5_$__cuda_sm70_shflsync_idx_p) ;  /* 0x0000015000007944 */ /* 0x00afea0003c00000 */
[----:B------:R-:W-:Y:S01]  /*1b980*/  IMAD.MOV.U32 R8, RZ, RZ, R58 ;  /* 0x000000ffff087224 */ /* 0x000fe200078e003a */
[----:B------:R-:W-:Y:S01]  /*1b990*/  MOV R47, R10 ;  /* 0x0000000a002f7202 */ /* 0x000fe20000000f00 */
[----:B------:R-:W-:Y:S01]  /*1b9a0*/  IMAD.MOV.U32 R56, RZ, RZ, R7 ;  /* 0x000000ffff387224 */ /* 0x000fe200078e0007 */
[----:B------:R-:W-:Y:S02]  /*1b9b0*/  MOV R3, 0x1f ;  /* 0x0000001f00037802 */ /* 0x000fe40000000f00 */
[----:B------:R-:W-:-:S02]  /*1b9c0*/  MOV R2, 0x1b9e0 ;  /* 0x0001b9e000027802 */ /* 0x000fc40000000f00 */
[----:B------:R-:W-:Y:S05]  /*1b9d0*/  CALL.REL.NOINC `($__internal_5_$__cuda_sm70_shflsync_idx_p) ;  /* 0x000000f000007944 */ /* 0x000fea0003c00000 */
[----:B------:R-:W-:Y:S01]  /*1b9e0*/  MOV R7, R58 ;  /* 0x0000003a00077202 */ /* 0x000fe20000000f00 */
[----:B------:R-:W-:Y:S05]  /*1b9f0*/  BRA `(.L_x_473) ;  /* 0xffffc5b000007947 */ /* 0x000fea000383ffff */
.L_x_407:
[----:B------:R-:W-:Y:S01]  /*1ba00*/  IMAD.MOV.U32 R56, RZ, RZ, R4 ;  /* 0x000000ffff387224 */ /* 0x000fe200078e0004 */
[----:B------:R-:W-:Y:S01]  /*1ba10*/  MOV R47, R0 ;  /* 0x00000000002f7202 */ /* 0x000fe20000000f00 */
[----:B------:R-:W-:Y:S01]  /*1ba20*/  IMAD.MOV.U32 R3, RZ, RZ, 0x1f ;  /* 0x0000001fff037424 */ /* 0x000fe200078e00ff */
[----:B------:R-:W-:-:S02]  /*1ba30*/  MOV R2, 0x1ba50 ;  /* 0x0001ba5000027802 */ /* 0x000fc40000000f00 */
[----:B--234-:R-:W-:Y:S05]  /*1ba40*/  CALL.REL.NOINC `($__internal_5_$__cuda_sm70_shflsync_idx_p) ;  /* 0x0000008000007944 */ /* 0x01cfea0003c00000 */
[----:B------:R-:W-:Y:S01]  /*1ba50*/  MOV R12, R58 ;  /* 0x0000003a000c7202 */ /* 0x000fe20000000f00 */
[----:B------:R-:W-:Y:S05]  /*1ba60*/  BRA `(.L_x_406) ;  /* 0xffffc5a000007947 */ /* 0x000fea000383ffff */
        .weak           $__internal_4_$__cuda_sm70_shflsync_bfly_p
        .type           $__internal_4_$__cuda_sm70_shflsync_bfly_p,@function
        .size           $__internal_4_$__cuda_sm70_shflsync_bfly_p,($__internal_5_$__cuda_sm70_shflsync_idx_p - $__internal_4_$__cuda_sm70_shflsync_bfly_p)
$__internal_4_$__cuda_sm70_shflsync_bfly_p:
[----:B------:R-:W-:Y:S02]  /*1ba70*/  MOV R8, 0xffffffff ;  /* 0xffffffff00087802 */ /* 0x000fe40000000f00 */
[----:B------:R-:W-:-:S02]  /*1ba80*/  MOV R3, 0x1f ;  /* 0x0000001f00037802 */ /* 0x000fc40000000f00 */
[----:B------:R-:W-:Y:S04]  /*1ba90*/  WARPSYNC R8 ;  /* 0x0000000800007348 */ /* 0x000fe80003800000 */
[----:B------:R1:W2:Y:S02]  /*1baa0*/  SHFL.BFLY PT, R0, R4, R0, R3 ;  /* 0x0c00000004007389 */ /* 0x0002a400000e0003 */
[----:B-1----:R-:W-:-:S04]  /*1bab0*/  MOV R3, 0x0 ;  /* 0x0000000000037802 */ /* 0x002fc80000000f00 */
[----:B--2---:R-:W-:Y:S05]  /*1bac0*/  RET.REL.NODEC R2 `(_ZN7cutlass13device_kernelIN5flash19enable_sm80_to_sm89INS1_16FlashAttnFwdSm80INS1_25CollectiveMainloopFwdSm80ILi4ELi1ELb0EN4cute5tupleIJNS5_1CILi128EEENS7_ILi80EEENS7_ILi64EEEEEELi64ENS_6half_tEfNS_4arch4Sm80ELb0ELb0ELb1ELb1ELb1ELb1ELb1ELb1EEENS1_21CollectiveEpilogueFwdINS6_IJS8_SA_S9_EEENS6_IJNS7_ILi1EEESI_SI_EEESC_SE_Li128ELb1ELb1ELb1ELb0EEENS1_36VarlenDynamicPersistentTileSchedulerILi128ELi80ELi128ELi128ELb1ELb1ELb0ELb0ELb1ELb1EEEEEEEEEvNT_6ParamsE) ;  /* 0xfffe453002007950 */ /* 0x004fea0003c3ffff */
        .weak           $__internal_5_$__cuda_sm70_shflsync_idx_p
        .type           $__internal_5_$__cuda_sm70_shflsync_idx_p,@function
        .size           $__internal_5_$__cuda_sm70_shflsync_idx_p,($__internal_6_$__cuda_sm70_shflsync_up_p - $__internal_5_$__cuda_sm70_shflsync_idx_p)
$__internal_5_$__cuda_sm70_shflsync_idx_p:
[----:B------:R-:W-:-:S04]  /*1bad0*/  MOV R58, 0xffffffff ;  /* 0xffffffff003a7802 */ /* 0x000fc80000000f00 */
[----:B------:R-:W-:Y:S04]  /*1bae0*/  WARPSYNC R58 ;  /* 0x0000003a00007348 */ /* 0x000fe80003800000 */
[----:B------:R1:W2:Y:S02]  /*1baf0*/  SHFL.IDX PT, R58, R56, R47, R3 ;  /* 0x0000002f383a7389 */ /* 0x0002a400000e0003 */
[----:B-1----:R-:W-:-:S04]  /*1bb00*/  MOV R3, 0x0 ;  /* 0x0000000000037802 */ /* 0x002fc80000000f00 */
[----:B--2---:R-:W-:Y:S05]  /*1bb10*/  RET.REL.NODEC R2 `(_ZN7cutlass13device_kernelIN5flash19enable_sm80_to_sm89INS1_16FlashAttnFwdSm80INS1_25CollectiveMainloopFwdSm80ILi4ELi1ELb0EN4cute5tupleIJNS5_1CILi128EEENS7_ILi80EEENS7_ILi64EEEEEELi64ENS_6half_tEfNS_4arch4Sm80ELb0ELb0ELb1ELb1ELb1ELb1ELb1ELb1EEENS1_21CollectiveEpilogueFwdINS6_IJS8_SA_S9_EEENS6_IJNS7_ILi1EEESI_SI_EEESC_SE_Li128ELb1ELb1ELb1ELb0EEENS1_36VarlenDynamicPersistentTileSchedulerILi128ELi80ELi128ELi128ELb1ELb1ELb0ELb0ELb1ELb1EEEEEEEEEvNT_6ParamsE) ;  /* 0xfffe44e002007950 */ /* 0x004fea0003c3ffff */
        .weak           $__internal_6_$__cuda_sm70_shflsync_up_p
        .type           $__internal_6_$__cuda_sm70_shflsync_up_p,@function
        .size           $__internal_6_$__cuda_sm70_shflsync_up_p,($__internal_7_$__cuda_sm70_votesync_ballot - $__internal_6_$__cuda_sm70_shflsync_up_p)
$__internal_6_$__cuda_sm70_shflsync_up_p:
[----:B------:R-:W-:Y:S02]  /*1bb20*/  IMAD.MOV.U32 R4, RZ, RZ, RZ ;  /* 0x000000ffff047224 */ /* 0x000fe400078e00ff */
[----:B------:R-:W-:-:S04]  /*1bb30*/  IMAD.MOV.U32 R10, RZ, RZ, -0x1 ;  /* 0xffffffffff0a7424 */ /* 0x000fc800078e00ff */
[----:B------:R-:W-:Y:S04]  /*1bb40*/  WARPSYNC R10 ;  /* 0x0000000a00007348 */ /* 0x000fe80003800000 */
[----:B------:R1:W2:Y:S02]  /*1bb50*/  SHFL.UP PT, R4, R0, R2, R4 ;  /* 0x0400000200047389 */ /* 0x0002a400000e0004 */
[----:B-1----:R-:W-:Y:S02]  /*1bb60*/  MOV R2, R3 ;  /* 0x0000000300027202 */ /* 0x002fe40000000f00 */
[----:B------:R-:W-:-:S04]  /*1bb70*/  MOV R3, 0x0 ;  /* 0x0000000000037802 */ /* 0x000fc80000000f00 */
[----:B--2---:R-:W-:Y:S05]  /*1bb80*/  RET.REL.NODEC R2 `(_ZN7cutlass13device_kernelIN5flash19enable_sm80_to_sm89INS1_16FlashAttnFwdSm80INS1_25CollectiveMainloopFwdSm80ILi4ELi1ELb0EN4cute5tupleIJNS5_1CILi128EEENS7_ILi80EEENS7_ILi64EEEEEELi64ENS_6half_tEfNS_4arch4Sm80ELb0ELb0ELb1ELb1ELb1ELb1ELb1ELb1EEENS1_21CollectiveEpilogueFwdINS6_IJS8_SA_S9_EEENS6_IJNS7_ILi1EEESI_SI_EEESC_SE_Li128ELb1ELb1ELb1ELb0EEENS1_36VarlenDynamicPersistentTileSchedulerILi128ELi80ELi128ELi128ELb1ELb1ELb0ELb0ELb1ELb1EEEEEEEEEvNT_6ParamsE) ;  /* 0xfffe447002007950 */ /* 0x004fea0003c3ffff */
        .weak           $__internal_7_$__cuda_sm70_votesync_ballot
        .type           $__internal_7_$__cuda_sm70_votesync_ballot,@function
        .size           $__internal_7_$__cuda_sm70_votesync_ballot,(.L_x_1915 - $__internal_7_$__cuda_sm70_votesync_ballot)
$__internal_7_$__cuda_sm70_votesync_ballot:
[----:B------:R-:W-:Y:S01]  /*1bb90*/  ISETP.NE.U32.AND P0, PT, R0, 0x1, PT ;  /* 0x000000010000780c */ /* 0x000fe20003f05070 */
[----:B------:R-:W-:-:S04]  /*1bba0*/  IMAD.MOV.U32 R3, RZ, RZ, -0x1 ;  /* 0xffffffffff037424 */ /* 0x000fc800078e00ff */
[----:B------:R-:W-:Y:S08]  /*1bbb0*/  WARPSYNC R3 ;  /* 0x0000000300007348 */ /* 0x000ff00003800000 */
[----:B------:R-:W-:-:S04]  /*1bbc0*/  VOTE.ANY R0, PT, !P0 ;  /* 0x0000000000007806 */ /* 0x000fc800040e0100 */
[----:B------:R-:W-:Y:S01]  /*1bbd0*/  LOP3.LUT R0, R0, R3, RZ, 0xc0, !PT ;  /* 0x0000000300007212 */ /* 0x000fe200078ec0ff */
[----:B------:R-:W-:-:S04]  /*1bbe0*/  IMAD.MOV.U32 R3, RZ, RZ, 0x0 ;  /* 0x00000000ff037424 */ /* 0x000fc800078e00ff */
[----:B------:R-:W-:Y:S05]  /*1bbf0*/  RET.REL.NODEC R2 `(_ZN7cutlass13device_kernelIN5flash19enable_sm80_to_sm89INS1_16FlashAttnFwdSm80INS1_25CollectiveMainloopFwdSm80ILi4ELi1ELb0EN4cute5tupleIJNS5_1CILi128EEENS7_ILi80EEENS7_ILi64EEEEEELi64ENS_6half_tEfNS_4arch4Sm80ELb0ELb0ELb1ELb1ELb1ELb1ELb1ELb1EEENS1_21CollectiveEpilogueFwdINS6_IJS8_SA_S9_EEENS6_IJNS7_ILi1EEESI_SI_EEESC_SE_Li128ELb1ELb1ELb1ELb0EEENS1_36VarlenDynamicPersistentTileSchedulerILi128ELi80ELi128ELi128ELb1ELb1ELb0ELb0ELb1ELb1EEEEEEEEEvNT_6ParamsE) ;  /* 0xfffe440002007950 */ /* 0x000fea0003c3ffff */
.L_x_474:
        /* <DEDUP_REMOVED lines=16> */
.L_x_1915:


//--------------------- .text._ZN7cutlass13device_kernelIN5flash19enable_sm80_to_sm89INS1_16FlashAttnFwdSm80INS1_25CollectiveMainloopFwdSm80ILi4ELi1ELb0EN4cute5tupleIJNS5_1CILi128EEENS7_ILi96EEENS7_ILi64EEEEEELi64ENS_6half_tEfNS_4arch4Sm80ELb0ELb1ELb1ELb0ELb1ELb0ELb1ELb1EEENS1_21CollectiveEpilogueFwdINS6_IJS8_SA_S9_EEENS6_IJNS7_ILi1EEESI_SI_EEESC_SE_Li128ELb0ELb1ELb1ELb0EEENS1_19SingleTileSchedulerILb0ELb1ELb1ELi128EEEEEEEEEvNT_6ParamsE --------------------------
	.section	.text._ZN7cutlass13device_kernelIN5flash19enable_sm80_to_sm89INS1_16FlashAttnFwdSm80INS1_25CollectiveMainloopFwdSm80ILi4ELi1ELb0EN4cute5tupleIJNS5_1CILi128EEENS7_ILi96EEENS7_ILi64EEEEEELi64ENS_6half_tEfNS_4arch4Sm80ELb0ELb1ELb1ELb0ELb1ELb0ELb1ELb1EEENS1_21CollectiveEpilogueFwdINS6_IJS8_SA_S9_EEENS6_IJNS7_ILi1EEESI_SI_EEESC_SE_Li128ELb0ELb1ELb1ELb0EEENS1_19SingleTileSchedulerILb0ELb1ELb1ELi128EEEEEEEEEvNT_6ParamsE,"ax",@progbits
	.sectioninfo	@"SHI_REGISTERS=255"
	.align	128
.text._ZN7cutlass13device_kernelIN5flash19enable_sm80_to_sm89INS1_16FlashAttnFwdSm80INS1_25CollectiveMainloopFwdSm80ILi4ELi1ELb0EN4cute5tupleIJNS5_1CILi128EEENS7_ILi96EEENS7_ILi64EEEEEELi64ENS_6half_tEfNS_4arch4Sm80ELb0ELb1ELb1ELb0ELb1ELb0ELb1ELb1EEENS1_21CollectiveEpilogueFwdINS6_IJS8_SA_S9_EEENS6_IJNS7_ILi1EEESI_SI_EEESC_SE_Li128ELb0ELb1ELb1ELb0EEENS1_19SingleTileSchedulerILb0ELb1ELb1ELi128EEEEEEEEEvNT_6ParamsE:
        .type           _ZN7cutlass13device_kernelIN5flash19enable_sm80_to_sm89INS1_16FlashAttnFwdSm80INS1_25CollectiveMainloopFwdSm80ILi4ELi1ELb0EN4cute5tupleIJNS5_1CILi128EEENS7_ILi96EEENS7_ILi64EEEEEELi64ENS_6half_tEfNS_4arch4Sm80ELb0ELb1ELb1ELb0ELb1ELb0ELb1ELb1EEENS1_21CollectiveEpilogueFwdINS6_IJS8_SA_S9_EEENS6_IJNS7_ILi1EEESI_SI_EEESC_SE_Li128ELb0ELb1ELb1ELb0EEENS1_19SingleTileSchedulerILb0ELb1ELb1ELi128EEEEEEEEEvNT_6ParamsE,@function
        .size           _ZN7cutlass13device_kernelIN5flash19enable_sm80_to_sm89INS1_16FlashAttnFwdSm80INS1_25CollectiveMainloopFwdSm80ILi4ELi1ELb0EN4cute5tupleIJNS5_1CILi128EEENS7_ILi96EEENS7_ILi64EEEEEELi64ENS_6half_tEfNS_4arch4Sm80ELb0ELb1ELb1ELb0ELb1ELb0ELb1ELb1EEENS1_21CollectiveEpilogueFwdINS6_IJS8_SA_S9_EEENS6_IJNS7_ILi1EEESI_SI_EEESC_SE_Li128ELb0ELb1ELb1ELb0EEENS1_19SingleTileSchedulerILb0ELb1ELb1ELi128EEEEEEEEEvNT_6ParamsE,(.L_x_1920 - _ZN7cutlass13device_kernelIN5flash19enable_sm80_to_sm89INS1_16FlashAttnFwdSm80INS1_25CollectiveMainloopFwdSm80ILi4ELi1ELb0EN4cute5tupleIJNS5_1CILi128EEENS7_ILi96EEENS7_ILi64EEEEEELi64ENS_6half_tEfNS_4arch4Sm80ELb0ELb1ELb1ELb0ELb1ELb0ELb1ELb1EEENS1_21CollectiveEpilogueFwdINS6_IJS8_SA_S9_EEENS6_IJNS7_ILi1EEESI_SI_EEESC_SE_Li128ELb0ELb1ELb1ELb0EEENS1_19SingleTileSchedulerILb0ELb1ELb1ELi128EEEEEEEEEvNT_6ParamsE)
        .other          _ZN7cutlass13device_kernelIN5flash19enable_sm80_to_sm89INS1_16FlashAttnFwdSm80INS1_25CollectiveMainloopFwdSm80ILi4ELi1ELb0EN4cute5tupleIJNS5_1CILi128EEENS7_ILi96EEENS7_ILi64EEEEEELi64ENS_6half_tEfNS_4arch4Sm80ELb0ELb1ELb1ELb0ELb1ELb0ELb1ELb1EEENS1_21CollectiveEpilogueFwdINS6_IJS8_SA_S9_EEENS6_IJNS7_ILi1EEESI_SI_EEESC_SE_Li128ELb0ELb1ELb1ELb0EEENS1_19SingleTileSchedulerILb0ELb1ELb1ELi128EEEEEEEEEvNT_6ParamsE,@"STO_CUDA_ENTRY STV_DEFAULT"
_ZN7cutlass13device_kernelIN5flash19enable_sm80_to_sm89INS1_16FlashAttnFwdSm80INS1_25CollectiveMainloopFwdSm80ILi4ELi1ELb0EN4cute5tupleIJNS5_1CILi128EEENS7_ILi96EEENS7_ILi64EEEEEELi64ENS_6half_tEfNS_4arch4Sm80ELb0ELb1ELb1ELb0ELb1ELb0ELb1ELb1EEENS1_21CollectiveEpilogueFwdINS6_IJS8_SA_S9_EEENS6_IJNS7_ILi1EEESI_SI_EEESC_SE_Li128ELb0ELb1ELb1ELb0EEENS1_19SingleTileSchedulerILb0ELb1ELb1ELi128EEEEEEEEEvNT_6ParamsE:
        /* <DEDUP_REMOVED lines=18> */
.L_x_475:
[----:B------:R-:W-:Y:S02]  /*0120*/  ULDC.64 UR4, c[0x0][0x550] ;  /* 0x0001540000047ab9 */ /* 0x000fe40000000a00 */
[----:B------:R-:W-:Y:S02]  /*0130*/  UISETP.NE.AND UP0, UPT, UR4, 0x1, UPT ;  /* 0x000000010400788c */ /* 0x000fe4000bf05270 */
[----:B------:R-:W-:-:S02]  /*0140*/  UIMAD.WIDE.U32 UR10, UR7, UR5, URZ ;  /* 0x00000005070a72a5 */ /* 0x000fc4000f8e003f */
[----:B------:R-:W-:Y:S02]  /*0150*/  ULDC UR4, c[0x0][0x558] ;  /* 0x0001560000047ab9 */ /* 0x000fe40000000800 */
[----:B------:R-:W-:-:S05]  /*0160*/  UMOV UR9, UR7 ;  /* 0x0000000700097c82 */ /* 0x000fca0008000000 */
[----:B------:R-:W-:-:S03]  /*0170*/  @UP0 USHF.R.U32.HI UR9, URZ, UR4, UR11 ;  /* 0x000000043f090299 */ /* 0x000fc6000801160b */
.L_x_476:
[----:B------:R-:W-:Y:S01]  /*0180*/  ISETP.LE.AND P0, PT, RZ, UR6, PT ;  /* 0x00000006ff007c0c */ /* 0x000fe2000bf03270 */
[----:B------:R-:W-:Y:S02]  /*0190*/  UIADD3 UR5, -UR9, URZ, URZ ;  /* 0x0000003f09057290 */ /* 0x000fe4000fffe13f */
[----:B------:R-:W-:Y:S02]  /*01a0*/  ULDC UR4, c[0x0][0x550] ;  /* 0x0001540000047ab9 */ /* 0x000fe40000000800 */
[----:B------:R-:W-:-:S08]  /*01b0*/  UIMAD UR7, UR5, UR4, UR7 ;  /* 0x00000004050772a4 */ /* 0x000fd0000f8e0207 */
[----:B------:R-:W-:Y:S05]  /*01c0*/  @!P0 EXIT ;  /* 0x000000000000894d */ /* 0x000fea0003800000 */
[----:B------:R-:W-:Y:S01]  /*01d0*/  ULDC.64 UR4, c[0x0][0x370] ;  /* 0x0000dc0000047ab9 */ /* 0x000fe20000000a00 */
[----:B------:R-:W-:Y:S01]  /*01e0*/  IMAD.MOV.U32 R231, RZ, RZ, RZ ;  /* 0x000000ffffe77224 */ /* 0x000fe200078e00ff */
[----:B------:R-:W-:Y:S02]  /*01f0*/  UISETP.NE.U32.AND UP0, UPT, URZ, UR4, UPT ;  /* 0x000000043f00728c */ /* 0x000fe4000bf05070 */
[----:B------:R-:W-:Y:S02]  /*0200*/  ULDC.64 UR10, c[0x0][0x370] ;  /* 0x0000dc00000a7ab9 */ /* 0x000fe40000000a00 */
[----:B------:R-:W-:Y:S02]  /*0210*/  UISETP.NE.AND.EX UP0, UPT, URZ, UR5, UPT, UP0 ;  /* 0x000000053f00728c */ /* 0x000fe4000bf05300 */
[----:B------:R-:W-:-:S04]  /*0220*/  ULDC.64 UR16, c[0x0][0x118] ;  /* 0x0000460000107ab9 */ /* 0x000fc80000000a00 */
[----:B------:R-:W-:-:S05]  /*0230*/  PLOP3.LUT P0, PT, PT, PT, UP0, 0x80, 0x0 ;  /* 0x000000000000781c */ /* 0x000fca0003f0f008 */
[----:B------:R-:W-:Y:S02]  /*0240*/  @UP0 UMOV UR4, 0x4 ;  /* 0x0000000400040882 */ /* 0x000fe40000000000 */
[----:B------:R-:W-:-:S06]  /*0250*/  @UP0 UIMAD.WIDE UR4, UR6, UR4, UR10 ;  /* 0x00000004060402a5 */ /* 0x000fcc000f8e020a */
[----:B------:R-:W-:Y:S01]  /*0260*/  MOV R2, UR4 ;  /* 0x0000000400027c02 */ /* 0x000fe20008000f00 */
[----:B------:R-:W-:-:S05]  /*0270*/  IMAD.U32 R3, RZ, RZ, UR5 ;  /* 0x00000005ff037e24 */ /* 0x000fca000f8e00ff */
[----:B------:R-:W2:Y:S01]  /*0280*/  @P0 LDG.E R231, [R2.64] ;  /* 0x0000001002e70981 */ /* 0x000ea2000c1e1900 */
[----:B------:R-:W1:Y:S01]  /*0290*/  S2UR UR19, SR_CTAID.X ;  /* 0x00000000001379c3 */ /* 0x000e620000002500 */
[----:B------:R-:W-:Y:S02]  /*02a0*/  ULDC UR4, c[0x0][0x2c4] ;  /* 0x0000b10000047ab9 */ /* 0x000fe40000000800 */
[----:B------:R-:W-:Y:S02]  /*02b0*/  UISETP.NE.AND UP2, UPT, UR4, 0x1, UPT ;  /* 0x000000010400788c */ /* 0x000fe4000bf45270 */
[----:B------:R-:W-:Y:S02]  /*02c0*/  ULDC UR8, c[0x0][0x2ac] ;  /* 0x0000ab0000087ab9 */ /* 0x000fe40000000800 */
[----:B------:R-:W-:Y:S02]  /*02d0*/  ULDC.64 UR4, c[0x0][0x2c8] ;  /* 0x0000b20000047ab9 */ /* 0x000fe40000000a00 */
[----:B-1----:R-:W-:-:S05]  /*02e0*/  USHF.L.U32 UR19, UR19, 0x7, URZ ;  /* 0x0000000713137899 */ /* 0x002fca000800063f */
[----:B------:R-:W-:Y:S02]  /*02f0*/  @UP2 UIADD3 UR12, UR19, 0x7f, URZ ;  /* 0x0000007f130c2890 */ /* 0x000fe4000fffe03f */
[----:B------:R-:W-:Y:S02]  /*0300*/  UIADD3 UR10, UR19, 0x7f, URZ ;  /* 0x0000007f130a7890 */ /* 0x000fe4000fffe03f */
[----:B------:R-:W-:-:S03]  /*0310*/  UIMAD.WIDE.U32 UR12, UR12, UR4, URZ ;  /* 0x000000040c0c72a5 */ /* 0x000fc6000f8e003f */
[----:B------:R-:W-:Y:S02]  /*0320*/  ULDC UR4, c[0x0][0x1d0] ;  /* 0x0000740000047ab9 */ /* 0x000fe40000000800 */
[----:B------:R-:W-:Y:S02]  /*0330*/  UIMAD UR8, UR8, UR4, URZ ;  /* 0x00000004080872a4 */ /* 0x000fe4000f8e023f */
[----:B------:R-:W-:Y:S02]  /*0340*/  @UP2 UMOV UR11, UR13 ;  /* 0x0000000d000b2c82 */ /* 0x000fe40008000000 */
[----:B------:R-:W-:Y:S02]  /*0350*/  @UP2 USHF.R.U32.HI UR10, URZ, UR5, UR11 ;  /* 0x000000053f0a2299 */ /* 0x000fe4000801160b */
[----:B------:R-:W-:Y:S02]  /*0360*/  ULDC UR12, c[0x0][0x168] ;  /* 0x00005a00000c7ab9 */ /* 0x000fe40000000800 */
[----:B------:R-:W-:-:S02]  /*0370*/  UMOV UR11, 0x1 ;  /* 0x00000001000b7882 */ /* 0x000fc40000000000 */
[----:B------:R-:W-:Y:S02]  /*0380*/  ULDC.64 UR4, c[0x0][0x328] ;  /* 0x0000ca0000047ab9 */ /* 0x000fe40000000a00 */
[----:B------:R-:W-:Y:S02]  /*0390*/  UISETP.LE.AND UP1, UPT, UR11, UR5, UPT ;  /* 0x000000050b00728c */ /* 0x000fe4000bf23270 */
[----:B------:R-:W-:-:S04]  /*03a0*/  UIADD3 UR12, UR8, -UR12, UR11 ;  /* 0x8000000c080c7290 */ /* 0x000fc8000fffe00b */
[----:B------:R-:W-:Y:S01]  /*03b0*/  PLOP3.LUT P0, PT, PT, PT, UP1, 0x40, 0x0 ;  /* 0x000000000000781c */ /* 0x000fe20003f0e818 */
[----:B------:R-:W-:-:S04]  /*03c0*/  UIADD3 UR5, UR12, UR10, URZ ;  /* 0x0000000a0c057290 */ /* 0x000fc8000fffe03f */
[----:B------:R-:W-:Y:S01]  /*03d0*/  UIADD3 UR10, UR5, UR4, URZ ;  /* 0x00000004050a7290 */ /* 0x000fe2000fffe03f */
[----:B--2---:R1:W-:Y:S07]  /*03e0*/  STL [R1+0x34], R231 ;  /* 0x000034e701007387 */ /* 0x0043ee0000100800 */
[----:B------:R-:W-:Y:S05]  /*03f0*/  @P0 BRA `(.L_x_477) ;  /* 0x0000016000000947 */ /* 0x000fea0003800000 */
[----:B------:R-:W-:Y:S01]  /*0400*/  ISETP.LT.AND P0, PT, RZ, UR5, PT ;  /* 0x00000005ff007c0c */ /* 0x000fe2000bf01270 */
[----:B------:R-:W-:-:S12]  /*0410*/  UIADD3 UR12, UR5, -0x1, URZ ;  /* 0xffffffff050c7890 */ /* 0x000fd8000fffe03f */
[----:B------:R-:W-:Y:S05]  /*0420*/  @P0 BRA `(.L_x_478) ;  /* 0x0000009000000947 */ /* 0x000fea0003800000 */
[----:B------:R-:W-:Y:S02]  /*0430*/  ULDC UR4, c[0x0][0x32c] ;  /* 0x0000cb0000047ab9 */ /* 0x000fe40000000800 */
[----:B------:R-:W-:Y:S02]  /*0440*/  UISETP.NE.AND UP0, UPT, UR11, UR4, UPT ;  /* 0x000000040b00728c */ /* 0x000fe4000bf05270 */
[----:B------:R-:W-:-:S03]  /*0450*/  UIADD3 UR12, -UR5, URZ, URZ ;  /* 0x0000003f050c7290 */ /* 0x000fc6000fffe13f */
[----:B------:R-:W-:Y:S02]  /*0460*/  ULDC.64 UR4, c[0x0][0x330] ;  /* 0x0000cc0000047ab9 */ /* 0x000fe40000000a00 */
[----:B------:R-:W-:-:S07]  /*0470*/  UIMAD.WIDE.U32 UR14, UR12, UR4, URZ ;  /* 0x000000040c0e72a5 */ /* 0x000fce000f8e003f */
[----:B------:R-:W-:Y:S02]  /*0480*/  @UP0 UMOV UR11, UR15 ;  /* 0x0000000f000b0c82 */ /* 0x000fe40008000000 */
[----:B------:R-:W-:-:S04]  /*0490*/  @UP0 USHF.R.U32.HI UR12, URZ, UR5, UR11 ;  /* 0x000000053f0c0299 */ /* 0x000fc8000801160b */
[----:B------:R-:W-:Y:S01]  /*04a0*/  ULOP3.LUT UR12, URZ, UR12, URZ, 0x33, !UPT ;  /* 0x0000000c3f0c7292 */ /* 0x000fe2000f8e333f */
[----:B------:R-:W-:Y:S05]  /*04b0*/  BRA `(.L_x_479) ;  /* 0x0000006000007947 */ /* 0x000fea0003800000 */
.L_x_478:
[----:B------:R-:W-:Y:S02]  /*04c0*/  ULDC UR4, c[0x0][0x32c] ;  /* 0x0000cb0000047ab9 */ /* 0x000fe40000000800 */
[----:B------:R-:W-:-:S03]  /*04d0*/  UISETP.NE.AND UP0, UPT, UR11, UR4, UPT ;  /* 0x000000040b00728c */ /* 0x000fc6000bf05270 */
[----:B------:R-:W-:Y:S02]  /*04e0*/  ULDC.64 UR4, c[0x0][0x330] ;  /* 0x0000cc0000047ab9 */ /* 0x000fe40000000a00 */
[----:B------:R-:W-:-:S07]  /*04f0*/  UIMAD.WIDE.U32 UR14, UR12, UR4, URZ ;  /* 0x000000040c0e72a5 */ /* 0x000fce000f8e003f */
[----:B------:R-:W-:Y:S02]  /*0500*/  @UP0 UMOV UR11, UR15 ;  /* 0x0000000f000b0c82 */ /* 0x000fe40008000000 */
[----:B------:R-:W-:Y:S02]  /*0510*/  @UP0 USHF.R.U32.HI UR12, URZ, UR5, UR11 ;  /* 0x000000053f0c0299 */ /* 0x000fe4000801160b */
.L_x_479:
[----:B------:R-:W-:Y:S02]  /*0520*/  ULDC UR4, c[0x0][0x32c] ;  /* 0x0000cb0000047ab9 */ /* 0x000fe40000000800 */
[----:B------:R-:W-:-:S04]  /*0530*/  UIMAD UR4, UR12, UR4, UR4 ;  /* 0x000000040c0472a4 */ /* 0x000fc8000f8e0204 */
[----:B------:R-:W-:-:S04]  /*0540*/  UISETP.LT.AND UP0, UPT, UR10, UR4, UPT ;  /* 0x000000040a00728c */ /* 0x000fc8000bf01270 */
[----:B------:R-:W-:Y:S02]  /*0550*/  USEL UR10, UR10, UR4, UP0 ;  /* 0x000000040a0a7287 */ /* 0x000fe40008000000 */
.L_x_477:
[----:B------:R-:W-:Y:S01]  /*0560*/  UIADD3 UR11, UR8, 0x5f, URZ ;  /* 0x0000005f080b7890 */ /* 0x000fe2000fffe03f */
[----:B------:R-:W-:Y:S01]  /*0570*/  PLOP3.LUT P0, PT, PT, PT, UP1, 0x40, 0x0 ;  /* 0x000000000000781c */ /* 0x000fe20003f0e818 */
[----:B------:R-:W-:Y:S02]  /*0580*/  ULDC.64 UR4, c[0x0][0x2c8] ;  /* 0x0000b20000047ab9 */ /* 0x000fe40000000a00 */
[----:B------:R-:W-:Y:S02]  /*0590*/  UIMAD.WIDE.U32 UR12, UR19, UR4, URZ ;  /* 0x00000004130c72a5 */ /* 0x000fe4000f8e003f */
[----:B------:R-:W-:Y:S02]  /*05a0*/  UIMAD.WIDE UR14, UR11, 0x2aaaaaab, URZ ;  /* 0x2aaaaaab0b0e78a5 */ /* 0x000fe4000f8e023f */
[----:B------:R-:W-:Y:S02]  /*05b0*/  UIADD3 UR10, UR10, 0x5f, URZ ;  /* 0x0000005f0a0a7890 */ /* 0x000fe4000fffe03f */
[----:B------:R-:W-:-:S02]  /*05c0*/  UMOV UR4, UR19 ;  /* 0x0000001300047c82 */ /* 0x000fc40008000000 */
[----:B------:R-:W-:Y:S02]  /*05d0*/  UIMAD.WIDE UR10, UR10, 0x2aaaaaab, URZ ;  /* 0x2aaaaaab0a0a78a5 */ /* 0x000fe4000f8e023f */
[----:B------:R-:W-:Y:S02]  /*05e0*/  ULDC UR18, c[0x0][0x168] ;  /* 0x00005a0000127ab9 */ /* 0x000fe40000000800 */
[----:B------:R-:W-:Y:S02]  /*05f0*/  @UP2 USHF.R.U32.HI UR4, URZ, UR5, UR13 ;  /* 0x000000053f042299 */ /* 0x000fe4000801160d */
[----:B------:R-:W-:Y:S02]  /*0600*/  UIADD3 UR18, UR8, -UR18, URZ ;  /* 0x8000001208127290 */ /* 0x000fe4000fffe03f */
[----:B------:R-:W-:Y:S02]  /*0610*/  UMOV UR13, UR15 ;  /* 0x0000000f000d7c82 */ /* 0x000fe40008000000 */
[----:B------:R-:W-:-:S02]  /*0620*/  USHF.R.U32.HI UR12, URZ, 0x1f, UR13 ;  /* 0x0000001f3f0c7899 */ /* 0x000fc4000801160d */
[----:B------:R-:W-:Y:S02]  /*0630*/  USHF.R.U32.HI UR10, URZ, 0x1f, UR11 ;  /* 0x0000001f3f0a7899 */ /* 0x000fe4000801160b */
[----:B------:R-:W-:Y:S02]  /*0640*/  UIADD3 UR4, UR18, UR4, URZ ;  /* 0x0000000412047290 */ /* 0x000fe4000fffe03f */
[----:B------:R-:W-:Y:S02]  /*0650*/  ULDC UR5, c[0x0][0x324] ;  /* 0x0000c90000057ab9 */ /* 0x000fe40000000800 */
[----:B------:R-:W-:Y:S02]  /*0660*/  ULEA.HI.SX32 UR12, UR13, UR12, 0x1c ;  /* 0x0000000c0d0c7291 */ /* 0x000fe4000f8fe23f */
[----:B------:R-:W-:Y:S02]  /*0670*/  ULEA.HI.SX32 UR10, UR11, UR10, 0x1c ;  /* 0x0000000a0b0a7291 */ /* 0x000fe4000f8fe23f */
[----:B------:R-:W-:-:S02]  /*0680*/  UIADD3 UR5, UR4, -UR5, URZ ;  /* 0x8000000504057290 */ /* 0x000fc4000fffe03f */
[----:B------:R-:W-:-:S04]  /*0690*/  UISETP.LT.AND UP0, UPT, UR12, UR10, UPT ;  /* 0x0000000a0c00728c */ /* 0x000fc8000bf01270 */
[----:B------:R-:W-:Y:S01]  /*06a0*/  USEL UR10, UR12, UR10, UP0 ;  /* 0x0000000a0c0a7287 */ /* 0x000fe20008000000 */
[----:B------:R-:W-:Y:S01]  /*06b0*/  MOV R3, UR5 ;  /* 0x0000000500037c02 */ /* 0x000fe20008000f00 */
[----:B------:R-:W-:Y:S05]  /*06c0*/  @P0 BRA `(.L_x_480) ;  /* 0x0000010000000947 */ /* 0x000fea0003800000 */
[----:B------:R-:W-:-:S04]  /*06d0*/  MOV R0, UR4 ;  /* 0x0000000400007c02 */ /* 0x000fc80008000f00 */
[----:B------:R-:W-:-:S13]  /*06e0*/  ISETP.GT.AND P0, PT, R0, -0x1, PT ;  /* 0xffffffff0000780c */ /* 0x000fda0003f04270 */
[----:B------:R-:W-:Y:S05]  /*06f0*/  @P0 BRA `(.L_x_481) ;  /* 0x0000007000000947 */ /* 0x000fea0003800000 */
[----:B------:R-:W-:Y:S01]  /*0700*/  IMAD.MOV.U32 R2, RZ, RZ, c[0x0][0x32c] ;  /* 0x0000cb00ff027624 */ /* 0x000fe200078e00ff */
[----:B------:R-:W-:-:S04]  /*0710*/  LOP3.LUT R0, RZ, R0, RZ, 0x33, !PT ;  /* 0x00000000ff007212 */ /* 0x000fc800078e33ff */
[----:B------:R-:W-:-:S13]  /*0720*/  ISETP.NE.AND P0, PT, R2, 0x1, PT ;  /* 0x000000010200780c */ /* 0x000fda0003f05270 */
[----:B------:R-:W-:-:S05]  /*0730*/  @P0 IMAD.HI.U32 R2, R0, c[0x0][0x330], RZ ;  /* 0x0000cc0000020a27 */ /* 0x000fca00078e00ff */
[----:B------:R-:W-:-:S04]  /*0740*/  @P0 SHF.R.U32.HI R0, RZ, c[0x0][0x334], R2 ;  /* 0x0000cd00ff000a19 */ /* 0x000fc80000011602 */
[----:B------:R-:W-:Y:S01]  /*0750*/  LOP3.LUT R0, RZ, R0, RZ, 0x33, !PT ;  /* 0x00000000ff007212 */ /* 0x000fe200078e33ff */
[----:B------:R-:W-:Y:S05]  /*0760*/  BRA `(.L_x_482) ;  /* 0x0000004000007947 */ /* 0x000fea0003800000 */
.L_x_481:
[----:B------:R-:W-:-:S04]  /*0770*/  MOV R2, c[0x0][0x32c] ;  /* 0x0000cb0000027a02 */ /* 0x000fc80000000f00 */
[----:B------:R-:W-:-:S13]  /*0780*/  ISETP.NE.AND P0, PT, R2, 0x1, PT ;  /* 0x000000010200780c */ /* 0x000fda0003f05270 */
[----:B------:R-:W-:-:S05]  /*0790*/  @P0 IMAD.HI.U32 R2, R0, c[0x0][0x330], RZ ;  /* 0x0000cc0000020a27 */ /* 0x000fca00078e00ff */
[----:B------:R-:W-:-:S05]  /*07a0*/  @P0 SHF.R.U32.HI R0, RZ, c[0x0][0x334], R2 ;  /* 0x0000cd00ff000a19 */ /* 0x000fca0000011602 */
.L_x_482:
[----:B------:R-:W-:-:S05]  /*07b0*/  IMAD R0, R0, c[0x0][0x32c], RZ ;  /* 0x0000cb0000007a24 */ /* 0x000fca00078e02ff */
[----:B------:R-:W-:-:S05]  /*07c0*/  IMNMX R3, R3, R0, !PT ;  /* 0x0000000003037217 */ /* 0x000fca0007800200 */
.L_x_480:
[----:B------:R-:W-:Y:S01]  /*07d0*/  IMAD.HI R0, R3, 0x2aaaaaab, RZ ;  /* 0x2aaaaaab03007827 */ /* 0x000fe200078e02ff */
[----:B------:R-:W-:Y:S02]  /*07e0*/  USHF.R.U32.HI UR5, URZ, 0x10, UR7 ;  /* 0x000000103f057899 */ /* 0x000fe40008011607 */
[----:B------:R-:W-:Y:S02]  /*07f0*/  ULDC UR4, c[0x0][0x338] ;  /* 0x0000ce0000047ab9 */ /* 0x000fe40000000800 */
[----:B------:R-:W-:Y:S01]  /*0800*/  SHF.R.U32.HI R2, RZ, 0x1f, R0 ;  /* 0x0000001fff027819 */ /* 0x000fe20000011600 */
[----:B------:R-:W-:-:S03]  /*0810*/  UISETP.NE.AND UP0, UPT, UR5, URZ, UPT ;  /* 0x0000003f0500728c */ /* 0x000fc6000bf05270 */
[----:B------:R-:W-:Y:S01]  /*0820*/  LEA.HI.SX32 R0, R0, R2, 0x1c ;  /* 0x0000000200007211 */ /* 0x000fe200078fe2ff */
[----:B------:R-:W-:-:S03]  /*0830*/  USEL UR4, UR5, UR4, UP0 ;  /* 0x0000000405047287 */ /* 0x000fc60008000000 */
[----:B------:R-:W-:Y:S01]  /*0840*/  IMNMX R9, RZ, R0, !PT ;  /* 0x00000000ff097217 */ /* 0x000fe20007800200 */
[----:B------:R-:W-:-:S03]  /*0850*/  IMAD.MOV.U32 R0, RZ, RZ, RZ ;  /* 0x000000ffff007224 */ /* 0x000fc600078e00ff */
[----:B------:R-:W-:-:S13]  /*0860*/  ISETP.LT.AND P0, PT, R9, UR10, PT ;  /* 0x0000000a09007c0c */ /* 0x000fda000bf01270 */
[----:B------:R-:W-:Y:S05]  /*0870*/  @!P0 BRA `(.L_x_483) ;  /* 0x000001f000008947 */ /* 0x000fea0003800000 */
[----:B------:R-:W-:Y:S01]  /*0880*/  IMAD.U32 R5, RZ, RZ, UR4 ;  /* 0x00000004ff057e24 */ /* 0x000fe2000f8e00ff */
[----:B------:R-:W-:-:S04]  /*0890*/  UIADD3 UR5, UR4, -0x1, UR10 ;  /* 0xffffffff04057890 */ /* 0x000fc8000fffe00a */
[----:B------:R-:W-:Y:S02]  /*08a0*/  IABS R0, R5 ;  /* 0x0000000500007213 */ /* 0x000fe40000000000 */
[----:B------:R-:W-:-:S03]  /*08b0*/  IADD3 R8, -R9, UR5, RZ ;  /* 0x0000000509087c10 */ /* 0x000fc6000fffe1ff */
[----:B------:R-:W-:Y:S01]  /*08c0*/  IMAD.MOV.U32 R4, RZ, RZ, R0 ;  /* 0x000000ffff047224 */ /* 0x000fe200078e0000 */
[----:B------:R-:W-:-:S03]  /*08d0*/  IABS R7, R8 ;  /* 0x0000000800077213 */ /* 0x000fc60000000000 */
[----:B------:R-:W2:Y:S08]  /*08e0*/  I2F.RP R2, R4 ;  /* 0x0000000400027306 */ /* 0x000eb00000209400 */
[----:B--2---:R-:W2:Y:S02]  /*08f0*/  MUFU.RCP R2, R2 ;  /* 0x0000000200027308 */ /* 0x004ea40000001000 */
[----:B--2---:R-:W-:-:S06]  /*0900*/  IADD3 R2, R2, 0xffffffe, RZ ;  /* 0x0ffffffe02027810 */ /* 0x004fcc0007ffe0ff */
[----:B------:R-:W2:Y:S02]  /*0910*/  F2I.FTZ.U32.TRUNC.NTZ R3, R2 ;  /* 0x0000000200037305 */ /* 0x000ea4000021f000 */
[----:B--2---:R-:W-:-:S04]  /*0920*/  IMAD.MOV R0, RZ, RZ, -R3 ;  /* 0x000000ffff007224 */ /* 0x004fc800078e0a03 */
[----:B------:R-:W-:Y:S01]  /*0930*/  IMAD.MOV.U32 R2, RZ, RZ, R0 ;  /* 0x000000ffff027224 */ /* 0x000fe200078e0000 */
[----:B------:R-:W-:-:S03]  /*0940*/  IABS R0, R5 ;  /* 0x0000000500007213 */ /* 0x000fc60000000000 */
[----:B------:R-:W-:Y:S01]  /*0950*/  IMAD R5, R2, R4, RZ ;  /* 0x0000000402057224 */ /* 0x000fe200078e02ff */
[----:B------:R-:W-:Y:S01]  /*0960*/  MOV R2, RZ ;  /* 0x000000ff00027202 */ /* 0x000fe20000000f00 */
[----:B------:R-:W-:-:S04]  /*0970*/  IMAD.MOV R6, RZ, RZ, -R0 ;  /* 0x000000ffff067224 */ /* 0x000fc800078e0a00 */
[----:B------:R-:W-:-:S04]  /*0980*/  IMAD.HI.U32 R0, R3, R5, R2 ;  /* 0x0000000503007227 */ /* 0x000fc800078e0002 */
[----:B------:R-:W-:Y:S02]  /*0990*/  IMAD.MOV.U32 R2, RZ, RZ, R7 ;  /* 0x000000ffff027224 */ /* 0x000fe400078e0007 */
[----:B------:R-:W-:Y:S02]  /*09a0*/  IMAD.MOV.U32 R3, RZ, RZ, R6 ;  /* 0x000000ffff037224 */ /* 0x000fe400078e0006 */
[----:B------:R-:W-:-:S04]  /*09b0*/  IMAD.HI.U32 R0, R0, R2, RZ ;  /* 0x0000000200007227 */ /* 0x000fc800078e00ff */
[----:B------:R-:W-:-:S05]  /*09c0*/  IMAD R2, R0, R3, R2 ;  /* 0x0000000300027224 */ /* 0x000fca00078e0202 */
[----:B------:R-:W-:-:S13]  /*09d0*/  ISETP.GT.U32.AND P1, PT, R4, R2, PT ;  /* 0x000000020400720c */ /* 0x000fda0003f24070 */
[-C--:B------:R-:W-:Y:S02]  /*09e0*/  @!P1 IADD3 R2, R2, -R4.reuse, RZ ;  /* 0x8000000402029210 */ /* 0x080fe40007ffe0ff */
[----:B------:R-:W-:Y:S02]  /*09f0*/  @!P1 IADD3 R0, R0, 0x1, RZ ;  /* 0x0000000100009810 */ /* 0x000fe40007ffe0ff */
[----:B------:R-:W-:Y:S02]  /*0a00*/  ISETP.GE.U32.AND P2, PT, R2, R4, PT ;  /* 0x000000040200720c */ /* 0x000fe40003f46070 */
[----:B------:R-:W-:Y:S02]  /*0a10*/  LOP3.LUT R2, R8, UR4, RZ, 0x3c, !PT ;  /* 0x0000000408027c12 */ /* 0x000fe4000f8e3cff */
[----:B------:R-:W-:Y:S02]  /*0a20*/  ISETP.NE.AND P1, PT, RZ, UR4, PT ;  /* 0x00000004ff007c0c */ /* 0x000fe4000bf25270 */
[----:B------:R-:W-:-:S07]  /*0a30*/  ISETP.GE.AND P0, PT, R2, RZ, PT ;  /* 0x000000ff0200720c */ /* 0x000fce0003f06270 */
[----:B------:R-:W-:-:S06]  /*0a40*/  @P2 IADD3 R0, R0, 0x1, RZ ;  /* 0x0000000100002810 */ /* 0x000fcc0007ffe0ff */
[----:B------:R-:W-:Y:S01]  /*0a50*/  @!P0 IMAD.MOV R0, RZ, RZ, -R0 ;  /* 0x000000ffff008224 */ /* 0x000fe200078e0a00 */
[----:B------:R-:W-:Y:S02]  /*0a60*/  @!P1 LOP3.LUT R0, RZ, UR4, RZ, 0x33, !PT ;  /* 0x00000004ff009c12 */ /* 0x000fe4000f8e33ff */
.L_x_483:
[----:B------:R-:W-:Y:S01]  /*0a70*/  ULOP3.LUT UR7, UR7, 0xffff, URZ, 0xc0, !UPT ;  /* 0x0000ffff07077892 */ /* 0x000fe2000f8ec03f */
[----:B------:R-:W-:Y:S01]  /*0a80*/  PLOP3.LUT P4, PT, PT, PT, PT, 0x80, 0x0 ;  /* 0x000000000000781c */ /* 0x000fe20003f8f070 */
[----:B------:R-:W-:Y:S01]  /*0a90*/  CS2R R22, SRZ ;  /* 0x0000000000167805 */ /* 0x000fe2000001ff00 */
[----:B------:R-:W-:Y:S01]  /*0aa0*/  CS2R R20, SRZ ;  /* 0x0000000000147805 */ /* 0x000fe2000001ff00 */
[----:B------:R-:W-:Y:S01]  /*0ab0*/  CS2R R162, SRZ ;  /* 0x0000000000a27805 */ /* 0x000fe2000001ff00 */
[----:B------:R-:W-:Y:S01]  /*0ac0*/  CS2R R160, SRZ ;  /* 0x0000000000a07805 */ /* 0x000fe2000001ff00 */
[----:B------:R-:W-:Y:S01]  /*0ad0*/  IMAD R220, R0, UR7, R9 ;  /* 0x0000000700dc7c24 */ /* 0x000fe2000f8e0209 */
[----:B------:R-:W-:Y:S01]  /*0ae0*/  CS2R R166, SRZ ;  /* 0x0000000000a67805 */ /* 0x000fe2000001ff00 */
[----:B------:R-:W-:Y:S01]  /*0af0*/  CS2R R164, SRZ ;  /* 0x0000000000a47805 */ /* 0x000fe2000001ff00 */
[----:B------:R-:W-:Y:S01]  /*0b00*/  CS2R R158, SRZ ;  /* 0x00000000009e7805 */ /* 0x000fe2000001ff00 */
[----:B------:R-:W-:Y:S01]  /*0b10*/  IMAD.IADD R0, R220, 0x1, R0 ;  /* 0x00000001dc007824 */ /* 0x000fe200078e0200 */
[----:B------:R2:W-:Y:S01]  /*0b20*/  STL [R1+0x28], R220 ;  /* 0x000028dc01007387 */ /* 0x0005e20000100800 */
[----:B------:R-:W-:Y:S01]  /*0b30*/  CS2R R156, SRZ ;  /* 0x00000000009c7805 */ /* 0x000fe2000001ff00 */
[----:B------:R-:W-:Y:S01]  /*0b40*/  CS2R R154, SRZ ;  /* 0x00000000009a7805 */ /* 0x000fe2000001ff00 */
[----:B------:R-:W-:Y:S01]  /*0b50*/  CS2R R152, SRZ ;  /* 0x0000000000987805 */ /* 0x000fe2000001ff00 */
[----:B------:R-:W-:Y:S01]  /*0b60*/  IMNMX R229, R0, UR10, PT ;  /* 0x0000000a00e57c17 */ /* 0x000fe2000b800200 */
        /* <DEDUP_REMOVED lines=26> */
[----:B--2---:R-:W-:Y:S02]  /*0d10*/  ULDC.64 UR4, c[0x0][0x340] ;  /* 0x0000d00000047ab9 */ /* 0x004fe40000000a00 */
[----:B------:R-:W-:-:S02]  /*0d20*/  UISETP.NE.U32.AND UP0, UPT, URZ, UR4, UPT ;  /* 0x000000043f00728c */ /* 0x000fc4000bf05070 */
[----:B------:R-:W-:Y:S02]  /*0d30*/  ULDC.64 UR10, c[0x0][0x340] ;  /* 0x0000d000000a7ab9 */ /* 0x000fe40000000a00 */
[----:B------:R-:W-:-:S06]  /*0d40*/  UISETP.NE.AND.EX UP0, UPT, URZ, UR5, UPT, UP0 ;  /* 0x000000053f00728c */ /* 0x000fcc000bf05300 */
[----:B------:R-:W-:-:S05]  /*0d50*/  PLOP3.LUT P1, PT, PT, PT, UP0, 0x80, 0x0 ;  /* 0x000000000000781c */ /* 0x000fca0003f2f008 */
[----:B------:R-:W-:Y:S02]  /*0d60*/  @UP0 UMOV UR4, 0x4 ;  /* 0x0000000400040882 */ /* 0x000fe40000000000 */
[----:B------:R-:W-:-:S06]  /*0d70*/  @UP0 UIMAD.WIDE UR4, UR6, UR4, UR10 ;  /* 0x00000004060402a5 */ /* 0x000fcc000f8e020a */
[----:B------:R-:W-:Y:S02]  /*0d80*/  IMAD.U32 R2, RZ, RZ, UR4 ;  /* 0x00000004ff027e24 */ /* 0x000fe4000f8e00ff */
[----:B------:R-:W-:Y:S01]  /*0d90*/  IMAD.U32 R3, RZ, RZ, UR5 ;  /* 0x00000005ff037e24 */ /* 0x000fe2000f8e00ff */
[----:B------:R-:W-:Y:S01]  /*0da0*/  SHF.R.S32.HI R211, RZ, 0x1f, R212 ;  /* 0x0000001fffd37819 */ /* 0x000fe200000114d4 */
[----:B------:R-:W-:Y:S01]  /*0db0*/  USHF.R.S32.HI UR7, URZ, 0x1f, UR9 ;  /* 0x0000001f3f077899 */ /* 0x000fe20008011409 */
[----:B------:R-:W-:Y:S01]  /*0dc0*/  PLOP3.LUT P2, PT, PT, PT, UP2, 0x80, 0x0 ;  /* 0x000000000000781c */ /* 0x000fe20003f4f028 */
[----:B------:R-:W-:Y:S01]  /*0dd0*/  ULDC.64 UR4, c[0x0][0x1b8] ;  /* 0x00006e0000047ab9 */ /* 0x000fe20000000a00 */
[----:B------:R2:W3:Y:S01]  /*0de0*/  @P1 LDG.E R10, [R2.64] ;  /* 0x00000010020a1981 */ /* 0x0004e2000c1e1900 */
[----:B------:R-:W-:Y:S01]  /*0df0*/  UIMAD UR7, UR7, UR4, URZ ;  /* 0x00000004070772a4 */ /* 0x000fe2000f8e023f */
[----:B------:R-:W-:Y:S01]  /*0e00*/  PLOP3.LUT P0, PT, PT, PT, UP2, 0x80, 0x0 ;  /* 0x000000000000781c */ /* 0x000fe20003f0f028 */
[----:B------:R-:W-:Y:S01]  /*0e10*/  UIMAD.WIDE.U32 UR12, UR9, UR4, URZ ;  /* 0x00000004090c72a5 */ /* 0x000fe2000f8e003f */
[----:B------:R-:W-:Y:S01]  /*0e20*/  LEA.HI R13, R211, R212, RZ, 0x4 ;  /* 0x000000d4d30d7211 */ /* 0x000fe200078f20ff */
[----:B------:R-:W-:Y:S01]  /*0e30*/  UIMAD UR7, UR9, UR5, UR7 ;  /* 0x00000005090772a4 */ /* 0x000fe2000f8e0207 */
[----:B------:R-:W-:Y:S01]  /*0e40*/  BSSY B0, `(.L_x_485) ;  /* 0x000004c000007945 */ /* 0x000fe20003800000 */
[----:B------:R-:W-:-:S02]  /*0e50*/  USHF.R.S32.HI UR10, URZ, 0x1f, UR6 ;  /* 0x0000001f3f0a7899 */ /* 0x000fc40008011406 */
[----:B------:R-:W-:Y:S02]  /*0e60*/  ULDC.64 UR4, c[0x0][0x1c0] ;  /* 0x0000700000047ab9 */ /* 0x000fe40000000a00 */
[----:B------:R-:W-:Y:S02]  /*0e70*/  UIADD3 UR13, UR13, UR7, URZ ;  /* 0x000000070d0d7290 */ /* 0x000fe4000fffe03f */
[----:B------:R-:W-:Y:S02]  /*0e80*/  UIMAD UR10, UR10, UR4, URZ ;  /* 0x000000040a0a72a4 */ /* 0x000fe4000f8e023f */
[----:B------:R-:W-:Y:S02]  /*0e90*/  UIMAD.WIDE.U32 UR12, UR6, UR4, UR12 ;  /* 0x00000004060c72a5 */ /* 0x000fe4000f8e000c */
[----:B------:R-:W-:Y:S02]  /*0ea0*/  UIMAD UR5, UR6, UR5, UR10 ;  /* 0x00000005060572a4 */ /* 0x000fe4000f8e020a */
[----:B------:R-:W-:-:S02]  /*0eb0*/  ULDC UR4, c[0x0][0x2c4] ;  /* 0x0000b10000047ab9 */ /* 0x000fc40000000800 */
[----:B------:R-:W-:Y:S02]  /*0ec0*/  UIADD3 UR5, UR13, UR5, URZ ;  /* 0x000000050d057290 */ /* 0x000fe4000fffe03f */
[----:B------:R-:W-:Y:S01]  /*0ed0*/  ULDC UR7, c[0x0][0x168] ;  /* 0x00005a0000077ab9 */ /* 0x000fe20000000800 */
[----:B--2---:R-:W-:Y:S01]  /*0ee0*/  LEA.HI R2, R211, R212, RZ, 0x3 ;  /* 0x000000d4d3027211 */ /* 0x004fe200078f18ff */
[----:B------:R-:W-:Y:S01]  /*0ef0*/  IMAD.U32 R3, RZ, RZ, UR13 ;  /* 0x0000000dff037e24 */ /* 0x000fe2000f8e00ff */
[----:B------:R-:W-:Y:S01]  /*0f00*/  UIMAD UR7, UR4, UR7, URZ ;  /* 0x00000007040772a4 */ /* 0x000fe2000f8e023f */
[----:B------:R-:W-:Y:S01]  /*0f10*/  IMAD.U32 R3, RZ, RZ, UR5 ;  /* 0x00000005ff037e24 */ /* 0x000fe2000f8e00ff */
[----:B------:R-:W-:Y:S02]  /*0f20*/  LOP3.LUT R0, R2, 0xfffffff8, RZ, 0xc0, !PT ;  /* 0xfffffff802007812 */ /* 0x000fe400078ec0ff */
[----:B------:R-:W-:Y:S01]  /*0f30*/  SHF.R.S32.HI R18, RZ, 0x3, R2 ;  /* 0x00000003ff127819 */ /* 0x000fe20000011402 */
[----:B------:R-:W-:-:S02]  /*0f40*/  IMAD.U32 R2, RZ, RZ, UR12 ;  /* 0x0000000cff027e24 */ /* 0x000fc4000f8e00ff */
[----:B------:R-:W-:-:S04]  /*0f50*/  IMAD.IADD R6, R212, 0x1, -R0 ;  /* 0x00000001d4067824 */ /* 0x000fc800078e0a00 */
[C---:B------:R-:W-:Y:S02]  /*0f60*/  IMAD R230, R6.reuse, 0x10, R18 ;  /* 0x0000001006e67824 */ /* 0x040fe400078e0212 */
[----:B------:R-:W-:-:S03]  /*0f70*/  IMAD.SHL.U32 R6, R6, 0x8, RZ ;  /* 0x0000000806067824 */ /* 0x000fc600078e00ff */
[----:B------:R-:W-:Y:S01]  /*0f80*/  IADD3 R5, R230, UR19, RZ ;  /* 0x00000013e6057c10 */ /* 0x000fe2000fffe0ff */
[----:B------:R2:W-:Y:S04]  /*0f90*/  STL [R1+0x10], R230 ;  /* 0x000010e601007387 */ /* 0x0005e80000100800 */
[----:B------:R-:W-:-:S04]  /*0fa0*/  @P2 IMAD.HI.U32 R0, R5, c[0x0][0x2c8], RZ ;  /* 0x0000b20005002a27 */ /* 0x000fc800078e00ff */
[----:B------:R-:W-:Y:S01]  /*0fb0*/  IMAD.MOV.U32 R4, RZ, RZ, R5 ;  /* 0x000000ffff047224 */ /* 0x000fe200078e0005 */
[----:B------:R-:W-:Y:S02]  /*0fc0*/  @P0 SHF.R.U32.HI R4, RZ, c[0x0][0x2cc], R0 ;  /* 0x0000b300ff040a19 */ /* 0x000fe40000011600 */
[----:B------:R-:W-:Y:S02]  /*0fd0*/  ISETP.GE.AND P0, PT, R6, c[0x0][0x198], PT ;  /* 0x0000660006007a0c */ /* 0x000fe40003f06270 */
[--C-:B------:R-:W-:Y:S01]  /*0fe0*/  SHF.R.S32.HI R0, RZ, 0x1f, R4.reuse ;  /* 0x0000001fff007819 */ /* 0x100fe20000011404 */
[----:B------:R-:W-:Y:S02]  /*0ff0*/  IMAD.MOV R7, RZ, RZ, -R4 ;  /* 0x000000ffff077224 */ /* 0x000fe400078e0a04 */
[----:B------:R-:W-:-:S04]  /*1000*/  IMAD.WIDE.U32 R2, R4, c[0x0][0x1b0], R2 ;  /* 0x00006c0004027a25 */ /* 0x000fc800078e0002 */
[----:B------:R-:W-:-:S04]  /*1010*/  IMAD R0, R0, c[0x0][0x1b0], RZ ;  /* 0x00006c0000007a24 */ /* 0x000fc800078e02ff */
[----:B------:R-:W-:Y:S02]  /*1020*/  IMAD R4, R4, c[0x0][0x1b4], R0 ;  /* 0x00006d0004047a24 */ /* 0x000fe400078e0200 */
[----:B------:R-:W-:Y:S02]  /*1030*/  IMAD R0, R7, c[0x0][0x2c4], R5 ;  /* 0x0000b10007007a24 */ /* 0x000fe400078e0205 */
[----:B------:R-:W-:Y:S02]  /*1040*/  IMAD.IADD R3, R3, 0x1, R4 ;  /* 0x0000000103037824 */ /* 0x000fe400078e0204 */
[----:B------:R-:W-:Y:S01]  /*1050*/  IMAD.SHL.U32 R4, R18, 0x40, RZ ;  /* 0x0000004012047824 */ /* 0x000fe200078e00ff */
[----:B------:R-:W-:Y:S01]  /*1060*/  SHF.R.S32.HI R5, RZ, 0x1f, R0 ;  /* 0x0000001fff057819 */ /* 0x000fe20000011400 */
[----:B------:R-:W-:-:S03]  /*1070*/  IMAD.WIDE.U32 R2, R0, c[0x0][0x1a8], R2 ;  /* 0x00006a0000027a25 */ /* 0x000fc600078e0002 */
[----:B------:R-:W-:Y:S01]  /*1080*/  LOP3.LUT R4, R4, 0x1c0, RZ, 0xc0, !PT ;  /* 0x000001c004047812 */ /* 0x000fe200078ec0ff */
[----:B------:R-:W-:Y:S01]  /*1090*/  IMAD R5, R5, c[0x0][0x1a8], RZ ;  /* 0x00006a0005057a24 */ /* 0x000fe200078e02ff */
[----:B------:R-:W-:-:S03]  /*10a0*/  LEA R8, P2, R2, c[0x0][0x160], 0x1 ;  /* 0x0000580002087a11 */ /* 0x000fc600078408ff */
[----:B------:R-:W-:Y:S01]  /*10b0*/  IMAD R7, R0, c[0x0][0x1ac], R5 ;  /* 0x00006b0000077a24 */ /* 0x000fe200078e0205 */
[----:B------:R-:W-:Y:S02]  /*10c0*/  LOP3.LUT R0, R13, 0xfffffff0, RZ, 0xc0, !PT ;  /* 0xfffffff00d007812 */ /* 0x000fe400078ec0ff */
[----:B------:R-:W-:Y:S01]  /*10d0*/  LOP3.LUT R5, R4, 0x38, R6, 0xf8, !PT ;  /* 0x0000003804057812 */ /* 0x000fe200078ef806 */
[----:B------:R-:W-:Y:S01]  /*10e0*/  IMAD.IADD R3, R3, 0x1, R7 ;  /* 0x0000000103037824 */ /* 0x000fe200078e0207 */
[----:B------:R-:W-:Y:S01]  /*10f0*/  SHF.R.U32.HI R4, RZ, 0x3, R4 ;  /* 0x00000003ff047819 */ /* 0x000fe20000011604 */
[----:B------:R-:W-:Y:S01]  /*1100*/  IMAD.IADD R0, R212, 0x1, -R0 ;  /* 0x00000001d4007824 */ /* 0x000fe200078e0a00 */
[----:B------:R2:W4:Y:S02]  /*1110*/  SHFL.IDX PT, R6, R8, RZ, 0x181f ;  /* 0x00181fff08067589 */ /* 0x00052400000e0000 */
[----:B------:R-:W-:Y:S02]  /*1120*/  LEA.HI.X R9, R2, c[0x0][0x164], R3, 0x1, P2 ;  /* 0x0000590002097a11 */ /* 0x000fe400010f0c03 */
[----:B------:R-:W-:-:S02]  /*1130*/  SHF.R.S32.HI R3, RZ, 0x1f, R0 ;  /* 0x0000001fff037819 */ /* 0x000fc40000011400 */
[----:B------:R-:W-:Y:S01]  /*1140*/  LOP3.LUT R4, R5, R4, RZ, 0x3c, !PT ;  /* 0x0000000405047212 */ /* 0x000fe200078e3cff */
[----:B------:R2:W1:Y:S01]  /*1150*/  SHFL.IDX PT, R7, R9, RZ, 0x181f ;  /* 0x00181fff09077589 */ /* 0x00046200000e0000 */
[----:B------:R-:W-:Y:S02]  /*1160*/  LEA.HI R24, R3, R0, RZ, 0x3 ;  /* 0x0000000003187211 */ /* 0x000fe400078f18ff */
[----:B------:R-:W-:Y:S02]  /*1170*/  IADD3 R5, R18, UR19, RZ ;  /* 0x0000001312057c10 */ /* 0x000fe4000fffe0ff */
[----:B------:R-:W-:Y:S02]  /*1180*/  LEA.HI R2, R211, R212, RZ, 0x3 ;  /* 0x000000d4d3027211 */ /* 0x000fe400078f18ff */
[----:B------:R-:W-:Y:S02]  /*1190*/  LOP3.LUT R3, R24, 0xfffffff8, RZ, 0xc0, !PT ;  /* 0xfffffff818037812 */ /* 0x000fe400078ec0ff */
[----:B------:R-:W-:-:S02]  /*11a0*/  ISETP.GE.AND P3, PT, R5, UR7, PT ;  /* 0x0000000705007c0c */ /* 0x000fc4000bf66270 */
[----:B------:R-:W-:Y:S01]  /*11b0*/  LOP3.LUT R2, R2, 0xfffffff8, RZ, 0xc0, !PT ;  /* 0xfffffff802027812 */ /* 0x000fe200078ec0ff */
[----:B------:R-:W-:Y:S02]  /*11c0*/  IMAD.IADD R19, R0, 0x1, -R3 ;  /* 0x0000000100137824 */ /* 0x000fe400078e0a03 */
[----:B------:R-:W-:Y:S02]  /*11d0*/  IMAD.MOV.U32 R3, RZ, RZ, 0x20 ;  /* 0x00000020ff037424 */ /* 0x000fe400078e00ff */
[----:B------:R-:W-:Y:S02]  /*11e0*/  IMAD.IADD R21, R212, 0x1, -R2 ;  /* 0x00000001d4157824 */ /* 0x000fe400078e0a02 */
[----:B------:R-:W-:Y:S02]  /*11f0*/  IMAD.MOV.U32 R2, RZ, RZ, 0x10 ;  /* 0x00000010ff027424 */ /* 0x000fe400078e00ff */
[----:B------:R-:W-:-:S05]  /*1200*/  IMAD.SHL.U32 R22, R21, 0x8, RZ ;  /* 0x0000000815167824 */ /* 0x000fca00078e00ff */
[----:B------:R-:W-:Y:S01]  /*1210*/  SHF.R.S32.HI R225, RZ, 0x1f, R22 ;  /* 0x0000001fffe17819 */ /* 0x000fe20000011416 */
[----:B---3--:R3:W5:Y:S01]  /*1220*/  @P1 R2UR UR10, R10 ;  /* 0x000000000a0a13c2 */ /* 0x00876200000e0000 */
[----:B------:R-:W-:Y:S01]  /*1230*/  R2P PR, R19, 0x6 ;  /* 0x0000000613007804 */ /* 0x000fe20000000000 */
[----:B-----5:R-:W-:-:S04]  /*1240*/  @!UP0 UMOV UR10, UR6 ;  /* 0x00000006000a8c82 */ /* 0x020fc80008000000 */
[----:B------:R-:W-:Y:S02]  /*1250*/  SEL R2, R2, 0xfffffff0, !P1 ;  /* 0xfffffff002027807 */ /* 0x000fe40004800000 */
[----:B---3--:R-:W-:-:S05]  /*1260*/  LEA.HI R10, R211, R212, RZ, 0x6 ;  /* 0x000000d4d30a7211 */ /* 0x008fca00078f30ff */
[----:B------:R-:W-:-:S05]  /*1270*/  IMAD.SHL.U32 R0, R10, 0x8, RZ ;  /* 0x000000080a007824 */ /* 0x000fca00078e00ff */
[----:B------:R-:W-:Y:S02]  /*1280*/  LOP3.LUT R10, R4, 0xfffffe00, R0, 0xf8, !PT ;  /* 0xfffffe00040a7812 */ /* 0x000fe400078ef800 */
[----:B------:R-:W-:Y:S01]  /*1290*/  SEL R4, R3, 0xffffffe0, !P2 ;  /* 0xffffffe003047807 */ /* 0x000fe20005000000 */
[----:B------:R-:W-:Y:S05]  /*12a0*/  @P3 BRA `(.L_x_486) ;  /* 0x0000005000003947 */ /* 0x000fea0003800000 */
[----:B-12-4-:R-:W-:Y:S01]  /*12b0*/  LEA R6, P1, R22, R6, 0x1 ;  /* 0x0000000616067211 */ /* 0x016fe200078208ff */
[----:B------:R-:W-:-:S03]  /*12c0*/  IMAD.SHL.U32 R0, R10, 0x2, RZ ;  /* 0x000000020a007824 */ /* 0x000fc600078e00ff */
[----:B------:R-:W-:-:S05]  /*12d0*/  LEA.HI.X R7, R22, R7, R225, 0x1, P1 ;  /* 0x0000000716077211 */ /* 0x000fca00008f0ce1 */
[----:B------:R-:W-:Y:S01]  /*12e0*/  @!PT LDS RZ, [RZ] ;  /* 0x00000000fffff984 */ /* 0x000fe20000000800 */
[----:B------:R1:W-:Y:S04]  /*12f0*/  LDGSTS.E.BYPASS.LTC128B.128 [R0+0x6100], [R6.64], !P0 ;  /* 0x0610000006007fae */ /* 0x0003e8000c101d50 */
.L_x_486:
[----:B-12-4-:R-:W-:Y:S05]  /*1300*/  BSYNC B0 ;  /* 0x0000000000007941 */ /* 0x016fea0003800000 */
.L_x_485:
[----:B------:R-:W-:Y:S01]  /*1310*/  IADD3 R0, R5, 0x10, RZ ;  /* 0x0000001005007810 */ /* 0x000fe20007ffe0ff */
[----:B------:R1:W2:Y:S01]  /*1320*/  SHFL.IDX PT, R3, R9, 0x1, 0x181f ;  /* 0x00381f0009037f89 */ /* 0x0002a200000e0000 */
[----:B------:R-:W-:Y:S02]  /*1330*/  BSSY B0, `(.L_x_487) ;  /* 0x0000009000007945 */ /* 0x000fe40003800000 */
[----:B------:R-:W-:Y:S01]  /*1340*/  ISETP.GE.AND P1, PT, R0, UR7, PT ;  /* 0x0000000700007c0c */ /* 0x000fe2000bf26270 */
[----:B------:R1:W3:-:S12]  /*1350*/  SHFL.IDX PT, R6, R8, 0x1, 0x181f ;  /* 0x00381f0008067f89 */ /* 0x0002d800000e0000 */
[----:B------:R-:W-:Y:S05]  /*1360*/  @P1 BRA `(.L_x_488) ;  /* 0x0000005000001947 */ /* 0x000fea0003800000 */
[----:B---3--:R-:W-:Y:S01]  /*1370*/  LEA R6, P1, R22, R6, 0x1 ;  /* 0x0000000616067211 */ /* 0x008fe200078208ff */
[----:B------:R-:W-:-:S03]  /*1380*/  IMAD.SHL.U32 R0, R10, 0x2, RZ ;  /* 0x000000020a007824 */ /* 0x000fc600078e00ff */
[----:B--2---:R-:W-:-:S05]  /*1390*/  LEA.HI.X R7, R22, R3, R225, 0x1, P1 ;  /* 0x0000000316077211 */ /* 0x004fca00008f0ce1 */
[----:B------:R-:W-:Y:S01]  /*13a0*/  @!PT LDS RZ, [RZ] ;  /* 0x00000000fffff984 */ /* 0x000fe20000000800 */
[----:B------:R2:W-:Y:S04]  /*13b0*/  LDGSTS.E.BYPASS.LTC128B.128 [R0+0x6900], [R6.64], !P0 ;  /* 0x0690000006007fae */ /* 0x0005e8000c101d50 */
.L_x_488:
[----:B------:R-:W-:Y:S05]  /*13c0*/  BSYNC B0 ;  /* 0x0000000000007941 */ /* 0x000fea0003800000 */
.L_x_487:
[----:B--2---:R-:W-:Y:S01]  /*13d0*/  IADD3 R0, R5, 0x20, RZ ;  /* 0x0000002005007810 */ /* 0x004fe20007ffe0ff */
[----:B------:R2:W4:Y:S01]  /*13e0*/  SHFL.IDX PT, R3, R9, 0x2, 0x181f ;  /* 0x00581f0009037f89 */ /* 0x00052200000e0000 */
[----:B------:R-:W-:Y:S02]  /*13f0*/  BSSY B0, `(.L_x_489) ;  /* 0x0000009000007945 */ /* 0x000fe40003800000 */
[----:B------:R-:W-:Y:S01]  /*1400*/  ISETP.GE.AND P1, PT, R0, UR7, PT ;  /* 0x0000000700007c0c */ /* 0x000fe2000bf26270 */
[----:B---3--:R2:W3:-:S12]  /*1410*/  SHFL.IDX PT, R6, R8, 0x2, 0x181f ;  /* 0x00581f0008067f89 */ /* 0x0084d800000e0000 */
[----:B------:R-:W-:Y:S05]  /*1420*/  @P1 BRA `(.L_x_490) ;  /* 0x0000005000001947 */ /* 0x000fea0003800000 */
[----:B---3--:R-:W-:Y:S01]  /*1430*/  LEA R6, P1, R22, R6, 0x1 ;  /* 0x0000000616067211 */ /* 0x008fe200078208ff */
[----:B------:R-:W-:-:S03]  /*1440*/  IMAD.SHL.U32 R0, R10, 0x2, RZ ;  /* 0x000000020a007824 */ /* 0x000fc600078e00ff */
[----:B----4-:R-:W-:-:S05]  /*1450*/  LEA.HI.X R7, R22, R3, R225, 0x1, P1 ;  /* 0x0000000316077211 */ /* 0x010fca00008f0ce1 */
[----:B------:R-:W-:Y:S01]  /*1460*/  @!PT LDS RZ, [RZ] ;  /* 0x00000000fffff984 */ /* 0x000fe20000000800 */
[----:B------:R3:W-:Y:S04]  /*1470*/  LDGSTS.E.BYPASS.LTC128B.128 [R0+0x7100], [R6.64], !P0 ;  /* 0x0710000006007fae */ /* 0x0007e8000c101d50 */
.L_x_490:
[----:B------:R-:W-:Y:S05]  /*1480*/  BSYNC B0 ;  /* 0x0000000000007941 */ /* 0x000fea0003800000 */
.L_x_489:
[----:B---3--:R-:W-:Y:S01]  /*1490*/  IADD3 R0, R5, 0x30, RZ ;  /* 0x0000003005007810 */ /* 0x008fe20007ffe0ff */
[----:B----4-:R3:W4:Y:S01]  /*14a0*/  SHFL.IDX PT, R3, R9, 0x3, 0x181f ;  /* 0x00781f0009037f89 */ /* 0x01072200000e0000 */
[----:B------:R-:W-:Y:S02]  /*14b0*/  BSSY B0, `(.L_x_491) ;  /* 0x0000009000007945 */ /* 0x000fe40003800000 */
[----:B------:R-:W-:Y:S01]  /*14c0*/  ISETP.GE.AND P1, PT, R0, UR7, PT ;  /* 0x0000000700007c0c */ /* 0x000fe2000bf26270 */
[----:B------:R3:W1:-:S12]  /*14d0*/  SHFL.IDX PT, R6, R8, 0x3, 0x181f ;  /* 0x00781f0008067f89 */ /* 0x00065800000e0000 */
[----:B------:R-:W-:Y:S05]  /*14e0*/  @P1 BRA `(.L_x_492) ;  /* 0x0000005000001947 */ /* 0x000fea0003800000 */
[----:B-1----:R-:W-:Y:S01]  /*14f0*/  LEA R6, P1, R22, R6, 0x1 ;  /* 0x0000000616067211 */ /* 0x002fe200078208ff */
[----:B------:R-:W-:-:S03]  /*1500*/  IMAD.SHL.U32 R0, R10, 0x2, RZ ;  /* 0x000000020a007824 */ /* 0x000fc600078e00ff */
[----:B----4-:R-:W-:-:S05]  /*1510*/  LEA.HI.X R7, R22, R3, R225, 0x1, P1 ;  /* 0x0000000316077211 */ /* 0x010fca00008f0ce1 */
[----:B------:R-:W-:Y:S01]  /*1520*/  @!PT LDS RZ, [RZ] ;  /* 0x00000000fffff984 */ /* 0x000fe20000000800 */
[----:B------:R1:W-:Y:S04]  /*1530*/  LDGSTS.E.BYPASS.LTC128B.128 [R0+0x7900], [R6.64], !P0 ;  /* 0x0790000006007fae */ /* 0x0003e8000c101d50 */
.L_x_492:
[----:B------:R-:W-:Y:S05]  /*1540*/  BSYNC B0 ;  /* 0x0000000000007941 */ /* 0x000fea0003800000 */
.L_x_491:
[----:B-1----:R-:W-:Y:S01]  /*1550*/  IADD3 R0, R5, 0x40, RZ ;  /* 0x0000004005007810 */ /* 0x002fe20007ffe0ff */
[----:B----4-:R1:W4:Y:S01]  /*1560*/  SHFL.IDX PT, R3, R9, 0x4, 0x181f ;  /* 0x00981f0009037f89 */ /* 0x01032200000e0000 */
[----:B------:R-:W-:Y:S02]  /*1570*/  BSSY B0, `(.L_x_493) ;  /* 0x0000009000007945 */ /* 0x000fe40003800000 */
[----:B------:R-:W-:Y:S01]  /*1580*/  ISETP.GE.AND P1, PT, R0, UR7, PT ;  /* 0x0000000700007c0c */ /* 0x000fe2000bf26270 */
[----:B------:R1:W2:-:S12]  /*1590*/  SHFL.IDX PT, R6, R8, 0x4, 0x181f ;  /* 0x00981f0008067f89 */ /* 0x00029800000e0000 */
[----:B------:R-:W-:Y:S05]  /*15a0*/  @P1 BRA `(.L_x_494) ;  /* 0x0000005000001947 */ /* 0x000fea0003800000 */
[----:B--2---:R-:W-:Y:S01]  /*15b0*/  LEA R6, P1, R22, R6, 0x1 ;  /* 0x0000000616067211 */ /* 0x004fe200078208ff */
[----:B------:R-:W-:-:S03]  /*15c0*/  IMAD.SHL.U32 R0, R10, 0x2, RZ ;  /* 0x000000020a007824 */ /* 0x000fc600078e00ff */
[----:B----4-:R-:W-:-:S05]  /*15d0*/  LEA.HI.X R7, R22, R3, R225, 0x1, P1 ;  /* 0x0000000316077211 */ /* 0x010fca00008f0ce1 */
[----:B------:R-:W-:Y:S01]  /*15e0*/  @!PT LDS RZ, [RZ] ;  /* 0x00000000fffff984 */ /* 0x000fe20000000800 */
[----:B------:R2:W-:Y:S04]  /*15f0*/  LDGSTS.E.BYPASS.LTC128B.128 [R0+0x8100], [R6.64], !P0 ;  /* 0x0810000006007fae */ /* 0x0005e8000c101d50 */
.L_x_494:
[----:B------:R-:W-:Y:S05]  /*1600*/  BSYNC B0 ;  /* 0x0000000000007941 */ /* 0x000fea0003800000 */
.L_x_493:
[----:B--2---:R-:W-:Y:S01]  /*1610*/  IADD3 R0, R5, 0x50, RZ ;  /* 0x0000005005007810 */ /* 0x004fe20007ffe0ff */
        /* <DEDUP_REMOVED lines=10> */
.L_x_496:
[----:B------:R-:W-:Y:S05]  /*16c0*/  BSYNC B0 ;  /* 0x0000000000007941 */ /* 0x000fea0003800000 */
.L_x_495:
        /* <DEDUP_REMOVED lines=11> */
.L_x_498:
[----:B------:R-:W-:Y:S05]  /*1780*/  BSYNC B0 ;  /* 0x0000000000007941 */ /* 0x000fea0003800000 */
.L_x_497:
[----:B-123--:R-:W1:Y:S01]  /*1790*/  SHFL.IDX PT, R8, R8, 0x7, 0x181f ;  /* 0x00f81f0008087f89 */ /* 0x00ee6200000e0000 */
[----:B------:R-:W-:Y:S01]  /*17a0*/  ULDC UR4, c[0x0][0x2b8] ;  /* 0x0000ae0000047ab9 */ /* 0x000fe20000000800 */
[----:B------:R-:W-:Y:S01]  /*17b0*/  IMAD.MOV.U32 R20, RZ, RZ, 0x60 ;  /* 0x00000060ff147424 */ /* 0x000fe200078e00ff */
[----:B------:R-:W-:Y:S01]  /*17c0*/  UISETP.NE.AND UP3, UPT, UR4, 0x1, UPT ;  /* 0x000000010400788c */ /* 0x000fe2000bf65270 */
[----:B------:R-:W2:Y:S01]  /*17d0*/  SHFL.IDX PT, R9, R9, 0x7, 0x181f ;  /* 0x00f81f0009097f89 */ /* 0x000ea200000e0000 */
[----:B----4-:R-:W-:Y:S01]  /*17e0*/  IADD3 R3, R5, 0x70, RZ ;  /* 0x0000007005037810 */ /* 0x010fe20007ffe0ff */
[----:B------:R-:W-:Y:S01]  /*17f0*/  IMAD R202, R229, R20, -0x60 ;  /* 0xffffffa0e5ca7424 */ /* 0x000fe200078e0214 */
[----:B------:R-:W-:Y:S01]  /*1800*/  USHF.R.S32.HI UR6, URZ, 0x1f, UR10 ;  /* 0x0000001f3f067899 */ /* 0x000fe2000801140a */
[----:B------:R-:W-:Y:S01]  /*1810*/  IMAD.SHL.U32 R227, R10, 0x2, RZ ;  /* 0x000000020ae37824 */ /* 0x000fe200078e00ff */
[----:B------:R-:W-:Y:S01]  /*1820*/  PLOP3.LUT P2, PT, PT, PT, UP3, 0x80, 0x0 ;  /* 0x000000000000781c */ /* 0x000fe20003f4f038 */
[----:B------:R-:W-:Y:S01]  /*1830*/  IMAD.IADD R0, R230, 0x1, R202 ;  /* 0x00000001e6007824 */ /* 0x000fe200078e02ca */
[----:B------:R-:W-:Y:S01]  /*1840*/  ISETP.GE.AND P3, PT, R3, UR7, PT ;  /* 0x0000000703007c0c */ /* 0x000fe2000bf66270 */
[----:B------:R-:W-:Y:S01]  /*1850*/  ULDC.64 UR4, c[0x0][0x2b0] ;  /* 0x0000ac0000047ab9 */ /* 0x000fe20000000a00 */
[----:B------:R-:W-:Y:S01]  /*1860*/  PLOP3.LUT P1, PT, PT, PT, UP3, 0x80, 0x0 ;  /* 0x000000000000781c */ /* 0x000fe20003f2f038 */
[C---:B------:R-:W-:Y:S01]  /*1870*/  IMAD.IADD R5, R0.reuse, 0x1, R231 ;  /* 0x0000000100057824 */ /* 0x040fe200078e02e7 */
[----:B------:R-:W-:Y:S01]  /*1880*/  ISETP.GE.AND P4, PT, R0, UR8, PT ;  /* 0x0000000800007c0c */ /* 0x000fe2000bf86270 */
[----:B------:R-:W-:Y:S01]  /*1890*/  UIMAD UR6, UR6, UR4, URZ ;  /* 0x00000004060672a4 */ /* 0x000fe2000f8e023f */
[----:B------:R-:W-:Y:S01]  /*18a0*/  IMAD.MOV.U32 R228, RZ, RZ, RZ ;  /* 0x000000ffffe47224 */ /* 0x000fe200078e00ff */
[----:B------:R-:W-:Y:S01]  /*18b0*/  UIMAD.WIDE.U32 UR14, UR10, UR4, URZ ;  /* 0x000000040a0e72a5 */ /* 0x000fe2000f8e003f */
[----:B------:R-:W-:Y:S01]  /*18c0*/  ISETP.GT.OR P4, PT, R230, 0x5f, P4 ;  /* 0x0000005fe600780c */ /* 0x000fe20002784670 */
[----:B------:R-:W-:Y:S01]  /*18d0*/  UIMAD UR5, UR10, UR5, UR6 ;  /* 0x000000050a0572a4 */ /* 0x000fe2000f8e0206 */
[----:B------:R-:W-:Y:S01]  /*18e0*/  IMAD.MOV.U32 R0, RZ, RZ, R5 ;  /* 0x000000ffff007224 */ /* 0x000fe200078e0005 */
[----:B------:R-:W-:Y:S01]  /*18f0*/  USHF.R.S32.HI UR12, URZ, 0x1f, UR9 ;  /* 0x0000001f3f0c7899 */ /* 0x000fe20008011409 */
[----:B------:R-:W-:Y:S01]  /*1900*/  @P2 IMAD.HI.U32 R3, R5, c[0x0][0x2bc], RZ ;  /* 0x0000af0005032a27 */ /* 0x000fe200078e00ff */
[C---:B-1----:R-:W-:Y:S01]  /*1910*/  @!P3 LEA R8, P2, R22.reuse, R8, 0x1 ;  /* 0x000000081608b211 */ /* 0x042fe200078408ff */
[----:B------:R-:W-:Y:S01]  /*1920*/  UIADD3 UR7, UR15, UR5, URZ ;  /* 0x000000050f077290 */ /* 0x000fe2000fffe03f */
[----:B------:R-:W-:Y:S01]  /*1930*/  SHF.R.S32.HI R14, RZ, 0x4, R13 ;  /* 0x00000004ff0e7819 */ /* 0x000fe2000001140d */
[----:B------:R-:W-:Y:S01]  /*1940*/  IMAD R20, R229, -0x60, R20 ;  /* 0xffffffa0e5147824 */ /* 0x000fe200078e0214 */
[----:B--2---:R-:W-:Y:S01]  /*1950*/  @!P3 LEA.HI.X R9, R22, R9, R225, 0x1, P2 ;  /* 0x000000091609b211 */ /* 0x004fe200010f0ce1 */
[----:B------:R-:W-:Y:S01]  /*1960*/  ULDC.64 UR4, c[0x0][0x1e8] ;  /* 0x00007a0000047ab9 */ /* 0x000fe20000000a00 */
[----:B------:R-:W-:-:S02]  /*1970*/  @P1 SHF.R.U32.HI R0, RZ, c[0x0][0x2c0], R3 ;  /* 0x0000b000ff001a19 */ /* 0x000fc40000011603 */
[----:B------:R-:W-:Y:S01]  /*1980*/  LEA.HI R210, R211, R212, RZ, 0x5 ;  /* 0x000000d4d3d27211 */ /* 0x000fe200078f28ff */
[----:B------:R-:W-:Y:S01]  /*1990*/  @!PT LDS RZ, [RZ] ;  /* 0x00000000fffff984 */ /* 0x000fe20000000800 */
[----:B------:R1:W-:Y:S01]  /*19a0*/  @!P3 LDGSTS.E.BYPASS.LTC128B.128 [R227+0x9900], [R8.64], !P0 ;  /* 0x0990000008e3bfae */ /* 0x0003e2000c101d50 */
[----:B------:R-:W-:-:S03]  /*19b0*/  @!P4 IADD3 R3, P1, R0, UR14, RZ ;  /* 0x0000000e0003cc10 */ /* 0x000fc6000ff3e0ff */
[----:B------:R-:W0:Y:S01]  /*19c0*/  LDGDEPBAR ;  /* 0x00000000000079af */ /* 0x000e220000000000 */
[----:B------:R-:W-:Y:S02]  /*19d0*/  @!P4 LEA.HI.X.SX32 R7, R0, UR7, 0x1, P1 ;  /* 0x000000070007cc11 */ /* 0x000fe400088f0eff */
[C---:B------:R-:W-:Y:S01]  /*19e0*/  @!P4 LEA R6, P1, R3.reuse, c[0x0][0x2a0], 0x2 ;  /* 0x0000a8000306ca11 */ /* 0x040fe200078210ff */
[----:B------:R-:W-:Y:S01]  /*19f0*/  IMAD.SHL.U32 R226, R22, 0x2, RZ ;  /* 0x0000000216e27824 */ /* 0x000fe200078e00ff */
[----:B------:R-:W-:Y:S02]  /*1a00*/  STL [R1+0x8], R227 ;  /* 0x000008e301007387 */ /* 0x000fe40000100800 */
[----:B------:R-:W-:Y:S02]  /*1a10*/  @!P4 LEA.HI.X R7, R3, c[0x0][0x2a4], R7, 0x2, P1 ;  /* 0x0000a9000307ca11 */ /* 0x000fe400008f1407 */
[----:B------:R-:W-:Y:S06]  /*1a20*/  BAR.SYNC.DEFER_BLOCKING 0x0 ;  /* 0x0000000000007b1d */ /* 0x000fec0000010000 */
[----:B------:R2:W3:Y:S01]  /*1a30*/  @!P4 LDG.E R228, [R6.64] ;  /* 0x0000001006e4c981 */ /* 0x0004e2000c1e1900 */
[----:B------:R-:W-:Y:S01]  /*1a40*/  IMAD.MOV R0, RZ, RZ, -R0 ;  /* 0x000000ffff007224 */ /* 0x000fe200078e0a00 */
[----:B------:R-:W-:Y:S01]  /*1a50*/  UIMAD UR6, UR12, UR4, URZ ;  /* 0x000000040c0672a4 */ /* 0x000fe2000f8e023f */
[----:B------:R-:W-:Y:S01]  /*1a60*/  IADD3 R203, R20, UR8, RZ ;  /* 0x0000000814cb7c10 */ /* 0x000fe2000fffe0ff */
[----:B------:R-:W-:Y:S01]  /*1a70*/  UIMAD.WIDE.U32 UR10, UR9, UR4, URZ ;  /* 0x00000004090a72a5 */ /* 0x000fe2000f8e003f */
[----:B------:R-:W-:Y:S01]  /*1a80*/  IMAD R233, R0, c[0x0][0x2b8], R5 ;  /* 0x0000ae0000e97a24 */ /* 0x000fe200078e0205 */
[----:B------:R-:W-:Y:S01]  /*1a90*/  UIMAD UR6, UR9, UR5, UR6 ;  /* 0x00000005090672a4 */ /* 0x000fe2000f8e0206 */
[----:B------:R-:W-:Y:S01]  /*1aa0*/  ISETP.GE.AND P4, PT, R22, c[0x0][0x1d4], PT ;  /* 0x0000750016007a0c */ /* 0x000fe20003f86270 */
[----:B------:R-:W-:Y:S01]  /*1ab0*/  IMAD.IADD R40, R203, 0x1, -R18 ;  /* 0x00000001cb287824 */ /* 0x000fe200078e0a12 */
[----:B------:R-:W-:Y:S01]  /*1ac0*/  SHF.R.S32.HI R209, RZ, 0x5, R210 ;  /* 0x00000005ffd17819 */ /* 0x000fe200000114d2 */
[----:B------:R-:W-:Y:S01]  /*1ad0*/  UIADD3 UR6, UR11, UR6, URZ ;  /* 0x000000060b067290 */ /* 0x000fe2000fffe03f */
[----:B------:R-:W-:Y:S01]  /*1ae0*/  SHF.R.S32.HI R23, RZ, 0x1f, R233 ;  /* 0x0000001fff177819 */ /* 0x000fe200000114e9 */
[----:B------:R-:W-:Y:S01]  /*1af0*/  ULDC.64 UR4, c[0x0][0x210] ;  /* 0x0000840000047ab9 */ /* 0x000fe20000000a00 */
[C---:B------:R-:W-:Y:S01]  /*1b00*/  ISETP.GE.AND P1, PT, R40.reuse, 0x1, PT ;  /* 0x000000012800780c */ /* 0x040fe20003f26270 */
[----:B------:R-:W-:Y:S01]  /*1b10*/  UIMAD UR12, UR12, UR4, URZ ;  /* 0x000000040c0c72a4 */ /* 0x000fe2000f8e023f */
[C---:B------:R-:W-:Y:S01]  /*1b20*/  ISETP.GE.AND P6, PT, R40.reuse, 0x21, PT ;  /* 0x000000212800780c */ /* 0x040fe20003fc6270 */
[----:B------:R-:W-:Y:S01]  /*1b30*/  IMAD R0, R23, c[0x0][0x1e0], RZ ;  /* 0x0000780017007a24 */ /* 0x000fe200078e02ff */
[C---:B------:R-:W-:Y:S01]  /*1b40*/  ISETP.GE.AND P5, PT, R40.reuse, 0x31, PT ;  /* 0x000000312800780c */ /* 0x040fe20003fa6270 */
[----:B------:R-:W-:Y:S01]  /*1b50*/  UIMAD.WIDE.U32 UR20, UR9, UR4, URZ ;  /* 0x00000004091472a5 */ /* 0x000fe2000f8e003f */
[----:B------:R-:W-:Y:S01]  /*1b60*/  ISETP.GE.AND P3, PT, R40, 0x41, PT ;  /* 0x000000412800780c */ /* 0x000fe20003f66270 */
[C---:B------:R-:W-:Y:S01]  /*1b70*/  IMAD R0, R233.reuse, c[0x0][0x1e4], R0 ;  /* 0x00007900e9007a24 */ /* 0x040fe200078e0200 */
[----:B------:R-:W-:Y:S01]  /*1b80*/  UIMAD UR12, UR9, UR5, UR12 ;  /* 0x00000005090c72a4 */ /* 0x000fe2000f8e020c */
[----:B--2---:R-:W-:-:S03]  /*1b90*/  IMAD.WIDE.U32 R6, R233, c[0x0][0x1e0], RZ ;  /* 0x00007800e9067a25 */ /* 0x004fc600078e00ff */
[----:B------:R-:W-:Y:S01]  /*1ba0*/  UIADD3 UR12, UR21, UR12, URZ ;  /* 0x0000000c150c7290 */ /* 0x000fe2000fffe03f */
[----:B------:R-:W-:Y:S01]  /*1bb0*/  IMAD.IADD R7, R7, 0x1, R0 ;  /* 0x0000000107077824 */ /* 0x000fe200078e0200 */
[----:B---3--:R-:W-:-:S03]  /*1bc0*/  SHF.R.S32.HI R41, RZ, 0x1f, R228 ;  /* 0x0000001fff297819 */ /* 0x008fc600000114e4 */
[----:B------:R-:W-:-:S04]  /*1bd0*/  IMAD.WIDE.U32 R6, R228, c[0x0][0x1f0], R6 ;  /* 0x00007c00e4067a25 */ /* 0x000fc800078e0006 */
[----:B------:R-:W-:Y:S01]  /*1be0*/  IMAD R0, R41, c[0x0][0x1f0], RZ ;  /* 0x00007c0029007a24 */ /* 0x000fe200078e02ff */
[----:B------:R-:W-:-:S03]  /*1bf0*/  IADD3 R5, P0, R6, UR10, RZ ;  /* 0x0000000a06057c10 */ /* 0x000fc6000ff1e0ff */
[----:B------:R-:W-:-:S05]  /*1c00*/  IMAD R0, R228, c[0x0][0x1f4], R0 ;  /* 0x00007d00e4007a24 */ /* 0x000fca00078e0200 */
[----:B------:R-:W-:Y:S02]  /*1c10*/  IADD3.X R0, R7, UR6, R0, P0, !PT ;  /* 0x0000000607007c10 */ /* 0x000fe400087fe400 */
[----:B------:R-:W-:-:S04]  /*1c20*/  LEA R3, P0, R5, c[0x0][0x1c8], 0x1 ;  /* 0x0000720005037a11 */ /* 0x000fc800078008ff */
[----:B------:R-:W-:Y:S01]  /*1c30*/  LEA.HI.X R0, R5, c[0x0][0x1cc], R0, 0x1, P0 ;  /* 0x0000730005007a11 */ /* 0x000fe200000f0c00 */
[----:B------:R-:W2:Y:S01]  /*1c40*/  SHFL.IDX PT, R6, R3, RZ, 0x181f ;  /* 0x00181fff03067589 */ /* 0x000ea200000e0000 */
[----:B------:R-:W-:-:S03]  /*1c50*/  ISETP.GE.AND P0, PT, R40, 0x11, PT ;  /* 0x000000112800780c */ /* 0x000fc60003f06270 */
[----:B------:R-:W3:Y:S04]  /*1c60*/  SHFL.IDX PT, R7, R0, RZ, 0x181f ;  /* 0x00181fff00077589 */ /* 0x000ee800000e0000 */
[----:B------:R-:W4:Y:S04]  /*1c70*/  SHFL.IDX PT, R5, R3, 0x1, 0x181f ;  /* 0x00381f0003057f89 */ /* 0x000f2800000e0000 */
[----:B-1----:R-:W1:Y:S04]  /*1c80*/  SHFL.IDX PT, R8, R0, 0x1, 0x181f ;  /* 0x00381f0000087f89 */ /* 0x002e6800000e0000 */
[----:B------:R-:W5:Y:S04]  /*1c90*/  SHFL.IDX PT, R12, R3, 0x2, 0x181f ;  /* 0x00581f00030c7f89 */ /* 0x000f6800000e0000 */
[----:B------:R-:W1:Y:S04]  /*1ca0*/  SHFL.IDX PT, R10, R3, 0x3, 0x181f ;  /* 0x00781f00030a7f89 */ /* 0x000e6800000e0000 */
[----:B------:R-:W1:Y:S01]  /*1cb0*/  SHFL.IDX PT, R11, R0, 0x2, 0x181f ;  /* 0x00581f00000b7f89 */ /* 0x000e6200000e0000 */
[----:B--2---:R-:W-:-:S03]  /*1cc0*/  @P1 LEA R6, P2, R22, R6, 0x1 ;  /* 0x0000000616061211 */ /* 0x004fc600078408ff */
[----:B------:R-:W2:Y:S01]  /*1cd0*/  SHFL.IDX PT, R9, R3, 0x4, 0x181f ;  /* 0x00981f0003097f89 */ /* 0x000ea200000e0000 */
[----:B---3--:R-:W-:Y:S02]  /*1ce0*/  @P1 LEA.HI.X R7, R22, R7, R225, 0x1, P2 ;  /* 0x0000000716071211 */ /* 0x008fe400010f0ce1 */
[----:B------:R-:W-:Y:S01]  /*1cf0*/  ISETP.GE.AND P2, PT, R40, 0x51, PT ;  /* 0x000000512800780c */ /* 0x000fe20003f46270 */
[----:B------:R-:W3:Y:S04]  /*1d00*/  SHFL.IDX PT, R17, R0, 0x3, 0x181f ;  /* 0x00781f0000117f89 */ /* 0x000ee800000e0000 */
[----:B------:R-:W-:Y:S04]  /*1d10*/  SHFL.IDX PT, R3, R3, 0x5, 0x181f ;  /* 0x00b81f0003037f89 */ /* 0x000fe800000e0000 */
[----:B------:R-:W1:Y:S04]  /*1d20*/  SHFL.IDX PT, R16, R0, 0x4, 0x181f ;  /* 0x00981f0000107f89 */ /* 0x000e6800000e0000 */
[----:B------:R1:W2:Y:S04]  /*1d30*/  SHFL.IDX PT, R15, R0, 0x5, 0x181f ;  /* 0x00b81f00000f7f89 */ /* 0x0002a800000e0000 */
[----:B------:R4:W-:Y:S01]  /*1d40*/  @P1 LDGSTS.E.BYPASS.LTC128B.128 [R227+0x3100], [R6.64], !P4 ;  /* 0x0310000006e31fae */ /* 0x0009e2000e101d50 */
[----:B-1----:R-:W-:-:S04]  /*1d50*/  LEA.HI R0, R13, R14, RZ, 0x1 ;  /* 0x0000000e0d007211 */ /* 0x002fc800078f08ff */
[----:B------:R-:W-:Y:S02]  /*1d60*/  LOP3.LUT R0, R0, 0xfffffffe, RZ, 0xc0, !PT ;  /* 0xfffffffe00007812 */ /* 0x000fe400078ec0ff */
[----:B----4-:R-:W-:-:S03]  /*1d70*/  @P0 LEA R6, P1, R22, R5, 0x1 ;  /* 0x0000000516060211 */ /* 0x010fc600078208ff */
[----:B------:R-:W-:Y:S02]  /*1d80*/  IMAD.IADD R14, R14, 0x1, -R0 ;  /* 0x000000010e0e7824 */ /* 0x000fe400078e0a00 */
[----:B------:R-:W-:Y:S01]  /*1d90*/  IMAD.SHL.U32 R0, R21, 0x40, RZ ;  /* 0x0000004015007824 */ /* 0x000fe200078e00ff */
[--C-:B------:R-:W-:Y:S01]  /*1da0*/  @P0 LEA.HI.X R7, R22, R8, R225.reuse, 0x1, P1 ;  /* 0x0000000816070211 */ /* 0x100fe200008f0ce1 */
[----:B------:R-:W-:Y:S01]  /*1db0*/  IMAD.SHL.U32 R5, R24, 0x40, RZ ;  /* 0x0000004018057824 */ /* 0x000fe200078e00ff */
[----:B-----5:R-:W-:Y:S02]  /*1dc0*/  @P6 LEA R12, P1, R22, R12, 0x1 ;  /* 0x0000000c160c6211 */ /* 0x020fe400078208ff */
[----:B------:R-:W-:Y:S01]  /*1dd0*/  LOP3.LUT R0, R0, 0x1c0, RZ, 0xc0, !PT ;  /* 0x000001c000007812 */ /* 0x000fe200078ec0ff */
[----:B------:R1:W-:Y:S01]  /*1de0*/  @P0 LDGSTS.E.BYPASS.LTC128B.128 [R227+0x3900], [R6.64], !P4 ;  /* 0x0390000006e30fae */ /* 0x0003e2000e101d50 */
[C---:B------:R-:W-:Y:S02]  /*1df0*/  @P5 LEA R10, P0, R22.reuse, R10, 0x1 ;  /* 0x0000000a160a5211 */ /* 0x040fe400078008ff */
[----:B------:R-:W-:-:S02]  /*1e00*/  @P6 LEA.HI.X R13, R22, R11, R225, 0x1, P1 ;  /* 0x0000000b160d6211 */ /* 0x000fc400008f0ce1 */
[C---:B--2---:R-:W-:Y:S02]  /*1e10*/  @P3 LEA R8, P1, R22.reuse, R9, 0x1 ;  /* 0x0000000916083211 */ /* 0x044fe400078208ff */
[C-C-:B---3--:R-:W-:Y:S01]  /*1e20*/  @P5 LEA.HI.X R11, R22.reuse, R17, R225.reuse, 0x1, P0 ;  /* 0x00000011160b5211 */ /* 0x148fe200000f0ce1 */
[----:B------:R2:W-:Y:S01]  /*1e30*/  @P6 LDGSTS.E.BYPASS.LTC128B.128 [R227+0x4100], [R12.64], !P4 ;  /* 0x041000000ce36fae */ /* 0x0005e2000e101d50 */
[----:B------:R-:W-:Y:S02]  /*1e40*/  @P3 LEA.HI.X R9, R22, R16, R225, 0x1, P1 ;  /* 0x0000001016093211 */ /* 0x000fe400008f0ce1 */
[----:B------:R-:W-:Y:S01]  /*1e50*/  LOP3.LUT R201, R5, 0xfffffe00, RZ, 0xc0, !PT ;  /* 0xfffffe0005c97812 */ /* 0x000fe200078ec0ff */
[----:B------:R3:W-:Y:S01]  /*1e60*/  @P5 LDGSTS.E.BYPASS.LTC128B.128 [R227+0x4900], [R10.64], !P4 ;  /* 0x049000000ae35fae */ /* 0x0007e2000e101d50 */
[----:B------:R-:W-:-:S03]  /*1e70*/  LOP3.LUT P1, RZ, R21, 0x2, RZ, 0xc0, !PT ;  /* 0x0000000215ff7812 */ /* 0x000fc6000782c0ff */
[----:B------:R3:W-:Y:S01]  /*1e80*/  @P3 LDGSTS.E.BYPASS.LTC128B.128 [R227+0x5100], [R8.64], !P4 ;  /* 0x0510000008e33fae */ /* 0x0007e2000e101d50 */
[----:B-1----:R-:W-:Y:S01]  /*1e90*/  @P2 LEA R6, P0, R22, R3, 0x1 ;  /* 0x0000000316062211 */ /* 0x002fe200078008ff */
[----:B------:R-:W-:-:S03]  /*1ea0*/  IMAD.SHL.U32 R3, R19, 0x40, RZ ;  /* 0x0000004013037824 */ /* 0x000fc600078e00ff */
[C-C-:B------:R-:W-:Y:S02]  /*1eb0*/  @P2 LEA.HI.X R7, R22.reuse, R15, R225.reuse, 0x1, P0 ;  /* 0x0000000f16072211 */ /* 0x140fe400000f0ce1 */
[----:B------:R-:W-:Y:S02]  /*1ec0*/  LOP3.LUT R3, R3, 0x1c0, RZ, 0xc0, !PT ;  /* 0x000001c003037812 */ /* 0x000fe400078ec0ff */
[C---:B------:R-:W-:Y:S01]  /*1ed0*/  SHF.L.U64.HI R225, R22.reuse, 0x1, R225 ;  /* 0x0000000116e17819 */ /* 0x040fe200000102e1 */
[----:B------:R1:W-:Y:S01]  /*1ee0*/  @P2 LDGSTS.E.BYPASS.LTC128B.128 [R227+0x5900], [R6.64], !P4 ;  /* 0x0590000006e32fae */ /* 0x0003e2000e101d50 */
[----:B------:R-:W-:-:S03]  /*1ef0*/  ISETP.GE.AND P2, PT, R22, c[0x0][0x1d4], PT ;  /* 0x0000750016007a0c */ /* 0x000fc60003f46270 */
[----:B------:R-:W0:Y:S01]  /*1f00*/  LDGDEPBAR ;  /* 0x00000000000079af */ /* 0x000e220000000000 */
[----:B------:R-:W-:Y:S01]  /*1f10*/  ISETP.LT.OR P5, PT, R40, 0x1, P2 ;  /* 0x000000012800780c */ /* 0x000fe200017a1670 */
[----:B-1----:R-:W-:Y:S01]  /*1f20*/  IMAD.SHL.U32 R7, R18, 0x8, RZ ;  /* 0x0000000812077824 */ /* 0x002fe200078e00ff */
[----:B------:R-:W-:-:S04]  /*1f30*/  DEPBAR.LE SB0, 0x1 ;  /* 0x000080400000791a */ /* 0x000fc80000000000 */
[----:B------:R-:W-:-:S04]  /*1f40*/  DEPBAR.LE SB0, 0x0 ;  /* 0x000080000000791a */ /* 0x000fc80000000000 */
[----:B------:R-:W-:Y:S01]  /*1f50*/  IMAD.SHL.U32 R6, R14, 0x8, RZ ;  /* 0x000000080e067824 */ /* 0x000fe200078e00ff */
[----:B------:R-:W-:Y:S02]  /*1f60*/  LOP3.LUT R7, R0, 0x8, R7, 0xf8, !PT ;  /* 0x0000000800077812 */ /* 0x000fe400078ef807 */
[----:B------:R-:W-:Y:S02]  /*1f70*/  SHF.R.U32.HI R0, RZ, 0x3, R0 ;  /* 0x00000003ff007819 */ /* 0x000fe40000011600 */
[----:B------:R-:W-:Y:S02]  /*1f80*/  LOP3.LUT R5, R3, 0x8, R6, 0xf8, !PT ;  /* 0x0000000803057812 */ /* 0x000fe400078ef806 */
[----:B------:R-:W-:Y:S02]  /*1f90*/  SHF.R.U32.HI R3, RZ, 0x3, R3 ;  /* 0x00000003ff037819 */ /* 0x000fe40000011603 */
[----:B------:R-:W-:Y:S01]  /*1fa0*/  LOP3.LUT R0, R7, R0, RZ, 0x3c, !PT ;  /* 0x0000000007007212 */ /* 0x000fe200078e3cff */
[----:B------:R-:W-:Y:S01]  /*1fb0*/  IMAD.WIDE.U32 R6, R233, c[0x0][0x208], RZ ;  /* 0x00008200e9067a25 */ /* 0x000fe200078e00ff */
[----:B------:R-:W-:-:S03]  /*1fc0*/  LOP3.LUT R200, R5, R3, RZ, 0x3c, !PT ;  /* 0x0000000305c87212 */ /* 0x000fc600078e3cff */
[----:B------:R-:W-:Y:S02]  /*1fd0*/  IMAD R3, R209, 0x400, R201 ;  /* 0x00000400d1037824 */ /* 0x000fe400078e02c9 */
[----:B------:R-:W-:Y:S02]  /*1fe0*/  IMAD R0, R14, 0x200, R0 ;  /* 0x000002000e007824 */ /* 0x000fe400078e0200 */
[----:B------:R-:W-:Y:S02]  /*1ff0*/  IMAD.IADD R3, R200, 0x1, R3 ;  /* 0x00000001c8037824 */ /* 0x000fe400078e0203 */
[----:B------:R-:W-:Y:S01]  /*2000*/  IMAD.SHL.U32 R208, R0, 0x2, RZ ;  /* 0x0000000200d07824 */ /* 0x000fe200078e00ff */
[----:B------:R-:W-:Y:S01]  /*2010*/  BAR.SYNC.DEFER_BLOCKING 0x0 ;  /* 0x0000000000007b1d */ /* 0x000fe20000010000 */
[----:B------:R-:W-:Y:S02]  /*2020*/  IMAD.SHL.U32 R215, R3, 0x2, RZ ;  /* 0x0000000203d77824 */ /* 0x000fe400078e00ff */
[----:B------:R-:W-:Y:S01]  /*2030*/  IMAD R0, R23, c[0x0][0x208], RZ ;  /* 0x0000820017007a24 */ /* 0x000fe200078e02ff */
[C---:B------:R-:W-:Y:S01]  /*2040*/  IADD3 R5, R208.reuse, 0x3100, RZ ;  /* 0x00003100d0057810 */ /* 0x040fe20007ffe0ff */
[----:B------:R-:W-:Y:S01]  /*2050*/  IMAD R3, R41, c[0x0][0x218], RZ ;  /* 0x0000860029037a24 */ /* 0x000fe200078e02ff */
[----:B------:R-:W-:Y:S01]  /*2060*/  IADD3 R219, R208, 0x3120, RZ ;  /* 0x00003120d0db7810 */ /* 0x000fe20007ffe0ff */
[----:B------:R-:W-:Y:S01]  /*2070*/  IMAD R0, R233, c[0x0][0x20c], R0 ;  /* 0x00008300e9007a24 */ /* 0x000fe200078e0200 */
[----:B------:R-:W-:Y:S01]  /*2080*/  @P1 IADD3 R219, R5, -0x20, RZ ;  /* 0xffffffe005db1810 */ /* 0x000fe20007ffe0ff */
[----:B------:R-:W-:Y:S01]  /*2090*/  IMAD R3, R228, c[0x0][0x21c], R3 ;  /* 0x00008700e4037a24 */ /* 0x000fe200078e0203 */
[----:B------:R-:W-:Y:S01]  /*20a0*/  LOP3.LUT P1, RZ, R21, 0x4, RZ, 0xc0, !PT ;  /* 0x0000000415ff7812 */ /* 0x000fe2000782c0ff */
[----:B------:R-:W-:Y:S01]  /*20b0*/  IMAD.IADD R7, R7, 0x1, R0 ;  /* 0x0000000107077824 */ /* 0x000fe200078e0200 */
[C---:B------:R-:W-:Y:S01]  /*20c0*/  IADD3 R224, R219.reuse, 0x800, RZ ;  /* 0x00000800dbe07810 */ /* 0x040fe20007ffe0ff */
[----:B------:R-:W-:Y:S01]  /*20d0*/  IMAD R218, R2, 0x2, R215 ;  /* 0x0000000202da7824 */ /* 0x000fe200078e02d7 */
[C---:B------:R-:W-:Y:S01]  /*20e0*/  IADD3 R223, R219.reuse, 0x1000, RZ ;  /* 0x00001000dbdf7810 */ /* 0x040fe20007ffe0ff */
[----:B------:R-:W-:Y:S01]  /*20f0*/  IMAD.WIDE.U32 R6, R228, c[0x0][0x218], R6 ;  /* 0x00008600e4067a25 */ /* 0x000fe200078e0006 */
[----:B------:R-:W-:-:S02]  /*2100*/  IADD3 R222, R219, 0x1800, RZ ;  /* 0x00001800dbde7810 */ /* 0x000fc40007ffe0ff */
[----:B------:R-:W-:Y:S01]  /*2110*/  IADD3 R221, R219, 0x2000, RZ ;  /* 0x00002000dbdd7810 */ /* 0x000fe20007ffe0ff */
[----:B------:R-:W-:Y:S01]  /*2120*/  IMAD R216, R4, 0x2, R215 ;  /* 0x0000000204d87824 */ /* 0x000fe200078e02d7 */
[----:B------:R-:W-:-:S03]  /*2130*/  IADD3 R0, P0, R6, UR20, RZ ;  /* 0x0000001406007c10 */ /* 0x000fc6000ff1e0ff */
[----:B------:R-:W-:Y:S01]  /*2140*/  IMAD R217, R2, 0x2, R216 ;  /* 0x0000000202d97824 */ /* 0x000fe200078e02d8 */
[----:B--2---:R-:W-:Y:S01]  /*2150*/  LDSM.16.M88.4 R12, [R215+0x6100] ;  /* 0x00610000d70c783b */ /* 0x004fe20000000200 */
[----:B------:R-:W-:Y:S02]  /*2160*/  IADD3.X R6, R7, UR12, R3, P0, !PT ;  /* 0x0000000c07067c10 */ /* 0x000fe400087fe403 */
[C---:B------:R-:W-:Y:S01]  /*2170*/  LEA R3, P0, R0.reuse, c[0x0][0x1f8], 0x1 ;  /* 0x00007e0000037a11 */ /* 0x040fe200078008ff */
[----:B---3--:R-:W-:Y:S03]  /*2180*/  LDSM.16.M88.4 R8, [R215+0x8100] ;  /* 0x00810000d708783b */ /* 0x008fe60000000200 */
[----:B------:R-:W-:Y:S01]  /*2190*/  LEA.HI.X R0, R0, c[0x0][0x1fc], R6, 0x1, P0 ;  /* 0x00007f0000007a11 */ /* 0x000fe200000f0c06 */
[----:B------:R-:W1:Y:S01]  /*21a0*/  LDSM.16.M88.4 R24, [R208+0x4100] ;  /* 0x00410000d018783b */ /* 0x000e620000000200 */
[----:B------:R-:W-:-:S03]  /*21b0*/  ISETP.LT.OR P0, PT, R40, 0x11, P2 ;  /* 0x000000112800780c */ /* 0x000fc60001701670 */
[----:B------:R-:W-:Y:S04]  /*21c0*/  LDSM.16.M88.4 R32, [R208+0x3100] ;  /* 0x00310000d020783b */ /* 0x000fe80000000200 */
[----:B------:R-:W-:Y:S04]  /*21d0*/  LDSM.16.M88.4 R28, [R208+0x3900] ;  /* 0x00390000d01c783b */ /* 0x000fe80000000200 */
[----:B------:R-:W-:Y:S04]  /*21e0*/  LDSM.16.M88.4 R16, [R208+0x4900] ;  /* 0x00490000d010783b */ /* 0x000fe80000000200 */
[----:B------:R-:W-:Y:S04]  /*21f0*/  LDSM.16.M88.4 R36, [R208+0x5100] ;  /* 0x00510000d024783b */ /* 0x000fe80000000200 */
[----:B------:R-:W2:Y:S04]  /*2200*/  SHFL.IDX PT, R5, R3, RZ, 0x181f ;  /* 0x00181fff03057589 */ /* 0x000ea800000e0000 */
[----:B------:R-:W-:Y:S04]  /*2210*/  SHFL.IDX PT, R6, R3, 0x1, 0x181f ;  /* 0x00381f0003067f89 */ /* 0x000fe800000e0000 */
[----:B------:R-:W-:Y:S04]  /*2220*/  SHFL.IDX PT, R7, R3, 0x2, 0x181f ;  /* 0x00581f0003077f89 */ /* 0x000fe800000e0000 */
[----:B------:R-:W3:Y:S04]  /*2230*/  SHFL.IDX PT, R23, R0, RZ, 0x181f ;  /* 0x00181fff00177589 */ /* 0x000ee800000e0000 */
[----:B------:R-:W-:Y:S01]  /*2240*/  SHFL.IDX PT, R41, R0, 0x2, 0x181f ;  /* 0x00581f0000297f89 */ /* 0x000fe200000e0000 */
[----:B-1----:R-:W-:Y:S03]  /*2250*/  HMMA.16816.F32 R184, R12, R24, RZ ;  /* 0x000000180cb8723c */ /* 0x002fe600000018ff */
[----:B------:R-:W-:Y:S01]  /*2260*/  SHFL.IDX PT, R42, R0, 0x3, 0x181f ;  /* 0x00781f00002a7f89 */ /* 0x000fe200000e0000 */
[----:B--2---:R-:W-:-:S03]  /*2270*/  IADD3 R22, P6, R5, R226, RZ ;  /* 0x000000e205167210 */ /* 0x004fc60007fde0ff */
[----:B------:R-:W-:Y:S01]  /*2280*/  LDSM.16.M88.4 R68, [R219] ;  /* 0x00000000db44783b */ /* 0x000fe20000000200 */
[C---:B------:R-:W-:Y:S03]  /*2290*/  HMMA.16816.F32 R80, R8.reuse, R24, RZ ;  /* 0x000000180850723c */ /* 0x040fe600000018ff */
[----:B------:R-:W-:Y:S04]  /*22a0*/  SHFL.IDX PT, R5, R3, 0x4, 0x181f ;  /* 0x00981f0003057f89 */ /* 0x000fe800000e0000 */
[----:B------:R-:W-:Y:S01]  /*22b0*/  SHFL.IDX PT, R21, R0, 0x5, 0x181f ;  /* 0x00b81f0000157f89 */ /* 0x000fe200000e0000 */
[-C--:B------:R-:W-:Y:S01]  /*22c0*/  HMMA.16816.F32 R96, R8, R26.reuse, RZ ;  /* 0x0000001a0860723c */ /* 0x080fe200000018ff */
[----:B---3--:R-:W-:Y:S01]  /*22d0*/  IMAD.X R23, R23, 0x1, R225, P6 ;  /* 0x0000000117177824 */ /* 0x008fe200030e06e1 */
[----:B------:R-:W-:Y:S01]  /*22e0*/  ISETP.LT.OR P6, PT, R40, 0x21, P2 ;  /* 0x000000212800780c */ /* 0x000fe200017c1670 */
[----:B------:R-:W-:Y:S04]  /*22f0*/  LDSM.16.M88.4 R48, [R219+0x800] ;  /* 0x00080000db30783b */ /* 0x000fe80000000200 */
[----:B------:R-:W-:Y:S01]  /*2300*/  LDSM.16.M88.4 R44, [R219+0x1000] ;  /* 0x00100000db2c783b */ /* 0x000fe20000000200 */
[----:B------:R-:W-:Y:S03]  /*2310*/  HMMA.16816.F32 R144, R12, R26, RZ ;  /* 0x0000001a0c90723c */ /* 0x000fe600000018ff */
[----:B------:R-:W1:Y:S05]  /*2320*/  LDSM.16.M88.4 R24, [R208+0x5900] ;  /* 0x00590000d018783b */ /* 0x000e6a0000000200 */
[C---:B------:R-:W-:Y:S08]  /*2330*/  HMMA.16816.F32 R52, R8.reuse, R32, RZ ;  /* 0x000000200834723c */ /* 0x040ff000000018ff */
[C---:B------:R-:W-:Y:S08]  /*2340*/  HMMA.16816.F32 R92, R8.reuse, R34, RZ ;  /* 0x00000022085c723c */ /* 0x040ff000000018ff */
[C---:B------:R-:W-:Y:S08]  /*2350*/  HMMA.16816.F32 R84, R8.reuse, R28, RZ ;  /* 0x0000001c0854723c */ /* 0x040ff000000018ff */
[C---:B------:R-:W-:Y:S08]  /*2360*/  HMMA.16816.F32 R100, R8.reuse, R30, RZ ;  /* 0x0000001e0864723c */ /* 0x040ff000000018ff */
[----:B------:R-:W-:Y:S08]  /*2370*/  HMMA.16816.F32 R60, R8, R16, RZ ;  /* 0x00000010083c723c */ /* 0x000ff000000018ff */
[-C--:B-1----:R-:W-:Y:S08]  /*2380*/  HMMA.16816.F32 R120, R12, R24.reuse, RZ ;  /* 0x000000180c78723c */ /* 0x082ff000000018ff */
[C---:B------:R-:W-:Y:S01]  /*2390*/  HMMA.16816.F32 R76, R8.reuse, R24, RZ ;  /* 0x00000018084c723c */ /* 0x040fe200000018ff */
[----:B------:R-:W-:Y:S04]  /*23a0*/  SHFL.IDX PT, R24, R0, 0x1, 0x181f ;  /* 0x00381f0000187f89 */ /* 0x000fe800000e0000 */
[----:B------:R1:W-:Y:S03]  /*23b0*/  SHFL.IDX PT, R25, R0, 0x4, 0x181f ;  /* 0x00981f0000197f89 */ /* 0x0003e600000e0000 */
[C---:B------:R-:W-:Y:S08]  /*23c0*/  HMMA.16816.F32 R108, R8.reuse, R18, RZ ;  /* 0x00000012086c723c */ /* 0x040ff000000018ff */
[C---:B------:R-:W-:Y:S08]  /*23d0*/  HMMA.16816.F32 R56, R8.reuse, R36, RZ ;  /* 0x000000240838723c */ /* 0x040ff000000018ff */
[----:B------:R-:W-:Y:S01]  /*23e0*/  HMMA.16816.F32 R124, R8, R38, RZ ;  /* 0x00000026087c723c */ /* 0x000fe200000018ff */
[----:B-1----:R-:W-:-:S07]  /*23f0*/  IMAD.MOV.U32 R0, RZ, RZ, 0x40 ;  /* 0x00000040ff007424 */ /* 0x002fce00078e00ff */
[----:B------:R-:W-:Y:S01]  /*2400*/  HMMA.16816.F32 R116, R8, R26, RZ ;  /* 0x0000001a0874723c */ /* 0x000fe200000018ff */
[----:B------:R-:W-:Y:S01]  /*2410*/  SHFL.IDX PT, R8, R3, 0x3, 0x181f ;  /* 0x00781f0003087f89 */ /* 0x000fe200000e0000 */
[----:B------:R-:W-:-:S03]  /*2420*/  SEL R0, R0, 0xffffffc0, !P1 ;  /* 0xffffffc000007807 */ /* 0x000fc60004800000 */
[----:B------:R-:W-:Y:S02]  /*2430*/  SHFL.IDX PT, R3, R3, 0x5, 0x181f ;  /* 0x00b81f0003037f89 */ /* 0x000fe400000e0000 */
[----:B------:R-:W-:Y:S01]  /*2440*/  IMAD.IADD R214, R208, 0x1, R0 ;  /* 0x00000001d0d67824 */ /* 0x000fe200078e0200 */
[----:B------:R-:W-:Y:S01]  /*2450*/  HMMA.16816.F32 R132, R12, R16, RZ ;  /* 0x000000100c84723c */ /* 0x000fe200000018ff */
[----:B------:R-:W-:Y:S01]  /*2460*/  IMAD.IADD R213, R0, 0x1, R219 ;  /* 0x0000000100d57824 */ /* 0x000fe200078e02db */
[----:B------:R-:W-:-:S06]  /*2470*/  IADD3 R0, R229, -0x1, RZ ;  /* 0xffffffffe5007810 */ /* 0x000fcc0007ffe0ff */
[C---:B------:R-:W-:Y:S01]  /*2480*/  HMMA.16816.F32 R164, R12.reuse, R18, RZ ;  /* 0x000000120ca4723c */ /* 0x040fe200000018ff */
[----:B------:R-:W1:Y:S07]  /*2490*/  LDSM.16.M88.4 R16, [R218+0x8100] ;  /* 0x00810000da10783b */ /* 0x000e6e0000000200 */
[C---:B------:R-:W-:Y:S08]  /*24a0*/  HMMA.16816.F32 R148, R12.reuse, R32, RZ ;  /* 0x000000200c94723c */ /* 0x040ff000000018ff */
[C---:B------:R-:W-:Y:S01]  /*24b0*/  HMMA.16816.F32 R152, R12.reuse, R34, RZ ;  /* 0x000000220c98723c */ /* 0x040fe200000018ff */
[----:B------:R-:W-:Y:S07]  /*24c0*/  LDSM.16.M88.4 R32, [R219+0x2000] ;  /* 0x00200000db20783b */ /* 0x000fee0000000200 */
[C---:B------:R-:W-:Y:S08]  /*24d0*/  HMMA.16816.F32 R168, R12.reuse, R28, RZ ;  /* 0x0000001c0ca8723c */ /* 0x040ff000000018ff */
[C---:B------:R-:W-:Y:S01]  /*24e0*/  HMMA.16816.F32 R136, R12.reuse, R30, RZ ;  /* 0x0000001e0c88723c */ /* 0x040fe200000018ff */
[----:B------:R-:W-:Y:S07]  /*24f0*/  LDSM.16.M88.4 R28, [R219+0x2800] ;  /* 0x00280000db1c783b */ /* 0x000fee0000000200 */
[C---:B------:R-:W-:Y:S08]  /*2500*/  HMMA.16816.F32 R128, R12.reuse, R36, RZ ;  /* 0x000000240c80723c */ /* 0x040ff000000018ff */
[C---:B------:R-:W-:Y:S01]  /*2510*/  HMMA.16816.F32 R180, R12.reuse, R38, RZ ;  /* 0x000000260cb4723c */ /* 0x040fe200000018ff */
[----:B------:R-:W2:Y:S07]  /*2520*/  LDSM.16.M88.4 R36, [R219+0x1800] ;  /* 0x00180000db24783b */ /* 0x000eae0000000200 */
[----:B------:R-:W-:Y:S07]  /*2530*/  HMMA.16816.F32 R112, R12, R26, RZ ;  /* 0x0000001a0c70723c */ /* 0x000fee00000018ff */
[-C--:B------:R-:W-:Y:S01]  /*2540*/  IADD3 R12, P3, R6, R226.reuse, RZ ;  /* 0x000000e2060c7210 */ /* 0x080fe20007f7e0ff */
[----:B-1----:R-:W-:Y:S04]  /*2550*/  HMMA.16816.F32 R104, R16, R68, R52 ;  /* 0x000000441068723c */ /* 0x002fe80000001834 */
[----:B------:R-:W-:Y:S01]  /*2560*/  IMAD.X R13, R24, 0x1, R225, P3 ;  /* 0x00000001180d7824 */ /* 0x000fe200018e06e1 */
[----:B------:R-:W-:-:S03]  /*2570*/  IADD3 R14, P3, R7, R226, RZ ;  /* 0x000000e2070e7210 */ /* 0x000fc60007f7e0ff */
[C---:B------:R-:W-:Y:S02]  /*2580*/  HMMA.16816.F32 R84, R16.reuse, R48, R84 ;  /* 0x000000301054723c */ /* 0x040fe40000001854 */
[--C-:B------:R-:W-:Y:S01]  /*2590*/  IMAD.X R15, R41, 0x1, R225.reuse, P3 ;  /* 0x00000001290f7824 */ /* 0x100fe200018e06e1 */
[----:B------:R-:W-:Y:S02]  /*25a0*/  IADD3 R6, P3, R8, R226, RZ ;  /* 0x000000e208067210 */ /* 0x000fe40007f7e0ff */
[----:B------:R-:W1:Y:S03]  /*25b0*/  LDSM.16.M88.4 R8, [R218+0x6100] ;  /* 0x00610000da08783b */ /* 0x000e660000000200 */
[----:B------:R-:W-:Y:S01]  /*25c0*/  IMAD.X R7, R42, 0x1, R225, P3 ;  /* 0x000000012a077824 */ /* 0x000fe200018e06e1 */
[----:B------:R-:W-:Y:S01]  /*25d0*/  @!PT LDS RZ, [RZ] ;  /* 0x00000000fffff984 */ /* 0x000fe20000000800 */
[----:B------:R-:W-:Y:S01]  /*25e0*/  @!PT LDS RZ, [RZ] ;  /* 0x00000000fffff984 */ /* 0x000fe20000000800 */
[----:B------:R-:W-:Y:S01]  /*25f0*/  @!PT LDS RZ, [RZ] ;  /* 0x00000000fffff984 */ /* 0x000fe20000000800 */
[----:B------:R3:W-:Y:S01]  /*2600*/  LDGSTS.E.BYPASS.LTC128B.128 [R227+0x100], [R22.64], !P5 ;  /* 0x0010000016e37fae */ /* 0x0007e2000e901d50 */
[C---:B------:R-:W-:Y:S01]  /*2610*/  ISETP.LT.OR P5, PT, R40.reuse, 0x31, P2 ;  /* 0x000000312800780c */ /* 0x040fe200017a1670 */
[----:B------:R-:W-:Y:S01]  /*2620*/  HMMA.16816.F32 R80, R16, R44, R80 ;  /* 0x0000002c1050723c */ /* 0x000fe20000001850 */
[C---:B------:R-:W-:Y:S01]  /*2630*/  ISETP.LT.OR P3, PT, R40.reuse, 0x41, P2 ;  /* 0x000000412800780c */ /* 0x040fe20001761670 */
[----:B------:R4:W-:Y:S01]  /*2640*/  LDGSTS.E.BYPASS.LTC128B.128 [R227+0x900], [R12.64], !P0 ;  /* 0x009000000ce37fae */ /* 0x0009e2000c101d50 */
[----:B------:R-:W-:-:S03]  /*2650*/  ISETP.LT.OR P2, PT, R40, 0x51, P2 ;  /* 0x000000512800780c */ /* 0x000fc60001741670 */
[----:B------:R5:W-:Y:S02]  /*2660*/  LDGSTS.E.BYPASS.LTC128B.128 [R227+0x1100], [R14.64], !P6 ;  /* 0x011000000ee37fae */ /* 0x000be4000f101d50 */
[C---:B--2---:R-:W-:Y:S04]  /*2670*/  HMMA.16816.F32 R40, R16.reuse, R36, R60 ;  /* 0x000000241028723c */ /* 0x044fe8000000183c */
[----:B------:R3:W-:Y:S04]  /*2680*/  LDGSTS.E.BYPASS.LTC128B.128 [R227+0x1900], [R6.64], !P5 ;  /* 0x0190000006e37fae */ /* 0x0007e8000e901d50 */
[C---:B------:R-:W-:Y:S08]  /*2690*/  HMMA.16816.F32 R76, R16.reuse, R28, R76 ;  /* 0x0000001c104c723c */ /* 0x040ff0000000184c */
[----:B------:R-:W-:Y:S01]  /*26a0*/  HMMA.16816.F32 R92, R16, R70, R92 ;  /* 0x00000046105c723c */ /* 0x000fe2000000185c */
[----:B----4-:R-:W-:-:S07]  /*26b0*/  IADD3 R12, P0, R5, R226, RZ ;  /* 0x000000e2050c7210 */ /* 0x010fce0007f1e0ff */
[C---:B------:R-:W-:Y:S01]  /*26c0*/  HMMA.16816.F32 R100, R16.reuse, R50, R100 ;  /* 0x000000321064723c */ /* 0x040fe20000001864 */
[--C-:B------:R-:W-:Y:S01]  /*26d0*/  IMAD.X R13, R25, 0x1, R225.reuse, P0 ;  /* 0x00000001190d7824 */ /* 0x100fe200000e06e1 */
[----:B-----5:R-:W-:Y:S02]  /*26e0*/  IADD3 R14, P0, R3, R226, RZ ;  /* 0x000000e2030e7210 */ /* 0x020fe40007f1e0ff */
[----:B------:R-:W-:Y:S02]  /*26f0*/  IADD3 R3, R227, 0x100, RZ ;  /* 0x00000100e3037810 */ /* 0x000fe40007ffe0ff */
[----:B------:R2:W-:Y:S01]  /*2700*/  LDGSTS.E.BYPASS.LTC128B.128 [R227+0x2100], [R12.64], !P3 ;  /* 0x021000000ce37fae */ /* 0x0005e2000d901d50 */
[----:B------:R-:W-:Y:S01]  /*2710*/  IMAD.X R15, R21, 0x1, R225, P0 ;  /* 0x00000001150f7824 */ /* 0x000fe200000e06e1 */
[----:B------:R-:W-:Y:S01]  /*2720*/  HMMA.16816.F32 R96, R16, R46, R96 ;  /* 0x0000002e1060723c */ /* 0x000fe20000001860 */
[----:B------:R-:W-:Y:S01]  /*2730*/  ISETP.GT.AND P0, PT, R0, R220, PT ;  /* 0x000000dc0000720c */ /* 0x000fe20003f04270 */
[----:B------:R-:W-:Y:S01]  /*2740*/  STL [R1+0xc], R3 ;  /* 0x00000c0301007387 */ /* 0x000fe20000100800 */
[----:B------:R-:W-:-:S02]  /*2750*/  LOP3.LUT R0, R200, R201, RZ, 0xfc, !PT ;  /* 0x000000c9c8007212 */ /* 0x000fc400078efcff */
[----:B------:R-:W-:Y:S01]  /*2760*/  ISETP.GT.AND P3, PT, R230, 0x5f, PT ;  /* 0x0000005fe600780c */ /* 0x000fe20003f64270 */
[----:B------:R2:W-:Y:S01]  /*2770*/  LDGSTS.E.BYPASS.LTC128B.128 [R227+0x2900], [R14.64], !P2 ;  /* 0x029000000ee37fae */ /* 0x0005e2000d101d50 */
[----:B------:R-:W-:Y:S01]  /*2780*/  IADD3 R220, R219, 0x2800, RZ ;  /* 0x00002800dbdc7810 */ /* 0x000fe20007ffe0ff */
[C---:B------:R-:W-:Y:S02]  /*2790*/  HMMA.16816.F32 R108, R16.reuse, R38, R108 ;  /* 0x00000026106c723c */ /* 0x040fe4000000186c */
[----:B------:R-:W-:Y:S04]  /*27a0*/  LDSM.16.M88.4 R24, [R216+0x8100] ;  /* 0x00810000d818783b */ /* 0x000fe80000000200 */
[----:B------:R-:W4:Y:S02]  /*27b0*/  LDSM.16.M88.4 R72, [R214+0x5100] ;  /* 0x00510000d648783b */ /* 0x000f240000000200 */
[C---:B------:R-:W-:Y:S02]  /*27c0*/  HMMA.16816.F32 R156, R16.reuse, R34, R124 ;  /* 0x00000022109c723c */ /* 0x040fe4000000187c */
[----:B------:R-:W5:Y:S04]  /*27d0*/  LDSM.16.M88.4 R52, [R214+0x4900] ;  /* 0x00490000d634783b */ /* 0x000f680000000200 */
[----:B------:R-:W3:Y:S02]  /*27e0*/  LDSM.16.M88.4 R60, [R214+0x3900] ;  /* 0x00390000d63c783b */ /* 0x000ee40000000200 */
[----:B------:R-:W-:Y:S02]  /*27f0*/  HMMA.16816.F32 R140, R16, R30, R116 ;  /* 0x0000001e108c723c */ /* 0x000fe40000001874 */
[----:B------:R-:W-:Y:S04]  /*2800*/  LDSM.16.M88.4 R64, [R214+0x3100] ;  /* 0x00310000d640783b */ /* 0x000fe80000000200 */
[----:B------:R-:W-:Y:S02]  /*2810*/  LDSM.16.M88.4 R88, [R214+0x5900] ;  /* 0x00590000d658783b */ /* 0x000fe40000000200 */
[----:B-1----:R-:W-:Y:S02]  /*2820*/  HMMA.16816.F32 R148, R8, R68, R148 ;  /* 0x000000440894723c */ /* 0x002fe40000001894 */
[----:B------:R-:W0:Y:S06]  /*2830*/  LDGDEPBAR ;  /* 0x00000000000079af */ /* 0x000e2c0000000000 */
[----:B--2---:R-:W-:Y:S01]  /*2840*/  HMMA.16816.F32 R12, R16, R32, R56 ;  /* 0x00000020100c723c */ /* 0x004fe20000001838 */
[----:B------:R-:W1:Y:S04]  /*2850*/  LDSM.16.M88.4 R56, [R214+0x4100] ;  /* 0x00410000d638783b */ /* 0x000e680000000200 */
[----:B------:R-:W2:Y:S03]  /*2860*/  LDSM.16.M88.4 R16, [R216+0x6100] ;  /* 0x00610000d810783b */ /* 0x000ea60000000200 */
[C---:B------:R-:W-:Y:S08]  /*2870*/  HMMA.16816.F32 R188, R8.reuse, R36, R132 ;  /* 0x0000002408bc723c */ /* 0x040ff00000001884 */
[C---:B------:R-:W-:Y:S08]  /*2880*/  HMMA.16816.F32 R168, R8.reuse, R48, R168 ;  /* 0x0000003008a8723c */ /* 0x040ff000000018a8 */
[C---:B------:R-:W-:Y:S08]  /*2890*/  HMMA.16816.F32 R68, R8.reuse, R70, R152 ;  /* 0x000000460844723c */ /* 0x040ff00000001898 */
[C---:B------:R-:W-:Y:S01]  /*28a0*/  HMMA.16816.F32 R132, R8.reuse, R50, R136 ;  /* 0x000000320884723c */ /* 0x040fe20000001888 */
[----:B------:R-:W-:Y:S07]  /*28b0*/  LDSM.16.M88.4 R48, [R213] ;  /* 0x00000000d530783b */ /* 0x000fee0000000200 */
[C---:B------:R-:W-:Y:S08]  /*28c0*/  HMMA.16816.F32 R184, R8.reuse, R44, R184 ;  /* 0x0000002c08b8723c */ /* 0x040ff000000018b8 */
[C---:B------:R-:W-:Y:S01]  /*28d0*/  HMMA.16816.F32 R144, R8.reuse, R46, R144 ;  /* 0x0000002e0890723c */ /* 0x040fe20000001890 */
[----:B------:R-:W-:Y:S07]  /*28e0*/  LDSM.16.M88.4 R44, [R213+0x800] ;  /* 0x00080000d52c783b */ /* 0x000fee0000000200 */
[C---:B------:R-:W-:Y:S01]  /*28f0*/  HMMA.16816.F32 R164, R8.reuse, R38, R164 ;  /* 0x0000002608a4723c */ /* 0x040fe200000018a4 */
[----:B------:R-:W-:Y:S07]  /*2900*/  LDSM.16.M88.4 R36, [R213+0x1800] ;  /* 0x00180000d524783b */ /* 0x000fee0000000200 */
[C---:B------:R-:W-:Y:S08]  /*2910*/  HMMA.16816.F32 R192, R8.reuse, R32, R128 ;  /* 0x0000002008c0723c */ /* 0x040ff00000001880 */
[C---:B------:R-:W-:Y:S08]  /*2920*/  HMMA.16816.F32 R196, R8.reuse, R28, R120 ;  /* 0x0000001c08c4723c */ /* 0x040ff00000001878 */
[C---:B------:R-:W-:Y:S01]  /*2930*/  HMMA.16816.F32 R180, R8.reuse, R34, R180 ;  /* 0x0000002208b4723c */ /* 0x040fe200000018b4 */
[----:B------:R-:W-:Y:S07]  /*2940*/  LDSM.16.M88.4 R32, [R213+0x2000] ;  /* 0x00200000d520783b */ /* 0x000fee0000000200 */
[----:B------:R-:W-:Y:S01]  /*2950*/  HMMA.16816.F32 R176, R8, R30, R112 ;  /* 0x0000001e08b0723c */ /* 0x000fe20000001870 */
[----:B------:R-:W2:Y:S04]  /*2960*/  LDSM.16.M88.4 R8, [R217+0x8100] ;  /* 0x00810000d908783b */ /* 0x000ea80000000200 */
[----:B------:R-:W2:Y:S03]  /*2970*/  LDSM.16.M88.4 R28, [R213+0x2800] ;  /* 0x00280000d51c783b */ /* 0x000ea60000000200 */
[C---:B----4-:R-:W-:Y:S01]  /*2980*/  HMMA.16816.F32 R128, R24.reuse, R72, R12 ;  /* 0x000000481880723c */ /* 0x050fe2000000180c */
[----:B------:R-:W4:Y:S07]  /*2990*/  LDSM.16.M88.4 R12, [R217+0x6100] ;  /* 0x00610000d90c783b */ /* 0x000f2e0000000200 */
[----:B-----5:R-:W-:Y:S01]  /*29a0*/  HMMA.16816.F32 R136, R24, R52, R40 ;  /* 0x000000341888723c */ /* 0x020fe20000001828 */
[----:B------:R-:W5:Y:S01]  /*29b0*/  LDSM.16.M88.4 R40, [R213+0x1000] ;  /* 0x00100000d528783b */ /* 0x000f620000000200 */
[----:B------:R-:W-:-:S06]  /*29c0*/  DEPBAR.LE SB0, 0x0 ;  /* 0x000080000000791a */ /* 0x000fcc0000000000 */
[C---:B---3--:R-:W-:Y:S08]  /*29d0*/  HMMA.16816.F32 R116, R24.reuse, R62, R100 ;  /* 0x0000003e1874723c */ /* 0x048ff00000001864 */
[C---:B------:R-:W-:Y:S08]  /*29e0*/  HMMA.16816.F32 R160, R24.reuse, R60, R84 ;  /* 0x0000003c18a0723c */ /* 0x040ff00000001854 */
[C---:B-1----:R-:W-:Y:S08]  /*29f0*/  HMMA.16816.F32 R152, R24.reuse, R56, R80 ;  /* 0x000000381898723c */ /* 0x042ff00000001850 */
[C---:B------:R-:W-:Y:S08]  /*2a00*/  HMMA.16816.F32 R120, R24.reuse, R66, R92 ;  /* 0x000000421878723c */ /* 0x040ff0000000185c */
[C---:B------:R-:W-:Y:S08]  /*2a10*/  HMMA.16816.F32 R112, R24.reuse, R58, R96 ;  /* 0x0000003a1870723c */ /* 0x040ff00000001860 */
[C---:B------:R-:W-:Y:S08]  /*2a20*/  HMMA.16816.F32 R100, R24.reuse, R90, R140 ;  /* 0x0000005a1864723c */ /* 0x040ff0000000188c */
[C---:B------:R-:W-:Y:S08]  /*2a30*/  HMMA.16816.F32 R172, R24.reuse, R64, R104 ;  /* 0x0000004018ac723c */ /* 0x040ff00000001868 */
[----:B------:R-:W-:Y:S08]  /*2a40*/  HMMA.16816.F32 R124, R24, R88, R76 ;  /* 0x00000058187c723c */ /* 0x000ff0000000184c */
[C---:B--2---:R-:W-:Y:S08]  /*2a50*/  HMMA.16816.F32 R96, R16.reuse, R64, R148 ;  /* 0x000000401060723c */ /* 0x044ff00000001894 */
[C---:B------:R-:W-:Y:S08]  /*2a60*/  HMMA.16816.F32 R92, R16.reuse, R66, R68 ;  /* 0x00000042105c723c */ /* 0x040ff00000001844 */
[C---:B------:R-:W-:Y:S08]  /*2a70*/  HMMA.16816.F32 R84, R16.reuse, R60, R168 ;  /* 0x0000003c1054723c */ /* 0x040ff000000018a8 */
[----:B------:R-:W-:Y:S08]  /*2a80*/  HMMA.16816.F32 R80, R16, R62, R132 ;  /* 0x0000003e1050723c */ /* 0x000ff00000001884 */
[C---:B------:R-:W-:Y:S08]  /*2a90*/  HMMA.16816.F32 R108, R24.reuse, R54, R108 ;  /* 0x00000036186c723c */ /* 0x040ff0000000186c */
[----:B------:R-:W-:Y:S08]  /*2aa0*/  HMMA.16816.F32 R104, R24, R74, R156 ;  /* 0x0000004a1868723c */ /* 0x000ff0000000189c */
[C---:B------:R-:W-:Y:S08]  /*2ab0*/  HMMA.16816.F32 R76, R16.reuse, R56, R184 ;  /* 0x00000038104c723c */ /* 0x040ff000000018b8 */
[C---:B------:R-:W-:Y:S08]  /*2ac0*/  HMMA.16816.F32 R68, R16.reuse, R58, R144 ;  /* 0x0000003a1044723c */ /* 0x040ff00000001890 */
[C---:B------:R-:W-:Y:S08]  /*2ad0*/  HMMA.16816.F32 R64, R16.reuse, R52, R188 ;  /* 0x000000341040723c */ /* 0x040ff000000018bc */
[C---:B------:R-:W-:Y:S08]  /*2ae0*/  HMMA.16816.F32 R60, R16.reuse, R54, R164 ;  /* 0x00000036103c723c */ /* 0x040ff000000018a4 */
[C---:B------:R-:W-:Y:S08]  /*2af0*/  HMMA.16816.F32 R56, R16.reuse, R72, R192 ;  /* 0x000000481038723c */ /* 0x040ff000000018c0 */
[C---:B------:R-:W-:Y:S08]  /*2b00*/  HMMA.16816.F32 R52, R16.reuse, R74, R180 ;  /* 0x0000004a1034723c */ /* 0x040ff000000018b4 */
[C---:B------:R-:W-:Y:S08]  /*2b10*/  HMMA.16816.F32 R24, R16.reuse, R88, R196 ;  /* 0x000000581018723c */ /* 0x040ff000000018c4 */
[----:B------:R-:W-:Y:S08]  /*2b20*/  HMMA.16816.F32 R16, R16, R90, R176 ;  /* 0x0000005a1010723c */ /* 0x000ff000000018b0 */
[C---:B------:R-:W-:Y:S08]  /*2b30*/  HMMA.16816.F32 R132, R8.reuse, R46, R116 ;  /* 0x0000002e0884723c */ /* 0x040ff00000001874 */
[----:B------:R-:W-:Y:S08]  /*2b40*/  HMMA.16816.F32 R116, R8, R30, R100 ;  /* 0x0000001e0874723c */ /* 0x000ff00000001864 */
[C---:B----4-:R-:W-:Y:S08]  /*2b50*/  HMMA.16816.F32 R100, R12.reuse, R48, R96 ;  /* 0x000000300c64723c */ /* 0x050ff00000001860 */
[C---:B------:R-:W-:Y:S08]  /*2b60*/  HMMA.16816.F32 R88, R12.reuse, R44, R84 ;  /* 0x0000002c0c58723c */ /* 0x040ff00000001854 */
[C---:B------:R-:W-:Y:S08]  /*2b70*/  HMMA.16816.F32 R96, R12.reuse, R50, R92 ;  /* 0x000000320c60723c */ /* 0x040ff0000000185c */
[----:B------:R-:W-:Y:S08]  /*2b80*/  HMMA.16816.F32 R84, R12, R46, R80 ;  /* 0x0000002e0c54723c */ /* 0x000ff00000001850 */
[C---:B------:R-:W-:Y:S08]  /*2b90*/  HMMA.16816.F32 R204, R8.reuse, R50, R120 ;  /* 0x0000003208cc723c */ /* 0x040ff00000001878 */
[-C--:B-----5:R-:W-:Y:S08]  /*2ba0*/  HMMA.16816.F32 R188, R8, R42.reuse, R112 ;  /* 0x0000002a08bc723c */ /* 0x0a0ff00000001870 */
        /* <DEDUP_REMOVED lines=11> */
[C---:B------:R-:W-:Y:S08]  /*2c60*/  HMMA.16816.F32 R60, R12.reuse, R38, R60 ;  /* 0x000000260c3c723c */ /* 0x040ff0000000183c */
[C---:B------:R-:W-:Y:S08]  /*2c70*/  HMMA.16816.F32 R56, R12.reuse, R32, R56 ;  /* 0x000000200c38723c */ /* 0x040ff00000001838 */
[C---:B------:R-:W-:Y:S08]  /*2c80*/  HMMA.16816.F32 R64, R12.reuse, R34, R52 ;  /* 0x000000220c40723c */ /* 0x040ff00000001834 */
[C---:B------:R-:W-:Y:S08]  /*2c90*/  HMMA.16816.F32 R72, R12.reuse, R28, R24 ;  /* 0x0000001c0c48723c */ /* 0x040ff00000001818 */
[----:B------:R-:W-:Y:S01]  /*2ca0*/  HMMA.16816.F32 R68, R12, R30, R16 ;  /* 0x0000001e0c44723c */ /* 0x000fe20000001810 */
[----:B------:R-:W-:Y:S06]  /*2cb0*/  BAR.SYNC.DEFER_BLOCKING 0x0 ;  /* 0x0000000000007b1d */ /* 0x000fec0000010000 */
[----:B------:R-:W-:Y:S05]  /*2cc0*/  @!P0 BRA `(.L_x_499) ;  /* 0x000003a000008947 */ /* 0x000fea0003800000 */
[----:B------:R-:W-:Y:S01]  /*2cd0*/  PLOP3.LUT P1, PT, PT, PT, UP3, 0x80, 0x0 ;  /* 0x000000000000781c */ /* 0x000fe20003f2f038 */
[----:B------:R-:W-:Y:S01]  /*2ce0*/  IMAD.MOV.U32 R228, RZ, RZ, RZ ;  /* 0x000000ffffe47224 */ /* 0x000fe200078e00ff */
[----:B------:R-:W-:-:S02]  /*2cf0*/  IADD3 R3, R230, R202, R231 ;  /* 0x000000cae6037210 */ /* 0x000fc40007ffe0e7 */
[----:B------:R-:W-:Y:S02]  /*2d00*/  PLOP3.LUT P0, PT, PT, PT, UP3, 0x80, 0x0 ;  /* 0x000000000000781c */ /* 0x000fe40003f0f038 */
[----:B------:R-:W-:-:S05]  /*2d10*/  IADD3 R5, R3, -0x60, RZ ;  /* 0xffffffa003057810 */ /* 0x000fca0007ffe0ff */
[----:B------:R-:W-:Y:S02]  /*2d20*/  IMAD.MOV.U32 R3, RZ, RZ, R5 ;  /* 0x000000ffff037224 */ /* 0x000fe400078e0005 */
[----:B------:R-:W-:-:S05]  /*2d30*/  @P1 IMAD.HI.U32 R6, R5, c[0x0][0x2bc], RZ ;  /* 0x0000af0005061a27 */ /* 0x000fca00078e00ff */
[----:B------:R-:W-:-:S04]  /*2d40*/  @P0 SHF.R.U32.HI R3, RZ, c[0x0][0x2c0], R6 ;  /* 0x0000b000ff030a19 */ /* 0x000fc80000011606 */
[----:B------:R-:W-:-:S04]  /*2d50*/  @!P3 IADD3 R7, P0, R3, UR14, RZ ;  /* 0x0000000e0307bc10 */ /* 0x000fc8000ff1e0ff */
[----:B------:R-:W-:Y:S02]  /*2d60*/  @!P3 LEA.HI.X.SX32 R8, R3, UR7, 0x1, P0 ;  /* 0x000000070308bc11 */ /* 0x000fe400080f0eff */
[----:B------:R-:W-:-:S04]  /*2d70*/  @!P3 LEA R6, P0, R7, c[0x0][0x2a0], 0x2 ;  /* 0x0000a8000706ba11 */ /* 0x000fc800078010ff */
[----:B------:R-:W-:-:S05]  /*2d80*/  @!P3 LEA.HI.X R7, R7, c[0x0][0x2a4], R8, 0x2, P0 ;  /* 0x0000a9000707ba11 */ /* 0x000fca00000f1408 */
[----:B------:R1:W2:Y:S01]  /*2d90*/  @!P3 LDG.E R228, [R6.64] ;  /* 0x0000001006e4b981 */ /* 0x0002a2000c1e1900 */
[----:B------:R-:W-:-:S04]  /*2da0*/  IMAD.MOV R3, RZ, RZ, -R3 ;  /* 0x000000ffff037224 */ /* 0x000fc800078e0a03 */
[----:B------:R-:W-:-:S05]  /*2db0*/  IMAD R233, R3, c[0x0][0x2b8], R5 ;  /* 0x0000ae0003e97a24 */ /* 0x000fca00078e0205 */
[----:B------:R-:W-:-:S05]  /*2dc0*/  SHF.R.S32.HI R3, RZ, 0x1f, R233 ;  /* 0x0000001fff037819 */ /* 0x000fca00000114e9 */
[----:B------:R-:W-:-:S04]  /*2dd0*/  IMAD R3, R3, c[0x0][0x1e0], RZ ;  /* 0x0000780003037a24 */ /* 0x000fc800078e02ff */
[C---:B------:R-:W-:Y:S02]  /*2de0*/  IMAD R3, R233.reuse, c[0x0][0x1e4], R3 ;  /* 0x00007900e9037a24 */ /* 0x040fe400078e0203 */
[----:B-1----:R-:W-:-:S04]  /*2df0*/  IMAD.WIDE.U32 R6, R233, c[0x0][0x1e0], RZ ;  /* 0x00007800e9067a25 */ /* 0x002fc800078e00ff */
[----:B------:R-:W-:Y:S01]  /*2e00*/  IMAD.IADD R7, R7, 0x1, R3 ;  /* 0x0000000107077824 */ /* 0x000fe200078e0203 */
[----:B--2---:R-:W-:-:S03]  /*2e10*/  SHF.R.S32.HI R3, RZ, 0x1f, R228 ;  /* 0x0000001fff037819 */ /* 0x004fc600000114e4 */
[----:B------:R-:W-:-:S04]  /*2e20*/  IMAD.WIDE.U32 R6, R228, c[0x0][0x1f0], R6 ;  /* 0x00007c00e4067a25 */ /* 0x000fc800078e0006 */
[----:B------:R-:W-:-:S04]  /*2e30*/  IMAD R3, R3, c[0x0][0x1f0], RZ ;  /* 0x00007c0003037a24 */ /* 0x000fc800078e02ff */
[----:B------:R-:W-:Y:S01]  /*2e40*/  IMAD R5, R228, c[0x0][0x1f4], R3 ;  /* 0x00007d00e4057a24 */ /* 0x000fe200078e0203 */
[----:B------:R-:W-:-:S04]  /*2e50*/  IADD3 R3, P0, R6, UR10, RZ ;  /* 0x0000000a06037c10 */ /* 0x000fc8000ff1e0ff */
[----:B------:R-:W-:Y:S02]  /*2e60*/  IADD3.X R6, R7, UR6, R5, P0, !PT ;  /* 0x0000000607067c10 */ /* 0x000fe400087fe405 */
[----:B------:R-:W-:-:S04]  /*2e70*/  LEA R5, P0, R3, c[0x0][0x1c8], 0x1 ;  /* 0x0000720003057a11 */ /* 0x000fc800078008ff */
[----:B------:R-:W-:Y:S01]  /*2e80*/  LEA.HI.X R3, R3, c[0x0][0x1cc], R6, 0x1, P0 ;  /* 0x0000730003037a11 */ /* 0x000fe200000f0c06 */
[----:B------:R-:W-:Y:S04]  /*2e90*/  SHFL.IDX PT, R8, R5, 0x1, 0x181f ;  /* 0x00381f0005087f89 */ /* 0x000fe800000e0000 */
[----:B------:R-:W1:Y:S04]  /*2ea0*/  SHFL.IDX PT, R6, R5, RZ, 0x181f ;  /* 0x00181fff05067589 */ /* 0x000e6800000e0000 */
[----:B------:R-:W2:Y:S04]  /*2eb0*/  SHFL.IDX PT, R7, R3, RZ, 0x181f ;  /* 0x00181fff03077589 */ /* 0x000ea800000e0000 */
[----:B------:R-:W3:Y:S04]  /*2ec0*/  SHFL.IDX PT, R9, R5, 0x2, 0x181f ;  /* 0x00581f0005097f89 */ /* 0x000ee800000e0000 */
[----:B------:R-:W4:Y:S04]  /*2ed0*/  SHFL.IDX PT, R10, R5, 0x3, 0x181f ;  /* 0x00781f00050a7f89 */ /* 0x000f2800000e0000 */
[----:B------:R-:W5:Y:S04]  /*2ee0*/  SHFL.IDX PT, R11, R3, 0x1, 0x181f ;  /* 0x00381f00030b7f89 */ /* 0x000f6800000e0000 */
[----:B------:R-:W5:Y:S04]  /*2ef0*/  SHFL.IDX PT, R13, R5, 0x4, 0x181f ;  /* 0x00981f00050d7f89 */ /* 0x000f6800000e0000 */
[----:B------:R-:W-:Y:S01]  /*2f00*/  SHFL.IDX PT, R5, R5, 0x5, 0x181f ;  /* 0x00b81f0005057f89 */ /* 0x000fe200000e0000 */
[----:B-1----:R-:W-:-:S03]  /*2f10*/  IADD3 R6, P0, R6, R226, RZ ;  /* 0x000000e206067210 */ /* 0x002fc60007f1e0ff */
[----:B------:R-:W1:Y:S02]  /*2f20*/  SHFL.IDX PT, R18, R3, 0x2, 0x181f ;  /* 0x00581f0003127f89 */ /* 0x000e6400000e0000 */
[----:B--2---:R-:W-:Y:S01]  /*2f30*/  IMAD.X R7, R7, 0x1, R225, P0 ;  /* 0x0000000107077824 */ /* 0x004fe200000e06e1 */
[-C--:B------:R-:W-:Y:S01]  /*2f40*/  IADD3 R14, P0, R8, R226.reuse, RZ ;  /* 0x000000e2080e7210 */ /* 0x080fe20007f1e0ff */
[----:B------:R-:W2:Y:S01]  /*2f50*/  SHFL.IDX PT, R17, R3, 0x3, 0x181f ;  /* 0x00781f0003117f89 */ /* 0x000ea200000e0000 */
[----:B---3--:R-:W-:-:S03]  /*2f60*/  IADD3 R12, P5, R9, R226, RZ ;  /* 0x000000e2090c7210 */ /* 0x008fc60007fbe0ff */
[----:B------:R-:W3:Y:S01]  /*2f70*/  SHFL.IDX PT, R16, R3, 0x4, 0x181f ;  /* 0x00981f0003107f89 */ /* 0x000ee200000e0000 */
[----:B----4-:R-:W-:-:S03]  /*2f80*/  IADD3 R10, P2, R10, R226, RZ ;  /* 0x000000e20a0a7210 */ /* 0x010fc60007f5e0ff */
[----:B------:R-:W4:Y:S01]  /*2f90*/  SHFL.IDX PT, R3, R3, 0x5, 0x181f ;  /* 0x00b81f0003037f89 */ /* 0x000f2200000e0000 */
[----:B-----5:R-:W-:-:S03]  /*2fa0*/  IMAD.X R15, R11, 0x1, R225, P0 ;  /* 0x000000010b0f7824 */ /* 0x020fc600000e06e1 */
[----:B------:R5:W-:Y:S01]  /*2fb0*/  LDGSTS.E.BYPASS.LTC128B.128 [R227+0x3100], [R6.64], !P4 ;  /* 0x0310000006e37fae */ /* 0x000be2000e101d50 */
[----:B------:R-:W-:-:S03]  /*2fc0*/  IADD3 R8, P1, R13, R226, RZ ;  /* 0x000000e20d087210 */ /* 0x000fc60007f3e0ff */
[----:B------:R4:W-:Y:S01]  /*2fd0*/  LDGSTS.E.BYPASS.LTC128B.128 [R227+0x3900], [R14.64], !P4 ;  /* 0x039000000ee37fae */ /* 0x0009e2000e101d50 */
[--C-:B-1----:R-:W-:Y:S02]  /*2fe0*/  IMAD.X R13, R18, 0x1, R225.reuse, P5 ;  /* 0x00000001120d7824 */ /* 0x102fe400028e06e1 */
[----:B--2---:R-:W-:-:S03]  /*2ff0*/  IMAD.X R11, R17, 0x1, R225, P2 ;  /* 0x00000001110b7824 */ /* 0x004fc600010e06e1 */
[----:B------:R1:W-:Y:S01]  /*3000*/  LDGSTS.E.BYPASS.LTC128B.128 [R227+0x4100], [R12.64], !P4 ;  /* 0x041000000ce37fae */ /* 0x0003e2000e101d50 */
[----:B---3--:R-:W-:-:S03]  /*3010*/  IMAD.X R9, R16, 0x1, R225, P1 ;  /* 0x0000000110097824 */ /* 0x008fc600008e06e1 */
[----:B------:R1:W-:Y:S04]  /*3020*/  LDGSTS.E.BYPASS.LTC128B.128 [R227+0x4900], [R10.64], !P4 ;  /* 0x049000000ae37fae */ /* 0x0003e8000e101d50 */
[----:B------:R1:W-:Y:S01]  /*3030*/  LDGSTS.E.BYPASS.LTC128B.128 [R227+0x5100], [R8.64], !P4 ;  /* 0x0510000008e37fae */ /* 0x0003e2000e101d50 */
[----:B-----5:R-:W-:-:S05]  /*3040*/  IADD3 R6, P0, R5, R226, RZ ;  /* 0x000000e205067210 */ /* 0x020fca0007f1e0ff */
[----:B----4-:R-:W-:-:S05]  /*3050*/  IMAD.X R7, R3, 0x1, R225, P0 ;  /* 0x0000000103077824 */ /* 0x010fca00000e06e1 */
[----:B------:R1:W-:Y:S03]  /*3060*/  LDGSTS.E.BYPASS.LTC128B.128 [R227+0x5900], [R6.64], !P4 ;  /* 0x0590000006e37fae */ /* 0x0003e6000e101d50 */
.L_x_499:
[----:B------:R-:W-:Y:S01]  /*3070*/  FMUL.FTZ R3, R97, c[0x0][0x320] ;  /* 0x0000c80061037a20 */ /* 0x000fe20000410000 */
[----:B-1----:R-:W-:Y:S01]  /*3080*/  SHF.R.S32.HI R7, RZ, 0x1f, R209 ;  /* 0x0000001fff077819 */ /* 0x002fe200000114d1 */
[----:B------:R-:W-:Y:S01]  /*3090*/  FMUL.FTZ R5, R65, c[0x0][0x320] ;  /* 0x0000c80041057a20 */ /* 0x000fe20000410000 */
[-C--:B------:R-:W-:Y:S01]  /*30a0*/  LEA.HI R6, R211, R212.reuse, RZ, 0x2 ;  /* 0x000000d4d3067211 */ /* 0x080fe200078f10ff */
[----:B------:R1:W2:Y:S01]  /*30b0*/  MUFU.TANH R37, R3 ;  /* 0x0000000300257308 */ /* 0x0002a20000002400 */
[----:B------:R-:W-:Y:S01]  /*30c0*/  FMUL.FTZ R8, R72, c[0x0][0x320] ;  /* 0x0000c80048087a20 */ /* 0x000fe20000410000 */
[----:B------:R-:W-:Y:S01]  /*30d0*/  PLOP3.LUT P1, PT, PT, PT, UP2, 0x80, 0x0 ;  /* 0x000000000000781c */ /* 0x000fe20003f2f028 */
[----:B------:R-:W-:Y:S01]  /*30e0*/  FMUL.FTZ R10, R73, c[0x0][0x320] ;  /* 0x0000c800490a7a20 */ /* 0x000fe20000410000 */
[----:B------:R-:W-:Y:S01]  /*30f0*/  LOP3.LUT R6, R6, 0xfffffffc, RZ, 0xc0, !PT ;  /* 0xfffffffc06067812 */ /* 0x000fe200078ec0ff */
[----:B------:R-:W-:Y:S01]  /*3100*/  ULDC UR13, c[0x0][0x324] ;  /* 0x0000c900000d7ab9 */ /* 0x000fe20000000800 */
[----:B------:R-:W-:Y:S01]  /*3110*/  PLOP3.LUT P0, PT, PT, PT, UP2, 0x80, 0x0 ;  /* 0x000000000000781c */ /* 0x000fe20003f0f028 */
[----:B------:R-:W-:Y:S01]  /*3120*/  ULOP3.LUT UR13, URZ, UR13, URZ, 0x33, !UPT ;  /* 0x0000000d3f0d7292 */ /* 0x000fe2000f8e333f */
[----:B------:R3:W4:Y:S01]  /*3130*/  MUFU.TANH R16, R5 ;  /* 0x0000000500107308 */ /* 0x0007220000002400 */
[----:B------:R-:W-:Y:S01]  /*3140*/  IADD3 R6, -R6, R212, RZ ;  /* 0x000000d406067210 */ /* 0x000fe20007ffe1ff */
[----:B------:R-:W0:Y:S01]  /*3150*/  LDGDEPBAR ;  /* 0x00000000000079af */ /* 0x000e220000000000 */
[----:B-1----:R-:W-:-:S05]  /*3160*/  FMUL.FTZ R3, R88, c[0x0][0x320] ;  /* 0x0000c80058037a20 */ /* 0x002fca0000410000 */
[----:B------:R-:W1:Y:S01]  /*3170*/  MUFU.TANH R15, R8 ;  /* 0x00000008000f7308 */ /* 0x000e620000002400 */
[----:B---3--:R-:W-:-:S07]  /*3180*/  LEA.HI R5, R7, R209, RZ, 0x2 ;  /* 0x000000d107057211 */ /* 0x008fce00078f10ff */
[----:B------:R3:W1:Y:S01]  /*3190*/  MUFU.TANH R33, R3 ;  /* 0x0000000300217308 */ /* 0x0006620000002400 */
[----:B------:R-:W-:-:S05]  /*31a0*/  LOP3.LUT R5, R5, 0xffffffc, RZ, 0xc0, !PT ;  /* 0x0ffffffc05057812 */ /* 0x000fca00078ec0ff */
[----:B------:R-:W-:Y:S01]  /*31b0*/  IMAD.IADD R9, R209, 0x1, -R5 ;  /* 0x00000001d1097824 */ /* 0x000fe200078e0a05 */
[----:B------:R-:W-:Y:S01]  /*31c0*/  LEA.HI R5, R6, R6, RZ, 0x1 ;  /* 0x0000000606057211 */ /* 0x000fe200078f08ff */
[----:B------:R5:W1:Y:S01]  /*31d0*/  MUFU.TANH R14, R10 ;  /* 0x0000000a000e7308 */ /* 0x000a620000002400 */
[----:B---3--:R-:W-:-:S07]  /*31e0*/  FMUL.FTZ R3, R89, c[0x0][0x320] ;  /* 0x0000c80059037a20 */ /* 0x008fce0000410000 */
[----:B------:R3:W1:Y:S01]  /*31f0*/  MUFU.TANH R32, R3 ;  /* 0x0000000300207308 */ /* 0x0006620000002400 */
[----:B-----5:R-:W-:-:S07]  /*3200*/  FMUL.FTZ R10, R68, c[0x0][0x320] ;  /* 0x0000c800440a7a20 */ /* 0x020fce0000410000 */
[----:B------:R-:W1:Y:S01]  /*3210*/  MUFU.TANH R13, R10 ;  /* 0x0000000a000d7308 */ /* 0x000e620000002400 */
[----:B---3--:R-:W-:-:S07]  /*3220*/  FMUL.FTZ R3, R84, c[0x0][0x320] ;  /* 0x0000c80054037a20 */ /* 0x008fce0000410000 */
[----:B------:R3:W1:Y:S02]  /*3230*/  MUFU.TANH R30, R3 ;  /* 0x00000003001e7308 */ /* 0x0006640000002400 */
[----:B---3--:R-:W-:-:S06]  /*3240*/  FMUL.FTZ R3, R85, c[0x0][0x320] ;  /* 0x0000c80055037a20 */ /* 0x008fcc0000410000 */
        /* <DEDUP_REMOVED lines=21> */
[----:B---3--:R-:W-:-:S04]  /*33a0*/  LOP3.LUT R3, R210, 0xffffffe0, RZ, 0xc0, !PT ;  /* 0xffffffe0d2037812 */ /* 0x008fc800078ec0ff */
[----:B------:R-:W-:-:S04]  /*33b0*/  IADD3 R3, -R3, R212, RZ ;  /* 0x000000d403037210 */ /* 0x000fc80007ffe1ff */
[----:B------:R-:W-:-:S04]  /*33c0*/  SHF.R.S32.HI R7, RZ, 0x1f, R3 ;  /* 0x0000001fff077819 */ /* 0x000fc80000011403 */
[----:B------:R-:W-:-:S04]  /*33d0*/  LEA.HI R7, R7, R3, RZ, 0x2 ;  /* 0x0000000307077211 */ /* 0x000fc800078f10ff */
[----:B------:R-:W-:-:S04]  /*33e0*/  LEA.HI.SX32 R8, R7, UR19, 0x1e ;  /* 0x0000001307087c11 */ /* 0x000fc8000f8ff2ff */
[----:B------:R-:W-:Y:S01]  /*33f0*/  LEA R11, R9, R8, 0x4 ;  /* 0x00000008090b7211 */ /* 0x000fe200078e20ff */
[C---:B------:R-:W-:Y:S01]  /*3400*/  IMAD.SHL.U32 R8, R5.reuse, 0x20, RZ ;  /* 0x0000002005087824 */ /* 0x040fe200078e00ff */
[----:B------:R-:W-:-:S04]  /*3410*/  LOP3.LUT R9, R5, 0x1ffffffe, RZ, 0xc0, !PT ;  /* 0x1ffffffe05097812 */ /* 0x000fc800078ec0ff */
[----:B------:R-:W-:Y:S01]  /*3420*/  LOP3.LUT R5, R8, 0xffffffc0, RZ, 0xc0, !PT ;  /* 0xffffffc008057812 */ /* 0x000fe200078ec0ff */
[----:B------:R-:W-:Y:S01]  /*3430*/  FMUL.FTZ R8, R101, c[0x0][0x320] ;  /* 0x0000c80065087a20 */ /* 0x000fe20000410000 */
[----:B------:R-:W-:-:S03]  /*3440*/  IADD3 R6, R6, -R9, RZ ;  /* 0x8000000906067210 */ /* 0x000fc60007ffe0ff */
[----:B------:R-:W-:Y:S01]  /*3450*/  IMAD.IADD R5, R5, 0x1, R11 ;  /* 0x0000000105057824 */ /* 0x000fe200078e020b */
[----:B------:R-:W3:Y:S04]  /*3460*/  MUFU.TANH R10, R8 ;  /* 0x00000008000a7308 */ /* 0x000ee80000002400 */
[----:B------:R-:W-:Y:S01]  /*3470*/  LEA R21, R6, R5, 0x3 ;  /* 0x0000000506157211 */ /* 0x000fe200078e18ff */
[----:B------:R-:W-:-:S04]  /*3480*/  FMUL.FTZ R5, R69, c[0x0][0x320] ;  /* 0x0000c80045057a20 */ /* 0x000fc80000410000 */
[----:B------:R-:W-:Y:S01]  /*3490*/  @P1 IMAD.HI.U32 R6, R21, c[0x0][0x2c8], RZ ;  /* 0x0000b20015061a27 */ /* 0x000fe200078e00ff */
[----:B------:R5:W1:Y:S01]  /*34a0*/  MUFU.TANH R12, R5 ;  /* 0x00000005000c7308 */ /* 0x000a620000002400 */
[----:B------:R1:W-:Y:S02]  /*34b0*/  STL [R1+0x2c], R21 ;  /* 0x00002c1501007387 */ /* 0x0003e40000100800 */
[----:B-----5:R-:W-:-:S05]  /*34c0*/  FMUL.FTZ R5, R100, c[0x0][0x320] ;  /* 0x0000c80064057a20 */ /* 0x020fca0000410000 */
[----:B------:R5:W2:Y:S01]  /*34d0*/  MUFU.TANH R11, R5 ;  /* 0x00000005000b7308 */ /* 0x000aa20000002400 */
[----:B-1----:R-:W-:Y:S02]  /*34e0*/  @P0 SHF.R.U32.HI R21, RZ, c[0x0][0x2cc], R6 ;  /* 0x0000b300ff150a19 */ /* 0x002fe40000011606 */
[----:B------:R-:W-:-:S03]  /*34f0*/  PLOP3.LUT P0, PT, PT, PT, UP1, 0x40, 0x0 ;  /* 0x000000000000781c */ /* 0x000fc60003f0e818 */
[----:B------:R-:W1:Y:S01]  /*3500*/  SHFL.IDX PT, R6, R21, RZ, 0x1c1f ;  /* 0x001c1fff15067589 */ /* 0x000e6200000e0000 */
[----:B-----5:R-:W-:Y:S01]  /*3510*/  LOP3.LUT R5, R7, 0x7ffffffc, RZ, 0xc0, !PT ;  /* 0x7ffffffc07057812 */ /* 0x020fe200078ec0ff */
[----:B------:R-:W-:-:S03]  /*3520*/  FMUL.FTZ R7, R93, c[0x0][0x320] ;  /* 0x0000c8005d077a20 */ /* 0x000fc60000410000 */
[----:B------:R-:W-:Y:S01]  /*3530*/  IADD3 R5, R3, -R5, RZ ;  /* 0x8000000503057210 */ /* 0x000fe20007ffe0ff */
[----:B------:R-:W-:Y:S01]  /*3540*/  FMUL.FTZ R3, R96, c[0x0][0x320] ;  /* 0x0000c80060037a20 */ /* 0x000fe20000410000 */
[----:B------:R-:W1:Y:S03]  /*3550*/  MUFU.TANH R8, R7 ;  /* 0x0000000700087308 */ /* 0x000e660000002400 */
[----:B------:R-:W-:Y:S01]  /*3560*/  IMAD.SHL.U32 R36, R5, 0x2, RZ ;  /* 0x0000000205247824 */ /* 0x000fe200078e00ff */
[----:B------:R-:W-:-:S04]  /*3570*/  MOV R5, c[0x0][0x2ac] ;  /* 0x0000ab0000057a02 */ /* 0x000fc80000000f00 */
[----:B------:R5:W1:Y:S01]  /*3580*/  MUFU.TANH R9, R3 ;  /* 0x0000000300097308 */ /* 0x000a620000002400 */
[----:B------:R-:W-:Y:S01]  /*3590*/  IMAD R5, R5, c[0x0][0x1d0], R20 ;  /* 0x0000740005057a24 */ /* 0x000fe200078e0214 */
[----:B------:R1:W-:Y:S04]  /*35a0*/  STL [R1+0x24], R36 ;  /* 0x0000242401007387 */ /* 0x0003e80000100800 */
[C---:B------:R-:W-:Y:S02]  /*35b0*/  IADD3 R34, -R36.reuse, R5, RZ ;  /* 0x0000000524227210 */ /* 0x040fe40007ffe1ff */
[----:B-----5:R-:W-:-:S04]  /*35c0*/  IADD3 R3, -R36, 0x1, R203 ;  /* 0x0000000124037810 */ /* 0x020fc80007ffe1cb */
[----:B------:R-:W-:-:S04]  /*35d0*/  IADD3 R3, R3, -c[0x0][0x168], RZ ;  /* 0x80005a0003037a10 */ /* 0x000fc80007ffe0ff */
[C---:B------:R-:W-:Y:S02]  /*35e0*/  IADD3 R31, R3.reuse, c[0x0][0x328], RZ ;  /* 0x0000ca00031f7a10 */ /* 0x040fe40007ffe0ff */
[----:B------:R-:W-:Y:S02]  /*35f0*/  IADD3 R35, R3, UR13, RZ ;  /* 0x0000000d03237c10 */ /* 0x000fe4000fffe0ff */
[----:B-1----:R-:W-:Y:S01]  /*3600*/  IADD3 R36, R20, -R36, RZ ;  /* 0x8000002414247210 */ /* 0x002fe20007ffe0ff */
[----:B------:R-:W-:Y:S01]  /*3610*/  IMAD.IADD R5, R31, 0x1, R6 ;  /* 0x000000011f057824 */ /* 0x000fe200078e0206 */
[----:B------:R-:W-:-:S04]  /*3620*/  IADD3 R3, R35, R6, RZ ;  /* 0x0000000623037210 */ /* 0x000fc80007ffe0ff */
[----:B------:R-:W-:Y:S01]  /*3630*/  IMNMX R5, R5, R34, PT ;  /* 0x0000002205057217 */ /* 0x000fe20003800200 */
[----:B------:R-:W-:Y:S05]  /*3640*/  @P0 BRA `(.L_x_500) ;  /* 0x0000015000000947 */ /* 0x000fea0003800000 */
[----:B--234-:R-:W-:Y:S01]  /*3650*/  IMAD.U32 R7, RZ, RZ, UR8 ;  /* 0x00000008ff077e24 */ /* 0x01cfe2000f8e00ff */
[----:B------:R-:W-:Y:S04]  /*3660*/  BSSY B0, `(.L_x_501) ;  /* 0x000000f000007945 */ /* 0x000fe80003800000 */
[----:B------:R-:W-:-:S04]  /*3670*/  IADD3 R6, R7, -c[0x0][0x168], R6 ;  /* 0x80005a0007067a10 */ /* 0x000fc80007ffe006 */
        /* <DEDUP_REMOVED lines=9> */
.L_x_502:
[----:B------:R-:W-:-:S04]  /*3710*/  MOV R7, c[0x0][0x32c] ;  /* 0x0000cb0000077a02 */ /* 0x000fc80000000f00 */
[----:B------:R-:W-:-:S13]  /*3720*/  ISETP.NE.AND P0, PT, R7, 0x1, PT ;  /* 0x000000010700780c */ /* 0x000fda0003f05270 */
[----:B------:R-:W-:-:S05]  /*3730*/  @P0 IMAD.HI.U32 R7, R6, c[0x0][0x330], RZ ;  /* 0x0000cc0006070a27 */ /* 0x000fca00078e00ff */
[----:B------:R-:W-:Y:S02]  /*3740*/  @P0 SHF.R.U32.HI R6, RZ, c[0x0][0x334], R7 ;  /* 0x0000cd00ff060a19 */ /* 0x000fe40000011607 */
.L_x_503:
[----:B------:R-:W-:Y:S05]  /*3750*/  BSYNC B0 ;  /* 0x0000000000007941 */ /* 0x000fea0003800000 */
.L_x_501:
[----:B------:R-:W-:-:S05]  /*3760*/  IMAD R6, R6, c[0x0][0x32c], R36 ;  /* 0x0000cb0006067a24 */ /* 0x000fca00078e0224 */
[----:B------:R-:W-:Y:S02]  /*3770*/  IADD3 R7, R6, c[0x0][0x32c], RZ ;  /* 0x0000cb0006077a10 */ /* 0x000fe40007ffe0ff */
[----:B------:R-:W-:Y:S02]  /*3780*/  IMNMX R3, R3, R6, !PT ;  /* 0x0000000603037217 */ /* 0x000fe40007800200 */
[----:B------:R-:W-:Y:S02]  /*3790*/  IMNMX R5, R5, R7, PT ;  /* 0x0000000705057217 */ /* 0x000fe40003800200 */
.L_x_500:
[C---:B--234-:R-:W-:Y:S01]  /*37a0*/  ISETP.GE.AND P0, PT, R20.reuse, 0x2, PT ;  /* 0x000000021400780c */ /* 0x05cfe20003f06270 */
[----:B------:R-:W1:Y:S01]  /*37b0*/  SHFL.IDX PT, R6, R21, 0x1, 0x1c1f ;  /* 0x003c1f0015067f89 */ /* 0x000e6200000e0000 */
[----:B------:R-:W-:Y:S02]  /*37c0*/  ISETP.GE.AND P2, PT, R20, 0xa, PT ;  /* 0x0000000a1400780c */ /* 0x000fe40003f46270 */
[----:B------:R-:W-:Y:S02]  /*37d0*/  P2R R55, PR, RZ, 0x1 ;  /* 0x00000001ff377803 */ /* 0x000fe40000000000 */
[----:B------:R-:W-:-:S02]  /*37e0*/  ISETP.GT.AND P0, PT, R3, 0x1, !P0 ;  /* 0x000000010300780c */ /* 0x000fc40004704270 */
[----:B------:R-:W-:Y:S02]  /*37f0*/  ISETP.GE.AND P1, PT, R20, 0x9, PT ;  /* 0x000000091400780c */ /* 0x000fe40003f26270 */
[----:B------:R-:W-:Y:S02]  /*3800*/  ISETP.LT.OR P0, PT, R5, 0x2, P0 ;  /* 0x000000020500780c */ /* 0x000fe40000701670 */
[----:B------:R-:W-:Y:S02]  /*3810*/  P2R R54, PR, RZ, 0x2 ;  /* 0x00000002ff367803 */ /* 0x000fe40000000000 */
[----:B------:R-:W-:Y:S02]  /*3820*/  FSEL R64, R10, -INF , !P0 ;  /* 0xff8000000a407808 */ /* 0x000fe40004000000 */
[----:B------:R-:W-:Y:S02]  /*3830*/  ISETP.GT.AND P0, PT, R3, 0x9, !P2 ;  /* 0x000000090300780c */ /* 0x000fe40005704270 */
[----:B------:R-:W-:-:S02]  /*3840*/  P2R R53, PR, RZ, 0x4 ;  /* 0x00000004ff357803 */ /* 0x000fc40000000000 */
[----:B------:R-:W-:Y:S02]  /*3850*/  ISETP.LT.OR P0, PT, R5, 0xa, P0 ;  /* 0x0000000a0500780c */ /* 0x000fe40000701670 */
[----:B------:R-:W-:Y:S02]  /*3860*/  ISETP.GT.AND P1, PT, R3, 0x8, !P1 ;  /* 0x000000080300780c */ /* 0x000fe40004f24270 */
[----:B------:R-:W-:Y:S02]  /*3870*/  ISETP.GE.AND P2, PT, R20, 0x11, PT ;  /* 0x000000111400780c */ /* 0x000fe40003f46270 */
[----:B------:R-:W-:Y:S02]  /*3880*/  FSEL R76, R37, -INF , !P0 ;  /* 0xff800000254c7808 */ /* 0x000fe40004000000 */
[----:B------:R-:W-:Y:S02]  /*3890*/  ISETP.LT.OR P1, PT, R5, 0x9, P1 ;  /* 0x000000090500780c */ /* 0x000fe40000f21670 */
[----:B------:R-:W-:-:S02]  /*38a0*/  ISETP.GT.AND P0, PT, R3, 0x10, !P2 ;  /* 0x000000100300780c */ /* 0x000fc40005704270 */
[----:B------:R-:W-:Y:S02]  /*38b0*/  FSEL R65, R9, -INF , !P1 ;  /* 0xff80000009417808 */ /* 0x000fe40004800000 */
[----:B------:R-:W-:Y:S02]  /*38c0*/  ISETP.LT.OR P0, PT, R5, 0x11, P0 ;  /* 0x000000110500780c */ /* 0x000fe40000701670 */
[----:B------:R-:W-:Y:S02]  /*38d0*/  ISETP.GE.AND P1, PT, R20, 0x12, PT ;  /* 0x000000121400780c */ /* 0x000fe40003f26270 */
[----:B------:R-:W-:Y:S02]  /*38e0*/  FSEL R84, R33, -INF , !P0 ;  /* 0xff80000021547808 */ /* 0x000fe40004000000 */
[----:B------:R-:W-:Y:S02]  /*38f0*/  ISETP.GT.AND P0, PT, R3, 0x11, !P1 ;  /* 0x000000110300780c */ /* 0x000fe40004f04270 */
[----:B------:R-:W-:-:S02]  /*3900*/  P2R R51, PR, RZ, 0x2 ;  /* 0x00000002ff337803 */ /* 0x000fc40000000000 */
[----:B------:R-:W-:Y:S02]  /*3910*/  ISETP.LT.OR P0, PT, R5, 0x12, P0 ;  /* 0x000000120500780c */ /* 0x000fe40000701670 */
[----:B------:R-:W-:Y:S02]  /*3920*/  ISETP.GE.AND P1, PT, R20, 0x19, PT ;  /* 0x000000191400780c */ /* 0x000fe40003f26270 */
[----:B------:R-:W-:Y:S02]  /*3930*/  FSEL R85, R32, -INF , !P0 ;  /* 0xff80000020557808 */ /* 0x000fe40004000000 */
[----:B------:R-:W-:Y:S02]  /*3940*/  ISETP.GT.AND P0, PT, R3, 0x18, !P1 ;  /* 0x000000180300780c */ /* 0x000fe40004f04270 */
[----:B------:R-:W-:Y:S02]  /*3950*/  P2R R50, PR, RZ, 0x2 ;  /* 0x00000002ff327803 */ /* 0x000fe40000000000 */
[----:B------:R-:W-:-:S02]  /*3960*/  ISETP.LT.OR P0, PT, R5, 0x19, P0 ;  /* 0x000000190500780c */ /* 0x000fc40000701670 */
[----:B------:R-:W-:Y:S02]  /*3970*/  ISETP.GE.AND P1, PT, R20, 0x1a, PT ;  /* 0x0000001a1400780c */ /* 0x000fe40003f26270 */
[----:B------:R-:W-:Y:S02]  /*3980*/  FSEL R93, R30, -INF , !P0 ;  /* 0xff8000001e5d7808 */ /* 0x000fe40004000000 */
[----:B------:R-:W-:Y:S02]  /*3990*/  ISETP.GT.AND P0, PT, R3, 0x19, !P1 ;  /* 0x000000190300780c */ /* 0x000fe40004f04270 */
[----:B------:R-:W-:Y:S02]  /*39a0*/  P2R R49, PR, RZ, 0x2 ;  /* 0x00000002ff317803 */ /* 0x000fe40000000000 */
[----:B------:R-:W-:Y:S02]  /*39b0*/  ISETP.LT.OR P0, PT, R5, 0x1a, P0 ;  /* 0x0000001a0500780c */ /* 0x000fe40000701670 */
[----:B------:R-:W-:-:S02]  /*39c0*/  ISETP.GE.AND P1, PT, R20, 0x21, PT ;  /* 0x000000211400780c */ /* 0x000fc40003f26270 */
[----:B------:R-:W-:Y:S02]  /*39d0*/  FSEL R96, R29, -INF , !P0 ;  /* 0xff8000001d607808 */ /* 0x000fe40004000000 */
[----:B------:R-:W-:Y:S02]  /*39e0*/  ISETP.GT.AND P0, PT, R3, 0x20, !P1 ;  /* 0x000000200300780c */ /* 0x000fe40004f04270 */
[----:B------:R-:W-:Y:S02]  /*39f0*/  P2R R48, PR, RZ, 0x2 ;  /* 0x00000002ff307803 */ /* 0x000fe40000000000 */
[----:B------:R-:W-:Y:S02]  /*3a00*/  ISETP.LT.OR P0, PT, R5, 0x21, P0 ;  /* 0x000000210500780c */ /* 0x000fe40000701670 */
[----:B------:R-:W-:Y:S02]  /*3a10*/  ISETP.GE.AND P1, PT, R20, 0x22, PT ;  /* 0x000000221400780c */ /* 0x000fe40003f26270 */
[----:B------:R-:W-:-:S02]  /*3a20*/  FSEL R105, R28, -INF , !P0 ;  /* 0xff8000001c697808 */ /* 0x000fc40004000000 */
[----:B------:R-:W-:Y:S02]  /*3a30*/  ISETP.GT.AND P0, PT, R3, 0x21, !P1 ;  /* 0x000000210300780c */ /* 0x000fe40004f04270 */
[----:B------:R-:W-:Y:S02]  /*3a40*/  P2R R47, PR, RZ, 0x2 ;  /* 0x00000002ff2f7803 */ /* 0x000fe40000000000 */
[----:B------:R-:W-:Y:S02]  /*3a50*/  ISETP.LT.OR P0, PT, R5, 0x22, P0 ;  /* 0x000000220500780c */ /* 0x000fe40000701670 */
[----:B------:R-:W-:Y:S02]  /*3a60*/  ISETP.GE.AND P1, PT, R20, 0x29, PT ;  /* 0x000000291400780c */ /* 0x000fe40003f26270 */
[----:B------:R-:W-:Y:S02]  /*3a70*/  FSEL R106, R27, -INF , !P0 ;  /* 0xff8000001b6a7808 */ /* 0x000fe40004000000 */
[----:B------:R-:W-:-:S02]  /*3a80*/  ISETP.GT.AND P0, PT, R3, 0x28, !P1 ;  /* 0x000000280300780c */ /* 0x000fc40004f04270 */
[----:B------:R-:W-:Y:S02]  /*3a90*/  P2R R46, PR, RZ, 0x2 ;  /* 0x00000002ff2e7803 */ /* 0x000fe40000000000 */
        /* <DEDUP_REMOVED lines=41> */
[C---:B------:R-:W-:Y:S02]  /*3d30*/  ISETP.GE.AND P1, PT, R20.reuse, 0x4a, PT ;  /* 0x0000004a1400780c */ /* 0x040fe40003f26270 */
[----:B------:R-:W-:Y:S02]  /*3d40*/  FSEL R157, R17, -INF , !P0 ;  /* 0xff800000119d7808 */ /* 0x000fe40004000000 */
[----:B------:R-:W-:Y:S02]  /*3d50*/  ISETP.GT.AND P0, PT, R3, 0x49, !P1 ;  /* 0x000000490300780c */ /* 0x000fe40004f04270 */
[C---:B------:R-:W-:Y:S02]  /*3d60*/  ISETP.GE.AND P6, PT, R20.reuse, 0x51, PT ;  /* 0x000000511400780c */ /* 0x040fe40003fc6270 */
        /* <DEDUP_REMOVED lines=15> */
[----:B------:R-:W-:-:S04]  /*3e60*/  ISETP.LT.OR P0, PT, R5, 0x59, P0 ;  /* 0x000000590500780c */ /* 0x000fc80000701670 */
[----:B------:R-:W-:Y:S02]  /*3e70*/  FSEL R202, R13, -INF , !P0 ;  /* 0xff8000000dca7808 */ /* 0x000fe40004000000 */
[----:B------:R-:W-:Y:S02]  /*3e80*/  ISETP.GT.AND P0, PT, R3, RZ, !P1 ;  /* 0x000000ff0300720c */ /* 0x000fe40004f04270 */
[----:B------:R-:W-:Y:S02]  /*3e90*/  ISETP.GE.AND P1, PT, R20, 0x5a, PT ;  /* 0x0000005a1400780c */ /* 0x000fe40003f26270 */
[----:B------:R-:W-:-:S04]  /*3ea0*/  ISETP.LT.OR P0, PT, R5, 0x1, P0 ;  /* 0x000000010500780c */ /* 0x000fc80000701670 */
[----:B------:R-:W-:Y:S02]  /*3eb0*/  FSEL R61, R11, -INF , !P0 ;  /* 0xff8000000b3d7808 */ /* 0x000fe40004000000 */
[----:B------:R-:W-:Y:S01]  /*3ec0*/  ISETP.GT.AND P0, PT, R3, 0x59, !P1 ;  /* 0x000000590300780c */ /* 0x000fe20004f04270 */
[----:B------:R-:W-:-:S03]  /*3ed0*/  FMUL.FTZ R3, R62, c[0x0][0x320] ;  /* 0x0000c8003e037a20 */ /* 0x000fc60000410000 */
[----:B------:R-:W-:Y:S01]  /*3ee0*/  ISETP.LT.OR P0, PT, R5, 0x5a, P0 ;  /* 0x0000005a0500780c */ /* 0x000fe20000701670 */
[----:B------:R2:W3:Y:S01]  /*3ef0*/  MUFU.TANH R33, R3 ;  /* 0x0000000300217308 */ /* 0x0004e20000002400 */
[----:B------:R-:W-:Y:S02]  /*3f00*/  FMUL.FTZ R5, R98, c[0x0][0x320] ;  /* 0x0000c80062057a20 */ /* 0x000fe40000410000 */
[----:B------:R-:W-:Y:S02]  /*3f10*/  FSEL R201, R12, -INF , !P0 ;  /* 0xff8000000cc97808 */ /* 0x000fe40004000000 */
[----:B------:R-:W-:-:S03]  /*3f20*/  PLOP3.LUT P0, PT, PT, PT, UP1, 0x40, 0x0 ;  /* 0x000000000000781c */ /* 0x000fc60003f0e818 */
[----:B------:R1:W4:Y:S01]  /*3f30*/  MUFU.TANH R12, R5 ;  /* 0x00000005000c7308 */ /* 0x0003220000002400 */
[----:B--2---:R-:W-:-:S07]  /*3f40*/  FMUL.FTZ R3, R63, c[0x0][0x320] ;  /* 0x0000c8003f037a20 */ /* 0x004fce0000410000 */
[----:B------:R2:W2:Y:S01]  /*3f50*/  MUFU.TANH R32, R3 ;  /* 0x0000000300207308 */ /* 0x0004a20000002400 */
[----:B-1----:R-:W-:-:S05]  /*3f60*/  IMAD.IADD R5, R31, 0x1, R6 ;  /* 0x000000011f057824 */ /* 0x002fca00078e0206 */
[----:B------:R-:W-:Y:S01]  /*3f70*/  IMNMX R5, R5, R34, PT ;  /* 0x0000002205057217 */ /* 0x000fe20003800200 */
[----:B--2---:R-:W-:-:S04]  /*3f80*/  FMUL.FTZ R3, R87, c[0x0][0x320] ;  /* 0x0000c80057037a20 */ /* 0x004fc80000410000 */
[----:B------:R1:W2:Y:S02]  /*3f90*/  MUFU.TANH R30, R3 ;  /* 0x00000003001e7308 */ /* 0x0002a40000002400 */
        /* <DEDUP_REMOVED lines=40> */
[----:B-1----:R-:W-:Y:S01]  /*4220*/  IMAD.IADD R3, R35, 0x1, R6 ;  /* 0x0000000123037824 */ /* 0x002fe200078e0206 */
        /* <DEDUP_REMOVED lines=13> */
.L_x_506:
[----:B------:R-:W-:-:S04]  /*4300*/  MOV R7, c[0x0][0x32c] ;  /* 0x0000cb0000077a02 */ /* 0x000fc80000000f00 */
[----:B------:R-:W-:-:S13]  /*4310*/  ISETP.NE.AND P0, PT, R7, 0x1, PT ;  /* 0x000000010700780c */ /* 0x000fda0003f05270 */
[----:B------:R-:W-:-:S05]  /*4320*/  @P0 IMAD.HI.U32 R7, R6, c[0x0][0x330], RZ ;  /* 0x0000cc0006070a27 */ /* 0x000fca00078e00ff */
[----:B------:R-:W-:Y:S02]  /*4330*/  @P0 SHF.R.U32.HI R6, RZ, c[0x0][0x334], R7 ;  /* 0x0000cd00ff060a19 */ /* 0x000fe40000011607 */
.L_x_507:
[----:B------:R-:W-:Y:S05]  /*4340*/  BSYNC B0 ;  /* 0x0000000000007941 */ /* 0x000fea0003800000 */
.L_x_505:
[----:B------:R-:W-:-:S05]  /*4350*/  IMAD R6, R6, c[0x0][0x32c], R36 ;  /* 0x0000cb0006067a24 */ /* 0x000fca00078e0224 */
[----:B------:R-:W-:Y:S02]  /*4360*/  IADD3 R7, R6, c[0x0][0x32c], RZ ;  /* 0x0000cb0006077a10 */ /* 0x000fe40007ffe0ff */
[----:B------:R-:W-:Y:S02]  /*4370*/  IMNMX R3, R3, R6, !PT ;  /* 0x0000000603037217 */ /* 0x000fe40007800200 */
[----:B------:R-:W-:Y:S02]  /*4380*/  IMNMX R5, R5, R7, PT ;  /* 0x0000000705057217 */ /* 0x000fe40003800200 */
.L_x_504:
[----:B--234-:R-:W-:Y:S01]  /*4390*/  ISETP.NE.AND P0, PT, R55, RZ, PT ;  /* 0x000000ff3700720c */ /* 0x01cfe20003f05270 */
[----:B------:R-:W1:Y:S03]  /*43a0*/  SHFL.IDX PT, R6, R21, 0x2, 0x1c1f ;  /* 0x005c1f0015067f89 */ /* 0x000e6600000e0000 */
[----:B------:R-:W-:-:S04]  /*43b0*/  ISETP.GT.AND P0, PT, R3, 0x1, !P0 ;  /* 0x000000010300780c */ /* 0x000fc80004704270 */
[----:B------:R-:W-:-:S04]  /*43c0*/  ISETP.LT.OR P0, PT, R5, 0x2, P0 ;  /* 0x000000020500780c */ /* 0x000fc80000701670 */
[----:B------:R-:W-:Y:S02]  /*43d0*/  FSEL R58, R26, -INF , !P0 ;  /* 0xff8000001a3a7808 */ /* 0x000fe40004000000 */
[----:B------:R-:W-:-:S04]  /*43e0*/  ISETP.NE.AND P0, PT, R54, RZ, PT ;  /* 0x000000ff3600720c */ /* 0x000fc80003f05270 */
        /* <DEDUP_REMOVED lines=80> */
[----:B------:R-:W-:-:S04]  /*48f0*/  ISETP.NE.AND P0, PT, R37, RZ, PT ;  /* 0x000000ff2500720c */ /* 0x000fc80003f05270 */
[----:B------:R-:W-:-:S04]  /*4900*/  ISETP.GT.AND P0, PT, R3, RZ, !P0 ;  /* 0x000000ff0300720c */ /* 0x000fc80004704270 */
        /* <DEDUP_REMOVED lines=70> */
.L_x_510:
[----:B------:R-:W-:-:S04]  /*4d70*/  MOV R7, c[0x0][0x32c] ;  /* 0x0000cb0000077a02 */ /* 0x000fc80000000f00 */
[----:B------:R-:W-:-:S13]  /*4d80*/  ISETP.NE.AND P0, PT, R7, 0x1, PT ;  /* 0x000000010700780c */ /* 0x000fda0003f05270 */
[----:B------:R-:W-:-:S05]  /*4d90*/  @P0 IMAD.HI.U32 R7, R6, c[0x0][0x330], RZ ;  /* 0x0000cc0006070a27 */ /* 0x000fca00078e00ff */
[----:B------:R-:W-:Y:S02]  /*4da0*/  @P0 SHF.R.U32.HI R6, RZ, c[0x0][0x334], R7 ;  /* 0x0000cd00ff060a19 */ /* 0x000fe40000011607 */
.L_x_511:
[----:B------:R-:W-:Y:S05]  /*4db0*/  BSYNC B0 ;  /* 0x0000000000007941 */ /* 0x000fea0003800000 */
.L_x_509:
[----:B------:R-:W-:-:S05]  /*4dc0*/  IMAD R6, R6, c[0x0][0x32c], R36 ;  /* 0x0000cb0006067a24 */ /* 0x000fca00078e0224 */
[----:B------:R-:W-:Y:S02]  /*4dd0*/  IADD3 R7, R6, c[0x0][0x32c], RZ ;  /* 0x0000cb0006077a10 */ /* 0x000fe40007ffe0ff */
[----:B------:R-:W-:Y:S02]  /*4de0*/  IMNMX R3, R3, R6, !PT ;  /* 0x0000000603037217 */ /* 0x000fe40007800200 */
[----:B------:R-:W-:Y:S02]  /*4df0*/  IMNMX R5, R5, R7, PT ;  /* 0x0000000705057217 */ /* 0x000fe40003800200 */
.L_x_508:
        /* <DEDUP_REMOVED lines=94> */
[----:B-1----:R-:W-:Y:S02]  /*53e0*/  IMAD.IADD R5, R31, 0x1, R6 ;  /* 0x000000011f057824 */ /* 0x002fe400078e0206 */
[----:B------:R-:W-:Y:S02]  /*53f0*/  FSEL R197, R11, -INF , !P0 ;  /* 0xff8000000bc57808 */ /* 0x000fe40004000000 */
[----:B------:R-:W-:Y:S02]  /*5400*/  PLOP3.LUT P0, PT, PT, PT, UP1, 0x40, 0x0 ;  /* 0x000000000000781c */ /* 0x000fe40003f0e818 */
[----:B------:R-:W-:Y:S01]  /*5410*/  IMNMX R5, R5, R34, PT ;  /* 0x0000002205057217 */ /* 0x000fe20003800200 */
[----:B--2---:R-:W-:-:S04]  /*5420*/  FMUL.FTZ R3, R114, c[0x0][0x320] ;  /* 0x0000c80072037a20 */ /* 0x004fc80000410000 */
[----:B------:R1:W2:Y:S02]  /*5430*/  MUFU.TANH R26, R3 ;  /* 0x00000003001a7308 */ /* 0x0002a40000002400 */
[----:B-1----:R-:W-:-:S06]  /*5440*/  FMUL.FTZ R3, R115, c[0x0][0x320] ;  /* 0x0000c80073037a20 */ /* 0x002fcc0000410000 */
[----:B------:R1:W4:Y:S02]  /*5450*/  MUFU.TANH R94, R3 ;  /* 0x00000003005e7308 */ /* 0x0003240000002400 */
        /* <DEDUP_REMOVED lines=56> */
.L_x_514:
[----:B------:R-:W-:-:S04]  /*57e0*/  MOV R7, c[0x0][0x32c] ;  /* 0x0000cb0000077a02 */ /* 0x000fc80000000f00 */
[----:B------:R-:W-:-:S13]  /*57f0*/  ISETP.NE.AND P0, PT, R7, 0x1, PT ;  /* 0x000000010700780c */ /* 0x000fda0003f05270 */
[----:B------:R-:W-:-:S05]  /*5800*/  @P0 IMAD.HI.U32 R7, R6, c[0x0][0x330], RZ ;  /* 0x0000cc0006070a27 */ /* 0x000fca00078e00ff */
[----:B------:R-:W-:Y:S02]  /*5810*/  @P0 SHF.R.U32.HI R6, RZ, c[0x0][0x334], R7 ;  /* 0x0000cd00ff060a19 */ /* 0x000fe40000011607 */
.L_x_515:
[----:B------:R-:W-:Y:S05]  /*5820*/  BSYNC B0 ;  /* 0x0000000000007941 */ /* 0x000fea0003800000 */
.L_x_513:
[----:B------:R-:W-:-:S05]  /*5830*/  IMAD R6, R6, c[0x0][0x32c], R36 ;  /* 0x0000cb0006067a24 */ /* 0x000fca00078e0224 */
[----:B------:R-:W-:Y:S02]  /*5840*/  IADD3 R7, R6, c[0x0][0x32c], RZ ;  /* 0x0000cb0006077a10 */ /* 0x000fe40007ffe0ff */
[----:B------:R-:W-:Y:S02]  /*5850*/  IMNMX R3, R3, R6, !PT ;  /* 0x0000000603037217 */ /* 0x000fe40007800200 */
[----:B------:R-:W-:Y:S02]  /*5860*/  IMNMX R5, R5, R7, PT ;  /* 0x0000000705057217 */ /* 0x000fe40003800200 */
.L_x_512:
[----:B--234-:R-:W-:Y:S01]  /*5870*/  FMNMX.FTZ R72, R61, R64, !PT ;  /* 0x000000403d487209 */ /* 0x01cfe20007810000 */
[----:B------:R-:W-:Y:S01]  /*5880*/  IMAD.SHL.U32 R209, R0, 0x2, RZ ;  /* 0x0000000200d17824 */ /* 0x000fe200078e00ff */
[----:B------:R-:W-:Y:S01]  /*5890*/  ISETP.NE.AND P0, PT, R55, RZ, PT ;  /* 0x000000ff3700720c */ /* 0x000fe20003f05270 */
[----:B------:R-:W-:Y:S01]  /*58a0*/  STL [R1+0x4c], R217 ;  /* 0x00004cd901007387 */ /* 0x000fe20000100800 */
[----:B------:R-:W-:Y:S01]  /*58b0*/  FMNMX.FTZ R72, R65, R72, !PT ;  /* 0x0000004841487209 */ /* 0x000fe20007810000 */
[--C-:B------:R-:W-:Y:S01]  /*58c0*/  IMAD R210, R4, 0x2, R209.reuse ;  /* 0x0000000204d27824 */ /* 0x100fe200078e02d1 */
[----:B------:R-:W-:Y:S01]  /*58d0*/  ISETP.GT.AND P0, PT, R3, 0x1, !P0 ;  /* 0x000000010300780c */ /* 0x000fe20004704270 */
[----:B------:R-:W-:Y:S01]  /*58e0*/  IMAD R212, R2, 0x2, R209 ;  /* 0x0000000202d47824 */ /* 0x000fe200078e02d1 */
[----:B------:R-:W-:Y:S01]  /*58f0*/  FMNMX.FTZ R72, R76, R72, !PT ;  /* 0x000000484c487209 */ /* 0x000fe20007810000 */
[----:B------:R-:W-:Y:S01]  /*5900*/  STL [R1+0x48], R216 ;  /* 0x000048d801007387 */ /* 0x000fe20000100800 */
[----:B------:R-:W-:Y:S01]  /*5910*/  ISETP.LT.OR P0, PT, R5, 0x2, P0 ;  /* 0x000000020500780c */ /* 0x000fe20000701670 */
[----:B------:R-:W-:Y:S01]  /*5920*/  ULDC.64 UR4, c[0x0][0x2c8] ;  /* 0x0000b20000047ab9 */ /* 0x000fe20000000a00 */
[----:B------:R-:W-:Y:S01]  /*5930*/  FMNMX.FTZ R72, R84, R72, !PT ;  /* 0x0000004854487209 */ /* 0x000fe20007810000 */
[----:B------:R-:W-:Y:S01]  /*5940*/  STL [R1+0x44], R215 ;  /* 0x000044d701007387 */ /* 0x000fe20000100800 */
[----:B------:R-:W-:-:S02]  /*5950*/  FSEL R69, R13, -INF , !P0 ;  /* 0xff8000000d457808 */ /* 0x000fc40004000000 */
[----:B------:R-:W-:Y:S01]  /*5960*/  FMNMX.FTZ R72, R85, R72, !PT ;  /* 0x0000004855487209 */ /* 0x000fe20007810000 */
[----:B------:R-:W-:Y:S01]  /*5970*/  STL [R1+0x40], R214 ;  /* 0x000040d601007387 */ /* 0x000fe20000100800 */
[----:B------:R-:W-:Y:S02]  /*5980*/  ISETP.NE.AND P0, PT, R54, RZ, PT ;  /* 0x000000ff3600720c */ /* 0x000fe40003f05270 */
[----:B------:R-:W-:Y:S01]  /*5990*/  FMNMX.FTZ R72, R93, R72, !PT ;  /* 0x000000485d487209 */ /* 0x000fe20007810000 */
[----:B------:R-:W-:Y:S01]  /*59a0*/  STL [R1+0x3c], R213 ;  /* 0x00003cd501007387 */ /* 0x000fe20000100800 */
[----:B------:R-:W-:Y:S02]  /*59b0*/  ISETP.GT.AND P0, PT, R3, 0x8, !P0 ;  /* 0x000000080300780c */ /* 0x000fe40004704270 */
[----:B------:R-:W-:Y:S01]  /*59c0*/  FMNMX.FTZ R72, R96, R72, !PT ;  /* 0x0000004860487209 */ /* 0x000fe20007810000 */
[----:B------:R-:W-:Y:S01]  /*59d0*/  LDSM.16.MT88.4 R80, [R210+0x100] ;  /* 0x00010000d250783b */ /* 0x000fe20000004200 */
[----:B------:R-:W-:-:S02]  /*59e0*/  ISETP.LT.OR P0, PT, R5, 0x9, P0 ;  /* 0x000000090500780c */ /* 0x000fc40000701670 */
[----:B------:R-:W-:Y:S01]  /*59f0*/  FMNMX.FTZ R72, R105, R72, !PT ;  /* 0x0000004869487209 */ /* 0x000fe20007810000 */
[----:B------:R-:W-:Y:S01]  /*5a00*/  STL [R1+0x38], R208 ;  /* 0x000038d001007387 */ /* 0x000fe20000100800 */
[----:B------:R-:W-:Y:S02]  /*5a10*/  FSEL R73, R20, -INF , !P0 ;  /* 0xff80000014497808 */ /* 0x000fe40004000000 */
[----:B------:R-:W-:Y:S01]  /*5a20*/  FMNMX.FTZ R72, R106, R72, !PT ;  /* 0x000000486a487209 */ /* 0x000fe20007810000 */
[----:B------:R-:W-:Y:S01]  /*5a30*/  LDSM.16.MT88.4 R128, [R212+0x1100] ;  /* 0x00110000d480783b */ /* 0x000fe20000004200 */
[----:B------:R-:W-:Y:S02]  /*5a40*/  ISETP.NE.AND P0, PT, R53, RZ, PT ;  /* 0x000000ff3500720c */ /* 0x000fe40003f05270 */
[----:B------:R-:W-:Y:S01]  /*5a50*/  FMNMX.FTZ R72, R107, R72, !PT ;  /* 0x000000486b487209 */ /* 0x000fe20007810000 */
[----:B------:R-:W-:Y:S01]  /*5a60*/  LDSM.16.MT88.4 R120, [R209+0x1100] ;  /* 0x00110000d178783b */ /* 0x000fe20000004200 */
[----:B------:R-:W-:-:S02]  /*5a70*/  ISETP.GT.AND P0, PT, R3, 0x9, !P0 ;  /* 0x000000090300780c */ /* 0x000fc40004704270 */
[----:B------:R-:W-:Y:S01]  /*5a80*/  FMNMX.FTZ R72, R108, R72, !PT ;  /* 0x000000486c487209 */ /* 0x000fe20007810000 */
[----:B------:R-:W-:Y:S01]  /*5a90*/  LDSM.16.MT88.4 R132, [R210+0x1100] ;  /* 0x00110000d284783b */ /* 0x000fe20000004200 */
[----:B------:R-:W-:Y:S02]  /*5aa0*/  ISETP.LT.OR P0, PT, R5, 0xa, P0 ;  /* 0x0000000a0500780c */ /* 0x000fe40000701670 */
[----:B------:R-:W-:Y:S02]  /*5ab0*/  FMNMX.FTZ R72, R148, R72, !PT ;  /* 0x0000004894487209 */ /* 0x000fe40007810000 */
[----:B------:R-:W-:Y:S02]  /*5ac0*/  FSEL R74, R19, -INF , !P0 ;  /* 0xff800000134a7808 */ /* 0x000fe40004000000 */
[----:B------:R-:W-:Y:S02]  /*5ad0*/  FMNMX.FTZ R72, R149, R72, !PT ;  /* 0x0000004895487209 */ /* 0x000fe40007810000 */
[----:B------:R-:W-:-:S02]  /*5ae0*/  ISETP.NE.AND P0, PT, R52, RZ, PT ;  /* 0x000000ff3400720c */ /* 0x000fc40003f05270 */
[----:B------:R-:W-:Y:S01]  /*5af0*/  FMNMX.FTZ R72, R150, R72, !PT ;  /* 0x0000004896487209 */ /* 0x000fe20007810000 */
[----:B------:R-:W-:Y:S01]  /*5b00*/  LDSM.16.MT88.4 R52, [R209+0x100] ;  /* 0x00010000d134783b */ /* 0x000fe20000004200 */
[----:B------:R-:W-:Y:S02]  /*5b10*/  ISETP.GT.AND P0, PT, R3, 0x10, !P0 ;  /* 0x000000100300780c */ /* 0x000fe40004704270 */
[----:B------:R-:W-:Y:S02]  /*5b20*/  FMNMX.FTZ R72, R151, R72, !PT ;  /* 0x0000004897487209 */ /* 0x000fe40007810000 */
[----:B------:R-:W-:Y:S02]  /*5b30*/  ISETP.LT.OR P0, PT, R5, 0x11, P0 ;  /* 0x000000110500780c */ /* 0x000fe40000701670 */
[----:B------:R-:W-:Y:S02]  /*5b40*/  FMNMX.FTZ R72, R156, R72, !PT ;  /* 0x000000489c487209 */ /* 0x000fe40007810000 */
[----:B------:R-:W-:-:S02]  /*5b50*/  FSEL R124, R18, -INF , !P0 ;  /* 0xff800000127c7808 */ /* 0x000fc40004000000 */
[----:B------:R-:W-:Y:S02]  /*5b60*/  FMNMX.FTZ R72, R158, R72, !PT ;  /* 0x000000489e487209 */ /* 0x000fe40007810000 */
[----:B------:R-:W-:Y:S02]  /*5b70*/  ISETP.NE.AND P0, PT, R51, RZ, PT ;  /* 0x000000ff3300720c */ /* 0x000fe40003f05270 */
[----:B------:R-:W-:Y:S02]  /*5b80*/  FMNMX.FTZ R72, R157, R72, !PT ;  /* 0x000000489d487209 */ /* 0x000fe40007810000 */
[----:B------:R-:W-:Y:S02]  /*5b90*/  ISETP.GT.AND P0, PT, R3, 0x11, !P0 ;  /* 0x000000110300780c */ /* 0x000fe40004704270 */
[----:B------:R-:W-:Y:S02]  /*5ba0*/  FMNMX.FTZ R72, R184, R72, !PT ;  /* 0x00000048b8487209 */ /* 0x000fe40007810000 */
[----:B------:R-:W-:-:S02]  /*5bb0*/  ISETP.LT.OR P0, PT, R5, 0x12, P0 ;  /* 0x000000120500780c */ /* 0x000fc40000701670 */
[----:B------:R-:W-:Y:S02]  /*5bc0*/  FMNMX.FTZ R72, R227, R72, !PT ;  /* 0x00000048e3487209 */ /* 0x000fe40007810000 */
[----:B------:R-:W-:Y:S02]  /*5bd0*/  FSEL R125, R17, -INF , !P0 ;  /* 0xff800000117d7808 */ /* 0x000fe40004000000 */
[----:B------:R-:W-:Y:S02]  /*5be0*/  FMNMX.FTZ R72, R203, R72, !PT ;  /* 0x00000048cb487209 */ /* 0x000fe40007810000 */
[----:B------:R-:W-:Y:S02]  /*5bf0*/  ISETP.NE.AND P0, PT, R50, RZ, PT ;  /* 0x000000ff3200720c */ /* 0x000fe40003f05270 */
[----:B------:R-:W-:Y:S02]  /*5c00*/  FMNMX.FTZ R72, R202, R72, !PT ;  /* 0x00000048ca487209 */ /* 0x000fe40007810000 */
[----:B------:R-:W-:-:S02]  /*5c10*/  ISETP.GT.AND P0, PT, R3, 0x18, !P0 ;  /* 0x000000180300780c */ /* 0x000fc40004704270 */
[----:B------:R-:W-:Y:S02]  /*5c20*/  FMNMX.FTZ R72, R201, R72, !PT ;  /* 0x00000048c9487209 */ /* 0x000fe40007810000 */
[----:B------:R-:W-:Y:S02]  /*5c30*/  ISETP.LT.OR P0, PT, R5, 0x19, P0 ;  /* 0x000000190500780c */ /* 0x000fe40000701670 */
[----:B------:R-:W-:Y:S01]  /*5c40*/  ISETP.GT.AND P6, PT, R3, 0x50, !P6 ;  /* 0x000000500300780c */ /* 0x000fe200077c4270 */
[----:B------:R-:W1:Y:S01]  /*5c50*/  SHFL.BFLY PT, R6, R72, 0x2, 0x1f ;  /* 0x0c401f0048067f89 */ /* 0x000e6200000e0000 */
[----:B------:R-:W-:Y:S02]  /*5c60*/  FSEL R126, R8, -INF , !P0 ;  /* 0xff800000087e7808 */ /* 0x000fe40004000000 */
[----:B------:R-:W-:Y:S02]  /*5c70*/  ISETP.NE.AND P0, PT, R49, RZ, PT ;  /* 0x000000ff3100720c */ /* 0x000fe40003f05270 */
[----:B------:R-:W-:-:S02]  /*5c80*/  ISETP.GT.AND P5, PT, R3, 0x51, !P5 ;  /* 0x000000510300780c */ /* 0x000fc40006fa4270 */
[C---:B------:R-:W-:Y:S02]  /*5c90*/  ISETP.GT.AND P0, PT, R3.reuse, 0x19, !P0 ;  /* 0x000000190300780c */ /* 0x040fe40004704270 */
[----:B------:R-:W-:Y:S02]  /*5ca0*/  ISETP.GT.AND P2, PT, R3, 0x58, !P2 ;  /* 0x000000580300780c */ /* 0x000fe40005744270 */
[----:B------:R-:W-:Y:S02]  /*5cb0*/  ISETP.LT.OR P0, PT, R5, 0x1a, P0 ;  /* 0x0000001a0500780c */ /* 0x000fe40000701670 */
[----:B------:R-:W-:Y:S02]  /*5cc0*/  ISETP.GT.AND P1, PT, R3, 0x59, !P1 ;  /* 0x000000590300780c */ /* 0x000fe40004f24270 */
[----:B------:R-:W-:Y:S02]  /*5cd0*/  FSEL R127, R27, -INF , !P0 ;  /* 0xff8000001b7f7808 */ /* 0x000fe40004000000 */
[----:B------:R-:W-:-:S02]  /*5ce0*/  ISETP.NE.AND P0, PT, R48, RZ, PT ;  /* 0x000000ff3000720c */ /* 0x000fc40003f05270 */
[----:B------:R-:W-:Y:S02]  /*5cf0*/  LEA R211, R2, R210, 0x1 ;  /* 0x000000d202d37211 */ /* 0x000fe400078e08ff */
[----:B------:R-:W-:Y:S02]  /*5d00*/  ISETP.GT.AND P0, PT, R3, 0x20, !P0 ;  /* 0x000000200300780c */ /* 0x000fe40004704270 */
[C---:B------:R-:W-:Y:S01]  /*5d10*/  ISETP.LT.OR P6, PT, R5.reuse, 0x51, P6 ;  /* 0x000000510500780c */ /* 0x040fe200037c1670 */
[----:B------:R-:W-:Y:S01]  /*5d20*/  LDSM.16.MT88.4 R88, [R211+0x100] ;  /* 0x00010000d358783b */ /* 0x000fe20000004200 */
[----:B-1----:R-:W-:Y:S02]  /*5d30*/  FMNMX.FTZ R72, R72, R6, !PT ;  /* 0x0000000648487209 */ /* 0x002fe40007810000 */
[C---:B------:R-:W-:Y:S01]  /*5d40*/  ISETP.LT.OR P0, PT, R5.reuse, 0x21, P0 ;  /* 0x000000210500780c */ /* 0x040fe20000701670 */
[----:B------:R-:W-:Y:S01]  /*5d50*/  LDSM.16.MT88.4 R136, [R211+0x1100] ;  /* 0x00110000d388783b */ /* 0x000fe20000004200 */
[----:B------:R-:W-:-:S02]  /*5d60*/  ISETP.LT.OR P5, PT, R5, 0x52, P5 ;  /* 0x000000520500780c */ /* 0x000fc40002fa1670 */
[----:B------:R-:W-:Y:S01]  /*5d70*/  FSEL R152, R25, -INF , !P0 ;  /* 0xff80000019987808 */ /* 0x000fe20004000000 */
[----:B------:R-:W1:Y:S01]  /*5d80*/  SHFL.BFLY PT, R6, R72, 0x1, 0x1f ;  /* 0x0c201f0048067f89 */ /* 0x000e6200000e0000 */
[----:B------:R-:W-:Y:S02]  /*5d90*/  ISETP.NE.AND P0, PT, R47, RZ, PT ;  /* 0x000000ff2f00720c */ /* 0x000fe40003f05270 */
[----:B------:R-:W-:Y:S02]  /*5da0*/  FSEL R163, R67, -INF , !P6 ;  /* 0xff80000043a37808 */ /* 0x000fe40007000000 */
[----:B------:R-:W-:Y:S02]  /*5db0*/  ISETP.GT.AND P0, PT, R3, 0x21, !P0 ;  /* 0x000000210300780c */ /* 0x000fe40004704270 */
[C---:B------:R-:W-:Y:S02]  /*5dc0*/  ISETP.LT.OR P2, PT, R5.reuse, 0x59, P2 ;  /* 0x000000590500780c */ /* 0x040fe40001741670 */
[----:B------:R-:W-:-:S02]  /*5dd0*/  ISETP.LT.OR P0, PT, R5, 0x22, P0 ;  /* 0x000000220500780c */ /* 0x000fc40000701670 */
[----:B------:R-:W-:Y:S02]  /*5de0*/  FSEL R168, R97, -INF , !P5 ;  /* 0xff80000061a87808 */ /* 0x000fe40006800000 */
[----:B------:R-:W-:Y:S02]  /*5df0*/  FSEL R153, R24, -INF , !P0 ;  /* 0xff80000018997808 */ /* 0x000fe40004000000 */
[----:B------:R-:W-:Y:S02]  /*5e00*/  ISETP.NE.AND P0, PT, R46, RZ, PT ;  /* 0x000000ff2e00720c */ /* 0x000fe40003f05270 */
[----:B------:R-:W-:Y:S02]  /*5e10*/  ISETP.LT.OR P1, PT, R5, 0x5a, P1 ;  /* 0x0000005a0500780c */ /* 0x000fe40000f21670 */
[----:B------:R-:W-:Y:S02]  /*5e20*/  ISETP.GT.AND P0, PT, R3, 0x28, !P0 ;  /* 0x000000280300780c */ /* 0x000fe40004704270 */
[----:B------:R-:W-:-:S02]  /*5e30*/  FSEL R169, R103, -INF , !P2 ;  /* 0xff80000067a97808 */ /* 0x000fc40005000000 */
[----:B------:R-:W-:Y:S02]  /*5e40*/  ISETP.LT.OR P0, PT, R5, 0x29, P0 ;  /* 0x000000290500780c */ /* 0x000fe40000701670 */
[----:B-1----:R-:W-:Y:S02]  /*5e50*/  FMNMX.FTZ R72, R72, R6, !PT ;  /* 0x0000000648487209 */ /* 0x002fe40007810000 */
[----:B------:R-:W-:Y:S02]  /*5e60*/  FMNMX.FTZ R6, R57, R58, !PT ;  /* 0x0000003a39067209 */ /* 0x000fe40007810000 */
[----:B------:R-:W-:Y:S01]  /*5e70*/  FSEL R154, R12, -INF , !P0 ;  /* 0xff8000000c9a7808 */ /* 0x000fe20004000000 */
[----:B------:R-:W-:Y:S01]  /*5e80*/  FMUL.FTZ R7, R72, c[0x0][0x2d0] ;  /* 0x0000b40048077a20 */ /* 0x000fe20000410000 */
[----:B------:R-:W-:Y:S02]  /*5e90*/  FMNMX.FTZ R6, R59, R6, !PT ;  /* 0x000000063b067209 */ /* 0x000fe40007810000 */
[----:B------:R-:W-:-:S02]  /*5ea0*/  ISETP.NE.AND P0, PT, R45, RZ, PT ;  /* 0x000000ff2d00720c */ /* 0x000fc40003f05270 */
[----:B------:R-:W-:Y:S02]  /*5eb0*/  FMNMX.FTZ R6, R60, R6, !PT ;  /* 0x000000063c067209 */ /* 0x000fe40007810000 */
        /* <DEDUP_REMOVED lines=13> */
[----:B------:R-:W-:Y:S02]  /*5f90*/  ISETP.NE.AND P0, PT, R43, RZ, PT ;  /* 0x000000ff2b00720c */ /* 0x000fe40003f05270 */
[----:B------:R-:W-:Y:S02]  /*5fa0*/  FMNMX.FTZ R6, R102, R6, !PT ;  /* 0x0000000666067209 */ /* 0x000fe40007810000 */
[----:B------:R-:W-:Y:S02]  /*5fb0*/  ISETP.GT.AND P0, PT, R3, 0x31, !P0 ;  /* 0x000000310300780c */ /* 0x000fe40004704270 */
[----:B------:R-:W-:-:S02]  /*5fc0*/  FMNMX.FTZ R6, R104, R6, !PT ;  /* 0x0000000668067209 */ /* 0x000fc40007810000 */
[----:B------:R-:W-:Y:S02]  /*5fd0*/  ISETP.LT.OR P0, PT, R5, 0x32, P0 ;  /* 0x000000320500780c */ /* 0x000fe40000701670 */
[----:B------:R-:W-:Y:S02]  /*5fe0*/  FMNMX.FTZ R6, R144, R6, !PT ;  /* 0x0000000690067209 */ /* 0x000fe40007810000 */
[----:B------:R-:W-:Y:S02]  /*5ff0*/  FSEL R174, R22, -INF , !P0 ;  /* 0xff80000016ae7808 */ /* 0x000fe40004000000 */
[----:B------:R-:W-:Y:S02]  /*6000*/  FMNMX.FTZ R6, R146, R6, !PT ;  /* 0x0000000692067209 */ /* 0x000fe40007810000 */
[----:B------:R-:W-:Y:S02]  /*6010*/  ISETP.NE.AND P0, PT, R42, RZ, PT ;  /* 0x000000ff2a00720c */ /* 0x000fe40003f05270 */
[----:B------:R-:W-:-:S02]  /*6020*/  FMNMX.FTZ R6, R145, R6, !PT ;  /* 0x0000000691067209 */ /* 0x000fc40007810000 */
[----:B------:R-:W-:Y:S02]  /*6030*/  ISETP.GT.AND P0, PT, R3, 0x38, !P0 ;  /* 0x000000380300780c */ /* 0x000fe40004704270 */
[----:B------:R-:W-:Y:S02]  /*6040*/  FMNMX.FTZ R6, R147, R6, !PT ;  /* 0x0000000693067209 */ /* 0x000fe40007810000 */
[----:B------:R-:W-:Y:S02]  /*6050*/  ISETP.LT.OR P0, PT, R5, 0x39, P0 ;  /* 0x000000390500780c */ /* 0x000fe40000701670 */
[----:B------:R-:W-:Y:S02]  /*6060*/  FMNMX.FTZ R6, R166, R6, !PT ;  /* 0x00000006a6067209 */ /* 0x000fe40007810000 */
[----:B------:R-:W-:Y:S02]  /*6070*/  FSEL R175, R10, -INF , !P0 ;  /* 0xff8000000aaf7808 */ /* 0x000fe40004000000 */
[----:B------:R-:W-:-:S02]  /*6080*/  ISETP.NE.AND P0, PT, R41, RZ, PT ;  /* 0x000000ff2900720c */ /* 0x000fc40003f05270 */
[----:B------:R-:W-:Y:S02]  /*6090*/  FMNMX.FTZ R6, R167, R6, !PT ;  /* 0x00000006a7067209 */ /* 0x000fe40007810000 */
[----:B------:R-:W-:Y:S02]  /*60a0*/  ISETP.GT.AND P0, PT, R3, 0x39, !P0 ;  /* 0x000000390300780c */ /* 0x000fe40004704270 */
[----:B------:R-:W-:Y:S02]  /*60b0*/  FMNMX.FTZ R6, R171, R6, !PT ;  /* 0x00000006ab067209 */ /* 0x000fe40007810000 */
[----:B------:R-:W-:Y:S02]  /*60c0*/  ISETP.LT.OR P0, PT, R5, 0x3a, P0 ;  /* 0x0000003a0500780c */ /* 0x000fe40000701670 */
[----:B------:R-:W-:Y:S02]  /*60d0*/  FMNMX.FTZ R6, R172, R6, !PT ;  /* 0x00000006ac067209 */ /* 0x000fe40007810000 */
[----:B------:R-:W-:-:S02]  /*60e0*/  FSEL R176, R9, -INF , !P0 ;  /* 0xff80000009b07808 */ /* 0x000fc40004000000 */
[----:B------:R-:W-:Y:S02]  /*60f0*/  ISETP.NE.AND P0, PT, R40, RZ, PT ;  /* 0x000000ff2800720c */ /* 0x000fe40003f05270 */
[----:B------:R-:W-:Y:S02]  /*6100*/  FMNMX.FTZ R6, R192, R6, !PT ;  /* 0x00000006c0067209 */ /* 0x000fe40007810000 */
[----:B------:R-:W-:Y:S02]  /*6110*/  ISETP.GT.AND P0, PT, R3, 0x40, !P0 ;  /* 0x000000400300780c */ /* 0x000fe40004704270 */
[----:B------:R-:W-:Y:S02]  /*6120*/  FMNMX.FTZ R6, R187, R6, !PT ;  /* 0x00000006bb067209 */ /* 0x000fe40007810000 */
[----:B------:R-:W-:Y:S02]  /*6130*/  ISETP.LT.OR P0, PT, R5, 0x41, P0 ;  /* 0x000000410500780c */ /* 0x000fe40000701670 */
[----:B------:R-:W-:-:S02]  /*6140*/  FMNMX.FTZ R6, R186, R6, !PT ;  /* 0x00000006ba067209 */ /* 0x000fc40007810000 */
[----:B------:R-:W-:Y:S02]  /*6150*/  FSEL R183, R16, -INF , !P0 ;  /* 0xff80000010b77808 */ /* 0x000fe40004000000 */
[----:B------:R-:W-:Y:S02]  /*6160*/  ISETP.NE.AND P0, PT, R39, RZ, PT ;  /* 0x000000ff2700720c */ /* 0x000fe40003f05270 */
[----:B------:R-:W-:Y:S02]  /*6170*/  FMNMX.FTZ R6, R185, R6, !PT ;  /* 0x00000006b9067209 */ /* 0x000fe40007810000 */
[----:B------:R-:W-:Y:S02]  /*6180*/  ISETP.GT.AND P0, PT, R3, 0x41, !P0 ;  /* 0x000000410300780c */ /* 0x000fe40004704270 */
[----:B------:R-:W-:Y:S01]  /*6190*/  FSEL R170, R101, -INF , !P1 ;  /* 0xff80000065aa7808 */ /* 0x000fe20004800000 */
[----:B------:R-:W1:Y:S01]  /*61a0*/  SHFL.BFLY PT, R8, R6, 0x2, 0x1f ;  /* 0x0c401f0006087f89 */ /* 0x000e6200000e0000 */
[----:B------:R-:W-:-:S04]  /*61b0*/  ISETP.LT.OR P0, PT, R5, 0x42, P0 ;  /* 0x000000420500780c */ /* 0x000fc80000701670 */
[----:B------:R-:W-:Y:S02]  /*61c0*/  FSEL R182, R15, -INF , !P0 ;  /* 0xff8000000fb67808 */ /* 0x000fe40004000000 */
[----:B------:R-:W-:-:S04]  /*61d0*/  ISETP.NE.AND P0, PT, R38, RZ, PT ;  /* 0x000000ff2600720c */ /* 0x000fc80003f05270 */
[----:B------:R-:W-:-:S04]  /*61e0*/  ISETP.GT.AND P0, PT, R3, 0x48, !P0 ;  /* 0x000000480300780c */ /* 0x000fc80004704270 */
[----:B------:R-:W-:-:S04]  /*61f0*/  ISETP.LT.OR P0, PT, R5, 0x49, P0 ;  /* 0x000000490500780c */ /* 0x000fc80000701670 */
[----:B------:R-:W-:Y:S02]  /*6200*/  FSEL R181, R26, -INF , !P0 ;  /* 0xff8000001ab57808 */ /* 0x000fe40004000000 */
[----:B------:R-:W-:Y:S02]  /*6210*/  ISETP.NE.AND P0, PT, R37, RZ, PT ;  /* 0x000000ff2500720c */ /* 0x000fe40003f05270 */
[----:B-1----:R-:W-:Y:S02]  /*6220*/  FMNMX.FTZ R6, R6, R8, !PT ;  /* 0x0000000806067209 */ /* 0x002fe40007810000 */
[----:B------:R-:W-:-:S03]  /*6230*/  ISETP.GT.AND P0, PT, R3, RZ, !P0 ;  /* 0x000000ff0300720c */ /* 0x000fc60004704270 */
[----:B------:R-:W1:Y:S01]  /*6240*/  SHFL.BFLY PT, R71, R6, 0x1, 0x1f ;  /* 0x0c201f0006477f89 */ /* 0x000e6200000e0000 */
[----:B------:R-:W-:-:S04]  /*6250*/  ISETP.LT.OR P0, PT, R5, 0x1, P0 ;  /* 0x000000010500780c */ /* 0x000fc80000701670 */
[----:B------:R-:W-:Y:S02]  /*6260*/  FSEL R68, R14, -INF , !P0 ;  /* 0xff8000000e447808 */ /* 0x000fe40004000000 */
[----:B------:R-:W-:-:S04]  /*6270*/  FSETP.NEU.FTZ.AND P0, PT, R72, -INF , PT ;  /* 0xff8000004800780b */ /* 0x000fc80003f1d000 */
[----:B------:R-:W-:-:S05]  /*6280*/  FSEL R7, R7, RZ, P0 ;  /* 0x000000ff07077208 */ /* 0x000fca0000000000 */
[--C-:B------:R-:W-:Y:S02]  /*6290*/  FFMA.FTZ R8, R61, c[0x0][0x2d0], -R7.reuse ;  /* 0x0000b4003d087a23 */ /* 0x100fe40000010807 */
[----:B------:R-:W-:Y:S02]  /*62a0*/  FFMA.FTZ R9, R65, c[0x0][0x2d0], -R7 ;  /* 0x0000b40041097a23 */ /* 0x000fe40000010807 */
[----:B------:R2:W-:Y:S01]  /*62b0*/  MUFU.EX2 R207, R8 ;  /* 0x0000000800cf7308 */ /* 0x0005e20000000800 */
[----:B-1----:R-:W-:-:S04]  /*62c0*/  FMNMX.FTZ R71, R6, R71, !PT ;  /* 0x0000004706477209 */ /* 0x002fc80007810000 */
[C---:B------:R-:W-:Y:S01]  /*62d0*/  FSETP.NEU.FTZ.AND P0, PT, R71.reuse, -INF , PT ;  /* 0xff8000004700780b */ /* 0x040fe20003f1d000 */
[----:B------:R-:W-:Y:S02]  /*62e0*/  FMUL.FTZ R6, R71, c[0x0][0x2d0] ;  /* 0x0000b40047067a20 */ /* 0x000fe40000410000 */
[----:B------:R1:W-:Y:S03]  /*62f0*/  MUFU.EX2 R213, R9 ;  /* 0x0000000900d57308 */ /* 0x0003e60000000800 */
[----:B------:R-:W-:Y:S01]  /*6300*/  FSEL R6, R6, RZ, P0 ;  /* 0x000000ff06067208 */ /* 0x000fe20000000000 */
[----:B--2---:R-:W-:Y:S01]  /*6310*/  FFMA.FTZ R8, R64, c[0x0][0x2d0], -R7 ;  /* 0x0000b40040087a23 */ /* 0x004fe20000010807 */
[----:B------:R-:W-:-:S03]  /*6320*/  ISETP.NE.AND P0, PT, R56, RZ, PT ;  /* 0x000000ff3800720c */ /* 0x000fc60003f05270 */
[----:B------:R-:W-:Y:S01]  /*6330*/  FFMA.FTZ R4, R60, c[0x0][0x2d0], -R6 ;  /* 0x0000b4003c047a23 */ /* 0x000fe20000010806 */
[----:B------:R2:W-:Y:S01]  /*6340*/  MUFU.EX2 R205, R8 ;  /* 0x0000000800cd7308 */ /* 0x0005e20000000800 */
[----:B------:R-:W-:-:S04]  /*6350*/  ISETP.GT.AND P0, PT, R3, 0x49, !P0 ;  /* 0x000000490300780c */ /* 0x000fc80004704270 */
[----:B------:R-:W-:Y:S01]  /*6360*/  ISETP.LT.OR P0, PT, R5, 0x4a, P0 ;  /* 0x0000004a0500780c */ /* 0x000fe20000701670 */
[----:B-1----:R-:W-:Y:S02]  /*6370*/  FFMA.FTZ R9, R76, c[0x0][0x2d0], -R7 ;  /* 0x0000b4004c097a23 */ /* 0x002fe40000010807 */
[----:B------:R-:W-:Y:S01]  /*6380*/  MUFU.EX2 R239, R4 ;  /* 0x0000000400ef7308 */ /* 0x000fe20000000800 */
[----:B------:R-:W-:Y:S01]  /*6390*/  FSEL R160, R94, -INF , !P0 ;  /* 0xff8000005ea07808 */ /* 0x000fe20004000000 */
[----:B------:R-:W1:Y:S01]  /*63a0*/  LDSM.16.MT88.4 R76, [R212+0x100] ;  /* 0x00010000d44c783b */ /* 0x000e620000004200 */
[----:B--2---:R-:W-:-:S05]  /*63b0*/  FMNMX.FTZ R8, R75, R92, !PT ;  /* 0x0000005c4b087209 */ /* 0x004fca0007810000 */
[----:B------:R2:W3:Y:S01]  /*63c0*/  MUFU.EX2 R236, R9 ;  /* 0x0000000900ec7308 */ /* 0x0004e20000000800 */
[----:B------:R-:W-:-:S04]  /*63d0*/  FMNMX.FTZ R8, R98, R8, !PT ;  /* 0x0000000862087209 */ /* 0x000fc80007810000 */
[----:B------:R-:W-:-:S04]  /*63e0*/  FMNMX.FTZ R8, R100, R8, !PT ;  /* 0x0000000864087209 */ /* 0x000fc80007810000 */
[----:B------:R-:W-:-:S04]  /*63f0*/  FMNMX.FTZ R8, R140, R8, !PT ;  /* 0x000000088c087209 */ /* 0x000fc80007810000 */
[----:B------:R-:W-:Y:S01]  /*6400*/  FMNMX.FTZ R3, R141, R8, !PT ;  /* 0x000000088d037209 */ /* 0x000fe20007810000 */
[--C-:B--2---:R-:W-:Y:S01]  /*6410*/  FFMA.FTZ R9, R57, c[0x0][0x2d0], -R6.reuse ;  /* 0x0000b40039097a23 */ /* 0x104fe20000010806 */
[----:B------:R-:W-:Y:S02]  /*6420*/  FMNMX.FTZ R8, R68, R69, !PT ;  /* 0x0000004544087209 */ /* 0x000fe40007810000 */
[----:B------:R-:W-:Y:S01]  /*6430*/  FMNMX.FTZ R0, R142, R3, !PT ;  /* 0x000000038e007209 */ /* 0x000fe20007810000 */
[----:B------:R-:W-:Y:S01]  /*6440*/  MUFU.EX2 R244, R9 ;  /* 0x0000000900f47308 */ /* 0x000fe20000000800 */
[----:B------:R-:W-:Y:S01]  /*6450*/  FMNMX.FTZ R3, R73, R8, !PT ;  /* 0x0000000849037209 */ /* 0x000fe20007810000 */
[----:B------:R-:W-:Y:S01]  /*6460*/  FFMA.FTZ R8, R58, c[0x0][0x2d0], -R6 ;  /* 0x0000b4003a087a23 */ /* 0x000fe20000010806 */
[----:B------:R-:W-:Y:S02]  /*6470*/  FMNMX.FTZ R0, R143, R0, !PT ;  /* 0x000000008f007209 */ /* 0x000fe40007810000 */
[----:B------:R-:W-:-:S02]  /*6480*/  FMNMX.FTZ R3, R74, R3, !PT ;  /* 0x000000034a037209 */ /* 0x000fc40007810000 */
[----:B------:R-:W-:Y:S01]  /*6490*/  FMNMX.FTZ R0, R161, R0, !PT ;  /* 0x00000000a1007209 */ /* 0x000fe20007810000 */
[----:B------:R2:W4:Y:S01]  /*64a0*/  MUFU.EX2 R243, R8 ;  /* 0x0000000800f37308 */ /* 0x0005220000000800 */
[----:B------:R-:W-:Y:S02]  /*64b0*/  FMNMX.FTZ R3, R124, R3, !PT ;  /* 0x000000037c037209 */ /* 0x000fe40007810000 */
[----:B------:R-:W-:Y:S02]  /*64c0*/  FMNMX.FTZ R0, R162, R0, !PT ;  /* 0x00000000a2007209 */ /* 0x000fe40007810000 */
[----:B------:R-:W-:Y:S02]  /*64d0*/  FMNMX.FTZ R3, R125, R3, !PT ;  /* 0x000000037d037209 */ /* 0x000fe40007810000 */
[----:B------:R-:W-:Y:S02]  /*64e0*/  FMNMX.FTZ R0, R164, R0, !PT ;  /* 0x00000000a4007209 */ /* 0x000fe40007810000 */
[----:B------:R-:W-:-:S02]  /*64f0*/  FMNMX.FTZ R3, R126, R3, !PT ;  /* 0x000000037e037209 */ /* 0x000fc40007810000 */
[----:B------:R-:W-:Y:S02]  /*6500*/  FMNMX.FTZ R0, R165, R0, !PT ;  /* 0x00000000a5007209 */ /* 0x000fe40007810000 */
[----:B------:R-:W-:Y:S01]  /*6510*/  FMNMX.FTZ R2, R127, R3, !PT ;  /* 0x000000037f027209 */ /* 0x000fe20007810000 */
[----:B------:R-:W-:Y:S01]  /*6520*/  FFMA.FTZ R3, R84, c[0x0][0x2d0], -R7 ;  /* 0x0000b40054037a23 */ /* 0x000fe20000010807 */
[----:B------:R-:W-:Y:S01]  /*6530*/  FMNMX.FTZ R0, R179, R0, !PT ;  /* 0x00000000b3007209 */ /* 0x000fe20007810000 */
[----:B--2---:R-:W-:Y:S01]  /*6540*/  FFMA.FTZ R8, R59, c[0x0][0x2d0], -R6 ;  /* 0x0000b4003b087a23 */ /* 0x004fe20000010806 */
[----:B------:R-:W-:Y:S01]  /*6550*/  FMNMX.FTZ R2, R152, R2, !PT ;  /* 0x0000000298027209 */ /* 0x000fe20007810000 */
[----:B------:R2:W-:Y:S01]  /*6560*/  MUFU.EX2 R198, R3 ;  /* 0x0000000300c67308 */ /* 0x0005e20000000800 */
[----:B------:R-:W-:Y:S01]  /*6570*/  FMNMX.FTZ R0, R178, R0, !PT ;  /* 0x00000000b2007209 */ /* 0x000fe20007810000 */
[----:B------:R-:W-:Y:S01]  /*6580*/  LDSM.16.MT88.4 R56, [R211+0x900] ;  /* 0x00090000d338783b */ /* 0x000fe20000004200 */
[----:B------:R-:W-:-:S02]  /*6590*/  FMNMX.FTZ R2, R153, R2, !PT ;  /* 0x0000000299027209 */ /* 0x000fc40007810000 */
[----:B------:R-:W-:Y:S02]  /*65a0*/  FMNMX.FTZ R0, R177, R0, !PT ;  /* 0x00000000b1007209 */ /* 0x000fe40007810000 */
[----:B---3--:R-:W-:Y:S01]  /*65b0*/  F2FP.PACK_AB R10, R236, R213 ;  /* 0x000000d5ec0a723e */ /* 0x008fe200000000ff */
[----:B------:R3:W1:Y:S01]  /*65c0*/  MUFU.EX2 R208, R8 ;  /* 0x0000000800d07308 */ /* 0x0006620000000800 */
[----:B----4-:R-:W-:Y:S02]  /*65d0*/  F2FP.PACK_AB R9, R243, R244 ;  /* 0x000000f4f309723e */ /* 0x010fe400000000ff */
[----:B--2---:R-:W-:Y:S02]  /*65e0*/  FMNMX.FTZ R3, R154, R2, !PT ;  /* 0x000000029a037209 */ /* 0x004fe40007810000 */
[----:B------:R-:W-:Y:S01]  /*65f0*/  FMNMX.FTZ R2, R180, R0, !PT ;  /* 0x00000000b4027209 */ /* 0x000fe20007810000 */
[----:B------:R-:W-:Y:S01]  /*6600*/  FFMA.FTZ R0, R85, c[0x0][0x2d0], -R7 ;  /* 0x0000b40055007a23 */ /* 0x000fe20000010807 */
[----:B------:R-:W-:Y:S01]  /*6610*/  FMNMX.FTZ R3, R155, R3, !PT ;  /* 0x000000039b037209 */ /* 0x000fe20007810000 */
[----:B------:R-:W-:Y:S01]  /*6620*/  LDSM.16.MT88.4 R84, [R209+0x900] ;  /* 0x00090000d154783b */ /* 0x000fe20000004200 */
[----:B------:R-:W-:Y:S01]  /*6630*/  FMNMX.FTZ R2, R188, R2, !PT ;  /* 0x00000002bc027209 */ /* 0x000fe20007810000 */
[----:B------:R2:W4:Y:S01]  /*6640*/  MUFU.EX2 R242, R0 ;  /* 0x0000000000f27308 */ /* 0x0005220000000800 */
[----:B------:R-:W-:-:S02]  /*6650*/  FMNMX.FTZ R3, R173, R3, !PT ;  /* 0x00000003ad037209 */ /* 0x000fc40007810000 */
[----:B------:R-:W-:Y:S02]  /*6660*/  FMNMX.FTZ R2, R189, R2, !PT ;  /* 0x00000002bd027209 */ /* 0x000fe40007810000 */
[----:B------:R-:W-:Y:S02]  /*6670*/  FMNMX.FTZ R3, R174, R3, !PT ;  /* 0x00000003ae037209 */ /* 0x000fe40007810000 */
[----:B---3--:R-:W-:Y:S02]  /*6680*/  F2FP.PACK_AB R8, R205, R207 ;  /* 0x000000cfcd08723e */ /* 0x008fe400000000ff */
[----:B------:R-:W-:Y:S02]  /*6690*/  FMNMX.FTZ R3, R175, R3, !PT ;  /* 0x00000003af037209 */ /* 0x000fe40007810000 */
[----:B-1----:R-:W-:Y:S02]  /*66a0*/  F2FP.PACK_AB R11, R239, R208 ;  /* 0x000000d0ef0b723e */ /* 0x002fe400000000ff */
[----:B------:R-:W-:Y:S01]  /*66b0*/  FMNMX.FTZ R3, R176, R3, !PT ;  /* 0x00000003b0037209 */ /* 0x000fe20007810000 */
[----:B--2---:R-:W-:-:S03]  /*66c0*/  FFMA.FTZ R0, R93, c[0x0][0x2d0], -R7 ;  /* 0x0000b4005d007a23 */ /* 0x004fc60000010807 */
[----:B------:R-:W-:Y:S01]  /*66d0*/  FMNMX.FTZ R3, R183, R3, !PT ;  /* 0x00000003b7037209 */ /* 0x000fe20007810000 */
[----:B------:R-:W-:Y:S01]  /*66e0*/  HMMA.16816.F32 R32, R8, R52, RZ ;  /* 0x000000340820723c */ /* 0x000fe200000018ff */
[----:B----4-:R-:W-:Y:S01]  /*66f0*/  F2FP.PACK_AB R12, R242, R198 ;  /* 0x000000c6f20c723e */ /* 0x010fe200000000ff */
[----:B------:R1:W-:Y:S01]  /*6700*/  MUFU.EX2 R245, R0 ;  /* 0x0000000000f57308 */ /* 0x0003e20000000800 */
[----:B------:R-:W-:-:S04]  /*6710*/  FMNMX.FTZ R3, R182, R3, !PT ;  /* 0x00000003b6037209 */ /* 0x000fc80007810000 */
[----:B------:R-:W-:Y:S01]  /*6720*/  FMNMX.FTZ R3, R181, R3, !PT ;  /* 0x00000003b5037209 */ /* 0x000fe20007810000 */
[----:B------:R-:W-:Y:S03]  /*6730*/  HMMA.16816.F32 R28, R8, R76, RZ ;  /* 0x0000004c081c723c */ /* 0x000fe600000018ff */
[----:B------:R-:W-:-:S04]  /*6740*/  FMNMX.FTZ R3, R160, R3, !PT ;  /* 0x00000003a0037209 */ /* 0x000fc80007810000 */
[----:B------:R-:W-:Y:S01]  /*6750*/  FMNMX.FTZ R3, R163, R3, !PT ;  /* 0x00000003a3037209 */ /* 0x000fe20007810000 */
[C---:B------:R-:W-:Y:S01]  /*6760*/  HMMA.16816.F32 R24, R8.reuse, R80, RZ ;  /* 0x000000500818723c */ /* 0x040fe200000018ff */
[----:B-1----:R-:W-:Y:S01]  /*6770*/  FMNMX.FTZ R0, R193, R2, !PT ;  /* 0x00000002c1007209 */ /* 0x002fe20007810000 */
[----:B------:R-:W-:Y:S01]  /*6780*/  FFMA.FTZ R2, R96, c[0x0][0x2d0], -R7 ;  /* 0x0000b40060027a23 */ /* 0x000fe20000010807 */
[----:B------:R-:W-:Y:S02]  /*6790*/  FMNMX.FTZ R3, R168, R3, !PT ;  /* 0x00000003a8037209 */ /* 0x000fe40007810000 */
[----:B------:R-:W-:Y:S01]  /*67a0*/  FMNMX.FTZ R0, R194, R0, !PT ;  /* 0x00000000c2007209 */ /* 0x000fe20007810000 */
[----:B------:R1:W2:Y:S01]  /*67b0*/  MUFU.EX2 R237, R2 ;  /* 0x0000000200ed7308 */ /* 0x0002a20000000800 */
[----:B------:R-:W-:Y:S01]  /*67c0*/  FMNMX.FTZ R3, R169, R3, !PT ;  /* 0x00000003a9037209 */ /* 0x000fe20007810000 */
[----:B------:R-:W-:Y:S01]  /*67d0*/  HMMA.16816.F32 R16, R8, R88, RZ ;  /* 0x000000580810723c */ /* 0x000fe200000018ff */
[----:B------:R-:W-:-:S02]  /*67e0*/  FMNMX.FTZ R0, R195, R0, !PT ;  /* 0x00000000c3007209 */ /* 0x000fc40007810000 */
[----:B------:R-:W-:Y:S02]  /*67f0*/  FMNMX.FTZ R3, R170, R3, !PT ;  /* 0x00000003aa037209 */ /* 0x000fe40007810000 */
[----:B------:R-:W-:-:S03]  /*6800*/  FMNMX.FTZ R0, R196, R0, !PT ;  /* 0x00000000c4007209 */ /* 0x000fc60007810000 */
[----:B------:R-:W3:Y:S01]  /*6810*/  SHFL.BFLY PT, R5, R3, 0x2, 0x1f ;  /* 0x0c401f0003057f89 */ /* 0x000ee200000e0000 */
[----:B------:R-:W-:Y:S01]  /*6820*/  FMNMX.FTZ R0, R200, R0, !PT ;  /* 0x00000000c8007209 */ /* 0x000fe20007810000 */
[----:B------:R-:W-:Y:S03]  /*6830*/  HMMA.16816.F32 R20, R8, R54, RZ ;  /* 0x000000360814723c */ /* 0x000fe600000018ff */
[----:B------:R-:W-:Y:S01]  /*6840*/  FMNMX.FTZ R0, R197, R0, !PT ;  /* 0x00000000c5007209 */ /* 0x000fe20007810000 */
[----:B-1----:R-:W-:Y:S01]  /*6850*/  FFMA.FTZ R2, R62, c[0x0][0x2d0], -R6 ;  /* 0x0000b4003e027a23 */ /* 0x002fe20000010806 */
[----:B--2---:R-:W-:-:S03]  /*6860*/  F2FP.PACK_AB R14, R237, R245 ;  /* 0x000000f5ed0e723e */ /* 0x004fc600000000ff */
[----:B------:R-:W1:Y:S01]  /*6870*/  SHFL.BFLY PT, R4, R0, 0x2, 0x1f ;  /* 0x0c401f0000047f89 */ /* 0x000e6200000e0000 */
[----:B------:R2:W-:Y:S01]  /*6880*/  MUFU.EX2 R199, R2 ;  /* 0x0000000200c77308 */ /* 0x0005e20000000800 */
[C---:B------:R-:W-:Y:S08]  /*6890*/  HMMA.16816.F32 R36, R8.reuse, R78, RZ ;  /* 0x0000004e0824723c */ /* 0x040ff000000018ff */
[----:B------:R-:W-:Y:S01]  /*68a0*/  HMMA.16816.F32 R40, R8, R82, RZ ;  /* 0x000000520828723c */ /* 0x000fe200000018ff */
[----:B---3--:R-:W-:Y:S01]  /*68b0*/  FMNMX.FTZ R3, R3, R5, !PT ;  /* 0x0000000503037209 */ /* 0x008fe20007810000 */
[----:B--2---:R-:W-:-:S06]  /*68c0*/  FFMA.FTZ R2, R63, c[0x0][0x2d0], -R6 ;  /* 0x0000b4003f027a23 */ /* 0x004fcc0000010806 */
[----:B------:R-:W-:Y:S01]  /*68d0*/  HMMA.16816.F32 R8, R8, R90, RZ ;  /* 0x0000005a0808723c */ /* 0x000fe200000018ff */
[----:B------:R-:W2:Y:S01]  /*68e0*/  SHFL.BFLY PT, R5, R3, 0x1, 0x1f ;  /* 0x0c201f0003057f89 */ /* 0x000ea200000e0000 */
[----:B------:R3:W4:Y:S03]  /*68f0*/  MUFU.EX2 R232, R2 ;  /* 0x0000000200e87308 */ /* 0x0007260000000800 */
[----:B------:R-:W-:Y:S01]  /*6900*/  LDSM.16.MT88.4 R60, [R210+0x900] ;  /* 0x00090000d23c783b */ /* 0x000fe20000004200 */
[----:B-1----:R-:W-:-:S05]  /*6910*/  FMNMX.FTZ R0, R0, R4, !PT ;  /* 0x0000000400007209 */ /* 0x002fca0007810000 */
[----:B------:R-:W1:Y:S01]  /*6920*/  SHFL.BFLY PT, R4, R0, 0x1, 0x1f ;  /* 0x0c201f0000047f89 */ /* 0x000e6200000e0000 */
[--C-:B---3--:R-:W-:Y:S01]  /*6930*/  FFMA.FTZ R2, R66, c[0x0][0x2d0], -R6.reuse ;  /* 0x0000b40042027a23 */ /* 0x108fe20000010806 */
[----:B----4-:R-:W-:Y:S02]  /*6940*/  F2FP.PACK_AB R13, R232, R199 ;  /* 0x000000c7e80d723e */ /* 0x010fe400000000ff */
[----:B------:R-:W3:Y:S01]  /*6950*/  LDSM.16.MT88.4 R64, [R212+0x900] ;  /* 0x00090000d440783b */ /* 0x000ee20000004200 */
[----:B------:R4:W-:Y:S01]  /*6960*/  MUFU.EX2 R116, R2 ;  /* 0x0000000200747308 */ /* 0x0009e20000000800 */
[----:B--2---:R-:W-:Y:S01]  /*6970*/  FMNMX.FTZ R3, R5, R3, !PT ;  /* 0x0000000305037209 */ /* 0x004fe20007810000 */
[--C-:B----4-:R-:W-:Y:S01]  /*6980*/  FFMA.FTZ R2, R70, c[0x0][0x2d0], -R6.reuse ;  /* 0x0000b40046027a23 */ /* 0x110fe20000010806 */
[----:B-1----:R-:W-:Y:S01]  /*6990*/  FMNMX.FTZ R70, R0, R4, !PT ;  /* 0x0000000400467209 */ /* 0x002fe20007810000 */
[----:B------:R-:W-:-:S04]  /*69a0*/  FFMA.FTZ R0, R102, c[0x0][0x2d0], -R6 ;  /* 0x0000b40066007a23 */ /* 0x000fc80000010806 */
[----:B------:R1:W2:Y:S01]  /*69b0*/  MUFU.EX2 R204, R2 ;  /* 0x0000000200cc7308 */ /* 0x0002a20000000800 */
[----:B------:R-:W-:-:S07]  /*69c0*/  FSETP.NEU.FTZ.AND P0, PT, R70, -INF , PT ;  /* 0xff8000004600780b */ /* 0x000fce0003f1d000 */
[----:B------:R4:W-:Y:S01]  /*69d0*/  MUFU.EX2 R206, R0 ;  /* 0x0000000000ce7308 */ /* 0x0009e20000000800 */
[----:B-1----:R-:W-:Y:S01]  /*69e0*/  FFMA.FTZ R2, R105, c[0x0][0x2d0], -R7 ;  /* 0x0000b40069027a23 */ /* 0x002fe20000010807 */
[----:B--2---:R-:W-:-:S06]  /*69f0*/  F2FP.PACK_AB R15, R204, R116 ;  /* 0x00000074cc0f723e */ /* 0x004fcc00000000ff */
[----:B------:R1:W-:Y:S01]  /*6a00*/  MUFU.EX2 R241, R2 ;  /* 0x0000000200f17308 */ /* 0x0003e20000000800 */
[----:B----4-:R-:W-:Y:S01]  /*6a10*/  FFMA.FTZ R0, R104, c[0x0][0x2d0], -R6 ;  /* 0x0000b40068007a23 */ /* 0x010fe20000010806 */
[C---:B------:R-:W-:Y:S06]  /*6a20*/  HMMA.16816.F32 R48, R12.reuse, R84, R32 ;  /* 0x000000540c30723c */ /* 0x040fec0000001820 */
[----:B------:R-:W-:Y:S02]  /*6a30*/  MUFU.EX2 R234, R0 ;  /* 0x0000000000ea7308 */ /* 0x000fe40000000800 */
[----:B---3--:R-:W-:Y:S01]  /*6a40*/  HMMA.16816.F32 R44, R12, R64, R28 ;  /* 0x000000400c2c723c */ /* 0x008fe2000000181c */
[----:B-1----:R-:W-:-:S05]  /*6a50*/  FFMA.FTZ R2, R106, c[0x0][0x2d0], -R7 ;  /* 0x0000b4006a027a23 */ /* 0x002fca0000010807 */
[----:B------:R1:W2:Y:S02]  /*6a60*/  MUFU.EX2 R191, R2 ;  /* 0x0000000200bf7308 */ /* 0x0002a40000000800 */
[C---:B------:R-:W-:Y:S08]  /*6a70*/  HMMA.16816.F32 R32, R12.reuse, R60, R24 ;  /* 0x0000003c0c20723c */ /* 0x040ff00000001818 */
[----:B------:R-:W-:Y:S01]  /*6a80*/  HMMA.16816.F32 R28, R12, R56, R16 ;  /* 0x000000380c1c723c */ /* 0x000fe20000001810 */
[----:B-1----:R-:W-:-:S07]  /*6a90*/  FFMA.FTZ R2, R107, c[0x0][0x2d0], -R7 ;  /* 0x0000b4006b027a23 */ /* 0x002fce0000010807 */
[C---:B------:R-:W-:Y:S01]  /*6aa0*/  HMMA.16816.F32 R24, R12.reuse, R86, R20 ;  /* 0x000000560c18723c */ /* 0x040fe20000001814 */
[----:B------:R1:W-:Y:S07]  /*6ab0*/  MUFU.EX2 R109, R2 ;  /* 0x00000002006d7308 */ /* 0x0003ee0000000800 */
[C---:B------:R-:W-:Y:S08]  /*6ac0*/  HMMA.16816.F32 R20, R12.reuse, R66, R36 ;  /* 0x000000420c14723c */ /* 0x040ff00000001824 */
[----:B------:R-:W-:Y:S01]  /*6ad0*/  HMMA.16816.F32 R16, R12, R62, R40 ;  /* 0x0000003e0c10723c */ /* 0x000fe20000001828 */
[----:B-1----:R-:W-:-:S04]  /*6ae0*/  FFMA.FTZ R2, R108, c[0x0][0x2d0], -R7 ;  /* 0x0000b4006c027a23 */ /* 0x002fc80000010807 */
[----:B------:R1:W-:Y:S03]  /*6af0*/  MUFU.EX2 R231, R2 ;  /* 0x0000000200e77308 */ /* 0x0003e60000000800 */
[----:B------:R-:W-:Y:S07]  /*6b00*/  HMMA.16816.F32 R12, R12, R58, R8 ;  /* 0x0000003a0c0c723c */ /* 0x000fee0000001808 */
[----:B--2---:R-:W-:-:S02]  /*6b10*/  F2FP.PACK_AB R8, R191, R241 ;  /* 0x000000f1bf08723e */ /* 0x004fc400000000ff */
[----:B------:R-:W-:Y:S01]  /*6b20*/  F2FP.PACK_AB R11, R234, R206 ;  /* 0x000000ceea0b723e */ /* 0x000fe200000000ff */
[----:B-1----:R-:W-:-:S04]  /*6b30*/  FFMA.FTZ R2, R95, c[0x0][0x2d0], -R6 ;  /* 0x0000b4005f027a23 */ /* 0x002fc80000010806 */
[----:B------:R1:W-:Y:S02]  /*6b40*/  MUFU.EX2 R240, R2 ;  /* 0x0000000200f07308 */ /* 0x0003e40000000800 */
[----:B-1----:R-:W-:-:S06]  /*6b50*/  FFMA.FTZ R2, R99, c[0x0][0x2d0], -R6 ;  /* 0x0000b40063027a23 */ /* 0x002fcc0000010806 */
[----:B------:R1:W2:Y:S02]  /*6b60*/  MUFU.EX2 R190, R2 ;  /* 0x0000000200be7308 */ /* 0x0002a40000000800 */
[----:B-1----:R-:W-:Y:S01]  /*6b70*/  FMUL.FTZ R2, R70, c[0x0][0x2d0] ;  /* 0x0000b40046027a20 */ /* 0x002fe20000410000 */
[----:B--2---:R-:W-:-:S04]  /*6b80*/  F2FP.PACK_AB R9, R190, R240 ;  /* 0x000000f0be09723e */ /* 0x004fc800000000ff */
[----:B------:R-:W-:Y:S02]  /*6b90*/  FSEL R2, R2, RZ, P0 ;  /* 0x000000ff02027208 */ /* 0x000fe40000000000 */
[----:B------:R-:W-:-:S03]  /*6ba0*/  FSETP.NEU.FTZ.AND P0, PT, R3, -INF , PT ;  /* 0xff8000000300780b */ /* 0x000fc60003f1d000 */
[--C-:B------:R-:W-:Y:S02]  /*6bb0*/  FFMA.FTZ R0, R75, c[0x0][0x2d0], -R2.reuse ;  /* 0x0000b4004b007a23 */ /* 0x100fe40000010802 */
[----:B------:R-:W-:Y:S02]  /*6bc0*/  FFMA.FTZ R4, R100, c[0x0][0x2d0], -R2 ;  /* 0x0000b40064047a23 */ /* 0x000fe40000010802 */
[----:B------:R1:W-:Y:S01]  /*6bd0*/  MUFU.EX2 R214, R0 ;  /* 0x0000000000d67308 */ /* 0x0003e20000000800 */
[----:B------:R-:W-:-:S05]  /*6be0*/  IMAD.MOV.U32 R75, RZ, RZ, R109 ;  /* 0x000000ffff4b7224 */ /* 0x000fca00078e006d */
[----:B------:R-:W-:Y:S02]  /*6bf0*/  F2FP.PACK_AB R10, R231, R75 ;  /* 0x0000004be70a723e */ /* 0x000fe400000000ff */
[----:B------:R-:W-:Y:S05]  /*6c00*/  MUFU.EX2 R159, R4 ;  /* 0x00000004009f7308 */ /* 0x000fea0000000800 */
[----:B------:R-:W-:Y:S01]  /*6c10*/  HMMA.16816.F32 R108, R8, R128, R44 ;  /* 0x00000080086c723c */ /* 0x000fe2000000182c */
[----:B-1----:R-:W-:-:S04]  /*6c20*/  FFMA.FTZ R0, R92, c[0x0][0x2d0], -R2 ;  /* 0x0000b4005c007a23 */ /* 0x002fc80000010802 */
[----:B------:R1:W2:Y:S03]  /*6c30*/  MUFU.EX2 R215, R0 ;  /* 0x0000000000d77308 */ /* 0x0002a60000000800 */
[C---:B------:R-:W-:Y:S08]  /*6c40*/  HMMA.16816.F32 R104, R8.reuse, R120, R48 ;  /* 0x000000780868723c */ /* 0x040ff00000001830 */
[----:B------:R-:W-:Y:S01]  /*6c50*/  HMMA.16816.F32 R112, R8, R132, R32 ;  /* 0x000000840870723c */ /* 0x000fe20000001820 */
[----:B-1----:R-:W-:-:S07]  /*6c60*/  FFMA.FTZ R0, R98, c[0x0][0x2d0], -R2 ;  /* 0x0000b40062007a23 */ /* 0x002fce0000010802 */
[C---:B------:R-:W-:Y:S01]  /*6c70*/  HMMA.16816.F32 R44, R8.reuse, R122, R24 ;  /* 0x0000007a082c723c */ /* 0x040fe20000001818 */
[----:B------:R1:W3:Y:S07]  /*6c80*/  MUFU.EX2 R235, R0 ;  /* 0x0000000000eb7308 */ /* 0x0002ee0000000800 */
[C---:B------:R-:W-:Y:S08]  /*6c90*/  HMMA.16816.F32 R92, R8.reuse, R130, R20 ;  /* 0x00000082085c723c */ /* 0x040ff00000001814 */
[----:B------:R-:W-:Y:S01]  /*6ca0*/  HMMA.16816.F32 R96, R8, R134, R16 ;  /* 0x000000860860723c */ /* 0x000fe20000001810 */
[----:B-1----:R-:W-:-:S05]  /*6cb0*/  FMUL.FTZ R0, R3, c[0x0][0x2d0] ;  /* 0x0000b40003007a20 */ /* 0x002fca0000410000 */
[----:B------:R-:W-:Y:S02]  /*6cc0*/  FSEL R0, R0, RZ, P0 ;  /* 0x000000ff00007208 */ /* 0x000fe40000000000 */
[----:B------:R-:W-:Y:S03]  /*6cd0*/  HMMA.16816.F32 R100, R8, R138, R12 ;  /* 0x0000008a0864723c */ /* 0x000fe6000000180c */
[----:B------:R-:W-:-:S04]  /*6ce0*/  FFMA.FTZ R4, R68, c[0x0][0x2d0], -R0 ;  /* 0x0000b40044047a23 */ /* 0x000fc80000010800 */
[----:B------:R1:W-:Y:S02]  /*6cf0*/  MUFU.EX2 R238, R4 ;  /* 0x0000000400ee7308 */ /* 0x0003e40000000800 */
[----:B-1----:R-:W-:Y:S02]  /*6d00*/  FFMA.FTZ R4, R69, c[0x0][0x2d0], -R0 ;  /* 0x0000b40045047a23 */ /* 0x002fe40000010800 */
[----:B------:R-:W-:-:S04]  /*6d10*/  IMAD.MOV.U32 R69, RZ, RZ, R116 ;  /* 0x000000ffff457224 */ /* 0x000fc800078e0074 */
[----:B------:R1:W4:Y:S01]  /*6d20*/  MUFU.EX2 R217, R4 ;  /* 0x0000000400d97308 */ /* 0x0003220000000800 */
[----:B------:R-:W-:Y:S07]  /*6d30*/  HMMA.16816.F32 R116, R8, R136, R28 ;  /* 0x000000880874723c */ /* 0x000fee000000181c */
[----:B--2---:R-:W-:Y:S02]  /*6d40*/  F2FP.PACK_AB R8, R215, R214 ;  /* 0x000000d6d708723e */ /* 0x004fe400000000ff */
[----:B---3--:R-:W-:Y:S01]  /*6d50*/  F2FP.PACK_AB R10, R159, R235 ;  /* 0x000000eb9f0a723e */ /* 0x008fe200000000ff */
[----:B-1----:R-:W-:Y:S01]  /*6d60*/  FFMA.FTZ R4, R73, c[0x0][0x2d0], -R0 ;  /* 0x0000b40049047a23 */ /* 0x002fe20000010800 */
[----:B----4-:R-:W-:-:S03]  /*6d70*/  F2FP.PACK_AB R9, R217, R238 ;  /* 0x000000eed909723e */ /* 0x010fc600000000ff */
[----:B------:R1:W-:Y:S02]  /*6d80*/  MUFU.EX2 R230, R4 ;  /* 0x0000000400e67308 */ /* 0x0003e40000000800 */
[----:B-1----:R-:W-:Y:S02]  /*6d90*/  FFMA.FTZ R4, R74, c[0x0][0x2d0], -R0 ;  /* 0x0000b4004a047a23 */ /* 0x002fe40000010800 */
[----:B------:R-:W-:-:S04]  /*6da0*/  IMAD.MOV.U32 R74, RZ, RZ, R236 ;  /* 0x000000ffff4a7224 */ /* 0x000fc800078e00ec */
[----:B------:R1:W2:Y:S02]  /*6db0*/  MUFU.EX2 R68, R4 ;  /* 0x0000000400447308 */ /* 0x0002a40000000800 */
[----:B-1----:R-:W-:Y:S01]  /*6dc0*/  FFMA.FTZ R4, R140, c[0x0][0x2d0], -R2 ;  /* 0x0000b4008c047a23 */ /* 0x002fe20000010802 */
[----:B--2---:R-:W-:-:S05]  /*6dd0*/  F2FP.PACK_AB R11, R68, R230 ;  /* 0x000000e6440b723e */ /* 0x004fca00000000ff */
[----:B------:R1:W-:Y:S02]  /*6de0*/  MUFU.EX2 R216, R4 ;  /* 0x0000000400d87308 */ /* 0x0003e40000000800 */
[C---:B------:R-:W-:Y:S07]  /*6df0*/  HMMA.16816.F32 R16, R8.reuse, R80, RZ ;  /* 0x000000500810723c */ /* 0x040fee00000018ff */
[----:B------:R-:W-:Y:S01]  /*6e00*/  MOV R80, R245 ;  /* 0x000000f500507202 */ /* 0x000fe20000000f00 */
[----:B------:R-:W-:Y:S01]  /*6e10*/  HMMA.16816.F32 R28, R8, R52, RZ ;  /* 0x00000034081c723c */ /* 0x000fe200000018ff */
[----:B-1----:R-:W-:-:S04]  /*6e20*/  FFMA.FTZ R4, R141, c[0x0][0x2d0], -R2 ;  /* 0x0000b4008d047a23 */ /* 0x002fc80000010802 */
[----:B------:R1:W-:Y:S03]  /*6e30*/  MUFU.EX2 R252, R4 ;  /* 0x0000000400fc7308 */ /* 0x0003e60000000800 */
[C---:B------:R-:W-:Y:S07]  /*6e40*/  HMMA.16816.F32 R32, R8.reuse, R82, RZ ;  /* 0x000000520820723c */ /* 0x040fee00000018ff */
[----:B------:R-:W-:Y:S01]  /*6e50*/  IMAD.MOV.U32 R82, RZ, RZ, R243 ;  /* 0x000000ffff527224 */ /* 0x000fe200078e00f3 */
[----:B------:R-:W-:Y:S01]  /*6e60*/  HMMA.16816.F32 R40, R8, R54, RZ ;  /* 0x000000360828723c */ /* 0x000fe200000018ff */
[----:B------:R-:W2:Y:S01]  /*6e70*/  LDSM.16.MT88.4 R52, [R209+0x1900] ;  /* 0x00190000d134783b */ /* 0x000ea20000004200 */
[----:B-1----:R-:W-:-:S06]  /*6e80*/  FFMA.FTZ R4, R142, c[0x0][0x2d0], -R2 ;  /* 0x0000b4008e047a23 */ /* 0x002fcc0000010802 */
[C---:B------:R-:W-:Y:S01]  /*6e90*/  HMMA.16816.F32 R24, R8.reuse, R76, RZ ;  /* 0x0000004c0818723c */ /* 0x040fe200000018ff */
[----:B------:R1:W3:Y:S07]  /*6ea0*/  MUFU.EX2 R5, R4 ;  /* 0x0000000400057308 */ /* 0x0002ee0000000800 */
[C---:B------:R-:W-:Y:S08]  /*6eb0*/  HMMA.16816.F32 R36, R8.reuse, R78, RZ ;  /* 0x0000004e0824723c */ /* 0x040ff000000018ff */
[----:B------:R-:W-:Y:S01]  /*6ec0*/  HMMA.16816.F32 R12, R8, R88, RZ ;  /* 0x00000058080c723c */ /* 0x000fe200000018ff */
[----:B-1----:R-:W-:-:S02]  /*6ed0*/  FFMA.FTZ R4, R143, c[0x0][0x2d0], -R2 ;  /* 0x0000b4008f047a23 */ /* 0x002fc40000010802 */
[----:B---3--:R-:W-:Y:S02]  /*6ee0*/  IMAD.MOV.U32 R83, RZ, RZ, R5 ;  /* 0x000000ffff537224 */ /* 0x008fe400078e0005 */
[----:B------:R1:W3:Y:S03]  /*6ef0*/  MUFU.EX2 R236, R4 ;  /* 0x0000000400ec7308 */ /* 0x0002e60000000800 */
[----:B------:R-:W-:Y:S01]  /*6f00*/  HMMA.16816.F32 R20, R8, R90, RZ ;  /* 0x0000005a0814723c */ /* 0x000fe200000018ff */
[----:B------:R-:W-:-:S06]  /*6f10*/  IMAD.MOV.U32 R5, RZ, RZ, R244 ;  /* 0x000000ffff057224 */ /* 0x000fcc00078e00f4 */
[----:B------:R-:W-:Y:S01]  /*6f20*/  F2FP.PACK_AB R8, R252, R216 ;  /* 0x000000d8fc08723e */ /* 0x000fe200000000ff */
        /* <DEDUP_REMOVED lines=11> */
[----:B---3--:R-:W-:-:S05]  /*6fe0*/  F2FP.PACK_AB R11, R250, R251 ;  /* 0x000000fbfa0b723e */ /* 0x008fca00000000ff */
[----:B------:R1:W-:Y:S02]  /*6ff0*/  MUFU.EX2 R81, R4 ;  /* 0x0000000400517308 */ /* 0x0003e40000000800 */
[C---:B------:R-:W-:Y:S07]  /*7000*/  HMMA.16816.F32 R76, R8.reuse, R84, R28 ;  /* 0x00000054084c723c */ /* 0x040fee000000181c */
[----:B------:R-:W-:Y:S01]  /*7010*/  IMAD.MOV.U32 R31, RZ, RZ, R241 ;  /* 0x000000ffff1f7224 */ /* 0x000fe200078e00f1 */
[----:B------:R-:W-:Y:S01]  /*7020*/  HMMA.16816.F32 R140, R8, R60, R16 ;  /* 0x0000003c088c723c */ /* 0x000fe20000001810 */
[----:B------:R-:W-:Y:S01]  /*7030*/  MOV R30, R159 ;  /* 0x0000009f001e7202 */ /* 0x000fe20000000f00 */
[----:B------:R-:W-:-:S02]  /*7040*/  IMAD.MOV.U32 R29, RZ, RZ, R240 ;  /* 0x000000ffff1d7224 */ /* 0x000fc400078e00f0 */
[----:B-1----:R-:W-:-:S03]  /*7050*/  FFMA.FTZ R4, R149, c[0x0][0x2d0], -R7 ;  /* 0x0000b40095047a23 */ /* 0x002fc60000010807 */
[----:B------:R-:W-:Y:S01]  /*7060*/  IMAD.MOV.U32 R19, RZ, RZ, R242 ;  /* 0x000000ffff137224 */ /* 0x000fe200078e00f2 */
[----:B------:R1:W-:Y:S01]  /*7070*/  MUFU.EX2 R73, R4 ;  /* 0x0000000400497308 */ /* 0x0003e20000000800 */
[C---:B------:R-:W-:Y:S08]  /*7080*/  HMMA.16816.F32 R124, R8.reuse, R64, R24 ;  /* 0x00000040087c723c */ /* 0x040ff00000001818 */
[----:B------:R-:W-:Y:S01]  /*7090*/  HMMA.16816.F32 R84, R8, R86, R40 ;  /* 0x000000560854723c */ /* 0x000fe20000001828 */
[----:B-1----:R-:W-:-:S07]  /*70a0*/  FFMA.FTZ R4, R150, c[0x0][0x2d0], -R7 ;  /* 0x0000b40096047a23 */ /* 0x002fce0000010807 */
[C---:B------:R-:W-:Y:S01]  /*70b0*/  HMMA.16816.F32 R64, R8.reuse, R66, R36 ;  /* 0x000000420840723c */ /* 0x040fe20000001824 */
[----:B------:R1:W3:Y:S07]  /*70c0*/  MUFU.EX2 R48, R4 ;  /* 0x0000000400307308 */ /* 0x0002ee0000000800 */
[----:B------:R-:W-:Y:S01]  /*70d0*/  HMMA.16816.F32 R88, R8, R62, R32 ;  /* 0x0000003e0858723c */ /* 0x000fe20000001820 */
[----:B------:R-:W-:Y:S01]  /*70e0*/  LDSM.16.MT88.4 R60, [R209+0x2100] ;  /* 0x00210000d13c783b */ /* 0x000fe20000004200 */
[----:B-1----:R-:W-:Y:S01]  /*70f0*/  FFMA.FTZ R4, R151, c[0x0][0x2d0], -R7 ;  /* 0x0000b40097047a23 */ /* 0x002fe20000010807 */
[----:B---3--:R-:W-:-:S05]  /*7100*/  MOV R18, R48 ;  /* 0x0000003000127202 */ /* 0x008fca0000000f00 */
[----:B------:R-:W-:Y:S01]  /*7110*/  HMMA.16816.F32 R148, R8, R56, R12 ;  /* 0x000000380894723c */ /* 0x000fe2000000180c */
[----:B------:R-:W-:Y:S01]  /*7120*/  LDSM.16.MT88.4 R48, [R212+0x1900] ;  /* 0x00190000d430783b */ /* 0x000fe20000004200 */
[----:B------:R1:W-:Y:S02]  /*7130*/  MUFU.EX2 R249, R4 ;  /* 0x0000000400f97308 */ /* 0x0003e40000000800 */
[----:B-1----:R-:W-:-:S06]  /*7140*/  FFMA.FTZ R4, R156, c[0x0][0x2d0], -R7 ;  /* 0x0000b4009c047a23 */ /* 0x002fcc0000010807 */
[----:B------:R1:W-:Y:S02]  /*7150*/  MUFU.EX2 R246, R4 ;  /* 0x0000000400f67308 */ /* 0x0003e40000000800 */
[----:B-1----:R-:W-:-:S06]  /*7160*/  FFMA.FTZ R4, R144, c[0x0][0x2d0], -R6 ;  /* 0x0000b40090047a23 */ /* 0x002fcc0000010806 */
[----:B------:R1:W-:Y:S02]  /*7170*/  MUFU.EX2 R245, R4 ;  /* 0x0000000400f57308 */ /* 0x0003e40000000800 */
[----:B-1----:R-:W-:-:S06]  /*7180*/  FFMA.FTZ R4, R146, c[0x0][0x2d0], -R6 ;  /* 0x0000b40092047a23 */ /* 0x002fcc0000010806 */
[----:B------:R1:W3:Y:S02]  /*7190*/  MUFU.EX2 R244, R4 ;  /* 0x0000000400f47308 */ /* 0x0002e40000000800 */
[----:B-1----:R-:W-:-:S06]  /*71a0*/  FFMA.FTZ R4, R145, c[0x0][0x2d0], -R6 ;  /* 0x0000b40091047a23 */ /* 0x002fcc0000010806 */
[----:B------:R1:W-:Y:S02]  /*71b0*/  MUFU.EX2 R241, R4 ;  /* 0x0000000400f17308 */ /* 0x0003e40000000800 */
[----:B-1----:R-:W-:Y:S02]  /*71c0*/  FFMA.FTZ R4, R147, c[0x0][0x2d0], -R6 ;  /* 0x0000b40093047a23 */ /* 0x002fe40000010806 */
[----:B------:R-:W1:Y:S04]  /*71d0*/  LDSM.16.MT88.4 R144, [R210+0x1900] ;  /* 0x00190000d290783b */ /* 0x000e680000004200 */
[----:B------:R4:W1:Y:S02]  /*71e0*/  MUFU.EX2 R243, R4 ;  /* 0x0000000400f37308 */ /* 0x0008640000000800 */
[----:B----4-:R-:W-:-:S06]  /*71f0*/  FFMA.FTZ R4, R158, c[0x0][0x2d0], -R7 ;  /* 0x0000b4009e047a23 */ /* 0x010fcc0000010807 */
[----:B------:R4:W1:Y:S02]  /*7200*/  MUFU.EX2 R242, R4 ;  /* 0x0000000400f27308 */ /* 0x0008640000000800 */
[----:B----4-:R-:W-:Y:S02]  /*7210*/  FFMA.FTZ R4, R157, c[0x0][0x2d0], -R7 ;  /* 0x0000b4009d047a23 */ /* 0x010fe40000010807 */
[----:B------:R-:W-:Y:S01]  /*7220*/  HMMA.16816.F32 R156, R8, R58, R20 ;  /* 0x0000003a089c723c */ /* 0x000fe20000001814 */
[----:B------:R-:W4:Y:S03]  /*7230*/  LDSM.16.MT88.4 R56, [R211+0x1900] ;  /* 0x00190000d338783b */ /* 0x000f260000004200 */
[----:B------:R2:W-:Y:S03]  /*7240*/  MUFU.EX2 R240, R4 ;  /* 0x0000000400f07308 */ /* 0x0005e60000000800 */
[----:B------:R-:W-:-:S02]  /*7250*/  F2FP.PACK_AB R8, R73, R81 ;  /* 0x000000514908723e */ /* 0x000fc400000000ff */
[----:B---3--:R-:W-:Y:S02]  /*7260*/  F2FP.PACK_AB R9, R244, R245 ;  /* 0x000000f5f409723e */ /* 0x008fe400000000ff */
[----:B------:R-:W-:Y:S02]  /*7270*/  F2FP.PACK_AB R10, R249, R18 ;  /* 0x00000012f90a723e */ /* 0x000fe400000000ff */
[----:B-1----:R-:W-:Y:S01]  /*7280*/  F2FP.PACK_AB R11, R243, R241 ;  /* 0x000000f1f30b723e */ /* 0x002fe200000000ff */
[----:B--2---:R-:W-:-:S06]  /*7290*/  FFMA.FTZ R4, R184, c[0x0][0x2d0], -R7 ;  /* 0x0000b400b8047a23 */ /* 0x004fcc0000010807 */
[----:B------:R-:W-:Y:S01]  /*72a0*/  HMMA.16816.F32 R40, R8, R52, R104 ;  /* 0x000000340828723c */ /* 0x000fe20000001868 */
[----:B------:R-:W-:-:S06]  /*72b0*/  IMAD.MOV.U32 R184, RZ, RZ, R82 ;  /* 0x000000ffffb87224 */ /* 0x000fcc00078e0052 */
[----:B------:R-:W-:Y:S01]  /*72c0*/  MOV R104, R239 ;  /* 0x000000ef00687202 */ /* 0x000fe20000000f00 */
[C---:B------:R-:W-:Y:S01]  /*72d0*/  HMMA.16816.F32 R24, R8.reuse, R144, R112 ;  /* 0x000000900818723c */ /* 0x040fe20000001870 */
[----:B------:R1:W-:Y:S01]  /*72e0*/  MUFU.EX2 R239, R4 ;  /* 0x0000000400ef7308 */ /* 0x0003e20000000800 */
[----:B------:R-:W-:Y:S02]  /*72f0*/  IMAD.MOV.U32 R107, RZ, RZ, R29 ;  /* 0x000000ffff6b7224 */ /* 0x000fe400078e001d */
[----:B------:R-:W-:Y:S02]  /*7300*/  IMAD.MOV.U32 R106, RZ, RZ, R30 ;  /* 0x000000ffff6a7224 */ /* 0x000fe400078e001e */
[----:B------:R-:W-:Y:S01]  /*7310*/  IMAD.MOV.U32 R105, RZ, RZ, R31 ;  /* 0x000000ffff697224 */ /* 0x000fe200078e001f */
[----:B------:R-:W-:Y:S01]  /*7320*/  MOV R115, R18 ;  /* 0x0000001200737202 */ /* 0x000fe20000000f00 */
[----:B------:R-:W-:Y:S01]  /*7330*/  IMAD.MOV.U32 R112, RZ, RZ, R235 ;  /* 0x000000ffff707224 */ /* 0x000fe200078e00eb */
[----:B------:R-:W-:Y:S01]  /*7340*/  HMMA.16816.F32 R20, R8, R146, R96 ;  /* 0x000000920814723c */ /* 0x000fe20000001860 */
[----:B------:R-:W-:Y:S01]  /*7350*/  MOV R114, R83 ;  /* 0x0000005300727202 */ /* 0x000fe20000000f00 */
[----:B------:R-:W-:-:S05]  /*7360*/  IMAD.MOV.U32 R113, RZ, RZ, R80 ;  /* 0x000000ffff717224 */ /* 0x000fca00078e0050 */
[----:B------:R-:W-:Y:S01]  /*7370*/  IMAD.MOV.U32 R98, RZ, RZ, R234 ;  /* 0x000000ffff627224 */ /* 0x000fe200078e00ea */
[----:B------:R-:W-:Y:S01]  /*7380*/  MOV R96, R231 ;  /* 0x000000e700607202 */ /* 0x000fe20000000f00 */
[----:B-1----:R-:W-:Y:S01]  /*7390*/  FFMA.FTZ R4, R166, c[0x0][0x2d0], -R6 ;  /* 0x0000b400a6047a23 */ /* 0x002fe20000010806 */
[C---:B------:R-:W-:Y:S01]  /*73a0*/  HMMA.16816.F32 R36, R8.reuse, R54, R44 ;  /* 0x000000360824723c */ /* 0x040fe2000000182c */
[----:B------:R-:W-:Y:S01]  /*73b0*/  IMAD.MOV.U32 R166, RZ, RZ, R238 ;  /* 0x000000ffffa67224 */ /* 0x000fe200078e00ee */
[----:B------:R-:W-:Y:S01]  /*73c0*/  MOV R99, R81 ;  /* 0x0000005100637202 */ /* 0x000fe20000000f00 */
[----:B------:R1:W-:Y:S01]  /*73d0*/  MUFU.EX2 R238, R4 ;  /* 0x0000000400ee7308 */ /* 0x0003e20000000800 */
[----:B------:R-:W-:Y:S01]  /*73e0*/  IMAD.MOV.U32 R97, RZ, RZ, R232 ;  /* 0x000000ffff617224 */ /* 0x000fe200078e00e8 */
[----:B------:R-:W2:Y:S02]  /*73f0*/  LDSM.16.MT88.4 R80, [R212+0x2100] ;  /* 0x00210000d450783b */ /* 0x000ea40000004200 */
[----:B------:R-:W-:Y:S01]  /*7400*/  IMAD.MOV.U32 R47, RZ, RZ, R19 ;  /* 0x000000ffff2f7224 */ /* 0x000fe200078e0013 */
[C---:B------:R-:W-:Y:S01]  /*7410*/  HMMA.16816.F32 R28, R8.reuse, R50, R92 ;  /* 0x00000032081c723c */ /* 0x040fe2000000185c */
[----:B------:R-:W3:Y:S07]  /*7420*/  LDSM.16.MT88.4 R92, [R210+0x2100] ;  /* 0x00210000d25c783b */ /* 0x000eee0000004200 */
[----:B----4-:R-:W-:Y:S01]  /*7430*/  HMMA.16816.F32 R16, R8, R56, R116 ;  /* 0x000000380810723c */ /* 0x010fe20000001874 */
[----:B-1----:R-:W-:-:S02]  /*7440*/  FFMA.FTZ R4, R167, c[0x0][0x2d0], -R6 ;  /* 0x0000b400a7047a23 */ /* 0x002fc40000010806 */
[----:B------:R-:W-:Y:S02]  /*7450*/  IMAD.MOV.U32 R167, RZ, RZ, R237 ;  /* 0x000000ffffa77224 */ /* 0x000fe400078e00ed */
[----:B------:R1:W4:Y:S02]  /*7460*/  MUFU.EX2 R237, R4 ;  /* 0x0000000400ed7308 */ /* 0x0003240000000800 */
[----:B------:R-:W-:Y:S01]  /*7470*/  MOV R118, R204 ;  /* 0x000000cc00767202 */ /* 0x000fe20000000f00 */
[----:B------:R-:W-:Y:S01]  /*7480*/  HMMA.16816.F32 R12, R8, R58, R100 ;  /* 0x0000003a080c723c */ /* 0x000fe20000001864 */
[----:B------:R-:W2:Y:S01]  /*7490*/  LDSM.16.MT88.4 R100, [R211+0x2100] ;  /* 0x00210000d364783b */ /* 0x000ea20000004200 */
[----:B------:R-:W-:Y:S01]  /*74a0*/  IMAD.MOV.U32 R116, RZ, RZ, R5 ;  /* 0x000000ffff747224 */ /* 0x000fe200078e0005 */
[----:B------:R-:W-:Y:S01]  /*74b0*/  MOV R117, R75 ;  /* 0x0000004b00757202 */ /* 0x000fe20000000f00 */
[----:B------:R-:W-:Y:S02]  /*74c0*/  IMAD.MOV.U32 R5, RZ, RZ, R198 ;  /* 0x000000ffff057224 */ /* 0x000fe400078e00c6 */
[----:B------:R-:W-:-:S02]  /*74d0*/  IMAD.MOV.U32 R119, RZ, RZ, R199 ;  /* 0x000000ffff777224 */ /* 0x000fc400078e00c7 */
[----:B------:R-:W-:Y:S01]  /*74e0*/  HMMA.16816.F32 R32, R8, R48, R108 ;  /* 0x000000300820723c */ /* 0x000fe2000000186c */
[----:B-1----:R-:W-:-:S06]  /*74f0*/  FFMA.FTZ R4, R171, c[0x0][0x2d0], -R6 ;  /* 0x0000b400ab047a23 */ /* 0x002fcc0000010806 */
[----:B------:R-:W-:Y:S01]  /*7500*/  F2FP.PACK_AB R8, R242, R246 ;  /* 0x000000f6f208723e */ /* 0x000fe200000000ff */
[----:B------:R-:W-:Y:S01]  /*7510*/  IMAD.MOV.U32 R171, RZ, RZ, R236 ;  /* 0x000000ffffab7224 */ /* 0x000fe200078e00ec */
[----:B----4-:R-:W-:Y:S01]  /*7520*/  F2FP.PACK_AB R9, R237, R238 ;  /* 0x000000eeed09723e */ /* 0x010fe200000000ff */
[----:B------:R1:W-:Y:S01]  /*7530*/  MUFU.EX2 R236, R4 ;  /* 0x0000000400ec7308 */ /* 0x0003e20000000800 */
[----:B------:R-:W-:Y:S01]  /*7540*/  F2FP.PACK_AB R10, R239, R240 ;  /* 0x000000f0ef0a723e */ /* 0x000fe200000000ff */
[----:B-1----:R-:W-:-:S06]  /*7550*/  FFMA.FTZ R4, R172, c[0x0][0x2d0], -R6 ;  /* 0x0000b400ac047a23 */ /* 0x002fcc0000010806 */
[----:B------:R1:W4:Y:S02]  /*7560*/  MUFU.EX2 R235, R4 ;  /* 0x0000000400eb7308 */ /* 0x0003240000000800 */
[----:B-1----:R-:W-:Y:S01]  /*7570*/  FFMA.FTZ R4, R161, c[0x0][0x2d0], -R2 ;  /* 0x0000b400a1047a23 */ /* 0x002fe20000010802 */
[----:B----4-:R-:W-:Y:S01]  /*7580*/  F2FP.PACK_AB R11, R235, R236 ;  /* 0x000000eceb0b723e */ /* 0x010fe200000000ff */
[----:B------:R-:W-:-:S04]  /*7590*/  IMAD.MOV.U32 R161, RZ, RZ, R205 ;  /* 0x000000ffffa17224 */ /* 0x000fc800078e00cd */
[----:B------:R1:W-:Y:S02]  /*75a0*/  MUFU.EX2 R234, R4 ;  /* 0x0000000400ea7308 */ /* 0x0003e40000000800 */
[C---:B------:R-:W-:Y:S08]  /*75b0*/  HMMA.16816.F32 R40, R8.reuse, R60, R40 ;  /* 0x0000003c0828723c */ /* 0x040ff00000001828 */
[----:B------:R-:W-:Y:S01]  /*75c0*/  HMMA.16816.F32 R36, R8, R62, R36 ;  /* 0x0000003e0824723c */ /* 0x000fe20000001824 */
[----:B-1----:R-:W-:-:S02]  /*75d0*/  FFMA.FTZ R4, R162, c[0x0][0x2d0], -R2 ;  /* 0x0000b400a2047a23 */ /* 0x002fc40000010802 */
[----:B------:R-:W-:Y:S02]  /*75e0*/  IMAD.MOV.U32 R162, RZ, RZ, R207 ;  /* 0x000000ffffa27224 */ /* 0x000fe400078e00cf */
[----:B------:R1:W4:Y:S03]  /*75f0*/  MUFU.EX2 R232, R4 ;  /* 0x0000000400e87308 */ /* 0x0003260000000800 */
[C---:B--2---:R-:W-:Y:S08]  /*7600*/  HMMA.16816.F32 R32, R8.reuse, R80, R32 ;  /* 0x000000500820723c */ /* 0x044ff00000001820 */
[----:B------:R-:W-:Y:S01]  /*7610*/  HMMA.16816.F32 R28, R8, R82, R28 ;  /* 0x00000052081c723c */ /* 0x000fe2000000181c */
[----:B-1----:R-:W-:-:S07]  /*7620*/  FFMA.FTZ R4, R164, c[0x0][0x2d0], -R2 ;  /* 0x0000b400a4047a23 */ /* 0x002fce0000010802 */
[C---:B---3--:R-:W-:Y:S01]  /*7630*/  HMMA.16816.F32 R24, R8.reuse, R92, R24 ;  /* 0x0000005c0818723c */ /* 0x048fe20000001818 */
[----:B------:R-:W-:Y:S02]  /*7640*/  IMAD.MOV.U32 R164, RZ, RZ, R230 ;  /* 0x000000ffffa47224 */ /* 0x000fe400078e00e6 */
[----:B------:R1:W-:Y:S05]  /*7650*/  MUFU.EX2 R230, R4 ;  /* 0x0000000400e67308 */ /* 0x0003ea0000000800 */
[C---:B------:R-:W-:Y:S08]  /*7660*/  HMMA.16816.F32 R20, R8.reuse, R94, R20 ;  /* 0x0000005e0814723c */ /* 0x040ff00000001814 */
[----:B------:R-:W-:Y:S01]  /*7670*/  HMMA.16816.F32 R16, R8, R100, R16 ;  /* 0x000000640810723c */ /* 0x000fe20000001810 */
[----:B-1----:R-:W-:-:S02]  /*7680*/  FFMA.FTZ R4, R165, c[0x0][0x2d0], -R2 ;  /* 0x0000b400a5047a23 */ /* 0x002fc40000010802 */
[----:B------:R-:W-:Y:S02]  /*7690*/  IMAD.MOV.U32 R165, RZ, RZ, R206 ;  /* 0x000000ffffa57224 */ /* 0x000fe400078e00ce */
[----:B------:R1:W2:Y:S03]  /*76a0*/  MUFU.EX2 R231, R4 ;  /* 0x0000000400e77308 */ /* 0x0002a60000000800 */
[----:B------:R-:W-:Y:S07]  /*76b0*/  HMMA.16816.F32 R12, R8, R102, R12 ;  /* 0x00000066080c723c */ /* 0x000fee000000180c */
[----:B----4-:R-:W-:Y:S01]  /*76c0*/  F2FP.PACK_AB R8, R232, R234 ;  /* 0x000000eae808723e */ /* 0x010fe200000000ff */
[----:B-1----:R-:W-:Y:S01]  /*76d0*/  FFMA.FTZ R4, R152, c[0x0][0x2d0], -R0 ;  /* 0x0000b40098047a23 */ /* 0x002fe20000010800 */
[----:B--2---:R-:W-:Y:S01]  /*76e0*/  F2FP.PACK_AB R10, R231, R230 ;  /* 0x000000e6e70a723e */ /* 0x004fe200000000ff */
[----:B------:R-:W-:-:S02]  /*76f0*/  IMAD.MOV.U32 R152, RZ, RZ, R184 ;  /* 0x000000ffff987224 */ /* 0x000fc400078e00b8 */
[----:B------:R1:W-:Y:S02]  /*7700*/  MUFU.EX2 R206, R4 ;  /* 0x0000000400ce7308 */ /* 0x0003e40000000800 */
[----:B-1----:R-:W-:Y:S01]  /*7710*/  FFMA.FTZ R4, R153, c[0x0][0x2d0], -R0 ;  /* 0x0000b40099047a23 */ /* 0x002fe20000010800 */
[----:B------:R-:W-:-:S05]  /*7720*/  MOV R153, R47 ;  /* 0x0000002f00997202 */ /* 0x000fca0000000f00 */
[----:B------:R1:W2:Y:S02]  /*7730*/  MUFU.EX2 R207, R4 ;  /* 0x0000000400cf7308 */ /* 0x0002a40000000800 */
[----:B-1----:R-:W-:Y:S01]  /*7740*/  FFMA.FTZ R4, R154, c[0x0][0x2d0], -R0 ;  /* 0x0000b4009a047a23 */ /* 0x002fe20000010800 */
[----:B------:R-:W-:Y:S02]  /*7750*/  MOV R154, R191 ;  /* 0x000000bf009a7202 */ /* 0x000fe40000000f00 */
[----:B--2---:R-:W-:-:S03]  /*7760*/  F2FP.PACK_AB R9, R207, R206 ;  /* 0x000000cecf09723e */ /* 0x004fc600000000ff */
[----:B------:R1:W-:Y:S02]  /*7770*/  MUFU.EX2 R205, R4 ;  /* 0x0000000400cd7308 */ /* 0x0003e40000000800 */
[----:B-1----:R-:W-:Y:S02]  /*7780*/  FFMA.FTZ R4, R155, c[0x0][0x2d0], -R0 ;  /* 0x0000b4009b047a23 */ /* 0x002fe40000010800 */
[----:B------:R-:W-:-:S04]  /*7790*/  IMAD.MOV.U32 R155, RZ, RZ, R190 ;  /* 0x000000ffff9b7224 */ /* 0x000fc800078e00be */
[----:B------:R1:W2:Y:S02]  /*77a0*/  MUFU.EX2 R204, R4 ;  /* 0x0000000400cc7308 */ /* 0x0002a40000000800 */
[----:B-1----:R-:W-:Y:S01]  /*77b0*/  FFMA.FTZ R4, R227, c[0x0][0x2d0], -R7 ;  /* 0x0000b400e3047a23 */ /* 0x002fe20000010807 */
[----:B--2---:R-:W-:-:S05]  /*77c0*/  F2FP.PACK_AB R11, R204, R205 ;  /* 0x000000cdcc0b723e */ /* 0x004fca00000000ff */
[----:B------:R1:W-:Y:S02]  /*77d0*/  MUFU.EX2 R190, R4 ;  /* 0x0000000400be7308 */ /* 0x0003e40000000800 */
[C---:B------:R-:W-:Y:S08]  /*77e0*/  HMMA.16816.F32 R44, R8.reuse, R122, R84 ;  /* 0x0000007a082c723c */ /* 0x040ff00000001854 */
[----:B------:R-:W-:Y:S01]  /*77f0*/  HMMA.16816.F32 R140, R8, R132, R140 ;  /* 0x00000084088c723c */ /* 0x000fe2000000188c */
[----:B-1----:R-:W-:Y:S01]  /*7800*/  FFMA.FTZ R4, R203, c[0x0][0x2d0], -R7 ;  /* 0x0000b400cb047a23 */ /* 0x002fe20000010807 */
[----:B------:R-:W-:-:S03]  /*7810*/  MOV R203, R73 ;  /* 0x0000004900cb7202 */ /* 0x000fc60000000f00 */
[----:B------:R1:W-:Y:S03]  /*7820*/  MUFU.EX2 R198, R4 ;  /* 0x0000000400c67308 */ /* 0x0003e60000000800 */
[C---:B------:R-:W-:Y:S07]  /*7830*/  HMMA.16816.F32 R84, R8.reuse, R136, R148 ;  /* 0x000000880854723c */ /* 0x040fee0000001894 */
[----:B------:R-:W-:Y:S01]  /*7840*/  IMAD.MOV.U32 R150, RZ, RZ, R167 ;  /* 0x000000ffff967224 */ /* 0x000fe200078e00a7 */
[----:B------:R-:W-:Y:S01]  /*7850*/  HMMA.16816.F32 R124, R8, R128, R124 ;  /* 0x00000080087c723c */ /* 0x000fe2000000187c */
[----:B------:R-:W-:Y:S01]  /*7860*/  MOV R151, R166 ;  /* 0x000000a600977202 */ /* 0x000fe20000000f00 */
[----:B-1----:R-:W-:-:S06]  /*7870*/  FFMA.FTZ R4, R202, c[0x0][0x2d0], -R7 ;  /* 0x0000b400ca047a23 */ /* 0x002fcc0000010807 */
[C---:B------:R-:W-:Y:S01]  /*7880*/  HMMA.16816.F32 R64, R8.reuse, R130, R64 ;  /* 0x000000820840723c */ /* 0x040fe20000001840 */
[----:B------:R-:W-:Y:S01]  /*7890*/  FFMA.FTZ R7, R201, c[0x0][0x2d0], -R7 ;  /* 0x0000b400c9077a23 */ /* 0x000fe20000010807 */
[----:B------:R-:W-:Y:S01]  /*78a0*/  LDSM.16.MT88.4 R128, [R212+0x2900] ;  /* 0x00290000d480783b */ /* 0x000fe20000004200 */
[----:B------:R1:W-:Y:S01]  /*78b0*/  MUFU.EX2 R199, R4 ;  /* 0x0000000400c77308 */ /* 0x0003e20000000800 */
[----:B------:R-:W-:Y:S02]  /*78c0*/  IMAD.MOV.U32 R202, RZ, RZ, R68 ;  /* 0x000000ffffca7224 */ /* 0x000fe400078e0044 */
[----:B------:R-:W-:Y:S02]  /*78d0*/  IMAD.MOV.U32 R201, RZ, RZ, R69 ;  /* 0x000000ffffc97224 */ /* 0x000fe400078e0045 */
[C---:B------:R-:W-:Y:S03]  /*78e0*/  HMMA.16816.F32 R88, R8.reuse, R134, R88 ;  /* 0x000000860858723c */ /* 0x040fe60000001858 */
[----:B------:R-:W2:Y:S04]  /*78f0*/  MUFU.EX2 R191, R7 ;  /* 0x0000000700bf7308 */ /* 0x000ea80000000800 */
[----:B------:R-:W-:Y:S01]  /*7900*/  IMAD.MOV.U32 R135, RZ, RZ, R74 ;  /* 0x000000ffff877224 */ /* 0x000fe200078e004a */
[----:B------:R-:W-:Y:S01]  /*7910*/  HMMA.16816.F32 R108, R8, R120, R76 ;  /* 0x00000078086c723c */ /* 0x000fe2000000184c */
[----:B------:R-:W-:Y:S01]  /*7920*/  LDSM.16.MT88.4 R76, [R210+0x2900] ;  /* 0x00290000d24c783b */ /* 0x000fe20000004200 */
[----:B------:R-:W-:-:S02]  /*7930*/  IMAD.MOV.U32 R134, RZ, RZ, R107 ;  /* 0x000000ffff867224 */ /* 0x000fc400078e006b */
[----:B-1----:R-:W-:Y:S02]  /*7940*/  FFMA.FTZ R4, R192, c[0x0][0x2d0], -R6 ;  /* 0x0000b400c0047a23 */ /* 0x002fe40000010806 */
[----:B------:R-:W-:Y:S02]  /*7950*/  IMAD.MOV.U32 R192, RZ, RZ, R105 ;  /* 0x000000ffffc07224 */ /* 0x000fe400078e0069 */
[----:B------:R1:W-:Y:S01]  /*7960*/  MUFU.EX2 R184, R4 ;  /* 0x0000000400b87308 */ /* 0x0003e20000000800 */
[----:B------:R-:W-:Y:S01]  /*7970*/  HMMA.16816.F32 R156, R8, R138, R156 ;  /* 0x0000008a089c723c */ /* 0x000fe2000000189c */
[----:B------:R-:W-:Y:S01]  /*7980*/  IMAD.MOV.U32 R136, RZ, RZ, R192 ;  /* 0x000000ffff887224 */ /* 0x000fe200078e00c0 */
[----:B--2---:R-:W-:Y:S02]  /*7990*/  F2FP.PACK_AB R166, R191, R199 ;  /* 0x000000c7bfa6723e */ /* 0x004fe400000000ff */
[----:B------:R-:W-:-:S04]  /*79a0*/  MOV R7, R106 ;  /* 0x0000006a00077202 */ /* 0x000fc80000000f00 */
[----:B------:R-:W-:Y:S01]  /*79b0*/  MOV R137, R7 ;  /* 0x0000000700897202 */ /* 0x000fe20000000f00 */
[----:B-1----:R-:W-:-:S04]  /*79c0*/  FFMA.FTZ R4, R187, c[0x0][0x2d0], -R6 ;  /* 0x0000b400bb047a23 */ /* 0x002fc80000010806 */
[----:B------:R1:W-:Y:S02]  /*79d0*/  MUFU.EX2 R187, R4 ;  /* 0x0000000400bb7308 */ /* 0x0003e40000000800 */
[--C-:B-1----:R-:W-:Y:S02]  /*79e0*/  FFMA.FTZ R4, R186, c[0x0][0x2d0], -R6.reuse ;  /* 0x0000b400ba047a23 */ /* 0x102fe40000010806 */
[----:B------:R-:W-:-:S04]  /*79f0*/  FFMA.FTZ R6, R185, c[0x0][0x2d0], -R6 ;  /* 0x0000b400b9067a23 */ /* 0x000fc80000010806 */
[----:B------:R1:W-:Y:S01]  /*7a00*/  MUFU.EX2 R186, R4 ;  /* 0x0000000400ba7308 */ /* 0x0003e20000000800 */
[----:B------:R-:W-:-:S07]  /*7a10*/  IMAD.MOV.U32 R185, RZ, RZ, R104 ;  /* 0x000000ffffb97224 */ /* 0x000fce00078e0068 */
[----:B------:R-:W2:Y:S01]  /*7a20*/  MUFU.EX2 R172, R6 ;  /* 0x0000000600ac7308 */ /* 0x000ea20000000800 */
[----:B-1----:R-:W-:Y:S01]  /*7a30*/  FFMA.FTZ R4, R179, c[0x0][0x2d0], -R2 ;  /* 0x0000b400b3047a23 */ /* 0x002fe20000010802 */
[----:B------:R-:W-:Y:S01]  /*7a40*/  MOV R179, R151 ;  /* 0x0000009700b37202 */ /* 0x000fe20000000f00 */
[----:B------:R-:W-:-:S05]  /*7a50*/  IMAD.MOV.U32 R151, RZ, RZ, R202 ;  /* 0x000000ffff977224 */ /* 0x000fca00078e00ca */
[----:B------:R1:W-:Y:S01]  /*7a60*/  MUFU.EX2 R75, R4 ;  /* 0x00000004004b7308 */ /* 0x0003e20000000800 */
[----:B--2---:R-:W-:Y:S01]  /*7a70*/  F2FP.PACK_AB R167, R172, R186 ;  /* 0x000000baaca7723e */ /* 0x004fe200000000ff */
[----:B------:R-:W-:Y:S02]  /*7a80*/  IMAD.MOV.U32 R6, RZ, RZ, R185 ;  /* 0x000000ffff067224 */ /* 0x000fe400078e00b9 */
[----:B-1----:R-:W-:Y:S02]  /*7a90*/  FFMA.FTZ R4, R178, c[0x0][0x2d0], -R2 ;  /* 0x0000b400b2047a23 */ /* 0x002fe40000010802 */
[----:B------:R-:W-:Y:S01]  /*7aa0*/  IMAD.MOV.U32 R178, RZ, RZ, R155 ;  /* 0x000000ffffb27224 */ /* 0x000fe200078e009b */
[----:B------:R-:W-:Y:S01]  /*7ab0*/  MOV R155, R154 ;  /* 0x0000009a009b7202 */ /* 0x000fe20000000f00 */
[----:B------:R-:W-:Y:S02]  /*7ac0*/  IMAD.MOV.U32 R154, RZ, RZ, R165 ;  /* 0x000000ffff9a7224 */ /* 0x000fe400078e00a5 */
[----:B------:R-:W-:Y:S01]  /*7ad0*/  IMAD.MOV.U32 R165, RZ, RZ, R164 ;  /* 0x000000ffffa57224 */ /* 0x000fe200078e00a4 */
[----:B------:R-:W-:Y:S01]  /*7ae0*/  MOV R164, R96 ;  /* 0x0000006000a47202 */ /* 0x000fe20000000f00 */
[----:B------:R-:W-:-:S02]  /*7af0*/  IMAD.MOV.U32 R96, RZ, RZ, R97 ;  /* 0x000000ffff607224 */ /* 0x000fc400078e0061 */
[----:B------:R-:W-:Y:S01]  /*7b00*/  IMAD.MOV.U32 R97, RZ, RZ, R98 ;  /* 0x000000ffff617224 */ /* 0x000fe200078e0062 */
[----:B------:R-:W-:Y:S01]  /*7b10*/  MOV R98, R99 ;  /* 0x0000006300627202 */ /* 0x000fe20000000f00 */
        /* <DEDUP_REMOVED lines=11> */
[----:B------:R1:W-:Y:S01]  /*7bd0*/  MUFU.EX2 R171, R4 ;  /* 0x0000000400ab7308 */ /* 0x0003e20000000800 */
[----:B------:R-:W-:Y:S01]  /*7be0*/  IMAD.MOV.U32 R149, RZ, RZ, R115 ;  /* 0x000000ffff957224 */ /* 0x000fe200078e0073 */
[----:B------:R-:W-:Y:S01]  /*7bf0*/  MOV R192, R133 ;  /* 0x0000008500c07202 */ /* 0x000fe20000000f00 */
[----:B------:R-:W2:Y:S01]  /*7c00*/  LDSM.16.MT88.4 R112, [R209+0x2900] ;  /* 0x00290000d170783b */ /* 0x000ea20000004200 */
[----:B------:R-:W-:-:S02]  /*7c10*/  IMAD.MOV.U32 R123, RZ, RZ, R97 ;  /* 0x000000ffff7b7224 */ /* 0x000fc400078e0061 */
[----:B------:R-:W-:Y:S02]  /*7c20*/  IMAD.MOV.U32 R122, RZ, RZ, R98 ;  /* 0x000000ffff7a7224 */ /* 0x000fe400078e0062 */
[----:B------:R-:W3:Y:S01]  /*7c30*/  LDSM.16.MT88.4 R96, [R211+0x2900] ;  /* 0x00290000d360783b */ /* 0x000ee20000004200 */
[----:B------:R-:W-:Y:S01]  /*7c40*/  IMAD.MOV.U32 R121, RZ, RZ, R164 ;  /* 0x000000ffff797224 */ /* 0x000fe200078e00a4 */
[----:B------:R-:W-:Y:S01]  /*7c50*/  F2FP.PACK_AB R164, R198, R190 ;  /* 0x000000bec6a4723e */ /* 0x000fe200000000ff */
[----:B------:R-:W-:Y:S01]  /*7c60*/  IMAD.MOV.U32 R185, RZ, RZ, R132 ;  /* 0x000000ffffb97224 */ /* 0x000fe200078e0084 */
[----:B------:R-:W-:Y:S01]  /*7c70*/  MOV R132, R154 ;  /* 0x0000009a00847202 */ /* 0x000fe20000000f00 */
[----:B------:R-:W-:Y:S01]  /*7c80*/  IMAD.MOV.U32 R133, RZ, RZ, R153 ;  /* 0x000000ffff857224 */ /* 0x000fe200078e0099 */
[----:B------:R-:W-:Y:S01]  /*7c90*/  MOV R154, R116 ;  /* 0x00000074009a7202 */ /* 0x000fe20000000f00 */
[----:B------:R-:W-:Y:S02]  /*7ca0*/  IMAD.MOV.U32 R153, RZ, RZ, R117 ;  /* 0x000000ffff997224 */ /* 0x000fe400078e0075 */
[----:B-1----:R-:W-:Y:S01]  /*7cb0*/  FFMA.FTZ R4, R177, c[0x0][0x2d0], -R2 ;  /* 0x0000b400b1047a23 */ /* 0x002fe20000010802 */
[----:B------:R-:W-:Y:S01]  /*7cc0*/  MOV R177, R155 ;  /* 0x0000009b00b17202 */ /* 0x000fe20000000f00 */
[----:B------:R-:W-:Y:S01]  /*7cd0*/  IMAD.MOV.U32 R155, RZ, RZ, R165 ;  /* 0x000000ffff9b7224 */ /* 0x000fe200078e00a5 */
[----:B------:R-:W-:Y:S01]  /*7ce0*/  F2FP.PACK_AB R165, R187, R184 ;  /* 0x000000b8bba5723e */ /* 0x000fe200000000ff */
[----:B------:R1:W-:Y:S01]  /*7cf0*/  MUFU.EX2 R73, R4 ;  /* 0x0000000400497308 */ /* 0x0003e20000000800 */
[----:B------:R-:W-:Y:S01]  /*7d00*/  IMAD.MOV.U32 R202, RZ, RZ, R122 ;  /* 0x000000ffffca7224 */ /* 0x000fe200078e007a */
[----:B------:R-:W-:Y:S01]  /*7d10*/  MOV R9, R133 ;  /* 0x0000008500097202 */ /* 0x000fe20000000f00 */
[----:B------:R-:W-:-:S02]  /*7d20*/  IMAD.MOV.U32 R11, RZ, RZ, R154 ;  /* 0x000000ffff0b7224 */ /* 0x000fc400078e009a */
[----:B-1----:R-:W-:-:S04]  /*7d30*/  FFMA.FTZ R4, R180, c[0x0][0x2d0], -R2 ;  /* 0x0000b400b4047a23 */ /* 0x002fc80000010802 */
[----:B------:R1:W4:Y:S01]  /*7d40*/  MUFU.EX2 R74, R4 ;  /* 0x00000004004a7308 */ /* 0x0003220000000800 */
[----:B--2---:R-:W-:Y:S07]  /*7d50*/  HMMA.16816.F32 R104, R164, R112, R40 ;  /* 0x00000070a468723c */ /* 0x004fee0000001828 */
[----:B------:R-:W-:Y:S01]  /*7d60*/  MOV R42, R148 ;  /* 0x00000094002a7202 */ /* 0x000fe20000000f00 */
[----:B------:R-:W-:Y:S02]  /*7d70*/  IMAD.MOV.U32 R148, RZ, RZ, R134 ;  /* 0x000000ffff947224 */ /* 0x000fe400078e0086 */
[----:B------:R-:W-:-:S02]  /*7d80*/  IMAD.MOV.U32 R134, RZ, RZ, R121 ;  /* 0x000000ffff867224 */ /* 0x000fc400078e0079 */
[----:B------:R-:W-:Y:S01]  /*7d90*/  IMAD.MOV.U32 R43, RZ, RZ, R150 ;  /* 0x000000ffff2b7224 */ /* 0x000fe200078e0096 */
[----:B------:R-:W-:Y:S01]  /*7da0*/  MOV R150, R201 ;  /* 0x000000c900967202 */ /* 0x000fe20000000f00 */
[----:B-1----:R-:W-:Y:S01]  /*7db0*/  FFMA.FTZ R4, R173, c[0x0][0x2d0], -R0 ;  /* 0x0000b400ad047a23 */ /* 0x002fe20000010800 */
[----:B------:R-:W-:Y:S01]  /*7dc0*/  MOV R173, R136 ;  /* 0x0000008800ad7202 */ /* 0x000fe20000000f00 */
[----:B------:R-:W-:Y:S02]  /*7dd0*/  IMAD.MOV.U32 R201, RZ, RZ, R123 ;  /* 0x000000ffffc97224 */ /* 0x000fe400078e007b */
[----:B------:R1:W-:Y:S01]  /*7de0*/  MUFU.EX2 R68, R4 ;  /* 0x0000000400447308 */ /* 0x0003e20000000800 */
[----:B------:R-:W-:Y:S01]  /*7df0*/  HMMA.16816.F32 R120, R164, R128, R32 ;  /* 0x00000080a478723c */ /* 0x000fe20000001820 */
[----:B------:R-:W-:-:S06]  /*7e00*/  IMAD.MOV.U32 R180, RZ, RZ, R148 ;  /* 0x000000ffffb47224 */ /* 0x000fcc00078e0094 */
[----:B------:R-:W-:Y:S01]  /*7e10*/  IMAD.MOV.U32 R33, RZ, RZ, R6 ;  /* 0x000000ffff217224 */ /* 0x000fe200078e0006 */
[----:B----4-:R-:W-:Y:S01]  /*7e20*/  F2FP.PACK_AB R6, R74, R73 ;  /* 0x000000494a06723e */ /* 0x010fe200000000ff */
[----:B------:R-:W-:Y:S01]  /*7e30*/  IMAD.MOV.U32 R34, RZ, RZ, R179 ;  /* 0x000000ffff227224 */ /* 0x000fe200078e00b3 */
[----:B------:R-:W-:Y:S01]  /*7e40*/  MOV R179, R153 ;  /* 0x0000009900b37202 */ /* 0x000fe20000000f00 */
[----:B------:R-:W-:Y:S02]  /*7e50*/  IMAD.MOV.U32 R32, RZ, RZ, R137 ;  /* 0x000000ffff207224 */ /* 0x000fe400078e0089 */
[----:B------:R-:W-:Y:S01]  /*7e60*/  HMMA.16816.F32 R136, R164, R76, R24 ;  /* 0x0000004ca488723c */ /* 0x000fe20000001818 */
[----:B-1----:R-:W-:Y:S02]  /*7e70*/  FFMA.FTZ R4, R174, c[0x0][0x2d0], -R0 ;  /* 0x0000b400ae047a23 */ /* 0x002fe40000010800 */
[----:B------:R-:W-:Y:S02]  /*7e80*/  IMAD.MOV.U32 R174, RZ, RZ, R149 ;  /* 0x000000ffffae7224 */ /* 0x000fe400078e0095 */
[----:B------:R1:W2:Y:S01]  /*7e90*/  MUFU.EX2 R69, R4 ;  /* 0x0000000400457308 */ /* 0x0002a20000000800 */
[----:B------:R-:W-:-:S02]  /*7ea0*/  IMAD.MOV.U32 R149, RZ, RZ, R135 ;  /* 0x000000ffff957224 */ /* 0x000fc400078e0087 */
[----:B------:R-:W-:Y:S02]  /*7eb0*/  IMAD.MOV.U32 R135, RZ, RZ, R155 ;  /* 0x000000ffff877224 */ /* 0x000fe400078e009b */
[----:B------:R-:W-:Y:S01]  /*7ec0*/  IMAD.MOV.U32 R155, RZ, RZ, R152 ;  /* 0x000000ffff9b7224 */ /* 0x000fe200078e0098 */
[----:B------:R-:W-:Y:S01]  /*7ed0*/  MOV R152, R119 ;  /* 0x0000007700987202 */ /* 0x000fe20000000f00 */
[----:B------:R-:W-:Y:S01]  /*7ee0*/  IMAD.MOV.U32 R8, RZ, RZ, R135 ;  /* 0x000000ffff087224 */ /* 0x000fe200078e0087 */
[----:B------:R-:W-:Y:S01]  /*7ef0*/  MOV R35, R149 ;  /* 0x0000009500237202 */ /* 0x000fe20000000f00 */
[----:B------:R-:W-:Y:S02]  /*7f00*/  IMAD.MOV.U32 R10, RZ, RZ, R155 ;  /* 0x000000ffff0a7224 */ /* 0x000fe400078e009b */
[----:B-1----:R-:W-:Y:S02]  /*7f10*/  FFMA.FTZ R4, R175, c[0x0][0x2d0], -R0 ;  /* 0x0000b400af047a23 */ /* 0x002fe40000010800 */
[----:B------:R-:W-:-:S02]  /*7f20*/  IMAD.MOV.U32 R175, RZ, RZ, R118 ;  /* 0x000000ffffaf7224 */ /* 0x000fc400078e0076 */
[----:B------:R1:W-:Y:S01]  /*7f30*/  MUFU.EX2 R41, R4 ;  /* 0x0000000400297308 */ /* 0x0003e20000000800 */
[----:B------:R-:W-:Y:S07]  /*7f40*/  HMMA.16816.F32 R116, R164, R114, R36 ;  /* 0x00000072a474723c */ /* 0x000fee0000001824 */
[----:B------:R-:W-:Y:S01]  /*7f50*/  MOV R37, R185 ;  /* 0x000000b900257202 */ /* 0x000fe20000000f00 */
[----:B------:R-:W-:Y:S01]  /*7f60*/  IMAD.MOV.U32 R38, RZ, RZ, R192 ;  /* 0x000000ffff267224 */ /* 0x000fe200078e00c0 */
[----:B------:R-:W-:Y:S01]  /*7f70*/  MOV R192, R134 ;  /* 0x0000008600c07202 */ /* 0x000fe20000000f00 */
[----:B------:R-:W-:-:S02]  /*7f80*/  IMAD.MOV.U32 R185, RZ, RZ, R132 ;  /* 0x000000ffffb97224 */ /* 0x000fc400078e0084 */
[----:B------:R-:W-:Y:S01]  /*7f90*/  HMMA.16816.F32 R132, R164, R130, R28 ;  /* 0x00000082a484723c */ /* 0x000fe2000000181c */
[----:B------:R-:W-:Y:S02]  /*7fa0*/  IMAD.MOV.U32 R39, RZ, RZ, R7 ;  /* 0x000000ffff277224 */ /* 0x000fe400078e0007 */
[----:B-1----:R-:W-:Y:S02]  /*7fb0*/  FFMA.FTZ R4, R176, c[0x0][0x2d0], -R0 ;  /* 0x0000b400b0047a23 */ /* 0x002fe40000010800 */
[----:B------:R-:W-:Y:S02]  /*7fc0*/  IMAD.MOV.U32 R176, RZ, RZ, R150 ;  /* 0x000000ffffb07224 */ /* 0x000fe400078e0096 */
[----:B------:R1:W4:Y:S01]  /*7fd0*/  MUFU.EX2 R40, R4 ;  /* 0x0000000400287308 */ /* 0x0003220000000800 */
[----:B------:R-:W-:Y:S01]  /*7fe0*/  IMAD.MOV.U32 R31, RZ, RZ, R5 ;  /* 0x000000ffff1f7224 */ /* 0x000fe200078e0005 */
[----:B--2---:R-:W-:Y:S01]  /*7ff0*/  F2FP.PACK_AB R5, R69, R68 ;  /* 0x000000444505723e */ /* 0x004fe200000000ff */
[----:B------:R-:W-:-:S02]  /*8000*/  IMAD.MOV.U32 R36, RZ, RZ, R151 ;  /* 0x000000ffff247224 */ /* 0x000fc400078e0097 */
[----:B------:R-:W-:Y:S01]  /*8010*/  IMAD.MOV.U32 R30, RZ, RZ, R152 ;  /* 0x000000ffff1e7224 */ /* 0x000fe200078e0098 */
[C---:B------:R-:W-:Y:S08]  /*8020*/  HMMA.16816.F32 R148, R164.reuse, R78, R20 ;  /* 0x0000004ea494723c */ /* 0x040ff00000001814 */
[----:B---3--:R-:W-:Y:S01]  /*8030*/  HMMA.16816.F32 R152, R164, R96, R16 ;  /* 0x00000060a498723c */ /* 0x008fe20000001810 */
[----:B-1----:R-:W-:-:S02]  /*8040*/  F2FP.PACK_AB R4, R171, R75 ;  /* 0x0000004bab04723e */ /* 0x002fc400000000ff */
[----:B----4-:R-:W-:-:S05]  /*8050*/  F2FP.PACK_AB R7, R40, R41 ;  /* 0x000000292807723e */ /* 0x010fca00000000ff */
[----:B------:R-:W-:Y:S08]  /*8060*/  HMMA.16816.F32 R164, R164, R98, R12 ;  /* 0x00000062a4a4723c */ /* 0x000ff0000000180c */
[C---:B------:R-:W-:Y:S07]  /*8070*/  HMMA.16816.F32 R12, R4.reuse, R54, R44 ;  /* 0x00000036040c723c */ /* 0x040fee000000182c */
[----:B------:R-:W-:Y:S01]  /*8080*/  IMAD.MOV.U32 R46, RZ, RZ, R8 ;  /* 0x000000ffff2e7224 */ /* 0x000fe200078e0008 */
[----:B------:R-:W-:Y:S01]  /*8090*/  MOV R44, R30 ;  /* 0x0000001e002c7202 */ /* 0x000fe20000000f00 */
[----:B------:R-:W-:Y:S01]  /*80a0*/  FFMA.FTZ R8, R188, c[0x0][0x2d0], -R2 ;  /* 0x0000b400bc087a23 */ /* 0x000fe20000010802 */
[----:B------:R-:W-:Y:S01]  /*80b0*/  HMMA.16816.F32 R124, R4, R48, R124 ;  /* 0x00000030047c723c */ /* 0x000fe2000000187c */
[----:B------:R-:W-:Y:S01]  /*80c0*/  MOV R47, R39 ;  /* 0x00000027002f7202 */ /* 0x000fe20000000f00 */
[----:B------:R-:W-:Y:S01]  /*80d0*/  IMAD.MOV.U32 R54, RZ, RZ, R31 ;  /* 0x000000ffff367224 */ /* 0x000fe200078e001f */
[----:B------:R1:W-:Y:S01]  /*80e0*/  MUFU.EX2 R30, R8 ;  /* 0x00000008001e7308 */ /* 0x0003e20000000800 */
[----:B------:R-:W-:-:S02]  /*80f0*/  IMAD.MOV.U32 R45, RZ, RZ, R9 ;  /* 0x000000ffff2d7224 */ /* 0x000fc400078e0009 */
[----:B------:R-:W-:Y:S01]  /*8100*/  IMAD.MOV.U32 R55, RZ, RZ, R34 ;  /* 0x000000ffff377224 */ /* 0x000fe200078e0022 */
[----:B------:R-:W-:Y:S01]  /*8110*/  MOV R48, R33 ;  /* 0x0000002100307202 */ /* 0x000fe20000000f00 */
[----:B------:R-:W-:Y:S01]  /*8120*/  IMAD.MOV.U32 R49, RZ, RZ, R32 ;  /* 0x000000ffff317224 */ /* 0x000fe200078e0020 */
[C---:B------:R-:W-:Y:S07]  /*8130*/  HMMA.16816.F32 R16, R4.reuse, R50, R64 ;  /* 0x000000320410723c */ /* 0x040fee0000001840 */
[----:B------:R-:W-:Y:S01]  /*8140*/  IMAD.MOV.U32 R67, RZ, RZ, R35 ;  /* 0x000000ffff437224 */ /* 0x000fe200078e0023 */
[----:B------:R-:W-:Y:S01]  /*8150*/  HMMA.16816.F32 R108, R4, R52, R108 ;  /* 0x00000034046c723c */ /* 0x000fe2000000186c */
[----:B------:R-:W-:Y:S01]  /*8160*/  IMAD.MOV.U32 R66, RZ, RZ, R38 ;  /* 0x000000ffff427224 */ /* 0x000fe200078e0026 */
[----:B------:R-:W-:Y:S01]  /*8170*/  MOV R65, R10 ;  /* 0x0000000a00417202 */ /* 0x000fe20000000f00 */
[----:B-1----:R-:W-:Y:S01]  /*8180*/  FFMA.FTZ R8, R189, c[0x0][0x2d0], -R2 ;  /* 0x0000b400bd087a23 */ /* 0x002fe20000010802 */
[----:B------:R-:W-:Y:S01]  /*8190*/  MOV R50, R161 ;  /* 0x000000a100327202 */ /* 0x000fe20000000f00 */
[----:B------:R-:W-:-:S02]  /*81a0*/  IMAD.MOV.U32 R64, RZ, RZ, R11 ;  /* 0x000000ffff407224 */ /* 0x000fc400078e000b */
[----:B------:R1:W-:Y:S01]  /*81b0*/  MUFU.EX2 R32, R8 ;  /* 0x0000000800207308 */ /* 0x0003e20000000800 */
[----:B------:R-:W-:Y:S01]  /*81c0*/  MOV R53, R36 ;  /* 0x0000002400357202 */ /* 0x000fe20000000f00 */
[----:B------:R-:W-:Y:S01]  /*81d0*/  IMAD.MOV.U32 R52, RZ, RZ, R37 ;  /* 0x000000ffff347224 */ /* 0x000fe200078e0025 */
[----:B------:R-:W-:Y:S01]  /*81e0*/  HMMA.16816.F32 R140, R4, R144, R140 ;  /* 0x00000090048c723c */ /* 0x000fe2000000188c */
[----:B------:R-:W-:-:S07]  /*81f0*/  IMAD.MOV.U32 R51, RZ, RZ, R162 ;  /* 0x000000ffff337224 */ /* 0x000fce00078e00a2 */
[----:B------:R-:W-:Y:S01]  /*8200*/  HMMA.16816.F32 R144, R4, R146, R88 ;  /* 0x000000920490723c */ /* 0x000fe20000001858 */
[----:B-1----:R-:W-:-:S07]  /*8210*/  FFMA.FTZ R8, R193, c[0x0][0x2d0], -R2 ;  /* 0x0000b400c1087a23 */ /* 0x002fce0000010802 */
[----:B------:R-:W-:Y:S01]  /*8220*/  HMMA.16816.F32 R20, R4, R56, R84 ;  /* 0x000000380414723c */ /* 0x000fe20000001854 */
[----:B------:R1:W-:Y:S02]  /*8230*/  MUFU.EX2 R35, R8 ;  /* 0x0000000800237308 */ /* 0x0003e40000000800 */
[----:B-1----:R-:W-:-:S06]  /*8240*/  FFMA.FTZ R8, R194, c[0x0][0x2d0], -R2 ;  /* 0x0000b400c2087a23 */ /* 0x002fcc0000010802 */
[----:B------:R1:W-:Y:S02]  /*8250*/  MUFU.EX2 R36, R8 ;  /* 0x0000000800247308 */ /* 0x0003e40000000800 */
[----:B-1----:R-:W-:-:S06]  /*8260*/  FFMA.FTZ R8, R195, c[0x0][0x2d0], -R2 ;  /* 0x0000b400c3087a23 */ /* 0x002fcc0000010802 */
[----:B------:R1:W-:Y:S02]  /*8270*/  MUFU.EX2 R37, R8 ;  /* 0x0000000800257308 */ /* 0x0003e40000000800 */
[----:B-1----:R-:W-:-:S06]  /*8280*/  FFMA.FTZ R8, R196, c[0x0][0x2d0], -R2 ;  /* 0x0000b400c4087a23 */ /* 0x002fcc0000010802 */
[----:B------:R1:W2:Y:S02]  /*8290*/  MUFU.EX2 R39, R8 ;  /* 0x0000000800277308 */ /* 0x0002a40000000800 */
[----:B-1----:R-:W-:-:S06]  /*82a0*/  FFMA.FTZ R8, R183, c[0x0][0x2d0], -R0 ;  /* 0x0000b400b7087a23 */ /* 0x002fcc0000010800 */
[----:B------:R1:W-:Y:S02]  /*82b0*/  MUFU.EX2 R29, R8 ;  /* 0x00000008001d7308 */ /* 0x0003e40000000800 */
[----:B-1----:R-:W-:-:S06]  /*82c0*/  FFMA.FTZ R8, R182, c[0x0][0x2d0], -R0 ;  /* 0x0000b400b6087a23 */ /* 0x002fcc0000010800 */
[----:B------:R1:W3:Y:S02]  /*82d0*/  MUFU.EX2 R31, R8 ;  /* 0x00000008001f7308 */ /* 0x0002e40000000800 */
[----:B-1----:R-:W-:-:S06]  /*82e0*/  FFMA.FTZ R8, R181, c[0x0][0x2d0], -R0 ;  /* 0x0000b400b5087a23 */ /* 0x002fcc0000010800 */
[----:B------:R1:W-:Y:S02]  /*82f0*/  MUFU.EX2 R33, R8 ;  /* 0x0000000800217308 */ /* 0x0003e40000000800 */
[----:B-1----:R-:W-:Y:S01]  /*8300*/  FFMA.FTZ R8, R160, c[0x0][0x2d0], -R0 ;  /* 0x0000b400a0087a23 */ /* 0x002fe20000010800 */
[----:B------:R-:W-:Y:S01]  /*8310*/  UIMAD.WIDE.U32 UR22, UR19, UR4, URZ ;  /* 0x00000004131672a5 */ /* 0x000fe2000f8e003f */
[----:B------:R-:W-:-:S04]  /*8320*/  PLOP3.LUT P0, PT, PT, PT, UP1, 0x40, 0x0 ;  /* 0x000000000000781c */ /* 0x000fc80003f0e818 */
[----:B------:R1:W4:Y:S01]  /*8330*/  MUFU.EX2 R28, R8 ;  /* 0x00000008001c7308 */ /* 0x0003220000000800 */
[----:B--2---:R-:W-:Y:S01]  /*8340*/  F2FP.PACK_AB R160, R39, R37 ;  /* 0x0000002527a0723e */ /* 0x004fe200000000ff */
[--C-:B-1----:R-:W-:Y:S02]  /*8350*/  FFMA.FTZ R8, R200, c[0x0][0x2d0], -R2.reuse ;  /* 0x0000b400c8087a23 */ /* 0x102fe40000010802 */
[----:B------:R-:W-:-:S04]  /*8360*/  FFMA.FTZ R2, R197, c[0x0][0x2d0], -R2 ;  /* 0x0000b400c5027a23 */ /* 0x000fc80000010802 */
[----:B------:R1:W-:Y:S08]  /*8370*/  MUFU.EX2 R38, R8 ;  /* 0x0000000800267308 */ /* 0x0003f00000000800 */
[----:B------:R2:W2:Y:S01]  /*8380*/  MUFU.EX2 R34, R2 ;  /* 0x0000000200227308 */ /* 0x0004a20000000800 */
[----:B-1----:R-:W-:Y:S07]  /*8390*/  HMMA.16816.F32 R8, R4, R58, R156 ;  /* 0x0000003a0408723c */ /* 0x002fee000000189c */
[----:B------:R-:W-:Y:S01]  /*83a0*/  F2FP.PACK_AB R4, R32, R30 ;  /* 0x0000001e2004723e */ /* 0x000fe200000000ff */
[----:B--2---:R-:W-:Y:S01]  /*83b0*/  FFMA.FTZ R2, R163, c[0x0][0x2d0], -R0 ;  /* 0x0000b400a3027a23 */ /* 0x004fe20000010800 */
[----:B------:R-:W-:-:S02]  /*83c0*/  F2FP.PACK_AB R6, R36, R35 ;  /* 0x000000232406723e */ /* 0x000fc400000000ff */
[----:B---3--:R-:W-:Y:S01]  /*83d0*/  F2FP.PACK_AB R5, R31, R29 ;  /* 0x0000001d1f05723e */ /* 0x008fe200000000ff */
[----:B------:R1:W-:Y:S01]  /*83e0*/  MUFU.EX2 R27, R2 ;  /* 0x00000002001b7308 */ /* 0x0003e20000000800 */
[----:B----4-:R-:W-:Y:S01]  /*83f0*/  F2FP.PACK_AB R7, R28, R33 ;  /* 0x000000211c07723e */ /* 0x010fe200000000ff */
[----:B------:R-:W-:Y:S01]  /*8400*/  @UP2 USHF.R.U32.HI UR19, URZ, UR5, UR23 ;  /* 0x000000053f132299 */ /* 0x000fe20008011617 */
[----:B------:R-:W-:-:S05]  /*8410*/  F2FP.PACK_AB R162, R34, R38 ;  /* 0x0000002622a2723e */ /* 0x000fca00000000ff */
[----:B------:R-:W-:Y:S01]  /*8420*/  HMMA.16816.F32 R108, R4, R60, R108 ;  /* 0x0000003c046c723c */ /* 0x000fe2000000186c */
[----:B-1----:R-:W-:-:S07]  /*8430*/  FFMA.FTZ R2, R168, c[0x0][0x2d0], -R0 ;  /* 0x0000b400a8027a23 */ /* 0x002fce0000010800 */
[C---:B------:R-:W-:Y:S01]  /*8440*/  HMMA.16816.F32 R12, R4.reuse, R62, R12 ;  /* 0x0000003e040c723c */ /* 0x040fe2000000180c */
[----:B------:R1:W2:Y:S07]  /*8450*/  MUFU.EX2 R26, R2 ;  /* 0x00000002001a7308 */ /* 0x0002ae0000000800 */
[C---:B------:R-:W-:Y:S08]  /*8460*/  HMMA.16816.F32 R124, R4.reuse, R80, R124 ;  /* 0x00000050047c723c */ /* 0x040ff0000000187c */
[----:B------:R-:W-:Y:S01]  /*8470*/  HMMA.16816.F32 R16, R4, R82, R16 ;  /* 0x000000520410723c */ /* 0x000fe20000001810 */
[--C-:B-1----:R-:W-:Y:S01]  /*8480*/  FFMA.FTZ R2, R169, c[0x0][0x2d0], -R0.reuse ;  /* 0x0000b400a9027a23 */ /* 0x102fe20000010800 */
[----:B--2---:R-:W-:Y:S01]  /*8490*/  F2FP.PACK_AB R161, R26, R27 ;  /* 0x0000001b1aa1723e */ /* 0x004fe200000000ff */
[----:B------:R-:W-:-:S02]  /*84a0*/  FFMA.FTZ R0, R170, c[0x0][0x2d0], -R0 ;  /* 0x0000b400aa007a23 */ /* 0x000fc40000010800 */
[----:B------:R1:W-:Y:S03]  /*84b0*/  MUFU.EX2 R25, R2 ;  /* 0x0000000200197308 */ /* 0x0003e60000000800 */
[C---:B------:R-:W-:Y:S05]  /*84c0*/  HMMA.16816.F32 R140, R4.reuse, R92, R140 ;  /* 0x0000005c048c723c */ /* 0x040fea000000188c */
[----:B------:R2:W3:Y:S03]  /*84d0*/  MUFU.EX2 R24, R0 ;  /* 0x0000000000187308 */ /* 0x0004e60000000800 */
[----:B------:R-:W-:Y:S01]  /*84e0*/  HMMA.16816.F32 R144, R4, R94, R144 ;  /* 0x0000005e0490723c */ /* 0x000fe20000001890 */
[----:B-1----:R-:W-:-:S07]  /*84f0*/  FADD.FTZ R2, R51, R50 ;  /* 0x0000003233027221 */ /* 0x002fce0000010000 */
[C---:B------:R-:W-:Y:S01]  /*8500*/  HMMA.16816.F32 R20, R4.reuse, R100, R20 ;  /* 0x000000640414723c */ /* 0x040fe20000001814 */
[----:B------:R-:W-:Y:S01]  /*8510*/  IMAD.MOV.U32 R51, RZ, RZ, R64 ;  /* 0x000000ffff337224 */ /* 0x000fe200078e0040 */
[----:B------:R-:W-:Y:S01]  /*8520*/  MOV R64, R66 ;  /* 0x0000004200407202 */ /* 0x000fe20000000f00 */
[----:B------:R-:W-:Y:S02]  /*8530*/  IMAD.MOV.U32 R50, RZ, RZ, R65 ;  /* 0x000000ffff327224 */ /* 0x000fe400078e0041 */
[----:B------:R-:W-:Y:S01]  /*8540*/  IMAD.MOV.U32 R65, RZ, RZ, R67 ;  /* 0x000000ffff417224 */ /* 0x000fe200078e0043 */
[----:B------:R-:W-:Y:S01]  /*8550*/  MOV R67, R49 ;  /* 0x0000003100437202 */ /* 0x000fe20000000f00 */
[----:B--2---:R-:W-:Y:S01]  /*8560*/  FADD.FTZ R0, R51, R50 ;  /* 0x0000003233007221 */ /* 0x004fe20000010000 */
[----:B------:R-:W-:Y:S01]  /*8570*/  HMMA.16816.F32 R8, R4, R102, R8 ;  /* 0x000000660408723c */ /* 0x000fe20000001808 */
[----:B------:R-:W-:Y:S01]  /*8580*/  IMAD.MOV.U32 R66, RZ, RZ, R48 ;  /* 0x000000ffff427224 */ /* 0x000fe200078e0030 */
[----:B---3--:R-:W-:Y:S01]  /*8590*/  F2FP.PACK_AB R163, R24, R25 ;  /* 0x0000001918a3723e */ /* 0x008fe200000000ff */
[----:B------:R-:W-:Y:S01]  /*85a0*/  IMAD.MOV.U32 R48, RZ, RZ, R54 ;  /* 0x000000ffff307224 */ /* 0x000fe200078e0036 */
[----:B------:R-:W-:Y:S01]  /*85b0*/  MOV R54, R217 ;  /* 0x000000d900367202 */ /* 0x000fe20000000f00 */
[----:B------:R-:W-:Y:S01]  /*85c0*/  FADD.FTZ R2, R213, R2 ;  /* 0x00000002d5027221 */ /* 0x000fe20000010000 */
[----:B------:R1:W5:Y:S01]  /*85d0*/  LDL.LU R217, [R1+0x4c] ;  /* 0x00004c0001d97983 */ /* 0x0003620000300800 */
[----:B------:R-:W-:-:S02]  /*85e0*/  FADD.FTZ R4, R214, R215 ;  /* 0x000000d7d6047221 */ /* 0x000fc40000010000 */
[----:B------:R-:W-:Y:S01]  /*85f0*/  FADD.FTZ R0, R208, R0 ;  /* 0x00000000d0007221 */ /* 0x000fe20000010000 */
[----:B------:R-:W-:Y:S01]  /*8600*/  UIADD3 UR4, UR18, UR19, URZ ;  /* 0x0000001312047290 */ /* 0x000fe2000fffe03f */
[----:B------:R-:W-:Y:S01]  /*8610*/  FADD.FTZ R4, R64, R4 ;  /* 0x0000000440047221 */ /* 0x000fe20000010000 */
[----:B------:R-:W-:Y:S01]  /*8620*/  HMMA.16816.F32 R108, R160, R112, R108 ;  /* 0x00000070a06c723c */ /* 0x000fe2000000186c */
[----:B------:R-:W-:Y:S02]  /*8630*/  IMAD.MOV.U32 R49, RZ, RZ, R44 ;  /* 0x000000ffff317224 */ /* 0x000fe400078e002c */
[----:B------:R-:W-:Y:S02]  /*8640*/  FADD.FTZ R2, R65, R2 ;  /* 0x0000000241027221 */ /* 0x000fe40000010000 */
[----:B------:R-:W-:Y:S02]  /*8650*/  IMAD.MOV.U32 R44, RZ, RZ, R216 ;  /* 0x000000ffff2c7224 */ /* 0x000fe400078e00d8 */
[----:B------:R-:W-:Y:S01]  /*8660*/  FADD.FTZ R0, R66, R0 ;  /* 0x0000000042007221 */ /* 0x000fe20000010000 */
[----:B------:R1:W5:Y:S01]  /*8670*/  LDL.LU R216, [R1+0x48] ;  /* 0x0000480001d87983 */ /* 0x0003620000300800 */
[----:B------:R-:W-:-:S02]  /*8680*/  FADD.FTZ R4, R67, R4 ;  /* 0x0000000443047221 */ /* 0x000fc40000010000 */
[----:B------:R-:W-:Y:S01]  /*8690*/  FADD.FTZ R7, R55, R54 ;  /* 0x0000003637077221 */ /* 0x000fe20000010000 */
[----:B------:R1:W5:Y:S01]  /*86a0*/  LDL.LU R215, [R1+0x44] ;  /* 0x0000440001d77983 */ /* 0x0003620000300800 */
[----:B------:R-:W-:Y:S01]  /*86b0*/  FADD.FTZ R2, R48, R2 ;  /* 0x0000000230027221 */ /* 0x000fe20000010000 */
[C---:B------:R-:W-:Y:S01]  /*86c0*/  HMMA.16816.F32 R124, R160.reuse, R128, R124 ;  /* 0x00000080a07c723c */ /* 0x040fe2000000187c */
[----:B------:R-:W-:Y:S01]  /*86d0*/  FADD.FTZ R0, R49, R0 ;  /* 0x0000000031007221 */ /* 0x000fe20000010000 */
[----:B------:R1:W5:Y:S01]  /*86e0*/  LDL.LU R214, [R1+0x40] ;  /* 0x0000400001d67983 */ /* 0x0003620000300800 */
[----:B------:R-:W-:Y:S02]  /*86f0*/  FADD.FTZ R4, R44, R4 ;  /* 0x000000042c047221 */ /* 0x000fe40000010000 */
[----:B------:R-:W-:Y:S01]  /*8700*/  FADD.FTZ R7, R46, R7 ;  /* 0x000000072e077221 */ /* 0x000fe20000010000 */
[----:B------:R1:W5:Y:S01]  /*8710*/  LDL.LU R213, [R1+0x3c] ;  /* 0x00003c0001d57983 */ /* 0x0003620000300800 */
[----:B------:R-:W-:Y:S01]  /*8720*/  FADD.FTZ R2, R45, R2 ;  /* 0x000000022d027221 */ /* 0x000fe20000010000 */
[----:B------:R-:W-:Y:S01]  /*8730*/  ULDC UR18, c[0x0][0x328] ;  /* 0x0000ca0000127ab9 */ /* 0x000fe20000000800 */
[----:B------:R-:W-:Y:S01]  /*8740*/  FADD.FTZ R0, R47, R0 ;  /* 0x000000002f007221 */ /* 0x000fe20000010000 */
[----:B------:R1:W5:Y:S01]  /*8750*/  LDL.LU R208, [R1+0x38] ;  /* 0x0000380001d07983 */ /* 0x0003620000300800 */
[----:B------:R-:W-:Y:S01]  /*8760*/  FADD.FTZ R6, R252, R4 ;  /* 0x00000004fc067221 */ /* 0x000fe20000010000 */
[----:B------:R-:W-:Y:S01]  /*8770*/  HMMA.16816.F32 R112, R160, R114, R12 ;  /* 0x00000072a070723c */ /* 0x000fe2000000180c */
        /* <DEDUP_REMOVED lines=74> */
[----:B------:R-:W-:Y:S01]  /*8c20*/  FADD.FTZ R0, R24, R0 ;  /* 0x0000000018007221 */ /* 0x000fe20000010000 */
[----:B------:R1:W-:Y:S04]  /*8c30*/  STL [R1+0x14], R5 ;  /* 0x0000140501007387 */ /* 0x0003e80000100800 */
[----:B------:R1:W-:Y:S04]  /*8c40*/  STL [R1+0x18], R4 ;  /* 0x0000180401007387 */ /* 0x0003e80000100800 */
[----:B------:R1:W-:Y:S04]  /*8c50*/  STL [R1+0x1c], R2 ;  /* 0x00001c0201007387 */ /* 0x0003e80000100800 */
[----:B------:R1:W-:Y:S01]  /*8c60*/  STL [R1+0x20], R0 ;  /* 0x0000200001007387 */ /* 0x0003e20000100800 */
[----:B------:R-:W-:Y:S01]  /*8c70*/  HMMA.16816.F32 R128, R160, R130, R16 ;  /* 0x00000082a080723c */ /* 0x000fe20000001810 */
[----:B------:R-:W-:Y:S01]  /*8c80*/  UIADD3 UR18, UR4, UR18, URZ ;  /* 0x0000001204127290 */ /* 0x000fe2000fffe03f */
[----:B------:R-:W-:-:S06]  /*8c90*/  IADD3 R227, R229, -0x2, RZ ;  /* 0xfffffffee5e37810 */ /* 0x000fcc0007ffe0ff */
[C---:B------:R-:W-:Y:S08]  /*8ca0*/  HMMA.16816.F32 R140, R160.reuse, R76, R140 ;  /* 0x0000004ca08c723c */ /* 0x040ff0000000188c */
[C---:B------:R-:W-:Y:S08]  /*8cb0*/  HMMA.16816.F32 R144, R160.reuse, R78, R144 ;  /* 0x0000004ea090723c */ /* 0x040ff00000001890 */
[C---:B------:R-:W-:Y:S08]  /*8cc0*/  HMMA.16816.F32 R156, R160.reuse, R96, R20 ;  /* 0x00000060a09c723c */ /* 0x040ff00000001814 */
[----:B------:R-:W-:Y:S01]  /*8cd0*/  HMMA.16816.F32 R160, R160, R98, R8 ;  /* 0x00000062a0a0723c */ /* 0x000fe20000001808 */
[----:B------:R-:W-:Y:S07]  /*8ce0*/  @P0 BRA `(.L_x_516) ;  /* 0x0000016000000947 */ /* 0x000fee0003800000 */
[----:B-1----:R-:W-:Y:S01]  /*8cf0*/  ISETP.LT.AND P0, PT, RZ, UR4, PT ;  /* 0x00000004ff007c0c */ /* 0x002fe2000bf01270 */
[----:B------:R-:W-:-:S12]  /*8d00*/  UIADD3 UR19, UR4, -0x1, URZ ;  /* 0xffffffff04137890 */ /* 0x000fd8000fffe03f */
[----:B------:R-:W-:Y:S05]  /*8d10*/  @P0 BRA `(.L_x_517) ;  /* 0x0000009000000947 */ /* 0x000fea0003800000 */
[----:B------:R-:W-:Y:S02]  /*8d20*/  UMOV UR19, 0x1 ;  /* 0x0000000100137882 */ /* 0x000fe40000000000 */
[----:B------:R-:W-:Y:S02]  /*8d30*/  ULDC UR5, c[0x0][0x32c] ;  /* 0x0000cb0000057ab9 */ /* 0x000fe40000000800 */
[----:B------:R-:W-:Y:S02]  /*8d40*/  UISETP.NE.AND UP0, UPT, UR19, UR5, UPT ;  /* 0x000000051300728c */ /* 0x000fe4000bf05270 */
[----:B------:R-:W-:-:S03]  /*8d50*/  UIADD3 UR19, -UR4, URZ, URZ ;  /* 0x0000003f04137290 */ /* 0x000fc6000fffe13f */
[----:B------:R-:W-:Y:S02]  /*8d60*/  ULDC.64 UR4, c[0x0][0x330] ;  /* 0x0000cc0000047ab9 */ /* 0x000fe40000000a00 */
[----:B------:R-:W-:-:S04]  /*8d70*/  UIMAD.WIDE.U32 UR22, UR19, UR4, URZ ;  /* 0x00000004131672a5 */ /* 0x000fc8000f8e003f */
[----:B------:R-:W-:-:S04]  /*8d80*/  @UP0 USHF.R.U32.HI UR19, URZ, UR5, UR23 ;  /* 0x000000053f130299 */ /* 0x000fc80008011617 */
[----:B------:R-:W-:Y:S01]  /*8d90*/  ULOP3.LUT UR19, URZ, UR19, URZ, 0x33, !UPT ;  /* 0x000000133f137292 */ /* 0x000fe2000f8e333f */
[----:B------:R-:W-:Y:S05]  /*8da0*/  BRA `(.L_x_518) ;  /* 0x0000006000007947 */ /* 0x000fea0003800000 */
.L_x_517:
[----:B------:R-:W-:Y:S02]  /*8db0*/  UMOV UR5, 0x1 ;  /* 0x0000000100057882 */ /* 0x000fe40000000000 */
[----:B------:R-:W-:Y:S02]  /*8dc0*/  ULDC UR4, c[0x0][0x32c] ;  /* 0x0000cb0000047ab9 */ /* 0x000fe40000000800 */
[----:B------:R-:W-:-:S03]  /*8dd0*/  UISETP.NE.AND UP0, UPT, UR5, UR4, UPT ;  /* 0x000000040500728c */ /* 0x000fc6000bf05270 */
[----:B------:R-:W-:Y:S02]  /*8de0*/  ULDC.64 UR4, c[0x0][0x330] ;  /* 0x0000cc0000047ab9 */ /* 0x000fe40000000a00 */
[----:B------:R-:W-:-:S06]  /*8df0*/  UIMAD.WIDE.U32 UR22, UR19, UR4, URZ ;  /* 0x00000004131672a5 */ /* 0x000fcc000f8e003f */
[----:B------:R-:W-:Y:S02]  /*8e00*/  @UP0 USHF.R.U32.HI UR19, URZ, UR5, UR23 ;  /* 0x000000053f130299 */ /* 0x000fe40008011617 */
.L_x_518:
[----:B------:R-:W-:Y:S02]  /*8e10*/  ULDC UR4, c[0x0][0x32c] ;  /* 0x0000cb0000047ab9 */ /* 0x000fe40000000800 */
[----:B------:R-:W-:-:S04]  /*8e20*/  UIMAD UR4, UR19, UR4, UR4 ;  /* 0x00000004130472a4 */ /* 0x000fc8000f8e0204 */
[----:B------:R-:W-:-:S04]  /*8e30*/  UISETP.LT.AND UP0, UPT, UR18, UR4, UPT ;  /* 0x000000041200728c */ /* 0x000fc8000bf01270 */
[----:B------:R-:W-:-:S03]  /*8e40*/  USEL UR18, UR18, UR4, UP0 ;  /* 0x0000000412127287 */ /* 0x000fc60008000000 */
.L_x_516:
[----:B-1----:R-:W2:Y:S01]  /*8e50*/  LDL R0, [R1+0x28] ;  /* 0x0000280001007983 */ /* 0x002ea20000100800 */
[----:B------:R-:W-:-:S04]  /*8e60*/  UIMAD.WIDE UR18, UR18, 0x2aaaaaab, URZ ;  /* 0x2aaaaaab121278a5 */ /* 0x000fc8000f8e023f */
[----:B------:R-:W-:-:S04]  /*8e70*/  USHF.R.U32.HI UR5, URZ, 0x1f, UR19 ;  /* 0x0000001f3f057899 */ /* 0x000fc80008011613 */
[----:B------:R-:W-:Y:S01]  /*8e80*/  ULEA.HI.SX32 UR5, UR19, UR5, 0x1c ;  /* 0x0000000513057291 */ /* 0x000fe2000f8fe23f */
[----:B--2---:R-:W1:Y:S03]  /*8e90*/  R2UR UR4, R0 ;  /* 0x00000000000473c2 */ /* 0x004e6600000e0000 */
[----:B-1----:R-:W-:-:S04]  /*8ea0*/  UISETP.LT.AND UP0, UPT, UR4, UR5, UPT ;  /* 0x000000050400728c */ /* 0x002fc8000bf01270 */
[----:B------:R-:W-:-:S06]  /*8eb0*/  USEL UR4, UR4, UR5, !UP0 ;  /* 0x0000000504047287 */ /* 0x000fcc000c000000 */
[----:B------:R-:W-:-:S13]  /*8ec0*/  ISETP.GE.AND P0, PT, R227, UR4, PT ;  /* 0x00000004e3007c0c */ /* 0x000fda000bf06270 */
[----:B------:R-:W-:Y:S05]  /*8ed0*/  @!P0 BRA `(.L_x_519) ;  /* 0x00006af000008947 */ /* 0x000fea0003800000 */
[----:B------:R-:W-:Y:S01]  /*8ee0*/  IMAD.MOV.U32 R101, RZ, RZ, R71 ;  /* 0x000000ffff657224 */ /* 0x000fe200078e0047 */
[----:B------:R-:W-:Y:S01]  /*8ef0*/  MOV R103, R3 ;  /* 0x0000000300677202 */ /* 0x000fe20000000f00 */
[----:B------:R-:W-:Y:S01]  /*8f00*/  IMAD.MOV.U32 R100, RZ, RZ, R72 ;  /* 0x000000ffff647224 */ /* 0x000fe200078e0048 */
[----:B------:R-:W-:Y:S02]  /*8f10*/  MOV R102, R70 ;  /* 0x0000004600667202 */ /* 0x000fe40000000f00 */
.L_x_538:
[----:B------:R-:W2:Y:S01]  /*8f20*/  LDL R230, [R1+0x28] ;  /* 0x0000280001e67983 */ /* 0x000ea20000100800 */
[----:B------:R-:W-:Y:S04]  /*8f30*/  DEPBAR.LE SB0, 0x0 ;  /* 0x000080000000791a */ /* 0x000fe80000000000 */
[----:B------:R-:W-:Y:S06]  /*8f40*/  BAR.SYNC.DEFER_BLOCKING 0x0 ;  /* 0x0000000000007b1d */ /* 0x000fec0000010000 */
[----:B-1---5:R1:W3:Y:S04]  /*8f50*/  LDSM.16.M88.4 R96, [R215+0x6100] ;  /* 0x00610000d760783b */ /* 0x0222e80000000200 */
[----:B------:R1:W4:Y:S04]  /*8f60*/  LDSM.16.M88.4 R92, [R215+0x8100] ;  /* 0x00810000d75c783b */ /* 0x0003280000000200 */
[----:B------:R1:W1:Y:S04]  /*8f70*/  LDSM.16.M88.4 R16, [R208+0x3100] ;  /* 0x00310000d010783b */ /* 0x0002680000000200 */
[----:B------:R1:W1:Y:S04]  /*8f80*/  LDSM.16.M88.4 R32, [R208+0x3900] ;  /* 0x00390000d020783b */ /* 0x0002680000000200 */
[----:B------:R1:W1:Y:S04]  /*8f90*/  LDSM.16.M88.4 R48, [R208+0x4100] ;  /* 0x00410000d030783b */ /* 0x0002680000000200 */
[----:B------:R1:W1:Y:S04]  /*8fa0*/  LDSM.16.M88.4 R64, [R208+0x4900] ;  /* 0x00490000d040783b */ /* 0x0002680000000200 */
[----:B------:R1:W1:Y:S04]  /*8fb0*/  LDSM.16.M88.4 R80, [R208+0x5100] ;  /* 0x00510000d050783b */ /* 0x0002680000000200 */
[----:B------:R1:W1:Y:S04]  /*8fc0*/  LDSM.16.M88.4 R168, [R208+0x5900] ;  /* 0x00590000d0a8783b */ /* 0x0002680000000200 */
[----:B------:R1:W1:Y:S04]  /*8fd0*/  LDSM.16.M88.4 R172, [R218+0x6100] ;  /* 0x00610000daac783b */ /* 0x0002680000000200 */
[----:B------:R1:W1:Y:S04]  /*8fe0*/  LDSM.16.M88.4 R180, [R218+0x8100] ;  /* 0x00810000dab4783b */ /* 0x0002680000000200 */
[----:B------:R1:W1:Y:S04]  /*8ff0*/  LDSM.16.M88.4 R176, [R219] ;  /* 0x00000000dbb0783b */ /* 0x0002680000000200 */
[----:B------:R1:W1:Y:S04]  /*9000*/  LDSM.16.M88.4 R184, [R224] ;  /* 0x00000000e0b8783b */ /* 0x0002680000000200 */
[----:B------:R1:W1:Y:S04]  /*9010*/  LDSM.16.M88.4 R188, [R223] ;  /* 0x00000000dfbc783b */ /* 0x0002680000000200 */
[----:B------:R1:W1:Y:S04]  /*9020*/  LDSM.16.M88.4 R192, [R222] ;  /* 0x00000000dec0783b */ /* 0x0002680000000200 */
[----:B------:R1:W1:Y:S04]  /*9030*/  LDSM.16.M88.4 R196, [R221] ;  /* 0x00000000ddc4783b */ /* 0x0002680000000200 */
[----:B------:R1:W1:Y:S01]  /*9040*/  LDSM.16.M88.4 R200, [R220] ;  /* 0x00000000dcc8783b */ /* 0x0002620000000200 */
[----:B--2---:R-:W-:Y:S11]  /*9050*/  ISETP.GT.AND P0, PT, R230, R227, PT ;  /* 0x000000e3e600720c */ /* 0x004ff60003f04270 */
[----:B------:R-:W-:Y:S02]  /*9060*/  @!UPT UIADD3 URZ, URZ, URZ, URZ ;  /* 0x0000003f3f3ff290 */ /* 0x000fe4000fffe03f */
[----:B------:R-:W-:-:S05]  /*9070*/  @P0 BRA `(.L_x_520) ;  /* 0x000002c000000947 */ /* 0x000fca0003800000 */
[----:B-1-34-:R-:W2:Y:S01]  /*9080*/  LDL R15, [R1+0xc] ;  /* 0x00000c00010f7983 */ /* 0x01aea20000100800 */
[----:B------:R-:W-:Y:S01]  /*9090*/  SHF.R.S32.HI R0, RZ, 0x1f, R233 ;  /* 0x0000001fff007819 */ /* 0x000fe200000114e9 */
[C---:B------:R-:W-:Y:S01]  /*90a0*/  IMAD.WIDE.U32 R2, R233.reuse, c[0x0][0x208], RZ ;  /* 0x00008200e9027a25 */ /* 0x040fe200078e00ff */
[----:B------:R-:W-:Y:S03]  /*90b0*/  SHF.R.S32.HI R4, RZ, 0x1f, R228 ;  /* 0x0000001fff047819 */ /* 0x000fe600000114e4 */
[----:B------:R-:W-:Y:S02]  /*90c0*/  IMAD R0, R0, c[0x0][0x208], RZ ;  /* 0x0000820000007a24 */ /* 0x000fe400078e02ff */
[----:B------:R-:W-:Y:S02]  /*90d0*/  IMAD R4, R4, c[0x0][0x218], RZ ;  /* 0x0000860004047a24 */ /* 0x000fe400078e02ff */
[----:B------:R-:W-:Y:S02]  /*90e0*/  IMAD R0, R233, c[0x0][0x20c], R0 ;  /* 0x00008300e9007a24 */ /* 0x000fe400078e0200 */
[C---:B------:R-:W-:Y:S02]  /*90f0*/  IMAD R4, R228.reuse, c[0x0][0x21c], R4 ;  /* 0x00008700e4047a24 */ /* 0x040fe400078e0204 */
[----:B------:R-:W-:Y:S04]  /*9100*/  IMAD.IADD R3, R3, 0x1, R0 ;  /* 0x0000000103037824 */ /* 0x000fe800078e0200 */
[----:B------:R-:W-:Y:S05]  /*9110*/  IMAD.WIDE.U32 R2, R228, c[0x0][0x218], R2 ;  /* 0x00008600e4027a25 */ /* 0x000fea00078e0002 */
[----:B------:R-:W-:Y:S04]  /*9120*/  IADD3 R0, P0, R2, UR20, RZ ;  /* 0x0000001402007c10 */ /* 0x000fe8000ff1e0ff */
[----:B------:R-:W-:Y:S02]  /*9130*/  IADD3.X R3, R3, UR12, R4, P0, !PT ;  /* 0x0000000c03037c10 */ /* 0x000fe400087fe404 */
[C---:B------:R-:W-:Y:S04]  /*9140*/  LEA R2, P0, R0.reuse, c[0x0][0x1f8], 0x1 ;  /* 0x00007e0000027a11 */ /* 0x040fe800078008ff */
[----:B------:R-:W-:Y:S01]  /*9150*/  LEA.HI.X R0, R0, c[0x0][0x1fc], R3, 0x1, P0 ;  /* 0x00007f0000007a11 */ /* 0x000fe200000f0c03 */
[----:B------:R-:W1:Y:S04]  /*9160*/  SHFL.IDX PT, R4, R2, RZ, 0x181f ;  /* 0x00181fff02047589 */ /* 0x000e6800000e0000 */
[----:B------:R-:W-:Y:S04]  /*9170*/  SHFL.IDX PT, R3, R0, RZ, 0x181f ;  /* 0x00181fff00037589 */ /* 0x000fe800000e0000 */
[----:B------:R-:W-:Y:S04]  /*9180*/  SHFL.IDX PT, R10, R2, 0x1, 0x181f ;  /* 0x00381f00020a7f89 */ /* 0x000fe800000e0000 */
[----:B------:R-:W3:Y:S04]  /*9190*/  SHFL.IDX PT, R8, R2, 0x2, 0x181f ;  /* 0x00581f0002087f89 */ /* 0x000ee800000e0000 */
[----:B------:R-:W-:Y:S04]  /*91a0*/  SHFL.IDX PT, R7, R0, 0x1, 0x181f ;  /* 0x00381f0000077f89 */ /* 0x000fe800000e0000 */
[----:B------:R-:W4:Y:S04]  /*91b0*/  SHFL.IDX PT, R6, R2, 0x3, 0x181f ;  /* 0x00781f0002067f89 */ /* 0x000f2800000e0000 */
[----:B------:R-:W-:Y:S04]  /*91c0*/  SHFL.IDX PT, R9, R2, 0x4, 0x181f ;  /* 0x00981f0002097f89 */ /* 0x000fe800000e0000 */
[----:B------:R-:W-:Y:S04]  /*91d0*/  SHFL.IDX PT, R14, R0, 0x2, 0x181f ;  /* 0x00581f00000e7f89 */ /* 0x000fe800000e0000 */
[----:B------:R-:W5:Y:S04]  /*91e0*/  SHFL.IDX PT, R13, R0, 0x3, 0x181f ;  /* 0x00781f00000d7f89 */ /* 0x000f6800000e0000 */
[----:B------:R-:W5:Y:S04]  /*91f0*/  SHFL.IDX PT, R2, R2, 0x5, 0x181f ;  /* 0x00b81f0002027f89 */ /* 0x000f6800000e0000 */
[----:B------:R-:W-:Y:S04]  /*9200*/  SHFL.IDX PT, R12, R0, 0x4, 0x181f ;  /* 0x00981f00000c7f89 */ /* 0x000fe800000e0000 */
[----:B------:R-:W5:Y:S01]  /*9210*/  SHFL.IDX PT, R0, R0, 0x5, 0x181f ;  /* 0x00b81f0000007f89 */ /* 0x000f6200000e0000 */
[-C--:B-1----:R-:W-:Y:S02]  /*9220*/  IADD3 R4, P0, R4, R226.reuse, RZ ;  /* 0x000000e204047210 */ /* 0x082fe40007f1e0ff */
[-C--:B---3--:R-:W-:Y:S02]  /*9230*/  IADD3 R8, P5, R8, R226.reuse, RZ ;  /* 0x000000e208087210 */ /* 0x088fe40007fbe0ff */
[-C--:B----4-:R-:W-:Y:S01]  /*9240*/  IADD3 R6, P2, R6, R226.reuse, RZ ;  /* 0x000000e206067210 */ /* 0x090fe20007f5e0ff */
[--C-:B------:R-:W-:Y:S01]  /*9250*/  IMAD.X R5, R3, 0x1, R225.reuse, P0 ;  /* 0x0000000103057824 */ /* 0x100fe200000e06e1 */
[-C--:B------:R-:W-:Y:S05]  /*9260*/  IADD3 R10, P0, R10, R226.reuse, RZ ;  /* 0x000000e20a0a7210 */ /* 0x080fea0007f1e0ff */
[--C-:B------:R-:W-:Y:S02]  /*9270*/  IMAD.X R11, R7, 0x1, R225.reuse, P0 ;  /* 0x00000001070b7824 */ /* 0x100fe400000e06e1 */
[--C-:B-----5:R-:W-:Y:S01]  /*9280*/  IMAD.X R7, R13, 0x1, R225.reuse, P2 ;  /* 0x000000010d077824 */ /* 0x120fe200010e06e1 */
[-C--:B------:R-:W-:Y:S04]  /*9290*/  IADD3 R2, P0, R2, R226.reuse, RZ ;  /* 0x000000e202027210 */ /* 0x080fe80007f1e0ff */
[-C--:B------:R-:W-:Y:S01]  /*92a0*/  IADD3.X R3, R0, R225.reuse, RZ, P0, !PT ;  /* 0x000000e100037210 */ /* 0x080fe200007fe4ff */
[----:B--2---:R1:W-:Y:S04]  /*92b0*/  LDGSTS.E.BYPASS.LTC128B.128 [R15], [R4.64], !P4 ;  /* 0x00000000040f7fae */ /* 0x0043e8000e101d50 */
[----:B------:R2:W-:Y:S01]  /*92c0*/  LDGSTS.E.BYPASS.LTC128B.128 [R15+0x800], [R10.64], !P4 ;  /* 0x008000000a0f7fae */ /* 0x0005e2000e101d50 */
[----:B-1----:R-:W-:Y:S02]  /*92d0*/  IADD3 R4, P1, R9, R226, RZ ;  /* 0x000000e209047210 */ /* 0x002fe40007f3e0ff */
[----:B------:R-:W-:Y:S03]  /*92e0*/  IADD3.X R9, R14, R225, RZ, P5, !PT ;  /* 0x000000e10e097210 */ /* 0x000fe60002ffe4ff */
[----:B------:R-:W-:Y:S02]  /*92f0*/  IMAD.X R5, R12, 0x1, R225, P1 ;  /* 0x000000010c057824 */ /* 0x000fe400008e06e1 */
[----:B------:R2:W-:Y:S04]  /*9300*/  LDGSTS.E.BYPASS.LTC128B.128 [R15+0x1000], [R8.64], !P4 ;  /* 0x01000000080f7fae */ /* 0x0005e8000e101d50 */
[----:B------:R2:W-:Y:S04]  /*9310*/  LDGSTS.E.BYPASS.LTC128B.128 [R15+0x1800], [R6.64], !P4 ;  /* 0x01800000060f7fae */ /* 0x0005e8000e101d50 */
[----:B------:R2:W-:Y:S04]  /*9320*/  LDGSTS.E.BYPASS.LTC128B.128 [R15+0x2000], [R4.64], !P4 ;  /* 0x02000000040f7fae */ /* 0x0005e8000e101d50 */
[----:B------:R2:W-:Y:S02]  /*9330*/  LDGSTS.E.BYPASS.LTC128B.128 [R15+0x2800], [R2.64], !P4 ;  /* 0x02800000020f7fae */ /* 0x0005e4000e101d50 */
.L_x_520:
[----:B-1-34-:R-:W-:Y:S01]  /*9340*/  LDSM.16.M88.4 R204, [R214+0x5900] ;  /* 0x00590000d6cc783b */ /* 0x01afe20000000200 */
[-C--:B--2---:R-:W-:Y:S03]  /*9350*/  HMMA.16816.F32 R4, R96, R16.reuse, RZ ;  /* 0x000000106004723c */ /* 0x084fe600000018ff */
[----:B------:R-:W-:Y:S04]  /*9360*/  ISETP.GT.AND P0, PT, R227, R230, PT ;  /* 0x000000e6e300720c */ /* 0x000fe80003f04270 */
[----:B------:R-:W0:Y:S01]  /*9370*/  LDGDEPBAR ;  /* 0x00000000000079af */ /* 0x000e220000000000 */
        /* <DEDUP_REMOVED lines=22> */
[----:B------:R-:W-:Y:S01]  /*94e0*/  HMMA.16816.F32 R96, R96, R170, RZ ;  /* 0x000000aa6060723c */ /* 0x000fe200000018ff */
[----:B------:R-:W-:Y:S07]  /*94f0*/  LDSM.16.M88.4 R168, [R216+0x6100] ;  /* 0x00610000d8a8783b */ /* 0x000fee0000000200 */
[-C--:B------:R-:W-:Y:S08]  /*9500*/  HMMA.16816.F32 R4, R172, R176.reuse, R4 ;  /* 0x000000b0ac04723c */ /* 0x080ff00000001804 */
[C---:B------:R-:W-:Y:S08]  /*9510*/  HMMA.16816.F32 R8, R180.reuse, R176, R8 ;  /* 0x000000b0b408723c */ /* 0x040ff00000001808 */
[-C--:B------:R-:W-:Y:S08]  /*9520*/  HMMA.16816.F32 R12, R180, R178.reuse, R12 ;  /* 0x000000b2b40c723c */ /* 0x080ff0000000180c */
        /* <DEDUP_REMOVED lines=24> */
[-C--:B------:R-:W-:Y:S01]  /*96b0*/  HMMA.16816.F32 R92, R180, R202.reuse, R92 ;  /* 0x000000cab45c723c */ /* 0x080fe2000000185c */
[----:B------:R-:W3:Y:S07]  /*96c0*/  LDSM.16.M88.4 R180, [R214+0x5100] ;  /* 0x00510000d6b4783b */ /* 0x000eee0000000200 */
[----:B------:R-:W-:Y:S01]  /*96d0*/  HMMA.16816.F32 R96, R172, R202, R96 ;  /* 0x000000caac60723c */ /* 0x000fe20000001860 */
[----:B------:R-:W-:Y:S08]  /*96e0*/  LDSM.16.M88.4 R172, [R217+0x6100] ;  /* 0x00610000d9ac783b */ /* 0x000ff00000000200 */
[----:B------:R-:W4:Y:S01]  /*96f0*/  LDSM.16.M88.4 R200, [R213] ;  /* 0x00000000d5c8783b */ /* 0x000f220000000200 */
[-C--:B-1----:R-:W-:Y:S08]  /*9700*/  HMMA.16816.F32 R4, R168, R176.reuse, R4 ;  /* 0x000000b0a804723c */ /* 0x082ff00000001804 */
[C---:B--2---:R-:W-:Y:S08]  /*9710*/  HMMA.16816.F32 R8, R184.reuse, R176, R8 ;  /* 0x000000b0b808723c */ /* 0x044ff00000001808 */
[-C--:B------:R-:W-:Y:S08]  /*9720*/  HMMA.16816.F32 R12, R184, R178.reuse, R12 ;  /* 0x000000b2b80c723c */ /* 0x080ff0000000180c */
[C---:B------:R-:W-:Y:S01]  /*9730*/  HMMA.16816.F32 R16, R168.reuse, R178, R16 ;  /* 0x000000b2a810723c */ /* 0x040fe20000001810 */
[----:B------:R-:W1:Y:S07]  /*9740*/  LDSM.16.M88.4 R176, [R217+0x8100] ;  /* 0x00810000d9b0783b */ /* 0x000e6e0000000200 */
[-C--:B---3--:R-:W-:Y:S08]  /*9750*/  HMMA.16816.F32 R20, R168, R188.reuse, R20 ;  /* 0x000000bca814723c */ /* 0x088ff00000001814 */
[C---:B------:R-:W-:Y:S08]  /*9760*/  HMMA.16816.F32 R24, R184.reuse, R188, R24 ;  /* 0x000000bcb818723c */ /* 0x040ff00000001818 */
[-C--:B------:R-:W-:Y:S08]  /*9770*/  HMMA.16816.F32 R28, R184, R190.reuse, R28 ;  /* 0x000000beb81c723c */ /* 0x080ff0000000181c */
[C---:B------:R-:W-:Y:S08]  /*9780*/  HMMA.16816.F32 R32, R168.reuse, R190, R32 ;  /* 0x000000bea820723c */ /* 0x040ff00000001820 */
        /* <DEDUP_REMOVED lines=16> */
[-C--:B------:R-:W-:Y:S08]  /*9890*/  HMMA.16816.F32 R4, R172, R200.reuse, R4 ;  /* 0x000000c8ac04723c */ /* 0x080ff00000001804 */
[C---:B-1----:R-:W-:Y:S08]  /*98a0*/  HMMA.16816.F32 R8, R176.reuse, R200, R8 ;  /* 0x000000c8b008723c */ /* 0x042ff00000001808 */
        /* <DEDUP_REMOVED lines=25> */
[----:B------:R-:W2:Y:S10]  /*9a40*/  MUFU.TANH R2, R10 ;  /* 0x0000000a00027308 */ /* 0x000eb40000002400 */
[----:B------:R3:W4:Y:S10]  /*9a50*/  MUFU.TANH R0, R11 ;  /* 0x0000000b00007308 */ /* 0x0007340000002400 */
[----:B------:R4:W4:Y:S01]  /*9a60*/  MUFU.TANH R229, R12 ;  /* 0x0000000c00e57308 */ /* 0x0009220000002400 */
[----:B--2---:R-:W-:Y:S09]  /*9a70*/  STL [R1+0x4], R2 ;  /* 0x0000040201007387 */ /* 0x004ff20000100800 */
[----:B------:R2:W2:Y:S01]  /*9a80*/  MUFU.TANH R207, R13 ;  /* 0x0000000d00cf7308 */ /* 0x0004a20000002400 */
[----:B---3--:R-:W3:Y:S01]  /*9a90*/  LDSM.16.M88.4 R8, [R213+0x1000] ;  /* 0x00100000d508783b */ /* 0x008ee20000000200 */
[-C--:B-1----:R-:W-:Y:S08]  /*9aa0*/  HMMA.16816.F32 R20, R172, R4.reuse, R20 ;  /* 0x00000004ac14723c */ /* 0x082ff00000001814 */
[----:B------:R1:W1:Y:S01]  /*9ab0*/  MUFU.TANH R251, R14 ;  /* 0x0000000e00fb7308 */ /* 0x0002620000002400 */
[----:B----4-:R-:W-:Y:S01]  /*9ac0*/  STL [R1], R0 ;  /* 0x0000000001007387 */ /* 0x010fe20000100800 */
[C---:B------:R-:W-:Y:S08]  /*9ad0*/  HMMA.16816.F32 R24, R176.reuse, R4, R24 ;  /* 0x00000004b018723c */ /* 0x040ff00000001818 */
[----:B------:R4:W1:Y:S01]  /*9ae0*/  MUFU.TANH R249, R15 ;  /* 0x0000000f00f97308 */ /* 0x0008620000002400 */
[-C--:B------:R-:W-:Y:S08]  /*9af0*/  HMMA.16816.F32 R28, R176, R6.reuse, R28 ;  /* 0x00000006b01c723c */ /* 0x080ff0000000181c */
[C---:B------:R-:W-:Y:S01]  /*9b00*/  HMMA.16816.F32 R32, R172.reuse, R6, R32 ;  /* 0x00000006ac20723c */ /* 0x040fe20000001820 */
[----:B------:R-:W1:Y:S01]  /*9b10*/  MUFU.TANH R16, R16 ;  /* 0x0000001000107308 */ /* 0x000e620000002400 */
[----:B------:R-:W5:Y:S02]  /*9b20*/  LDSM.16.M88.4 R4, [R213+0x1800] ;  /* 0x00180000d504783b */ /* 0x000f640000000200 */
[----:B------:R-:W-:Y:S02]  /*9b30*/  FMUL.FTZ R20, R20, c[0x0][0x320] ;  /* 0x0000c80014147a20 */ /* 0x000fe40000410000 */
[----:B------:R-:W-:Y:S02]  /*9b40*/  FMUL.FTZ R21, R21, c[0x0][0x320] ;  /* 0x0000c80015157a20 */ /* 0x000fe40000410000 */
[----:B------:R-:W-:Y:S03]  /*9b50*/  FMUL.FTZ R22, R22, c[0x0][0x320] ;  /* 0x0000c80016167a20 */ /* 0x000fe60000410000 */
[----:B------:R-:W1:Y:S01]  /*9b60*/  MUFU.TANH R17, R17 ;  /* 0x0000001100117308 */ /* 0x000e620000002400 */
[----:B------:R-:W-:Y:S02]  /*9b70*/  FMUL.FTZ R23, R23, c[0x0][0x320] ;  /* 0x0000c80017177a20 */ /* 0x000fe40000410000 */
[----:B------:R-:W-:Y:S01]  /*9b80*/  FMUL.FTZ R24, R24, c[0x0][0x320] ;  /* 0x0000c80018187a20 */ /* 0x000fe20000410000 */
[-C--:B---3--:R-:W-:Y:S03]  /*9b90*/  HMMA.16816.F32 R36, R172, R8.reuse, R36 ;  /* 0x00000008ac24723c */ /* 0x088fe60000001824 */
[----:B------:R-:W-:Y:S02]  /*9ba0*/  FMUL.FTZ R30, R30, c[0x0][0x320] ;  /* 0x0000c8001e1e7a20 */ /* 0x000fe40000410000 */
[----:B------:R-:W-:Y:S01]  /*9bb0*/  FMUL.FTZ R25, R25, c[0x0][0x320] ;  /* 0x0000c80019197a20 */ /* 0x000fe20000410000 */
[----:B------:R4:W3:Y:S01]  /*9bc0*/  MUFU.TANH R192, R18 ;  /* 0x0000001200c07308 */ /* 0x0008e20000002400 */
[----:B------:R-:W-:Y:S01]  /*9bd0*/  FMUL.FTZ R26, R26, c[0x0][0x320] ;  /* 0x0000c8001a1a7a20 */ /* 0x000fe20000410000 */
[C---:B------:R-:W-:Y:S04]  /*9be0*/  HMMA.16816.F32 R40, R176.reuse, R8, R40 ;  /* 0x00000008b028723c */ /* 0x040fe80000001828 */
[----:B------:R-:W-:Y:S02]  /*9bf0*/  FMUL.FTZ R33, R33, c[0x0][0x320] ;  /* 0x0000c80021217a20 */ /* 0x000fe40000410000 */
[----:B------:R-:W-:Y:S02]  /*9c00*/  FMUL.FTZ R35, R35, c[0x0][0x320] ;  /* 0x0000c80023237a20 */ /* 0x000fe40000410000 */
[----:B------:R4:W1:Y:S01]  /*9c10*/  MUFU.TANH R189, R19 ;  /* 0x0000001300bd7308 */ /* 0x0008620000002400 */
[-C--:B------:R-:W-:Y:S03]  /*9c20*/  HMMA.16816.F32 R44, R176, R10.reuse, R44 ;  /* 0x0000000ab02c723c */ /* 0x080fe6000000182c */
[----:B------:R-:W-:Y:S02]  /*9c30*/  FMUL.FTZ R27, R27, c[0x0][0x320] ;  /* 0x0000c8001b1b7a20 */ /* 0x000fe40000410000 */
[----:B------:R-:W-:Y:S02]  /*9c40*/  FMUL.FTZ R28, R28, c[0x0][0x320] ;  /* 0x0000c8001c1c7a20 */ /* 0x000fe40000410000 */
[----:B------:R-:W-:Y:S01]  /*9c50*/  FMUL.FTZ R36, R36, c[0x0][0x320] ;  /* 0x0000c80024247a20 */ /* 0x000fe20000410000 */
[C---:B------:R-:W-:Y:S01]  /*9c60*/  HMMA.16816.F32 R48, R172.reuse, R10, R48 ;  /* 0x0000000aac30723c */ /* 0x040fe20000001830 */
[----:B------:R-:W1:Y:S01]  /*9c70*/  MUFU.TANH R20, R20 ;  /* 0x0000001400147308 */ /* 0x000e620000002400 */
[----:B------:R-:W1:Y:S02]  /*9c80*/  LDSM.16.M88.4 R8, [R213+0x2000] ;  /* 0x00200000d508783b */ /* 0x000e640000000200 */
[----:B------:R-:W-:Y:S02]  /*9c90*/  FMUL.FTZ R37, R37, c[0x0][0x320] ;  /* 0x0000c80025257a20 */ /* 0x000fe40000410000 */
[----:B------:R-:W-:Y:S02]  /*9ca0*/  FMUL.FTZ R38, R38, c[0x0][0x320] ;  /* 0x0000c80026267a20 */ /* 0x000fe40000410000 */
[-C--:B-----5:R-:W-:Y:S03]  /*9cb0*/  HMMA.16816.F32 R52, R172, R4.reuse, R52 ;  /* 0x00000004ac34723c */ /* 0x0a0fe60000001834 */
[----:B------:R-:W1:Y:S01]  /*9cc0*/  MUFU.TANH R21, R21 ;  /* 0x0000001500157308 */ /* 0x000e620000002400 */
[----:B------:R-:W-:Y:S02]  /*9cd0*/  FMUL.FTZ R29, R29, c[0x0][0x320] ;  /* 0x0000c8001d1d7a20 */ /* 0x000fe40000410000 */
[----:B------:R-:W-:Y:S02]  /*9ce0*/  FMUL.FTZ R31, R31, c[0x0][0x320] ;  /* 0x0000c8001f1f7a20 */ /* 0x000fe40000410000 */
[C---:B------:R-:W-:Y:S04]  /*9cf0*/  HMMA.16816.F32 R56, R176.reuse, R4, R56 ;  /* 0x00000004b038723c */ /* 0x040fe80000001838 */
[----:B------:R-:W-:Y:S01]  /*9d00*/  FMUL.FTZ R32, R32, c[0x0][0x320] ;  /* 0x0000c80020207a20 */ /* 0x000fe20000410000 */
[----:B------:R4:W2:Y:S01]  /*9d10*/  MUFU.TANH R182, R22 ;  /* 0x0000001600b67308 */ /* 0x0008a20000002400 */
[----:B------:R-:W-:Y:S02]  /*9d20*/  FMUL.FTZ R34, R34, c[0x0][0x320] ;  /* 0x0000c80022227a20 */ /* 0x000fe40000410000 */
[-C--:B------:R-:W-:Y:S04]  /*9d30*/  HMMA.16816.F32 R60, R176, R6.reuse, R60 ;  /* 0x00000006b03c723c */ /* 0x080fe8000000183c */
[----:B------:R-:W-:Y:S02]  /*9d40*/  FMUL.FTZ R48, R48, c[0x0][0x320] ;  /* 0x0000c80030307a20 */ /* 0x000fe40000410000 */
[----:B------:R-:W-:Y:S01]  /*9d50*/  FMUL.FTZ R49, R49, c[0x0][0x320] ;  /* 0x0000c80031317a20 */ /* 0x000fe20000410000 */
[----:B------:R4:W2:Y:S01]  /*9d60*/  MUFU.TANH R171, R23 ;  /* 0x0000001700ab7308 */ /* 0x0008a20000002400 */
[C---:B------:R-:W-:Y:S01]  /*9d70*/  HMMA.16816.F32 R64, R172.reuse, R6, R64 ;  /* 0x00000006ac40723c */ /* 0x040fe20000001840 */
[----:B------:R-:W5:Y:S01]  /*9d80*/  LDSM.16.M88.4 R4, [R213+0x2800] ;  /* 0x00280000d504783b */ /* 0x000f620000000200 */
[----:B------:R-:W-:Y:S04]  /*9d90*/  DEPBAR.LE SB0, 0x0 ;  /* 0x000080000000791a */ /* 0x000fe80000000000 */
[----:B------:R-:W-:Y:S02]  /*9da0*/  FMUL.FTZ R50, R50, c[0x0][0x320] ;  /* 0x0000c80032327a20 */ /* 0x000fe40000410000 */
[----:B------:R-:W-:Y:S01]  /*9db0*/  FMUL.FTZ R51, R51, c[0x0][0x320] ;  /* 0x0000c80033337a20 */ /* 0x000fe20000410000 */
[----:B------:R4:W2:Y:S01]  /*9dc0*/  MUFU.TANH R206, R24 ;  /* 0x0000001800ce7308 */ /* 0x0008a20000002400 */
[----:B------:R-:W-:Y:S01]  /*9dd0*/  BAR.SYNC.DEFER_BLOCKING 0x0 ;  /* 0x0000000000007b1d */ /* 0x000fe20000010000 */
[-C--:B-1----:R-:W-:Y:S05]  /*9de0*/  HMMA.16816.F32 R68, R172, R8.reuse, R68 ;  /* 0x00000008ac44723c */ /* 0x082fea0000001844 */
[----:B------:R-:W-:Y:S02]  /*9df0*/  FMUL.FTZ R52, R52, c[0x0][0x320] ;  /* 0x0000c80034347a20 */ /* 0x000fe40000410000 */
[----:B------:R-:W-:Y:S01]  /*9e00*/  FMUL.FTZ R53, R53, c[0x0][0x320] ;  /* 0x0000c80035357a20 */ /* 0x000fe20000410000 */
[----:B------:R4:W1:Y:S01]  /*9e10*/  MUFU.TANH R204, R25 ;  /* 0x0000001900cc7308 */ /* 0x0008620000002400 */
[C---:B------:R-:W-:Y:S04]  /*9e20*/  HMMA.16816.F32 R72, R176.reuse, R8, R72 ;  /* 0x00000008b048723c */ /* 0x040fe80000001848 */
[----:B------:R-:W-:Y:S02]  /*9e30*/  FMUL.FTZ R54, R54, c[0x0][0x320] ;  /* 0x0000c80036367a20 */ /* 0x000fe40000410000 */
[----:B------:R-:W-:Y:S02]  /*9e40*/  FMUL.FTZ R55, R55, c[0x0][0x320] ;  /* 0x0000c80037377a20 */ /* 0x000fe40000410000 */
[-C--:B------:R-:W-:Y:S01]  /*9e50*/  HMMA.16816.F32 R76, R176, R10.reuse, R76 ;  /* 0x0000000ab04c723c */ /* 0x080fe2000000184c */
[----:B------:R4:W1:Y:S03]  /*9e60*/  MUFU.TANH R239, R26 ;  /* 0x0000001a00ef7308 */ /* 0x0008660000002400 */
[----:B------:R-:W-:Y:S02]  /*9e70*/  FMUL.FTZ R56, R56, c[0x0][0x320] ;  /* 0x0000c80038387a20 */ /* 0x000fe40000410000 */
[----:B------:R-:W-:Y:S02]  /*9e80*/  FMUL.FTZ R59, R59, c[0x0][0x320] ;  /* 0x0000c8003b3b7a20 */ /* 0x000fe40000410000 */
[C---:B------:R-:W-:Y:S03]  /*9e90*/  HMMA.16816.F32 R80, R172.reuse, R10, R80 ;  /* 0x0000000aac50723c */ /* 0x040fe60000001850 */
[----:B------:R4:W1:Y:S01]  /*9ea0*/  MUFU.TANH R237, R27 ;  /* 0x0000001b00ed7308 */ /* 0x0008620000002400 */
[----:B------:R-:W-:Y:S02]  /*9eb0*/  FMUL.FTZ R60, R60, c[0x0][0x320] ;  /* 0x0000c8003c3c7a20 */ /* 0x000fe40000410000 */
[----:B------:R-:W-:Y:S02]  /*9ec0*/  FMUL.FTZ R61, R61, c[0x0][0x320] ;  /* 0x0000c8003d3d7a20 */ /* 0x000fe40000410000 */
[-C--:B-----5:R-:W-:Y:S04]  /*9ed0*/  HMMA.16816.F32 R84, R172, R4.reuse, R84 ;  /* 0x00000004ac54723c */ /* 0x0a0fe80000001854 */
[----:B------:R-:W-:Y:S01]  /*9ee0*/  FMUL.FTZ R63, R63, c[0x0][0x320] ;  /* 0x0000c8003f3f7a20 */ /* 0x000fe20000410000 */
[----:B------:R4:W1:Y:S01]  /*9ef0*/  MUFU.TANH R193, R28 ;  /* 0x0000001c00c17308 */ /* 0x0008620000002400 */
[----:B------:R-:W-:Y:S02]  /*9f00*/  FMUL.FTZ R64, R64, c[0x0][0x320] ;  /* 0x0000c80040407a20 */ /* 0x000fe40000410000 */
[C---:B------:R-:W-:Y:S04]  /*9f10*/  HMMA.16816.F32 R88, R176.reuse, R4, R88 ;  /* 0x00000004b058723c */ /* 0x040fe80000001858 */
[----:B------:R-:W-:Y:S02]  /*9f20*/  FMUL.FTZ R65, R65, c[0x0][0x320] ;  /* 0x0000c80041417a20 */ /* 0x000fe40000410000 */
[----:B------:R-:W-:Y:S01]  /*9f30*/  FMUL.FTZ R66, R66, c[0x0][0x320] ;  /* 0x0000c80042427a20 */ /* 0x000fe20000410000 */
[----:B------:R4:W1:Y:S01]  /*9f40*/  MUFU.TANH R190, R29 ;  /* 0x0000001d00be7308 */ /* 0x0008620000002400 */
[-C--:B------:R-:W-:Y:S04]  /*9f50*/  HMMA.16816.F32 R92, R176, R6.reuse, R92 ;  /* 0x00000006b05c723c */ /* 0x080fe8000000185c */
[----:B------:R-:W-:Y:S02]  /*9f60*/  FMUL.FTZ R67, R67, c[0x0][0x320] ;  /* 0x0000c80043437a20 */ /* 0x000fe40000410000 */
[----:B------:R-:W-:Y:S02]  /*9f70*/  FMUL.FTZ R68, R68, c[0x0][0x320] ;  /* 0x0000c80044447a20 */ /* 0x000fe40000410000 */
[----:B------:R-:W-:Y:S01]  /*9f80*/  HMMA.16816.F32 R96, R172, R6, R96 ;  /* 0x00000006ac60723c */ /* 0x000fe20000001860 */
[----:B------:R4:W1:Y:S03]  /*9f90*/  MUFU.TANH R236, R30 ;  /* 0x0000001e00ec7308 */ /* 0x0008660000002400 */
[----:B------:R-:W-:Y:S02]  /*9fa0*/  FMUL.FTZ R69, R69, c[0x0][0x320] ;  /* 0x0000c80045457a20 */ /* 0x000fe40000410000 */
[----:B------:R-:W-:Y:S02]  /*9fb0*/  FMUL.FTZ R70, R70, c[0x0][0x320] ;  /* 0x0000c80046467a20 */ /* 0x000fe40000410000 */
[----:B------:R-:W-:Y:S03]  /*9fc0*/  FMUL.FTZ R71, R71, c[0x0][0x320] ;  /* 0x0000c80047477a20 */ /* 0x000fe60000410000 */
[----:B------:R4:W1:Y:S01]  /*9fd0*/  MUFU.TANH R235, R31 ;  /* 0x0000001f00eb7308 */ /* 0x0008620000002400 */
[----:B------:R-:W-:Y:S02]  /*9fe0*/  FMUL.FTZ R72, R72, c[0x0][0x320] ;  /* 0x0000c80048487a20 */ /* 0x000fe40000410000 */
[----:B------:R-:W-:Y:S02]  /*9ff0*/  FMUL.FTZ R73, R73, c[0x0][0x320] ;  /* 0x0000c80049497a20 */ /* 0x000fe40000410000 */
[----:B------:R-:W-:Y:S02]  /*a000*/  FMUL.FTZ R74, R74, c[0x0][0x320] ;  /* 0x0000c8004a4a7a20 */ /* 0x000fe40000410000 */
[----:B------:R-:W-:Y:S02]  /*a010*/  FMUL.FTZ R75, R75, c[0x0][0x320] ;  /* 0x0000c8004b4b7a20 */ /* 0x000fe40000410000 */
[----:B------:R-:W-:Y:S01]  /*a020*/  FMUL.FTZ R76, R76, c[0x0][0x320] ;  /* 0x0000c8004c4c7a20 */ /* 0x000fe20000410000 */
[----:B------:R4:W1:Y:S01]  /*a030*/  MUFU.TANH R15, R32 ;  /* 0x00000020000f7308 */ /* 0x0008620000002400 */
        /* <DEDUP_REMOVED lines=94> */
[----:B------:R-:W1:Y:S10]  /*a620*/  MUFU.TANH R92, R92 ;  /* 0x0000005c005c7308 */ /* 0x000e740000002400 */
[----:B------:R-:W1:Y:S10]  /*a630*/  MUFU.TANH R93, R93 ;  /* 0x0000005d005d7308 */ /* 0x000e740000002400 */
[----:B------:R4:W1:Y:S10]  /*a640*/  MUFU.TANH R91, R94 ;  /* 0x0000005e005b7308 */ /* 0x0008740000002400 */
[----:B------:R4:W1:Y:S10]  /*a650*/  MUFU.TANH R79, R95 ;  /* 0x0000005f004f7308 */ /* 0x0008740000002400 */
[----:B------:R-:W1:Y:S10]  /*a660*/  MUFU.TANH R96, R96 ;  /* 0x0000006000607308 */ /* 0x000e740000002400 */
[----:B------:R-:W1:Y:S10]  /*a670*/  MUFU.TANH R97, R97 ;  /* 0x0000006100617308 */ /* 0x000e740000002400 */
[----:B------:R-:W1:Y:S10]  /*a680*/  MUFU.TANH R98, R98 ;  /* 0x0000006200627308 */ /* 0x000e740000002400 */
[----:B------:R-:W1:Y:S01]  /*a690*/  MUFU.TANH R99, R99 ;  /* 0x0000006300637308 */ /* 0x000e620000002400 */
[----:B------:R-:W-:-:S05]  /*a6a0*/  @!P0 BRA `(.L_x_521) ;  /* 0x000003d000008947 */ /* 0x000fca0003800000 */
[----:B--234-:R-:W2:Y:S01]  /*a6b0*/  LDL R2, [R1+0x34] ;  /* 0x0000340001027983 */ /* 0x01cea20000100800 */
[----:B------:R-:W-:Y:S01]  /*a6c0*/  IMAD.MOV.U32 R228, RZ, RZ, RZ ;  /* 0x000000ffffe47224 */ /* 0x000fe200078e00ff */
[----:B------:R-:W-:Y:S02]  /*a6d0*/  PLOP3.LUT P1, PT, PT, PT, UP3, 0x80, 0x0 ;  /* 0x000000000000781c */ /* 0x000fe40003f2f038 */
[----:B------:R-:W3:Y:S01]  /*a6e0*/  LDL R0, [R1+0x10] ;  /* 0x0000100001007983 */ /* 0x000ee20000100800 */
[----:B------:R-:W-:Y:S03]  /*a6f0*/  PLOP3.LUT P0, PT, PT, PT, UP3, 0x80, 0x0 ;  /* 0x000000000000781c */ /* 0x000fe60003f0f038 */
[----:B------:R-:W4:Y:S01]  /*a700*/  LDL R18, [R1+0x8] ;  /* 0x0000080001127983 */ /* 0x000f220000100800 */
[----:B--2---:R-:W-:Y:S05]  /*a710*/  IMAD R2, R227, 0x60, R2 ;  /* 0x00000060e3027824 */ /* 0x004fea00078e0202 */
[----:B---3--:R-:W-:Y:S05]  /*a720*/  IADD3 R2, R2, -0x60, R0 ;  /* 0xffffffa002027810 */ /* 0x008fea0007ffe000 */
        /* <DEDUP_REMOVED lines=8> */
[----:B------:R-:W-:Y:S03]  /*a7b0*/  @!P3 LEA.HI.X R5, R3, c[0x0][0x2a4], R5, 0x2, P0 ;  /* 0x0000a9000305ba11 */ /* 0x000fe600000f1405 */
[C---:B------:R-:W-:Y:S01]  /*a7c0*/  IMAD.WIDE.U32 R2, R233.reuse, c[0x0][0x1e0], RZ ;  /* 0x00007800e9027a25 */ /* 0x040fe200078e00ff */
[----:B------:R-:W-:Y:S01]  /*a7d0*/  SHF.R.S32.HI R0, RZ, 0x1f, R233 ;  /* 0x0000001fff007819 */ /* 0x000fe200000114e9 */
[----:B------:R-:W2:Y:S04]  /*a7e0*/  @!P3 LDG.E R228, [R4.64] ;  /* 0x0000001004e4b981 */ /* 0x000ea8000c1e1900 */
[----:B------:R-:W-:Y:S04]  /*a7f0*/  IMAD R0, R0, c[0x0][0x1e0], RZ ;  /* 0x0000780000007a24 */ /* 0x000fe800078e02ff */
[----:B------:R-:W-:Y:S04]  /*a800*/  IMAD R0, R233, c[0x0][0x1e4], R0 ;  /* 0x00007900e9007a24 */ /* 0x000fe800078e0200 */
[----:B------:R-:W-:Y:S01]  /*a810*/  IMAD.IADD R3, R3, 0x1, R0 ;  /* 0x0000000103037824 */ /* 0x000fe200078e0200 */
[----:B--2---:R-:W-:Y:S03]  /*a820*/  SHF.R.S32.HI R4, RZ, 0x1f, R228 ;  /* 0x0000001fff047819 */ /* 0x004fe600000114e4 */
[----:B------:R-:W-:Y:S04]  /*a830*/  IMAD.WIDE.U32 R2, R228, c[0x0][0x1f0], R2 ;  /* 0x00007c00e4027a25 */ /* 0x000fe800078e0002 */
[----:B------:R-:W-:Y:S01]  /*a840*/  IMAD R4, R4, c[0x0][0x1f0], RZ ;  /* 0x00007c0004047a24 */ /* 0x000fe200078e02ff */
[----:B------:R-:W-:Y:S03]  /*a850*/  IADD3 R0, P0, R2, UR10, RZ ;  /* 0x0000000a02007c10 */ /* 0x000fe6000ff1e0ff */
[----:B------:R-:W-:Y:S05]  /*a860*/  IMAD R4, R228, c[0x0][0x1f4], R4 ;  /* 0x00007d00e4047a24 */ /* 0x000fea00078e0204 */
[----:B------:R-:W-:Y:S02]  /*a870*/  IADD3.X R3, R3, UR6, R4, P0, !PT ;  /* 0x0000000603037c10 */ /* 0x000fe400087fe404 */
[C---:B------:R-:W-:Y:S04]  /*a880*/  LEA R2, P0, R0.reuse, c[0x0][0x1c8], 0x1 ;  /* 0x0000720000027a11 */ /* 0x040fe800078008ff */
[----:B------:R-:W-:Y:S01]  /*a890*/  LEA.HI.X R0, R0, c[0x0][0x1cc], R3, 0x1, P0 ;  /* 0x0000730000007a11 */ /* 0x000fe200000f0c03 */
[----:B------:R-:W2:Y:S04]  /*a8a0*/  SHFL.IDX PT, R4, R2, RZ, 0x181f ;  /* 0x00181fff02047589 */ /* 0x000ea800000e0000 */
[----:B------:R-:W3:Y:S04]  /*a8b0*/  SHFL.IDX PT, R3, R0, RZ, 0x181f ;  /* 0x00181fff00037589 */ /* 0x000ee800000e0000 */
[----:B------:R-:W5:Y:S04]  /*a8c0*/  SHFL.IDX PT, R10, R2, 0x1, 0x181f ;  /* 0x00381f00020a7f89 */ /* 0x000f6800000e0000 */
[----:B------:R-:W1:Y:S04]  /*a8d0*/  SHFL.IDX PT, R8, R2, 0x2, 0x181f ;  /* 0x00581f0002087f89 */ /* 0x000e6800000e0000 */
[----:B------:R-:W1:Y:S04]  /*a8e0*/  SHFL.IDX PT, R7, R0, 0x1, 0x181f ;  /* 0x00381f0000077f89 */ /* 0x000e6800000e0000 */
[----:B------:R-:W1:Y:S04]  /*a8f0*/  SHFL.IDX PT, R6, R2, 0x3, 0x181f ;  /* 0x00781f0002067f89 */ /* 0x000e6800000e0000 */
[----:B------:R-:W-:Y:S01]  /*a900*/  SHFL.IDX PT, R9, R2, 0x4, 0x181f ;  /* 0x00981f0002097f89 */ /* 0x000fe200000e0000 */
[-C--:B--2---:R-:W-:Y:S03]  /*a910*/  IADD3 R4, P0, R4, R226.reuse, RZ ;  /* 0x000000e204047210 */ /* 0x084fe60007f1e0ff */
[----:B------:R-:W-:Y:S02]  /*a920*/  SHFL.IDX PT, R14, R0, 0x2, 0x181f ;  /* 0x00581f00000e7f89 */ /* 0x000fe400000e0000 */
[--C-:B---3--:R-:W-:Y:S02]  /*a930*/  IMAD.X R5, R3, 0x1, R225.reuse, P0 ;  /* 0x0000000103057824 */ /* 0x108fe400000e06e1 */
[----:B------:R-:W2:Y:S01]  /*a940*/  SHFL.IDX PT, R13, R0, 0x3, 0x181f ;  /* 0x00781f00000d7f89 */ /* 0x000ea200000e0000 */
[-C--:B-----5:R-:W-:Y:S03]  /*a950*/  IADD3 R10, P0, R10, R226.reuse, RZ ;  /* 0x000000e20a0a7210 */ /* 0x0a0fe60007f1e0ff */
[----:B----4-:R3:W-:Y:S01]  /*a960*/  LDGSTS.E.BYPASS.LTC128B.128 [R18+0x3100], [R4.64], !P4 ;  /* 0x0310000004127fae */ /* 0x0107e2000e101d50 */
[-C--:B-1----:R-:W-:Y:S03]  /*a970*/  IADD3 R8, P5, R8, R226.reuse, RZ ;  /* 0x000000e208087210 */ /* 0x082fe60007fbe0ff */
[----:B------:R-:W1:Y:S01]  /*a980*/  SHFL.IDX PT, R2, R2, 0x5, 0x181f ;  /* 0x00b81f0002027f89 */ /* 0x000e6200000e0000 */
[--C-:B------:R-:W-:Y:S03]  /*a990*/  IMAD.X R11, R7, 0x1, R225.reuse, P0 ;  /* 0x00000001070b7824 */ /* 0x100fe600000e06e1 */
[----:B------:R-:W4:Y:S01]  /*a9a0*/  SHFL.IDX PT, R12, R0, 0x4, 0x181f ;  /* 0x00981f00000c7f89 */ /* 0x000f2200000e0000 */
[-C--:B------:R-:W-:Y:S03]  /*a9b0*/  IADD3 R6, P2, R6, R226.reuse, RZ ;  /* 0x000000e206067210 */ /* 0x080fe60007f5e0ff */
[----:B------:R-:W5:Y:S04]  /*a9c0*/  SHFL.IDX PT, R0, R0, 0x5, 0x181f ;  /* 0x00b81f0000007f89 */ /* 0x000f6800000e0000 */
[----:B------:R5:W-:Y:S01]  /*a9d0*/  LDGSTS.E.BYPASS.LTC128B.128 [R18+0x3900], [R10.64], !P4 ;  /* 0x039000000a127fae */ /* 0x000be2000e101d50 */
[--C-:B--2---:R-:W-:Y:S01]  /*a9e0*/  IMAD.X R7, R13, 0x1, R225.reuse, P2 ;  /* 0x000000010d077824 */ /* 0x104fe200010e06e1 */
[-C--:B---3--:R-:W-:Y:S01]  /*a9f0*/  IADD3 R4, P1, R9, R226.reuse, RZ ;  /* 0x000000e209047210 */ /* 0x088fe20007f3e0ff */
[--C-:B------:R-:W-:Y:S01]  /*aa00*/  IMAD.X R9, R14, 0x1, R225.reuse, P5 ;  /* 0x000000010e097824 */ /* 0x100fe200028e06e1 */
[----:B-1----:R-:W-:Y:S03]  /*aa10*/  IADD3 R2, P0, R2, R226, RZ ;  /* 0x000000e202027210 */ /* 0x002fe60007f1e0ff */
[--C-:B----4-:R-:W-:Y:S01]  /*aa20*/  IMAD.X R5, R12, 0x1, R225.reuse, P1 ;  /* 0x000000010c057824 */ /* 0x110fe200008e06e1 */
[----:B------:R1:W-:Y:S01]  /*aa30*/  LDGSTS.E.BYPASS.LTC128B.128 [R18+0x4100], [R8.64], !P4 ;  /* 0x0410000008127fae */ /* 0x0003e2000e101d50 */
[----:B-----5:R-:W-:Y:S03]  /*aa40*/  IMAD.X R3, R0, 0x1, R225, P0 ;  /* 0x0000000100037824 */ /* 0x020fe600000e06e1 */
[----:B------:R1:W-:Y:S04]  /*aa50*/  LDGSTS.E.BYPASS.LTC128B.128 [R18+0x4900], [R6.64], !P4 ;  /* 0x0490000006127fae */ /* 0x0003e8000e101d50 */
[----:B------:R1:W-:Y:S04]  /*aa60*/  LDGSTS.E.BYPASS.LTC128B.128 [R18+0x5100], [R4.64], !P4 ;  /* 0x0510000004127fae */ /* 0x0003e8000e101d50 */
[----:B------:R1:W-:Y:S02]  /*aa70*/  LDGSTS.E.BYPASS.LTC128B.128 [R18+0x5900], [R2.64], !P4 ;  /* 0x0590000002127fae */ /* 0x0003e4000e101d50 */
.L_x_521:
[----:B-1234-:R-:W2:Y:S01]  /*aa80*/  LDL R2, [R1+0x2c] ;  /* 0x00002c0001027983 */ /* 0x01eea20000100800 */
[----:B------:R-:W-:Y:S02]  /*aa90*/  PLOP3.LUT P1, PT, PT, PT, UP2, 0x80, 0x0 ;  /* 0x000000000000781c */ /* 0x000fe40003f2f028 */
[----:B------:R-:W-:Y:S01]  /*aaa0*/  PLOP3.LUT P0, PT, PT, PT, UP2, 0x80, 0x0 ;  /* 0x000000000000781c */ /* 0x000fe20003f0f028 */
[----:B------:R-:W3:Y:S04]  /*aab0*/  LDL R58, [R1+0x24] ;  /* 0x00002400013a7983 */ /* 0x000ee80000100800 */
[----:B------:R-:W0:Y:S06]  /*aac0*/  LDGDEPBAR ;  /* 0x00000000000079af */ /* 0x000e2c0000000000 */
[----:B--2---:R-:W-:Y:S04]  /*aad0*/  @P1 IMAD.HI.U32 R0, R2, c[0x0][0x2c8], RZ ;  /* 0x0000b20002001a27 */ /* 0x004fe800078e00ff */
[----:B------:R-:W-:Y:S01]  /*aae0*/  IMAD.MOV.U32 R5, RZ, RZ, R2 ;  /* 0x000000ffff057224 */ /* 0x000fe200078e0002 */
[----:B------:R-:W-:Y:S01]  /*aaf0*/  @P0 SHF.R.U32.HI R5, RZ, c[0x0][0x2cc], R0 ;  /* 0x0000b300ff050a19 */ /* 0x000fe20000011600 */
[----:B------:R-:W-:Y:S01]  /*ab00*/  IMAD R0, R227, -0x60, RZ ;  /* 0xffffffa0e3007824 */ /* 0x000fe200078e02ff */
[----:B------:R-:W-:Y:S01]  /*ab10*/  PLOP3.LUT P0, PT, PT, PT, UP1, 0x40, 0x0 ;  /* 0x000000000000781c */ /* 0x000fe20003f0e818 */
[----:B------:R-:W-:Y:S02]  /*ab20*/  IMAD.MOV.U32 R2, RZ, RZ, c[0x0][0x2ac] ;  /* 0x0000ab00ff027624 */ /* 0x000fe400078e00ff */
[----:B------:R-:W1:Y:S01]  /*ab30*/  SHFL.IDX PT, R4, R5, RZ, 0x1c1f ;  /* 0x001c1fff05047589 */ /* 0x000e6200000e0000 */
[----:B---3--:R-:W-:Y:S05]  /*ab40*/  IADD3 R7, -R58, 0x1, R0 ;  /* 0x000000013a077810 */ /* 0x008fea0007ffe100 */
[----:B------:R-:W-:Y:S05]  /*ab50*/  IMAD R7, R2, c[0x0][0x1d0], R7 ;  /* 0x0000740002077a24 */ /* 0x000fea00078e0207 */
[----:B------:R-:W-:Y:S04]  /*ab60*/  IADD3 R7, R7, -c[0x0][0x168], RZ ;  /* 0x80005a0007077a10 */ /* 0x000fe80007ffe0ff */
[C---:B------:R-:W-:Y:S02]  /*ab70*/  IADD3 R6, R7.reuse, c[0x0][0x328], RZ ;  /* 0x0000ca0007067a10 */ /* 0x040fe40007ffe0ff */
[----:B------:R-:W-:Y:S03]  /*ab80*/  IADD3 R7, R7, UR13, RZ ;  /* 0x0000000d07077c10 */ /* 0x000fe6000fffe0ff */
[--C-:B-1----:R-:W-:Y:S02]  /*ab90*/  IMAD.IADD R3, R6, 0x1, R4.reuse ;  /* 0x0000000106037824 */ /* 0x102fe400078e0204 */
[----:B------:R-:W-:Y:S01]  /*aba0*/  IMAD.IADD R2, R7, 0x1, R4 ;  /* 0x0000000107027824 */ /* 0x000fe200078e0204 */
[----:B------:R-:W-:-:S05]  /*abb0*/  @P0 BRA `(.L_x_522) ;  /* 0x000001a000000947 */ /* 0x000fca0003800000 */
[----:B------:R-:W-:Y:S01]  /*abc0*/  MOV R8, c[0x0][0x2ac] ;  /* 0x0000ab0000087a02 */ /* 0x000fe20000000f00 */
[----:B------:R-:W-:Y:S04]  /*abd0*/  BSSY B0, `(.L_x_523) ;  /* 0x0000013000007945 */ /* 0x000fe80003800000 */
[----:B------:R-:W-:Y:S05]  /*abe0*/  IMAD R4, R8, c[0x0][0x1d0], R4 ;  /* 0x0000740008047a24 */ /* 0x000fea00078e0204 */
[----:B------:R-:W-:Y:S04]  /*abf0*/  IADD3 R4, R4, -c[0x0][0x168], RZ ;  /* 0x80005a0004047a10 */ /* 0x000fe80007ffe0ff */
[----:B------:R-:W-:Y:S11]  /*ac00*/  ISETP.GT.AND P0, PT, R4, -0x1, PT ;  /* 0xffffffff0400780c */ /* 0x000ff60003f04270 */
[----:B------:R-:W-:Y:S02]  /*ac10*/  @!UPT UIADD3 URZ, URZ, URZ, URZ ;  /* 0x0000003f3f3ff290 */ /* 0x000fe4000fffe03f */
[----:B------:R-:W-:-:S05]  /*ac20*/  @P0 BRA `(.L_x_524) ;  /* 0x0000008000000947 */ /* 0x000fca0003800000 */
[----:B------:R-:W-:Y:S01]  /*ac30*/  LOP3.LUT R4, RZ, R4, RZ, 0x33, !PT ;  /* 0x00000004ff047212 */ /* 0x000fe200078e33ff */
[----:B------:R-:W-:Y:S05]  /*ac40*/  IMAD.MOV.U32 R8, RZ, RZ, c[0x0][0x32c] ;  /* 0x0000cb00ff087624 */ /* 0x000fea00078e00ff */
[----:B------:R-:W-:Y:S11]  /*ac50*/  ISETP.NE.AND P0, PT, R8, 0x1, PT ;  /* 0x000000010800780c */ /* 0x000ff60003f05270 */
[----:B------:R-:W-:Y:S02]  /*ac60*/  @!UPT UIADD3 URZ, URZ, URZ, URZ ;  /* 0x0000003f3f3ff290 */ /* 0x000fe4000fffe03f */
[----:B------:R-:W-:Y:S05]  /*ac70*/  @P0 IMAD.HI.U32 R8, R4, c[0x0][0x330], RZ ;  /* 0x0000cc0004080a27 */ /* 0x000fea00078e00ff */
[----:B------:R-:W-:Y:S04]  /*ac80*/  @P0 SHF.R.U32.HI R4, RZ, c[0x0][0x334], R8 ;  /* 0x0000cd00ff040a19 */ /* 0x000fe80000011608 */
[----:B------:R-:W-:Y:S01]  /*ac90*/  LOP3.LUT R4, RZ, R4, RZ, 0x33, !PT ;  /* 0x00000004ff047212 */ /* 0x000fe200078e33ff */
[----:B------:R-:W-:-:S05]  /*aca0*/  BRA `(.L_x_525) ;  /* 0x0000005000007947 */ /* 0x000fca0003800000 */
.L_x_524:
[----:B------:R-:W-:Y:S04]  /*acb0*/  MOV R8, c[0x0][0x32c] ;  /* 0x0000cb0000087a02 */ /* 0x000fe80000000f00 */
[----:B------:R-:W-:Y:S11]  /*acc0*/  ISETP.NE.AND P0, PT, R8, 0x1, PT ;  /* 0x000000010800780c */ /* 0x000ff60003f05270 */
[----:B------:R-:W-:Y:S02]  /*acd0*/  @!UPT UIADD3 URZ, URZ, URZ, URZ ;  /* 0x0000003f3f3ff290 */ /* 0x000fe4000fffe03f */
[----:B------:R-:W-:Y:S05]  /*ace0*/  @P0 IMAD.HI.U32 R8, R4, c[0x0][0x330], RZ ;  /* 0x0000cc0004080a27 */ /* 0x000fea00078e00ff */
[----:B------:R-:W-:Y:S02]  /*acf0*/  @P0 SHF.R.U32.HI R4, RZ, c[0x0][0x334], R8 ;  /* 0x0000cd00ff040a19 */ /* 0x000fe40000011608 */
.L_x_525:
[----:B------:R-:W-:Y:S05]  /*ad00*/  BSYNC B0 ;  /* 0x0000000000007941 */ /* 0x000fea0003800000 */
.L_x_523:
[----:B------:R-:W-:Y:S04]  /*ad10*/  IMAD.IADD R8, R0, 0x1, -R58 ;  /* 0x0000000100087824 */ /* 0x000fe800078e0a3a */
[----:B------:R-:W-:Y:S05]  /*ad20*/  IMAD R4, R4, c[0x0][0x32c], R8 ;  /* 0x0000cb0004047a24 */ /* 0x000fea00078e0208 */
[----:B------:R-:W-:Y:S02]  /*ad30*/  IADD3 R8, R4, c[0x0][0x32c], RZ ;  /* 0x0000cb0004087a10 */ /* 0x000fe40007ffe0ff */
[----:B------:R-:W-:Y:S02]  /*ad40*/  IMNMX R2, R2, R4, !PT ;  /* 0x0000000402027217 */ /* 0x000fe40007800200 */
[----:B------:R-:W-:Y:S02]  /*ad50*/  IMNMX R3, R3, R8, PT ;  /* 0x0000000803037217 */ /* 0x000fe40003800200 */
.L_x_522:
[C---:B------:R-:W-:Y:S01]  /*ad60*/  ISETP.GE.AND P0, PT, R0.reuse, 0x1, PT ;  /* 0x000000010000780c */ /* 0x040fe20003f06270 */
[----:B------:R-:W1:Y:S01]  /*ad70*/  SHFL.IDX PT, R4, R5, 0x1, 0x1c1f ;  /* 0x003c1f0005047f89 */ /* 0x000e6200000e0000 */
[----:B------:R-:W-:Y:S02]  /*ad80*/  ISETP.GE.AND P2, PT, R0, 0x9, PT ;  /* 0x000000090000780c */ /* 0x000fe40003f46270 */
[----:B------:R-:W-:Y:S02]  /*ad90*/  P2R R27, PR, RZ, 0x1 ;  /* 0x00000001ff1b7803 */ /* 0x000fe40000000000 */
[----:B------:R-:W-:Y:S02]  /*ada0*/  ISETP.GT.AND P0, PT, R2, RZ, !P0 ;  /* 0x000000ff0200720c */ /* 0x000fe40004704270 */
[----:B------:R-:W-:Y:S02]  /*adb0*/  ISETP.GE.AND P1, PT, R0, 0x2, PT ;  /* 0x000000020000780c */ /* 0x000fe40003f26270 */
[C---:B------:R-:W-:Y:S02]  /*adc0*/  ISETP.LT.OR P0, PT, R3.reuse, 0x1, P0 ;  /* 0x000000010300780c */ /* 0x040fe40000701670 */
[----:B------:R-:W-:Y:S02]  /*add0*/  P2R R26, PR, RZ, 0x2 ;  /* 0x00000002ff1a7803 */ /* 0x000fe40000000000 */
[----:B------:R-:W-:Y:S02]  /*ade0*/  FSEL R29, R188, -INF , !P0 ;  /* 0xff800000bc1d7808 */ /* 0x000fe40004000000 */
[C---:B------:R-:W-:Y:S02]  /*adf0*/  ISETP.GT.AND P0, PT, R2.reuse, 0x8, !P2 ;  /* 0x000000080200780c */ /* 0x040fe40005704270 */
[----:B------:R-:W-:Y:S02]  /*ae00*/  ISETP.GT.AND P1, PT, R2, 0x1, !P1 ;  /* 0x000000010200780c */ /* 0x000fe40004f24270 */
[----:B------:R-:W-:Y:S02]  /*ae10*/  P2R R25, PR, RZ, 0x4 ;  /* 0x00000004ff197803 */ /* 0x000fe40000000000 */
[C---:B------:R-:W-:Y:S02]  /*ae20*/  ISETP.LT.OR P0, PT, R3.reuse, 0x9, P0 ;  /* 0x000000090300780c */ /* 0x040fe40000701670 */
[----:B------:R-:W-:Y:S02]  /*ae30*/  ISETP.GE.AND P2, PT, R0, 0xa, PT ;  /* 0x0000000a0000780c */ /* 0x000fe40003f46270 */
[----:B------:R-:W-:Y:S02]  /*ae40*/  ISETP.LT.OR P1, PT, R3, 0x2, P1 ;  /* 0x000000020300780c */ /* 0x000fe40000f21670 */
[----:B------:R-:W-:Y:S02]  /*ae50*/  FSEL R32, R16, -INF , !P0 ;  /* 0xff80000010207808 */ /* 0x000fe40004000000 */
[----:B------:R-:W-:Y:S02]  /*ae60*/  ISETP.GT.AND P0, PT, R2, 0x9, !P2 ;  /* 0x000000090200780c */ /* 0x000fe40005704270 */
[----:B------:R-:W-:Y:S02]  /*ae70*/  FSEL R31, R183, -INF , !P1 ;  /* 0xff800000b71f7808 */ /* 0x000fe40004800000 */
[----:B------:R-:W-:Y:S02]  /*ae80*/  ISETP.LT.OR P0, PT, R3, 0xa, P0 ;  /* 0x0000000a0300780c */ /* 0x000fe40000701670 */
[----:B------:R-:W-:Y:S02]  /*ae90*/  ISETP.GE.AND P1, PT, R0, 0x11, PT ;  /* 0x000000110000780c */ /* 0x000fe40003f26270 */
[----:B------:R-:W-:Y:S02]  /*aea0*/  FSEL R34, R17, -INF , !P0 ;  /* 0xff80000011227808 */ /* 0x000fe40004000000 */
[----:B------:R-:W-:Y:S02]  /*aeb0*/  ISETP.GT.AND P0, PT, R2, 0x10, !P1 ;  /* 0x000000100200780c */ /* 0x000fe40004f04270 */
[----:B------:R-:W-:Y:S02]  /*aec0*/  P2R R23, PR, RZ, 0x2 ;  /* 0x00000002ff177803 */ /* 0x000fe40000000000 */
[C---:B------:R-:W-:Y:S02]  /*aed0*/  ISETP.LT.OR P0, PT, R3.reuse, 0x11, P0 ;  /* 0x000000110300780c */ /* 0x040fe40000701670 */
[----:B------:R-:W-:Y:S02]  /*aee0*/  ISETP.GE.AND P1, PT, R0, 0x12, PT ;  /* 0x000000120000780c */ /* 0x000fe40003f26270 */
[----:B------:R-:W-:Y:S02]  /*aef0*/  FSEL R40, R20, -INF , !P0 ;  /* 0xff80000014287808 */ /* 0x000fe40004000000 */
[----:B------:R-:W-:Y:S02]  /*af00*/  ISETP.GT.AND P0, PT, R2, 0x11, !P1 ;  /* 0x000000110200780c */ /* 0x000fe40004f04270 */
[----:B------:R-:W-:Y:S02]  /*af10*/  P2R R22, PR, RZ, 0x2 ;  /* 0x00000002ff167803 */ /* 0x000fe40000000000 */
[----:B------:R-:W-:Y:S02]  /*af20*/  ISETP.LT.OR P0, PT, R3, 0x12, P0 ;  /* 0x000000120300780c */ /* 0x000fe40000701670 */
        /* <DEDUP_REMOVED lines=73> */
[C---:B------:R-:W-:Y:S02]  /*b3c0*/  ISETP.GE.AND P6, PT, R0.reuse, 0x52, PT ;  /* 0x000000520000780c */ /* 0x040fe40003fc6270 */
[C---:B------:R-:W-:Y:S02]  /*b3d0*/  ISETP.LT.OR P0, PT, R3.reuse, 0x51, P0 ;  /* 0x000000510300780c */ /* 0x040fe40000701670 */
[----:B------:R-:W-:Y:S02]  /*b3e0*/  ISETP.GE.AND P5, PT, R0, 0x59, PT ;  /* 0x000000590000780c */ /* 0x000fe40003fa6270 */
[----:B------:R-:W-:Y:S02]  /*b3f0*/  FSEL R238, R84, -INF , !P0 ;  /* 0xff80000054ee7808 */ /* 0x000fe40004000000 */
[C---:B------:R-:W-:Y:S02]  /*b400*/  ISETP.GT.AND P0, PT, R2.reuse, 0x51, !P6 ;  /* 0x000000510200780c */ /* 0x040fe40007704270 */
[----:B------:R-:W-:Y:S02]  /*b410*/  P2R R24, PR, RZ, 0x4 ;  /* 0x00000004ff187803 */ /* 0x000fe40000000000 */
[----:B------:R-:W-:Y:S04]  /*b420*/  ISETP.LT.OR P0, PT, R3, 0x52, P0 ;  /* 0x000000520300780c */ /* 0x000fe80000701670 */
[----:B------:R-:W-:Y:S02]  /*b430*/  FSEL R243, R85, -INF , !P0 ;  /* 0xff80000055f37808 */ /* 0x000fe40004000000 */
[----:B------:R-:W-:Y:S04]  /*b440*/  ISETP.GT.AND P0, PT, R2, 0x58, !P5 ;  /* 0x000000580200780c */ /* 0x000fe80006f04270 */
[----:B------:R-:W-:Y:S04]  /*b450*/  ISETP.LT.OR P0, PT, R3, 0x59, P0 ;  /* 0x000000590300780c */ /* 0x000fe80000701670 */
[----:B------:R-:W-:Y:S02]  /*b460*/  FSEL R250, R96, -INF , !P0 ;  /* 0xff80000060fa7808 */ /* 0x000fe40004000000 */
[----:B------:R-:W-:Y:S04]  /*b470*/  ISETP.GE.AND P0, PT, R0, 0x5a, PT ;  /* 0x0000005a0000780c */ /* 0x000fe80003f06270 */
[----:B------:R-:W-:Y:S01]  /*b480*/  ISETP.GT.AND P2, PT, R2, 0x59, !P0 ;  /* 0x000000590200780c */ /* 0x000fe20004744270 */
[--C-:B-1----:R-:W-:Y:S03]  /*b490*/  IMAD.IADD R2, R7, 0x1, R4.reuse ;  /* 0x0000000107027824 */ /* 0x102fe600078e0204 */
[----:B------:R-:W-:Y:S01]  /*b4a0*/  ISETP.LT.OR P2, PT, R3, 0x5a, P2 ;  /* 0x0000005a0300780c */ /* 0x000fe20001741670 */
[----:B------:R-:W-:Y:S03]  /*b4b0*/  IMAD.IADD R3, R6, 0x1, R4 ;  /* 0x0000000106037824 */ /* 0x000fe600078e0204 */
[----:B------:R-:W-:Y:S02]  /*b4c0*/  FSEL R252, R97, -INF , !P2 ;  /* 0xff80000061fc7808 */ /* 0x000fe40005000000 */
[----:B------:R-:W-:Y:S11]  /*b4d0*/  PLOP3.LUT P2, PT, PT, PT, UP1, 0x40, 0x0 ;  /* 0x000000000000781c */ /* 0x000ff60003f4e818 */
[----:B------:R-:W-:Y:S02]  /*b4e0*/  @!UPT UIADD3 URZ, URZ, URZ, URZ ;  /* 0x0000003f3f3ff290 */ /* 0x000fe4000fffe03f */
        /* <DEDUP_REMOVED lines=9> */
[----:B------:R-:W-:Y:S05]  /*b580*/  IMAD.MOV.U32 R28, RZ, RZ, 0x1 ;  /* 0x00000001ff1c7424 */ /* 0x000fea00078e00ff */
[----:B------:R-:W-:Y:S11]  /*b590*/  ISETP.NE.AND P2, PT, R28, c[0x0][0x32c], PT ;  /* 0x0000cb001c007a0c */ /* 0x000ff60003f45270 */
[----:B------:R-:W-:Y:S02]  /*b5a0*/  @!UPT UIADD3 URZ, URZ, URZ, URZ ;  /* 0x0000003f3f3ff290 */ /* 0x000fe4000fffe03f */
[----:B------:R-:W-:Y:S05]  /*b5b0*/  @P2 IMAD.HI.U32 R28, R4, c[0x0][0x330], RZ ;  /* 0x0000cc00041c2a27 */ /* 0x000fea00078e00ff */
[----:B------:R-:W-:Y:S04]  /*b5c0*/  @P2 SHF.R.U32.HI R4, RZ, c[0x0][0x334], R28 ;  /* 0x0000cd00ff042a19 */ /* 0x000fe8000001161c */
[----:B------:R-:W-:Y:S01]  /*b5d0*/  LOP3.LUT R4, RZ, R4, RZ, 0x33, !PT ;  /* 0x00000004ff047212 */ /* 0x000fe200078e33ff */
[----:B------:R-:W-:-:S05]  /*b5e0*/  BRA `(.L_x_529) ;  /* 0x0000005000007947 */ /* 0x000fca0003800000 */
.L_x_528:
[----:B------:R-:W-:Y:S04]  /*b5f0*/  MOV R28, 0x1 ;  /* 0x00000001001c7802 */ /* 0x000fe80000000f00 */
[----:B------:R-:W-:Y:S11]  /*b600*/  ISETP.NE.AND P2, PT, R28, c[0x0][0x32c], PT ;  /* 0x0000cb001c007a0c */ /* 0x000ff60003f45270 */
[----:B------:R-:W-:Y:S02]  /*b610*/  @!UPT UIADD3 URZ, URZ, URZ, URZ ;  /* 0x0000003f3f3ff290 */ /* 0x000fe4000fffe03f */
[----:B------:R-:W-:Y:S05]  /*b620*/  @P2 IMAD.HI.U32 R28, R4, c[0x0][0x330], RZ ;  /* 0x0000cc00041c2a27 */ /* 0x000fea00078e00ff */
[----:B------:R-:W-:Y:S02]  /*b630*/  @P2 SHF.R.U32.HI R4, RZ, c[0x0][0x334], R28 ;  /* 0x0000cd00ff042a19 */ /* 0x000fe4000001161c */
.L_x_529:
[----:B------:R-:W-:Y:S05]  /*b640*/  BSYNC B0 ;  /* 0x0000000000007941 */ /* 0x000fea0003800000 */
.L_x_527:
[----:B------:R-:W-:Y:S04]  /*b650*/  IMAD.IADD R28, R0, 0x1, -R58 ;  /* 0x00000001001c7824 */ /* 0x000fe800078e0a3a */
[----:B------:R-:W-:Y:S05]  /*b660*/  IMAD R4, R4, c[0x0][0x32c], R28 ;  /* 0x0000cb0004047a24 */ /* 0x000fea00078e021c */
[----:B------:R-:W-:Y:S02]  /*b670*/  IADD3 R28, R4, c[0x0][0x32c], RZ ;  /* 0x0000cb00041c7a10 */ /* 0x000fe40007ffe0ff */
[----:B------:R-:W-:Y:S02]  /*b680*/  IMNMX R2, R2, R4, !PT ;  /* 0x0000000402027217 */ /* 0x000fe40007800200 */
[----:B------:R-:W-:Y:S02]  /*b690*/  IMNMX R3, R3, R28, PT ;  /* 0x0000001c03037217 */ /* 0x000fe40003800200 */
.L_x_526:
[----:B------:R-:W-:Y:S01]  /*b6a0*/  ISETP.NE.AND P2, PT, R26, RZ, PT ;  /* 0x000000ff1a00720c */ /* 0x000fe20003f45270 */
[----:B------:R-:W1:Y:S03]  /*b6b0*/  SHFL.IDX PT, R4, R5, 0x2, 0x1c1f ;  /* 0x005c1f0005047f89 */ /* 0x000e6600000e0000 */
[----:B------:R-:W-:Y:S04]  /*b6c0*/  ISETP.GT.AND P2, PT, R2, 0x1, !P2 ;  /* 0x000000010200780c */ /* 0x000fe80005744270 */
[----:B------:R-:W-:Y:S04]  /*b6d0*/  ISETP.LT.OR P2, PT, R3, 0x2, P2 ;  /* 0x000000020300780c */ /* 0x000fe80001741670 */
[----:B------:R-:W-:Y:S02]  /*b6e0*/  FSEL R33, R200, -INF , !P2 ;  /* 0xff800000c8217808 */ /* 0x000fe40005000000 */
[----:B------:R-:W-:Y:S04]  /*b6f0*/  ISETP.NE.AND P2, PT, R25, RZ, PT ;  /* 0x000000ff1900720c */ /* 0x000fe80003f45270 */
[----:B------:R-:W-:Y:S04]  /*b700*/  ISETP.GT.AND P2, PT, R2, 0x8, !P2 ;  /* 0x000000080200780c */ /* 0x000fe80005744270 */
[C---:B------:R-:W-:Y:S04]  /*b710*/  ISETP.LT.OR P2, PT, R3.reuse, 0x9, P2 ;  /* 0x000000090300780c */ /* 0x040fe80001741670 */
[----:B------:R-:W-:Y:S02]  /*b720*/  FSEL R37, R192, -INF , !P2 ;  /* 0xff800000c0257808 */ /* 0x000fe40005000000 */
[----:B------:R-:W-:Y:S04]  /*b730*/  ISETP.NE.AND P2, PT, R24, RZ, PT ;  /* 0x000000ff1800720c */ /* 0x000fe80003f45270 */
[C---:B------:R-:W-:Y:S04]  /*b740*/  ISETP.GT.AND P2, PT, R2.reuse, 0x9, !P2 ;  /* 0x000000090200780c */ /* 0x040fe80005744270 */
        /* <DEDUP_REMOVED lines=66> */
[----:B------:R-:W-:Y:S04]  /*bb70*/  ISETP.GT.AND P2, PT, R2, 0x50, !P1 ;  /* 0x000000500200780c */ /* 0x000fe80004f44270 */
[C---:B------:R-:W-:Y:S04]  /*bb80*/  ISETP.LT.OR P2, PT, R3.reuse, 0x51, P2 ;  /* 0x000000510300780c */ /* 0x040fe80001741670 */
[----:B------:R-:W-:Y:S02]  /*bb90*/  FSEL R240, R86, -INF , !P2 ;  /* 0xff80000056f07808 */ /* 0x000fe40005000000 */
[C---:B------:R-:W-:Y:S04]  /*bba0*/  ISETP.GT.AND P2, PT, R2.reuse, 0x51, !P6 ;  /* 0x000000510200780c */ /* 0x040fe80007744270 */
[----:B------:R-:W-:Y:S04]  /*bbb0*/  ISETP.LT.OR P2, PT, R3, 0x52, P2 ;  /* 0x000000520300780c */ /* 0x000fe80001741670 */
[----:B------:R-:W-:Y:S02]  /*bbc0*/  FSEL R241, R87, -INF , !P2 ;  /* 0xff80000057f17808 */ /* 0x000fe40005000000 */
[----:B------:R-:W-:Y:S04]  /*bbd0*/  ISETP.GT.AND P2, PT, R2, 0x58, !P5 ;  /* 0x000000580200780c */ /* 0x000fe80006f44270 */
[----:B------:R-:W-:Y:S04]  /*bbe0*/  ISETP.LT.OR P2, PT, R3, 0x59, P2 ;  /* 0x000000590300780c */ /* 0x000fe80001741670 */
[----:B------:R-:W-:Y:S02]  /*bbf0*/  FSEL R247, R98, -INF , !P2 ;  /* 0xff80000062f77808 */ /* 0x000fe40005000000 */
[----:B------:R-:W-:Y:S04]  /*bc00*/  ISETP.NE.AND P2, PT, R27, RZ, PT ;  /* 0x000000ff1b00720c */ /* 0x000fe80003f45270 */
[----:B------:R-:W-:Y:S04]  /*bc10*/  ISETP.GT.AND P2, PT, R2, RZ, !P2 ;  /* 0x000000ff0200720c */ /* 0x000fe80005744270 */
[----:B------:R-:W-:Y:S04]  /*bc20*/  ISETP.LT.OR P2, PT, R3, 0x1, P2 ;  /* 0x000000010300780c */ /* 0x000fe80001741670 */
[----:B------:R-:W-:Y:S02]  /*bc30*/  FSEL R30, R242, -INF , !P2 ;  /* 0xff800000f21e7808 */ /* 0x000fe40005000000 */
        /* <DEDUP_REMOVED lines=23> */
.L_x_532:
[----:B------:R-:W-:Y:S04]  /*bdb0*/  MOV R28, c[0x0][0x32c] ;  /* 0x0000cb00001c7a02 */ /* 0x000fe80000000f00 */
[----:B------:R-:W-:Y:S11]  /*bdc0*/  ISETP.NE.AND P2, PT, R28, 0x1, PT ;  /* 0x000000011c00780c */ /* 0x000ff60003f45270 */
[----:B------:R-:W-:Y:S02]  /*bdd0*/  @!UPT UIADD3 URZ, URZ, URZ, URZ ;  /* 0x0000003f3f3ff290 */ /* 0x000fe4000fffe03f */
[----:B------:R-:W-:Y:S05]  /*bde0*/  @P2 IMAD.HI.U32 R28, R4, c[0x0][0x330], RZ ;  /* 0x0000cc00041c2a27 */ /* 0x000fea00078e00ff */
[----:B------:R-:W-:Y:S02]  /*bdf0*/  @P2 SHF.R.U32.HI R4, RZ, c[0x0][0x334], R28 ;  /* 0x0000cd00ff042a19 */ /* 0x000fe4000001161c */
.L_x_533:
[----:B------:R-:W-:Y:S05]  /*be00*/  BSYNC B0 ;  /* 0x0000000000007941 */ /* 0x000fea0003800000 */
.L_x_531:
[----:B------:R-:W-:Y:S04]  /*be10*/  IMAD.IADD R28, R0, 0x1, -R58 ;  /* 0x00000001001c7824 */ /* 0x000fe800078e0a3a */
[----:B------:R-:W-:Y:S05]  /*be20*/  IMAD R4, R4, c[0x0][0x32c], R28 ;  /* 0x0000cb0004047a24 */ /* 0x000fea00078e021c */
[----:B------:R-:W-:Y:S02]  /*be30*/  IADD3 R28, R4, c[0x0][0x32c], RZ ;  /* 0x0000cb00041c7a10 */ /* 0x000fe40007ffe0ff */
[----:B------:R-:W-:Y:S02]  /*be40*/  IMNMX R2, R2, R4, !PT ;  /* 0x0000000402027217 */ /* 0x000fe40007800200 */
[----:B------:R-:W-:Y:S02]  /*be50*/  IMNMX R3, R3, R28, PT ;  /* 0x0000001c03037217 */ /* 0x000fe40003800200 */
.L_x_530:
[----:B------:R-:W-:Y:S01]  /*be60*/  ISETP.NE.AND P2, PT, R26, RZ, PT ;  /* 0x000000ff1a00720c */ /* 0x000fe20003f45270 */
[----:B------:R-:W1:Y:S03]  /*be70*/  SHFL.IDX PT, R4, R5, 0x3, 0x1c1f ;  /* 0x007c1f0005047f89 */ /* 0x000e6600000e0000 */
[----:B------:R-:W-:Y:S04]  /*be80*/  ISETP.GT.AND P2, PT, R2, 0x1, !P2 ;  /* 0x000000010200780c */ /* 0x000fe80005744270 */
[----:B------:R-:W-:Y:S04]  /*be90*/  ISETP.LT.OR P2, PT, R3, 0x2, P2 ;  /* 0x000000020300780c */ /* 0x000fe80001741670 */
[----:B------:R-:W-:Y:S02]  /*bea0*/  FSEL R35, R244, -INF , !P2 ;  /* 0xff800000f4237808 */ /* 0x000fe40005000000 */
[----:B------:R-:W-:Y:S04]  /*beb0*/  ISETP.NE.AND P2, PT, R25, RZ, PT ;  /* 0x000000ff1900720c */ /* 0x000fe80003f45270 */
[----:B------:R-:W-:Y:S04]  /*bec0*/  ISETP.GT.AND P2, PT, R2, 0x8, !P2 ;  /* 0x000000080200780c */ /* 0x000fe80005744270 */
[----:B------:R-:W-:Y:S04]  /*bed0*/  ISETP.LT.OR P2, PT, R3, 0x9, P2 ;  /* 0x000000090300780c */ /* 0x000fe80001741670 */
        /* <DEDUP_REMOVED lines=105> */
.L_x_536:
[----:B------:R-:W-:Y:S04]  /*c570*/  MOV R5, c[0x0][0x32c] ;  /* 0x0000cb0000057a02 */ /* 0x000fe80000000f00 */
[----:B------:R-:W-:Y:S11]  /*c580*/  ISETP.NE.AND P2, PT, R5, 0x1, PT ;  /* 0x000000010500780c */ /* 0x000ff60003f45270 */
[----:B------:R-:W-:Y:S02]  /*c590*/  @!UPT UIADD3 URZ, URZ, URZ, URZ ;  /* 0x0000003f3f3ff290 */ /* 0x000fe4000fffe03f */
[----:B------:R-:W-:Y:S05]  /*c5a0*/  @P2 IMAD.HI.U32 R5, R4, c[0x0][0x330], RZ ;  /* 0x0000cc0004052a27 */ /* 0x000fea00078e00ff */
[----:B------:R-:W-:Y:S02]  /*c5b0*/  @P2 SHF.R.U32.HI R4, RZ, c[0x0][0x334], R5 ;  /* 0x0000cd00ff042a19 */ /* 0x000fe40000011605 */
.L_x_537:
[----:B------:R-:W-:Y:S05]  /*c5c0*/  BSYNC B0 ;  /* 0x0000000000007941 */ /* 0x000fea0003800000 */
.L_x_535:
[----:B------:R-:W-:Y:S04]  /*c5d0*/  IMAD.IADD R0, R0, 0x1, -R58 ;  /* 0x0000000100007824 */ /* 0x000fe800078e0a3a */
[----:B------:R-:W-:Y:S05]  /*c5e0*/  IMAD R4, R4, c[0x0][0x32c], R0 ;  /* 0x0000cb0004047a24 */ /* 0x000fea00078e0200 */
[----:B------:R-:W-:Y:S02]  /*c5f0*/  IADD3 R0, R4, c[0x0][0x32c], RZ ;  /* 0x0000cb0004007a10 */ /* 0x000fe40007ffe0ff */
[----:B------:R-:W-:Y:S02]  /*c600*/  IMNMX R2, R2, R4, !PT ;  /* 0x0000000402027217 */ /* 0x000fe40007800200 */
[----:B------:R-:W-:Y:S02]  /*c610*/  IMNMX R3, R3, R0, PT ;  /* 0x0000000003037217 */ /* 0x000fe40003800200 */
.L_x_534:
[----:B------:R-:W2:Y:S01]  /*c620*/  LDL.LU R4, [R1+0x4] ;  /* 0x0000040001047983 */ /* 0x000ea20000300800 */
[----:B------:R-:W-:Y:S02]  /*c630*/  ISETP.NE.AND P2, PT, R27, RZ, PT ;  /* 0x000000ff1b00720c */ /* 0x000fe40003f45270 */
[----:B------:R-:W-:Y:S01]  /*c640*/  FMNMX.FTZ R72, R29, R100, !PT ;  /* 0x000000641d487209 */ /* 0x000fe20007810000 */
[----:B------:R-:W3:Y:S01]  /*c650*/  LDL.LU R0, [R1] ;  /* 0x0000000001007983 */ /* 0x000ee20000300800 */
[----:B------:R-:W-:Y:S02]  /*c660*/  ISETP.GT.AND P2, PT, R2, RZ, !P2 ;  /* 0x000000ff0200720c */ /* 0x000fe40005744270 */
[----:B------:R-:W-:Y:S02]  /*c670*/  FMNMX.FTZ R72, R31, R72, !PT ;  /* 0x000000481f487209 */ /* 0x000fe40007810000 */
[C---:B------:R-:W-:Y:S02]  /*c680*/  ISETP.LT.OR P2, PT, R3.reuse, 0x1, P2 ;  /* 0x000000010300780c */ /* 0x040fe40001741670 */
[----:B------:R-:W-:Y:S02]  /*c690*/  FMNMX.FTZ R72, R32, R72, !PT ;  /* 0x0000004820487209 */ /* 0x000fe40007810000 */
[----:B------:R-:W-:Y:S02]  /*c6a0*/  ISETP.GT.AND P1, PT, R2, 0x50, !P1 ;  /* 0x000000500200780c */ /* 0x000fe40004f24270 */
[----:B------:R-:W-:Y:S02]  /*c6b0*/  FMNMX.FTZ R72, R34, R72, !PT ;  /* 0x0000004822487209 */ /* 0x000fe40007810000 */
[----:B------:R-:W-:Y:S02]  /*c6c0*/  ISETP.LT.OR P1, PT, R3, 0x51, P1 ;  /* 0x000000510300780c */ /* 0x000fe40000f21670 */
[----:B------:R-:W-:Y:S02]  /*c6d0*/  FMNMX.FTZ R72, R40, R72, !PT ;  /* 0x0000004828487209 */ /* 0x000fe40007810000 */
[----:B------:R-:W-:Y:S02]  /*c6e0*/  ISETP.GT.AND P6, PT, R2, 0x51, !P6 ;  /* 0x000000510200780c */ /* 0x000fe400077c4270 */
[----:B------:R-:W-:Y:S02]  /*c6f0*/  FMNMX.FTZ R72, R42, R72, !PT ;  /* 0x000000482a487209 */ /* 0x000fe40007810000 */
[----:B------:R-:W-:Y:S02]  /*c700*/  ISETP.GT.AND P5, PT, R2, 0x58, !P5 ;  /* 0x000000580200780c */ /* 0x000fe40006fa4270 */
[----:B------:R-:W-:Y:S02]  /*c710*/  FMNMX.FTZ R72, R44, R72, !PT ;  /* 0x000000482c487209 */ /* 0x000fe40007810000 */
[----:B------:R-:W-:Y:S02]  /*c720*/  ISETP.GT.AND P0, PT, R2, 0x59, !P0 ;  /* 0x000000590200780c */ /* 0x000fe40004704270 */
[----:B------:R-:W-:Y:S02]  /*c730*/  FMNMX.FTZ R72, R47, R72, !PT ;  /* 0x000000482f487209 */ /* 0x000fe40007810000 */
[----:B------:R-:W-:Y:S02]  /*c740*/  ISETP.LT.OR P6, PT, R3, 0x52, P6 ;  /* 0x000000520300780c */ /* 0x000fe400037c1670 */
[----:B------:R-:W-:Y:S02]  /*c750*/  FMNMX.FTZ R72, R57, R72, !PT ;  /* 0x0000004839487209 */ /* 0x000fe40007810000 */
[C---:B------:R-:W-:Y:S02]  /*c760*/  ISETP.LT.OR P5, PT, R3.reuse, 0x59, P5 ;  /* 0x000000590300780c */ /* 0x040fe40002fa1670 */
[----:B------:R-:W-:Y:S02]  /*c770*/  FMNMX.FTZ R72, R90, R72, !PT ;  /* 0x000000485a487209 */ /* 0x000fe40007810000 */
[----:B------:R-:W-:Y:S02]  /*c780*/  ISETP.LT.OR P0, PT, R3, 0x5a, P0 ;  /* 0x0000005a0300780c */ /* 0x000fe40000701670 */
[----:B------:R-:W-:Y:S02]  /*c790*/  FMNMX.FTZ R72, R176, R72, !PT ;  /* 0x00000048b0487209 */ /* 0x000fe40007810000 */
[----:B------:R-:W-:Y:S02]  /*c7a0*/  FSEL R73, R79, -INF , !P0 ;  /* 0xff8000004f497808 */ /* 0x000fe40004000000 */
[----:B------:R-:W-:Y:S02]  /*c7b0*/  FMNMX.FTZ R72, R177, R72, !PT ;  /* 0x00000048b1487209 */ /* 0x000fe40007810000 */
[----:B------:R-:W-:Y:S02]  /*c7c0*/  FSEL R191, R191, -INF , !P6 ;  /* 0xff800000bfbf7808 */ /* 0x000fe40007000000 */
[----:B------:R-:W-:Y:S04]  /*c7d0*/  FMNMX.FTZ R72, R178, R72, !PT ;  /* 0x00000048b2487209 */ /* 0x000fe80007810000 */
        /* <DEDUP_REMOVED lines=10> */
[----:B------:R-:W-:Y:S05]  /*c880*/  FMNMX.FTZ R72, R252, R72, !PT ;  /* 0x00000048fc487209 */ /* 0x000fea0007810000 */
[----:B------:R-:W1:Y:S02]  /*c890*/  SHFL.BFLY PT, R5, R72, 0x2, 0x1f ;  /* 0x0c401f0048057f89 */ /* 0x000e6400000e0000 */
[----:B-1----:R-:W-:Y:S06]  /*c8a0*/  FMNMX.FTZ R72, R72, R5, !PT ;  /* 0x0000000548487209 */ /* 0x002fec0007810000 */
[----:B------:R-:W1:Y:S02]  /*c8b0*/  SHFL.BFLY PT, R6, R72, 0x1, 0x1f ;  /* 0x0c201f0048067f89 */ /* 0x000e6400000e0000 */
[----:B-1----:R-:W-:Y:S02]  /*c8c0*/  FMNMX.FTZ R72, R72, R6, !PT ;  /* 0x0000000648487209 */ /* 0x002fe40007810000 */
[----:B--2---:R-:W-:Y:S02]  /*c8d0*/  FSEL R7, R4, -INF , !P2 ;  /* 0xff80000004077808 */ /* 0x004fe40005000000 */
[----:B------:R-:W-:Y:S02]  /*c8e0*/  ISETP.NE.AND P2, PT, R26, RZ, PT ;  /* 0x000000ff1a00720c */ /* 0x000fe40003f45270 */
[----:B------:R-:W-:Y:S02]  /*c8f0*/  FMNMX.FTZ R4, R28, R102, !PT ;  /* 0x000000661c047209 */ /* 0x000fe40007810000 */
[----:B------:R-:W-:Y:S02]  /*c900*/  ISETP.GT.AND P2, PT, R2, 0x1, !P2 ;  /* 0x000000010200780c */ /* 0x000fe40005744270 */
[----:B------:R-:W-:Y:S02]  /*c910*/  FMNMX.FTZ R4, R35, R4, !PT ;  /* 0x0000000423047209 */ /* 0x000fe40007810000 */
[----:B------:R-:W-:Y:S02]  /*c920*/  ISETP.LT.OR P2, PT, R3, 0x2, P2 ;  /* 0x000000020300780c */ /* 0x000fe40001741670 */
[----:B------:R-:W-:Y:S02]  /*c930*/  FMNMX.FTZ R4, R36, R4, !PT ;  /* 0x0000000424047209 */ /* 0x000fe40007810000 */
[----:B---3--:R-:W-:Y:S02]  /*c940*/  FSEL R26, R0, -INF , !P2 ;  /* 0xff800000001a7808 */ /* 0x008fe40005000000 */
[----:B------:R-:W-:Y:S02]  /*c950*/  ISETP.NE.AND P2, PT, R25, RZ, PT ;  /* 0x000000ff1900720c */ /* 0x000fe40003f45270 */
[----:B------:R-:W-:Y:S02]  /*c960*/  FMNMX.FTZ R0, R30, R101, !PT ;  /* 0x000000651e007209 */ /* 0x000fe40007810000 */
[----:B------:R-:W-:Y:S02]  /*c970*/  ISETP.GT.AND P2, PT, R2, 0x8, !P2 ;  /* 0x000000080200780c */ /* 0x000fe40005744270 */
[----:B------:R-:W-:Y:S02]  /*c980*/  FMNMX.FTZ R0, R33, R0, !PT ;  /* 0x0000000021007209 */ /* 0x000fe40007810000 */
[----:B------:R-:W-:Y:S02]  /*c990*/  ISETP.LT.OR P2, PT, R3, 0x9, P2 ;  /* 0x000000090300780c */ /* 0x000fe40001741670 */
[----:B------:R-:W-:Y:S02]  /*c9a0*/  FMNMX.FTZ R0, R37, R0, !PT ;  /* 0x0000000025007209 */ /* 0x000fe40007810000 */
[----:B------:R-:W-:Y:S02]  /*c9b0*/  FSEL R25, R251, -INF , !P2 ;  /* 0xff800000fb197808 */ /* 0x000fe40005000000 */
[----:B------:R-:W-:Y:S02]  /*c9c0*/  ISETP.NE.AND P2, PT, R24, RZ, PT ;  /* 0x000000ff1800720c */ /* 0x000fe40003f45270 */
[----:B------:R-:W-:Y:S02]  /*c9d0*/  FMNMX.FTZ R0, R39, R0, !PT ;  /* 0x0000000027007209 */ /* 0x000fe40007810000 */
[C---:B------:R-:W-:Y:S02]  /*c9e0*/  ISETP.GT.AND P2, PT, R2.reuse, 0x9, !P2 ;  /* 0x000000090200780c */ /* 0x040fe40005744270 */
[----:B------:R-:W-:Y:S02]  /*c9f0*/  FMNMX.FTZ R0, R41, R0, !PT ;  /* 0x0000000029007209 */ /* 0x000fe40007810000 */
[----:B------:R-:W-:Y:S02]  /*ca00*/  ISETP.LT.OR P2, PT, R3, 0xa, P2 ;  /* 0x0000000a0300780c */ /* 0x000fe40001741670 */
[----:B------:R-:W-:Y:S02]  /*ca10*/  FMNMX.FTZ R0, R43, R0, !PT ;  /* 0x000000002b007209 */ /* 0x000fe40007810000 */
[----:B------:R-:W-:Y:S02]  /*ca20*/  FSEL R24, R249, -INF , !P2 ;  /* 0xff800000f9187808 */ /* 0x000fe40005000000 */
        /* <DEDUP_REMOVED lines=22> */
[----:B------:R-:W-:Y:S01]  /*cb90*/  FMNMX.FTZ R0, R189, R0, !PT ;  /* 0x00000000bd007209 */ /* 0x000fe20007810000 */
[----:B------:R-:W-:Y:S01]  /*cba0*/  LDSM.16.MT88.4 R20, [R209+0x100] ;  /* 0x00010000d114783b */ /* 0x000fe20000004200 */
        /* <DEDUP_REMOVED lines=43> */
[----:B------:R-:W-:Y:S01]  /*ce60*/  FMNMX.FTZ R4, R188, R4, !PT ;  /* 0x00000004bc047209 */ /* 0x000fe20007810000 */
[----:B------:R-:W1:Y:S01]  /*ce70*/  SHFL.BFLY PT, R71, R0, 0x2, 0x1f ;  /* 0x0c401f0000477f89 */ /* 0x000e6200000e0000 */
        /* <DEDUP_REMOVED lines=21> */
[C---:B------:R-:W-:Y:S02]  /*cfd0*/  ISETP.LT.OR P2, PT, R3.reuse, 0x41, P2 ;  /* 0x000000410300780c */ /* 0x040fe40001741670 */
[----:B------:R-:W-:Y:S02]  /*cfe0*/  FMNMX.FTZ R5, R24, R5, !PT ;  /* 0x0000000518057209 */ /* 0x000fe40007810000 */
[----:B------:R-:W-:Y:S01]  /*cff0*/  FSEL R197, R74, -INF , !P2 ;  /* 0xff8000004ac57808 */ /* 0x000fe20005000000 */
[----:B------:R-:W-:Y:S01]  /*d000*/  FMUL.FTZ R74, R72, c[0x0][0x2d0] ;  /* 0x0000b400484a7a20 */ /* 0x000fe20000410000 */
[----:B------:R-:W-:Y:S02]  /*d010*/  ISETP.NE.AND P2, PT, R10, RZ, PT ;  /* 0x000000ff0a00720c */ /* 0x000fe40003f45270 */
[----:B-1----:R-:W-:Y:S02]  /*d020*/  FMNMX.FTZ R71, R0, R71, !PT ;  /* 0x0000004700477209 */ /* 0x002fe40007810000 */
        /* <DEDUP_REMOVED lines=20> */
[----:B------:R-:W-:Y:S02]  /*d170*/  FSETP.NEU.FTZ.AND P2, PT, R72, -INF , PT ;  /* 0xff8000004800780b */ /* 0x000fe40003f5d000 */
[----:B------:R-:W-:Y:S02]  /*d180*/  FMNMX.FTZ R0, R245, R0, !PT ;  /* 0x00000000f5007209 */ /* 0x000fe40007810000 */
[----:B------:R-:W-:Y:S02]  /*d190*/  FSEL R74, R74, RZ, P2 ;  /* 0x000000ff4a4a7208 */ /* 0x000fe40001000000 */
[----:B------:R-:W-:Y:S02]  /*d1a0*/  FMNMX.FTZ R0, R246, R0, !PT ;  /* 0x00000000f6007209 */ /* 0x000fe40007810000 */
[----:B-1----:R-:W-:Y:S01]  /*d1b0*/  FMNMX.FTZ R71, R71, R6, !PT ;  /* 0x0000000647477209 */ /* 0x002fe20007810000 */
[--C-:B------:R-:W-:Y:S01]  /*d1c0*/  FFMA.FTZ R4, R29, c[0x0][0x2d0], -R74.reuse ;  /* 0x0000b4001d047a23 */ /* 0x100fe2000001084a */
[----:B------:R-:W-:Y:S01]  /*d1d0*/  FSEL R199, R180, -INF , !P1 ;  /* 0xff800000b4c77808 */ /* 0x000fe20004800000 */
[--C-:B------:R-:W-:Y:S01]  /*d1e0*/  FFMA.FTZ R16, R44, c[0x0][0x2d0], -R74.reuse ;  /* 0x0000b4002c107a23 */ /* 0x100fe2000001084a */
[----:B------:R-:W-:Y:S01]  /*d1f0*/  FSEL R180, R91, -INF , !P5 ;  /* 0xff8000005bb47808 */ /* 0x000fe20006800000 */
[----:B------:R1:W-:Y:S01]  /*d200*/  MUFU.EX2 R55, R4 ;  /* 0x0000000400377308 */ /* 0x0003e20000000800 */
[----:B------:R-:W2:Y:S01]  /*d210*/  SHFL.BFLY PT, R70, R0, 0x2, 0x1f ;  /* 0x0c401f0000467f89 */ /* 0x000ea200000e0000 */
[C---:B------:R-:W-:Y:S01]  /*d220*/  FMUL.FTZ R75, R71.reuse, c[0x0][0x2d0] ;  /* 0x0000b400474b7a20 */ /* 0x040fe20000410000 */
[----:B------:R-:W-:Y:S04]  /*d230*/  FSETP.NEU.FTZ.AND P1, PT, R71, -INF , PT ;  /* 0xff8000004700780b */ /* 0x000fe80003f3d000 */
[----:B------:R-:W-:Y:S05]  /*d240*/  FSEL R75, R75, RZ, P1 ;  /* 0x000000ff4b4b7208 */ /* 0x000fea0000800000 */
[--C-:B------:R-:W-:Y:S02]  /*d250*/  FFMA.FTZ R3, R39, c[0x0][0x2d0], -R75.reuse ;  /* 0x0000b40027037a23 */ /* 0x100fe4000001084b */
[--C-:B------:R-:W-:Y:S02]  /*d260*/  FFMA.FTZ R12, R43, c[0x0][0x2d0], -R75.reuse ;  /* 0x0000b4002b0c7a23 */ /* 0x100fe4000001084b */
[----:B------:R-:W-:Y:S01]  /*d270*/  MUFU.EX2 R86, R3 ;  /* 0x0000000300567308 */ /* 0x000fe20000000800 */
[--C-:B------:R-:W-:Y:S01]  /*d280*/  FFMA.FTZ R8, R41, c[0x0][0x2d0], -R75.reuse ;  /* 0x0000b40029087a23 */ /* 0x100fe2000001084b */
[----:B-1----:R-:W-:Y:S01]  /*d290*/  FMNMX.FTZ R4, R169, R5, !PT ;  /* 0x00000005a9047209 */ /* 0x002fe20007810000 */
[--C-:B------:R-:W-:Y:S07]  /*d2a0*/  FFMA.FTZ R5, R31, c[0x0][0x2d0], -R74.reuse ;  /* 0x0000b4001f057a23 */ /* 0x100fee000001084a */
[----:B------:R-:W-:Y:S01]  /*d2b0*/  MUFU.EX2 R93, R12 ;  /* 0x0000000c005d7308 */ /* 0x000fe20000000800 */
[----:B--2---:R-:W-:Y:S02]  /*d2c0*/  FMNMX.FTZ R70, R0, R70, !PT ;  /* 0x0000004600467209 */ /* 0x004fe40007810000 */
[----:B------:R-:W-:Y:S07]  /*d2d0*/  FMNMX.FTZ R4, R172, R4, !PT ;  /* 0x00000004ac047209 */ /* 0x000fee0007810000 */
[----:B------:R1:W-:Y:S10]  /*d2e0*/  MUFU.EX2 R52, R5 ;  /* 0x0000000500347308 */ /* 0x0003f40000000800 */
[----:B------:R-:W-:Y:S01]  /*d2f0*/  MUFU.EX2 R31, R8 ;  /* 0x00000008001f7308 */ /* 0x000fe20000000800 */
[----:B-1----:R-:W-:Y:S01]  /*d300*/  FMNMX.FTZ R5, R181, R4, !PT ;  /* 0x00000004b5057209 */ /* 0x002fe20007810000 */
[--C-:B------:R-:W-:Y:S03]  /*d310*/  FFMA.FTZ R4, R32, c[0x0][0x2d0], -R74.reuse ;  /* 0x0000b40020047a23 */ /* 0x100fe6000001084a */
[----:B------:R-:W-:Y:S05]  /*d320*/  FMNMX.FTZ R5, R184, R5, !PT ;  /* 0x00000005b8057209 */ /* 0x000fea0007810000 */
[----:B------:R1:W-:Y:S02]  /*d330*/  MUFU.EX2 R84, R4 ;  /* 0x0000000400547308 */ /* 0x0003e40000000800 */
[----:B-1----:R-:W-:Y:S01]  /*d340*/  FMNMX.FTZ R4, R185, R5, !PT ;  /* 0x00000005b9047209 */ /* 0x002fe20007810000 */
[----:B------:R-:W-:Y:S03]  /*d350*/  FFMA.FTZ R5, R34, c[0x0][0x2d0], -R74 ;  /* 0x0000b40022057a23 */ /* 0x000fe6000001084a */
[----:B------:R-:W-:Y:S04]  /*d360*/  FMNMX.FTZ R0, R187, R4, !PT ;  /* 0x00000004bb007209 */ /* 0x000fe80007810000 */
[----:B------:R1:W2:Y:S01]  /*d370*/  MUFU.EX2 R87, R5 ;  /* 0x0000000500577308 */ /* 0x0002a20000000800 */
[--C-:B------:R-:W-:Y:S01]  /*d380*/  FFMA.FTZ R4, R30, c[0x0][0x2d0], -R75.reuse ;  /* 0x0000b4001e047a23 */ /* 0x100fe2000001084b */
[----:B------:R-:W-:Y:S04]  /*d390*/  FMNMX.FTZ R0, R197, R0, !PT ;  /* 0x00000000c5007209 */ /* 0x000fe80007810000 */
[----:B------:R-:W-:Y:S04]  /*d3a0*/  FMNMX.FTZ R0, R201, R0, !PT ;  /* 0x00000000c9007209 */ /* 0x000fe80007810000 */
[----:B------:R-:W-:Y:S01]  /*d3b0*/  MUFU.EX2 R54, R4 ;  /* 0x0000000400367308 */ /* 0x000fe20000000800 */
[----:B------:R-:W-:Y:S04]  /*d3c0*/  FMNMX.FTZ R0, R202, R0, !PT ;  /* 0x00000000ca007209 */ /* 0x000fe80007810000 */
[----:B------:R-:W-:Y:S01]  /*d3d0*/  FMNMX.FTZ R2, R194, R0, !PT ;  /* 0x00000000c2027209 */ /* 0x000fe20007810000 */
[--C-:B------:R-:W-:Y:S03]  /*d3e0*/  FFMA.FTZ R0, R33, c[0x0][0x2d0], -R75.reuse ;  /* 0x0000b40021007a23 */ /* 0x100fe6000001084b */
[----:B------:R-:W-:Y:S01]  /*d3f0*/  FMNMX.FTZ R2, R199, R2, !PT ;  /* 0x00000002c7027209 */ /* 0x000fe20007810000 */
[----:B------:R3:W-:Y:S01]  /*d400*/  MUFU.EX2 R89, R0 ;  /* 0x0000000000597308 */ /* 0x0007e20000000800 */
[----:B-1----:R-:W1:Y:S01]  /*d410*/  SHFL.BFLY PT, R5, R70, 0x1, 0x1f ;  /* 0x0c201f0046057f89 */ /* 0x002e6200000e0000 */
[----:B--2---:R-:W-:Y:S08]  /*d420*/  F2FP.PACK_AB R78, R87, R84 ;  /* 0x00000054574e723e */ /* 0x004ff000000000ff */
[----:B------:R-:W-:Y:S01]  /*d430*/  MUFU.EX2 R33, R16 ;  /* 0x0000001000217308 */ /* 0x000fe20000000800 */
[----:B---3--:R-:W-:Y:S01]  /*d440*/  FMNMX.FTZ R0, R191, R2, !PT ;  /* 0x00000002bf007209 */ /* 0x008fe20007810000 */
[--C-:B------:R-:W-:Y:S01]  /*d450*/  FFMA.FTZ R2, R37, c[0x0][0x2d0], -R75.reuse ;  /* 0x0000b40025027a23 */ /* 0x100fe2000001084b */
[----:B-1----:R-:W-:Y:S07]  /*d460*/  FMNMX.FTZ R70, R70, R5, !PT ;  /* 0x0000000546467209 */ /* 0x002fee0007810000 */
[----:B------:R1:W2:Y:S01]  /*d470*/  MUFU.EX2 R85, R2 ;  /* 0x0000000200557308 */ /* 0x0002a20000000800 */
[----:B------:R-:W-:Y:S02]  /*d480*/  FMNMX.FTZ R0, R180, R0, !PT ;  /* 0x00000000b4007209 */ /* 0x000fe40007810000 */
[C---:B------:R-:W-:Y:S01]  /*d490*/  FSETP.NEU.FTZ.AND P0, PT, R70.reuse, -INF , PT ;  /* 0xff8000004600780b */ /* 0x040fe20003f1d000 */
[----:B------:R-:W-:Y:S01]  /*d4a0*/  FMUL.FTZ R96, R70, c[0x0][0x2d0] ;  /* 0x0000b40046607a20 */ /* 0x000fe20000410000 */
[----:B------:R-:W-:Y:S04]  /*d4b0*/  FMNMX.FTZ R0, R73, R0, !PT ;  /* 0x0000000049007209 */ /* 0x000fe80007810000 */
[----:B------:R-:W-:Y:S05]  /*d4c0*/  FSEL R96, R96, RZ, P0 ;  /* 0x000000ff60607208 */ /* 0x000fea0000000000 */
[--C-:B------:R-:W-:Y:S02]  /*d4d0*/  FFMA.FTZ R3, R28, c[0x0][0x2d0], -R96.reuse ;  /* 0x0000b4001c037a23 */ /* 0x100fe40000010860 */
[--C-:B------:R-:W-:Y:S02]  /*d4e0*/  FFMA.FTZ R4, R38, c[0x0][0x2d0], -R96.reuse ;  /* 0x0000b40026047a23 */ /* 0x100fe40000010860 */
[----:B------:R3:W-:Y:S01]  /*d4f0*/  MUFU.EX2 R53, R3 ;  /* 0x0000000300357308 */ /* 0x0007e20000000800 */
[--C-:B------:R-:W-:Y:S02]  /*d500*/  FFMA.FTZ R32, R46, c[0x0][0x2d0], -R96.reuse ;  /* 0x0000b4002e207a23 */ /* 0x100fe40000010860 */
[----:B------:R-:W-:Y:S02]  /*d510*/  FFMA.FTZ R44, R51, c[0x0][0x2d0], -R96 ;  /* 0x0000b400332c7a23 */ /* 0x000fe40000010860 */
[----:B------:R-:W-:Y:S01]  /*d520*/  FFMA.FTZ R28, R48, c[0x0][0x2d0], -R75 ;  /* 0x0000b400301c7a23 */ /* 0x000fe2000001084b */
[----:B-1----:R-:W1:Y:S01]  /*d530*/  SHFL.BFLY PT, R2, R0, 0x2, 0x1f ;  /* 0x0c401f0000027f89 */ /* 0x002e6200000e0000 */
[----:B--2---:R-:W-:Y:S01]  /*d540*/  F2FP.PACK_AB R79, R86, R85 ;  /* 0x00000055564f723e */ /* 0x004fe200000000ff */
[----:B------:R-:W-:Y:S02]  /*d550*/  FFMA.FTZ R48, R57, c[0x0][0x2d0], -R74 ;  /* 0x0000b40039307a23 */ /* 0x000fe4000001084a */
[----:B------:R-:W-:Y:S01]  /*d560*/  MUFU.EX2 R61, R4 ;  /* 0x00000004003d7308 */ /* 0x000fe20000000800 */
[--C-:B---3--:R-:W-:Y:S09]  /*d570*/  FFMA.FTZ R3, R35, c[0x0][0x2d0], -R96.reuse ;  /* 0x0000b40023037a23 */ /* 0x108ff20000010860 */
[----:B------:R2:W-:Y:S02]  /*d580*/  MUFU.EX2 R60, R3 ;  /* 0x00000003003c7308 */ /* 0x0005e40000000800 */
[----:B--2---:R-:W-:Y:S02]  /*d590*/  FFMA.FTZ R3, R36, c[0x0][0x2d0], -R96 ;  /* 0x0000b40024037a23 */ /* 0x004fe40000010860 */
[----:B------:R-:W-:Y:S06]  /*d5a0*/  LDSM.16.MT88.4 R36, [R212+0x100] ;  /* 0x00010000d424783b */ /* 0x000fec0000004200 */
[----:B------:R1:W-:Y:S02]  /*d5b0*/  MUFU.EX2 R27, R3 ;  /* 0x00000003001b7308 */ /* 0x0003e40000000800 */
[----:B-1----:R-:W-:Y:S01]  /*d5c0*/  FMNMX.FTZ R3, R0, R2, !PT ;  /* 0x0000000200037209 */ /* 0x002fe20007810000 */
[----:B------:R-:W-:Y:S01]  /*d5d0*/  FFMA.FTZ R2, R40, c[0x0][0x2d0], -R74 ;  /* 0x0000b40028027a23 */ /* 0x000fe2000001084a */
[----:B------:R-:W-:Y:S01]  /*d5e0*/  FSEL R0, R72, RZ, P2 ;  /* 0x000000ff48007208 */ /* 0x000fe20001000000 */
[----:B------:R-:W-:Y:S05]  /*d5f0*/  FFMA.FTZ R40, R50, c[0x0][0x2d0], -R96 ;  /* 0x0000b40032287a23 */ /* 0x000fea0000010860 */
[----:B------:R1:W-:Y:S01]  /*d600*/  MUFU.EX2 R80, R2 ;  /* 0x0000000200507308 */ /* 0x0003e20000000800 */
[----:B------:R-:W2:Y:S01]  /*d610*/  SHFL.BFLY PT, R4, R3, 0x1, 0x1f ;  /* 0x0c201f0003047f89 */ /* 0x000ea200000e0000 */
[----:B------:R-:W-:Y:S01]  /*d620*/  FADD.FTZ R0, -R0, R100 ;  /* 0x0000006400007221 */ /* 0x000fe20000010100 */
[----:B------:R-:W-:Y:S03]  /*d630*/  MOV R100, R55 ;  /* 0x0000003700647202 */ /* 0x000fe60000000f00 */
[----:B------:R-:W-:Y:S04]  /*d640*/  FMUL.FTZ R0, R0, c[0x0][0x2d0] ;  /* 0x0000b40000007a20 */ /* 0x000fe80000410000 */
[----:B------:R3:W4:Y:S01]  /*d650*/  MUFU.EX2 R69, R0 ;  /* 0x0000000000457308 */ /* 0x0007220000000800 */
[----:B-1----:R-:W-:Y:S02]  /*d660*/  FSEL R2, R71, RZ, P1 ;  /* 0x000000ff47027208 */ /* 0x002fe40000800000 */
[----:B--2---:R-:W-:Y:S03]  /*d670*/  FMNMX.FTZ R3, R4, R3, !PT ;  /* 0x0000000304037209 */ /* 0x004fe60007810000 */
[----:B------:R-:W-:Y:S02]  /*d680*/  FADD.FTZ R2, -R2, R101 ;  /* 0x0000006502027221 */ /* 0x000fe40000010100 */
[C---:B------:R-:W-:Y:S02]  /*d690*/  FMUL.FTZ R97, R3.reuse, c[0x0][0x2d0] ;  /* 0x0000b40003617a20 */ /* 0x040fe40000410000 */
[----:B------:R-:W-:Y:S01]  /*d6a0*/  FMUL.FTZ R2, R2, c[0x0][0x2d0] ;  /* 0x0000b40002027a20 */ /* 0x000fe20000410000 */
[----:B---3--:R-:W-:Y:S01]  /*d6b0*/  FSEL R0, R70, RZ, P0 ;  /* 0x000000ff46007208 */ /* 0x008fe20000000000 */
[----:B------:R-:W-:Y:S01]  /*d6c0*/  IMAD.MOV.U32 R101, RZ, RZ, R54 ;  /* 0x000000ffff657224 */ /* 0x000fe200078e0036 */
[----:B------:R-:W-:Y:S01]  /*d6d0*/  FSETP.NEU.FTZ.AND P0, PT, R3, -INF , PT ;  /* 0xff8000000300780b */ /* 0x000fe20003f1d000 */
[----:B------:R-:W1:Y:S01]  /*d6e0*/  MUFU.EX2 R68, R2 ;  /* 0x0000000200447308 */ /* 0x000e620000000800 */
[----:B----4-:R-:W-:Y:S01]  /*d6f0*/  FMUL.FTZ R5, R69, R105 ;  /* 0x0000006945057220 */ /* 0x010fe20000410000 */
[----:B------:R-:W-:Y:S01]  /*d700*/  MOV R105, R87 ;  /* 0x0000005700697202 */ /* 0x000fe20000000f00 */
[----:B------:R-:W-:Y:S01]  /*d710*/  FADD.FTZ R0, -R0, R102 ;  /* 0x0000006600007221 */ /* 0x000fe20000010100 */
[----:B------:R-:W-:Y:S01]  /*d720*/  FSEL R97, R97, RZ, P0 ;  /* 0x000000ff61617208 */ /* 0x000fe20000000000 */
[----:B------:R-:W-:Y:S01]  /*d730*/  FMUL.FTZ R16, R69, R116 ;  /* 0x0000007445107220 */ /* 0x000fe20000410000 */
[----:B------:R-:W-:Y:S01]  /*d740*/  F2FP.PACK_AB R77, R89, R101 ;  /* 0x00000065594d723e */ /* 0x000fe200000000ff */
[----:B------:R-:W-:Y:S01]  /*d750*/  FMUL.FTZ R0, R0, c[0x0][0x2d0] ;  /* 0x0000b40000007a20 */ /* 0x000fe20000410000 */
[----:B------:R-:W-:Y:S01]  /*d760*/  MOV R102, R53 ;  /* 0x0000003500667202 */ /* 0x000fe20000000f00 */
[----:B------:R-:W-:Y:S02]  /*d770*/  FMUL.FTZ R17, R69, R117 ;  /* 0x0000007545117220 */ /* 0x000fe40000410000 */
[----:B------:R2:W3:Y:S01]  /*d780*/  MUFU.EX2 R2, R0 ;  /* 0x0000000000027308 */ /* 0x0004e20000000800 */
[--C-:B------:R-:W-:Y:S01]  /*d790*/  FFMA.FTZ R4, R25, c[0x0][0x2d0], -R97.reuse ;  /* 0x0000b40019047a23 */ /* 0x100fe20000010861 */
[----:B------:R-:W-:Y:S01]  /*d7a0*/  F2FP.PACK_AB R64, R60, R102 ;  /* 0x000000663c40723e */ /* 0x000fe200000000ff */
[--C-:B------:R-:W-:Y:S02]  /*d7b0*/  FFMA.FTZ R58, R58, c[0x0][0x2d0], -R97.reuse ;  /* 0x0000b4003a3a7a23 */ /* 0x100fe40000010861 */
[--C-:B------:R-:W-:Y:S05]  /*d7c0*/  FFMA.FTZ R62, R62, c[0x0][0x2d0], -R97.reuse ;  /* 0x0000b4003e3e7a23 */ /* 0x100fea0000010861 */
[----:B------:R4:W5:Y:S01]  /*d7d0*/  MUFU.EX2 R91, R4 ;  /* 0x00000004005b7308 */ /* 0x0009620000000800 */
[C---:B-1----:R-:W-:Y:S02]  /*d7e0*/  FMUL.FTZ R6, R68.reuse, R106 ;  /* 0x0000006a44067220 */ /* 0x042fe40000410000 */
[C---:B------:R-:W-:Y:S02]  /*d7f0*/  FMUL.FTZ R18, R68.reuse, R118 ;  /* 0x0000007644127220 */ /* 0x040fe40000410000 */
[C---:B------:R-:W-:Y:S02]  /*d800*/  FMUL.FTZ R19, R68.reuse, R119 ;  /* 0x0000007744137220 */ /* 0x040fe40000410000 */
[C---:B------:R-:W-:Y:S01]  /*d810*/  FMUL.FTZ R34, R68.reuse, R134 ;  /* 0x0000008644227220 */ /* 0x040fe20000410000 */
[----:B------:R-:W-:Y:S01]  /*d820*/  LDSM.16.MT88.4 R116, [R209+0x2900] ;  /* 0x00290000d174783b */ /* 0x000fe20000004200 */
[C---:B------:R-:W-:Y:S02]  /*d830*/  FMUL.FTZ R35, R68.reuse, R135 ;  /* 0x0000008744237220 */ /* 0x040fe40000410000 */
[C---:B------:R-:W-:Y:S02]  /*d840*/  FMUL.FTZ R50, R68.reuse, R150 ;  /* 0x0000009644327220 */ /* 0x040fe40000410000 */
[--C-:B--2---:R-:W-:Y:S02]  /*d850*/  FFMA.FTZ R0, R7, c[0x0][0x2d0], -R97.reuse ;  /* 0x0000b40007007a23 */ /* 0x104fe40000010861 */
[C---:B------:R-:W-:Y:S02]  /*d860*/  FMUL.FTZ R51, R68.reuse, R151 ;  /* 0x0000009744337220 */ /* 0x040fe40000410000 */
[----:B------:R1:W2:Y:S01]  /*d870*/  MUFU.EX2 R9, R0 ;  /* 0x0000000000097308 */ /* 0x0002a20000000800 */
[----:B------:R-:W-:Y:S01]  /*d880*/  FMUL.FTZ R7, R68, R107 ;  /* 0x0000006b44077220 */ /* 0x000fe20000410000 */
[----:B------:R-:W-:Y:S01]  /*d890*/  MOV R107, R27 ;  /* 0x0000001b006b7202 */ /* 0x000fe20000000f00 */
[----:B---3--:R-:W-:Y:S02]  /*d8a0*/  FMUL.FTZ R8, R2, R108 ;  /* 0x0000006c02087220 */ /* 0x008fe40000410000 */
[----:B----4-:R-:W-:Y:S01]  /*d8b0*/  FFMA.FTZ R4, R24, c[0x0][0x2d0], -R97 ;  /* 0x0000b40018047a23 */ /* 0x010fe20000010861 */
[----:B------:R-:W-:Y:S01]  /*d8c0*/  F2FP.PACK_AB R66, R61, R107 ;  /* 0x0000006b3d42723e */ /* 0x000fe200000000ff */
[----:B-----5:R-:W-:Y:S02]  /*d8d0*/  IMAD.MOV.U32 R150, RZ, RZ, R91 ;  /* 0x000000ffff967224 */ /* 0x020fe400078e005b */
[----:B------:R-:W-:Y:S01]  /*d8e0*/  IMAD.MOV.U32 R151, RZ, RZ, R89 ;  /* 0x000000ffff977224 */ /* 0x000fe200078e0059 */
[----:B------:R-:W3:Y:S01]  /*d8f0*/  MUFU.EX2 R63, R4 ;  /* 0x00000004003f7308 */ /* 0x000ee20000000800 */
[C---:B------:R-:W-:Y:S02]  /*d900*/  FMUL.FTZ R12, R2.reuse, R112 ;  /* 0x00000070020c7220 */ /* 0x040fe40000410000 */
[C---:B------:R-:W-:Y:S02]  /*d910*/  FMUL.FTZ R13, R2.reuse, R113 ;  /* 0x00000071020d7220 */ /* 0x040fe40000410000 */
[----:B------:R-:W-:Y:S02]  /*d920*/  FFMA.FTZ R24, R45, c[0x0][0x2d0], -R75 ;  /* 0x0000b4002d187a23 */ /* 0x000fe4000001084b */
[C---:B------:R-:W-:Y:S02]  /*d930*/  FMUL.FTZ R45, R2.reuse, R145 ;  /* 0x00000091022d7220 */ /* 0x040fe40000410000 */
[C---:B------:R-:W-:Y:S01]  /*d940*/  FMUL.FTZ R25, R2.reuse, R125 ;  /* 0x0000007d02197220 */ /* 0x040fe20000410000 */
[----:B------:R4:W5:Y:S01]  /*d950*/  MUFU.EX2 R30, R24 ;  /* 0x00000018001e7308 */ /* 0x0009620000000800 */
[C---:B------:R-:W-:Y:S02]  /*d960*/  FMUL.FTZ R29, R2.reuse, R129 ;  /* 0x00000081021d7220 */ /* 0x040fe40000410000 */
[----:B------:R-:W-:Y:S02]  /*d970*/  FMUL.FTZ R41, R2, R141 ;  /* 0x0000008d02297220 */ /* 0x000fe40000410000 */
[----:B-1----:R-:W-:Y:S02]  /*d980*/  FFMA.FTZ R0, R26, c[0x0][0x2d0], -R97 ;  /* 0x0000b4001a007a23 */ /* 0x002fe40000010861 */
[----:B--2---:R-:W-:Y:S02]  /*d990*/  IMAD.MOV.U32 R108, RZ, RZ, R9 ;  /* 0x000000ffff6c7224 */ /* 0x004fe400078e0009 */
[C---:B------:R-:W-:Y:S01]  /*d9a0*/  FMUL.FTZ R9, R2.reuse, R109 ;  /* 0x0000006d02097220 */ /* 0x040fe20000410000 */
[----:B------:R1:W2:Y:S01]  /*d9b0*/  MUFU.EX2 R92, R0 ;  /* 0x00000000005c7308 */ /* 0x0002a20000000800 */
[----:B------:R-:W-:Y:S02]  /*d9c0*/  FMUL.FTZ R57, R2, R157 ;  /* 0x0000009d02397220 */ /* 0x000fe40000410000 */
[----:B------:R-:W-:Y:S01]  /*d9d0*/  IMAD.MOV.U32 R109, RZ, RZ, R86 ;  /* 0x000000ffff6d7224 */ /* 0x000fe200078e0056 */
[----:B---3--:R-:W-:Y:S01]  /*d9e0*/  F2FP.PACK_AB R67, R63, R91 ;  /* 0x0000005b3f43723e */ /* 0x008fe200000000ff */
[----:B------:R-:W-:Y:S05]  /*d9f0*/  FFMA.FTZ R4, R42, c[0x0][0x2d0], -R74 ;  /* 0x0000b4002a047a23 */ /* 0x000fea000001084a */
[----:B------:R3:W-:Y:S01]  /*da00*/  MUFU.EX2 R59, R4 ;  /* 0x00000004003b7308 */ /* 0x0007e20000000800 */
[----:B----4-:R-:W-:Y:S01]  /*da10*/  FMUL.FTZ R24, R2, R124 ;  /* 0x0000007c02187220 */ /* 0x010fe20000410000 */
[----:B-----5:R-:W-:Y:S08]  /*da20*/  MOV R129, R30 ;  /* 0x0000001e00817202 */ /* 0x020ff00000000f00 */
[----:B------:R4:W-:Y:S01]  /*da30*/  MUFU.EX2 R124, R32 ;  /* 0x00000020007c7308 */ /* 0x0009e20000000800 */
[----:B-1----:R-:W-:Y:S02]  /*da40*/  FSEL R0, R3, RZ, P0 ;  /* 0x000000ff03007208 */ /* 0x002fe40000000000 */
[----:B--2---:R-:W-:Y:S02]  /*da50*/  F2FP.PACK_AB R65, R92, R108 ;  /* 0x0000006c5c41723e */ /* 0x004fe400000000ff */
[C---:B------:R-:W-:Y:S01]  /*da60*/  ISETP.GT.AND P0, PT, R227.reuse, UR4, PT ;  /* 0x00000004e3007c0c */ /* 0x040fe2000bf04270 */
[----:B------:R-:W-:Y:S01]  /*da70*/  FADD.FTZ R0, -R0, R103 ;  /* 0x0000006700007221 */ /* 0x000fe20000010100 */
[----:B------:R-:W-:Y:S01]  /*da80*/  IADD3 R227, R227, -0x1, RZ ;  /* 0xffffffffe3e37810 */ /* 0x000fe20007ffe0ff */
[----:B------:R-:W-:Y:S02]  /*da90*/  IMAD.MOV.U32 R103, RZ, RZ, R52 ;  /* 0x000000ffff677224 */ /* 0x000fe400078e0034 */
[----:B------:R-:W-:Y:S01]  /*daa0*/  FMUL.FTZ R0, R0, c[0x0][0x2d0] ;  /* 0x0000b40000007a20 */ /* 0x000fe20000410000 */
[----:B------:R-:W1:Y:S01]  /*dab0*/  LDSM.16.MT88.4 R52, [R210+0x100] ;  /* 0x00010000d234783b */ /* 0x000e620000004200 */
[----:B---3--:R-:W-:Y:S01]  /*dac0*/  FMUL.FTZ R4, R69, R104 ;  /* 0x0000006845047220 */ /* 0x008fe20000410000 */
[----:B------:R-:W-:Y:S01]  /*dad0*/  F2FP.PACK_AB R76, R103, R100 ;  /* 0x00000064674c723e */ /* 0x000fe200000000ff */
[----:B------:R-:W-:Y:S06]  /*dae0*/  MUFU.EX2 R104, R62 ;  /* 0x0000003e00687308 */ /* 0x000fec0000000800 */
[-C--:B------:R-:W-:Y:S01]  /*daf0*/  HMMA.16816.F32 R4, R76, R20.reuse, R4 ;  /* 0x000000144c04723c */ /* 0x080fe20000001804 */
[----:B----4-:R-:W-:Y:S03]  /*db00*/  FMUL.FTZ R32, R69, R132 ;  /* 0x0000008445207220 */ /* 0x010fe60000410000 */
[----:B------:R-:W2:Y:S02]  /*db10*/  MUFU.EX2 R0, R0 ;  /* 0x0000000000007308 */ /* 0x000ea40000000800 */
[C---:B--2---:R-:W-:Y:S02]  /*db20*/  FMUL.FTZ R10, R0.reuse, R110 ;  /* 0x0000006e000a7220 */ /* 0x044fe40000410000 */
[C---:B------:R-:W-:Y:S06]  /*db30*/  FMUL.FTZ R11, R0.reuse, R111 ;  /* 0x0000006f000b7220 */ /* 0x040fec0000410000 */
[----:B------:R-:W-:Y:S01]  /*db40*/  MUFU.EX2 R110, R44 ;  /* 0x0000002c006e7308 */ /* 0x000fe20000000800 */
[C---:B------:R-:W-:Y:S01]  /*db50*/  FMUL.FTZ R15, R0.reuse, R115 ;  /* 0x00000073000f7220 */ /* 0x040fe20000410000 */
[----:B------:R-:W-:Y:S01]  /*db60*/  MOV R115, R85 ;  /* 0x0000005500737202 */ /* 0x000fe20000000f00 */
[C---:B------:R-:W-:Y:S02]  /*db70*/  FMUL.FTZ R27, R0.reuse, R127 ;  /* 0x0000007f001b7220 */ /* 0x040fe40000410000 */
[----:B------:R-:W-:Y:S01]  /*db80*/  IMAD.MOV.U32 R127, RZ, RZ, R80 ;  /* 0x000000ffff7f7224 */ /* 0x000fe200078e0050 */
[C---:B------:R-:W-:Y:S01]  /*db90*/  HMMA.16816.F32 R8, R64.reuse, R20, R8 ;  /* 0x000000144008723c */ /* 0x040fe20000001808 */
[C---:B------:R-:W-:Y:S01]  /*dba0*/  FMUL.FTZ R14, R0.reuse, R114 ;  /* 0x00000072000e7220 */ /* 0x040fe20000410000 */
[----:B------:R-:W2:Y:S01]  /*dbb0*/  LDSM.16.MT88.4 R80, [R211+0x100] ;  /* 0x00010000d350783b */ /* 0x000ea20000004200 */
[C---:B------:R-:W-:Y:S01]  /*dbc0*/  FMUL.FTZ R26, R0.reuse, R126 ;  /* 0x0000007e001a7220 */ /* 0x040fe20000410000 */
[----:B------:R-:W-:Y:S01]  /*dbd0*/  MOV R126, R31 ;  /* 0x0000001f007e7202 */ /* 0x000fe20000000f00 */
[----:B------:R3:W-:Y:S01]  /*dbe0*/  MUFU.EX2 R111, R28 ;  /* 0x0000001c006f7308 */ /* 0x0007e20000000800 */
[C---:B------:R-:W-:Y:S02]  /*dbf0*/  FMUL.FTZ R30, R0.reuse, R130 ;  /* 0x00000082001e7220 */ /* 0x040fe40000410000 */
[-C--:B------:R-:W-:Y:S01]  /*dc00*/  HMMA.16816.F32 R12, R64, R22.reuse, R12 ;  /* 0x00000016400c723c */ /* 0x080fe2000000180c */
[----:B------:R-:W-:Y:S03]  /*dc10*/  FFMA.FTZ R20, R47, c[0x0][0x2d0], -R74 ;  /* 0x0000b4002f147a23 */ /* 0x000fe6000001084a */
[----:B------:R-:W-:Y:S02]  /*dc20*/  IMAD.MOV.U32 R130, RZ, RZ, R33 ;  /* 0x000000ffff827224 */ /* 0x000fe400078e0021 */
[C---:B------:R-:W-:Y:S01]  /*dc30*/  FMUL.FTZ R33, R69.reuse, R133 ;  /* 0x0000008545217220 */ /* 0x040fe20000410000 */
[----:B------:R4:W-:Y:S01]  /*dc40*/  MUFU.EX2 R112, R20 ;  /* 0x0000001400707308 */ /* 0x0009e20000000800 */
[C---:B------:R-:W-:Y:S01]  /*dc50*/  HMMA.16816.F32 R16, R76.reuse, R22, R16 ;  /* 0x000000164c10723c */ /* 0x040fe20000001810 */
[C---:B------:R-:W-:Y:S01]  /*dc60*/  FMUL.FTZ R21, R69.reuse, R121 ;  /* 0x0000007945157220 */ /* 0x040fe20000410000 */
[----:B------:R-:W-:Y:S02]  /*dc70*/  LDSM.16.MT88.4 R132, [R212+0x2900] ;  /* 0x00290000d484783b */ /* 0x000fe40000004200 */
[C---:B------:R-:W-:Y:S01]  /*dc80*/  FMUL.FTZ R31, R0.reuse, R131 ;  /* 0x00000083001f7220 */ /* 0x040fe20000410000 */
[----:B------:R-:W-:Y:S01]  /*dc90*/  MOV R121, R60 ;  /* 0x0000003c00797202 */ /* 0x000fe20000000f00 */
[----:B------:R-:W-:Y:S01]  /*dca0*/  FMUL.FTZ R42, R0, R142 ;  /* 0x0000008e002a7220 */ /* 0x000fe20000410000 */
[----:B------:R-:W-:Y:S01]  /*dcb0*/  MOV R131, R63 ;  /* 0x0000003f00837202 */ /* 0x000fe20000000f00 */
[C---:B------:R-:W-:Y:S01]  /*dcc0*/  FMUL.FTZ R22, R68.reuse, R122 ;  /* 0x0000007a44167220 */ /* 0x040fe20000410000 */
[----:B------:R5:W-:Y:S03]  /*dcd0*/  MUFU.EX2 R114, R40 ;  /* 0x0000002800727308 */ /* 0x000be60000000800 */
[----:B------:R-:W-:Y:S02]  /*dce0*/  FMUL.FTZ R23, R68, R123 ;  /* 0x0000007b44177220 */ /* 0x000fe40000410000 */
[----:B---3--:R-:W-:Y:S02]  /*dcf0*/  FMUL.FTZ R28, R2, R128 ;  /* 0x00000080021c7220 */ /* 0x008fe40000410000 */
[----:B------:R-:W-:Y:S02]  /*dd00*/  FMUL.FTZ R43, R0, R143 ;  /* 0x0000008f002b7220 */ /* 0x000fe40000410000 */
[----:B------:R-:W-:Y:S01]  /*dd10*/  FMUL.FTZ R44, R2, R144 ;  /* 0x00000090022c7220 */ /* 0x000fe20000410000 */
[----:B------:R3:W-:Y:S01]  /*dd20*/  MUFU.EX2 R122, R48 ;  /* 0x00000030007a7308 */ /* 0x0007e20000000800 */
[C---:B------:R-:W-:Y:S02]  /*dd30*/  FMUL.FTZ R46, R0.reuse, R146 ;  /* 0x00000092002e7220 */ /* 0x040fe40000410000 */
[----:B------:R-:W-:Y:S02]  /*dd40*/  FMUL.FTZ R47, R0, R147 ;  /* 0x00000093002f7220 */ /* 0x000fe40000410000 */
[----:B----4-:R-:W-:Y:S02]  /*dd50*/  FMUL.FTZ R20, R69, R120 ;  /* 0x0000007845147220 */ /* 0x010fe40000410000 */
[----:B------:R-:W-:Y:S02]  /*dd60*/  IMAD.MOV.U32 R120, RZ, RZ, R84 ;  /* 0x000000ffff787224 */ /* 0x000fe400078e0054 */
[----:B------:R-:W4:Y:S01]  /*dd70*/  LDSM.16.MT88.4 R84, [R209+0x900] ;  /* 0x00090000d154783b */ /* 0x000f220000004200 */
[----:B------:R1:W-:Y:S01]  /*dd80*/  MUFU.EX2 R123, R58 ;  /* 0x0000003a007b7308 */ /* 0x0003e20000000800 */
[----:B------:R-:W-:Y:S01]  /*dd90*/  FMUL.FTZ R60, R2, R160 ;  /* 0x000000a0023c7220 */ /* 0x000fe20000410000 */
[-C--:B------:R-:W-:Y:S01]  /*dda0*/  HMMA.16816.F32 R20, R76, R36.reuse, R20 ;  /* 0x000000244c14723c */ /* 0x080fe20000001814 */
[----:B------:R-:W-:Y:S01]  /*ddb0*/  FMUL.FTZ R62, R0, R162 ;  /* 0x000000a2003e7220 */ /* 0x000fe20000410000 */
[----:B------:R-:W-:Y:S01]  /*ddc0*/  MOV R162, R92 ;  /* 0x0000005c00a27202 */ /* 0x000fe20000000f00 */
[----:B------:R-:W-:Y:S02]  /*ddd0*/  FFMA.FTZ R92, R95, c[0x0][0x2d0], -R75 ;  /* 0x0000b4005f5c7a23 */ /* 0x000fe4000001084b */
[----:B-----5:R-:W-:Y:S02]  /*dde0*/  FMUL.FTZ R40, R2, R140 ;  /* 0x0000008c02287220 */ /* 0x020fe40000410000 */
[----:B------:R-:W-:Y:S01]  /*ddf0*/  FMUL.FTZ R63, R0, R163 ;  /* 0x000000a3003f7220 */ /* 0x000fe20000410000 */
[C---:B------:R-:W-:Y:S01]  /*de00*/  HMMA.16816.F32 R24, R64.reuse, R36, R24 ;  /* 0x000000244018723c */ /* 0x040fe20000001818 */
[----:B------:R-:W-:Y:S03]  /*de10*/  IMAD.MOV.U32 R160, RZ, RZ, R61 ;  /* 0x000000ffffa07224 */ /* 0x000fe600078e003d */
[----:B---3--:R-:W-:Y:S01]  /*de20*/  FMUL.FTZ R48, R69, R148 ;  /* 0x0000009445307220 */ /* 0x008fe20000410000 */
[----:B------:R-:W-:Y:S01]  /*de30*/  MOV R148, R93 ;  /* 0x0000005d00947202 */ /* 0x000fe20000000f00 */
[----:B------:R-:W-:Y:S02]  /*de40*/  FMUL.FTZ R61, R2, R161 ;  /* 0x000000a1023d7220 */ /* 0x000fe40000410000 */
[-C--:B------:R-:W-:Y:S01]  /*de50*/  HMMA.16816.F32 R28, R64, R38.reuse, R28 ;  /* 0x00000026401c723c */ /* 0x080fe2000000181c */
[----:B------:R-:W-:Y:S03]  /*de60*/  FFMA.FTZ R36, R49, c[0x0][0x2d0], -R96 ;  /* 0x0000b40031247a23 */ /* 0x000fe60000010860 */
[C---:B------:R-:W-:Y:S01]  /*de70*/  FMUL.FTZ R37, R69.reuse, R137 ;  /* 0x0000008945257220 */ /* 0x040fe20000410000 */
[----:B------:R3:W-:Y:S01]  /*de80*/  MUFU.EX2 R128, R36 ;  /* 0x0000002400807308 */ /* 0x0007e20000000800 */
[C---:B------:R-:W-:Y:S02]  /*de90*/  FMUL.FTZ R49, R69.reuse, R149 ;  /* 0x0000009545317220 */ /* 0x040fe40000410000 */
[C---:B------:R-:W-:Y:S01]  /*dea0*/  HMMA.16816.F32 R32, R76.reuse, R38, R32 ;  /* 0x000000264c20723c */ /* 0x040fe20000001820 */
[----:B------:R-:W-:Y:S03]  /*deb0*/  IMAD.MOV.U32 R149, RZ, RZ, R59 ;  /* 0x000000ffff957224 */ /* 0x000fe600078e003b */
[C---:B-1----:R-:W-:Y:S02]  /*dec0*/  FMUL.FTZ R58, R0.reuse, R158 ;  /* 0x0000009e003a7220 */ /* 0x042fe40000410000 */
[----:B------:R-:W-:Y:S02]  /*ded0*/  FMUL.FTZ R59, R0, R159 ;  /* 0x0000009f003b7220 */ /* 0x000fe40000410000 */
[C---:B------:R-:W-:Y:S02]  /*dee0*/  FMUL.FTZ R38, R68.reuse, R138 ;  /* 0x0000008a44267220 */ /* 0x040fe40000410000 */
[----:B------:R-:W-:Y:S02]  /*def0*/  MUFU.EX2 R138, R92 ;  /* 0x0000005c008a7308 */ /* 0x000fe40000000800 */
[----:B------:R-:W-:Y:S02]  /*df00*/  FMUL.FTZ R39, R68, R139 ;  /* 0x0000008b44277220 */ /* 0x000fe40000410000 */
[C---:B---3--:R-:W-:Y:S07]  /*df10*/  FMUL.FTZ R36, R69.reuse, R136 ;  /* 0x0000008845247220 */ /* 0x048fee0000410000 */
[-C--:B------:R-:W-:Y:S08]  /*df20*/  HMMA.16816.F32 R36, R76, R52.reuse, R36 ;  /* 0x000000344c24723c */ /* 0x080ff00000001824 */
[C---:B------:R-:W-:Y:S07]  /*df30*/  HMMA.16816.F32 R40, R64.reuse, R52, R40 ;  /* 0x000000344028723c */ /* 0x040fee0000001828 */
[--C-:B------:R-:W-:Y:S01]  /*df40*/  FFMA.FTZ R52, R56, c[0x0][0x2d0], -R97.reuse ;  /* 0x0000b40038347a23 */ /* 0x100fe20000010861 */
[-C--:B------:R-:W-:Y:S01]  /*df50*/  HMMA.16816.F32 R44, R64, R54.reuse, R44 ;  /* 0x00000036402c723c */ /* 0x080fe2000000182c */
[----:B------:R-:W-:Y:S02]  /*df60*/  FMUL.FTZ R56, R2, R156 ;  /* 0x0000009c02387220 */ /* 0x000fe40000410000 */
[----:B------:R1:W3:Y:S01]  /*df70*/  MUFU.EX2 R113, R52 ;  /* 0x0000003400717308 */ /* 0x0002e20000000800 */
[C---:B------:R-:W-:Y:S04]  /*df80*/  FMUL.FTZ R53, R69.reuse, R153 ;  /* 0x0000009945357220 */ /* 0x040fe80000410000 */
[C---:B------:R-:W-:Y:S07]  /*df90*/  HMMA.16816.F32 R48, R76.reuse, R54, R48 ;  /* 0x000000364c30723c */ /* 0x040fee0000001830 */
[C---:B------:R-:W-:Y:S02]  /*dfa0*/  FMUL.FTZ R54, R68.reuse, R154 ;  /* 0x0000009a44367220 */ /* 0x040fe40000410000 */
[----:B------:R-:W-:Y:S03]  /*dfb0*/  FMUL.FTZ R55, R68, R155 ;  /* 0x0000009b44377220 */ /* 0x000fe60000410000 */
[----:B-1----:R-:W-:Y:S07]  /*dfc0*/  FMUL.FTZ R52, R69, R152 ;  /* 0x0000009845347220 */ /* 0x002fee0000410000 */
[-C--:B--2---:R-:W-:Y:S08]  /*dfd0*/  HMMA.16816.F32 R52, R76, R80.reuse, R52 ;  /* 0x000000504c34723c */ /* 0x084ff00000001834 */
[C---:B------:R-:W-:Y:S07]  /*dfe0*/  HMMA.16816.F32 R56, R64.reuse, R80, R56 ;  /* 0x000000504038723c */ /* 0x040fee0000001838 */
[----:B------:R-:W-:Y:S01]  /*dff0*/  FFMA.FTZ R80, R88, c[0x0][0x2d0], -R97 ;  /* 0x0000b40058507a23 */ /* 0x000fe20000010861 */
[-C--:B------:R-:W-:Y:S01]  /*e000*/  HMMA.16816.F32 R60, R64, R82.reuse, R60 ;  /* 0x00000052403c723c */ /* 0x080fe2000000183c */
[----:B---3--:R-:W-:Y:S02]  /*e010*/  F2FP.PACK_AB R81, R123, R113 ;  /* 0x000000717b51723e */ /* 0x008fe400000000ff */
[----:B------:R1:W2:Y:S04]  /*e020*/  MUFU.EX2 R161, R80 ;  /* 0x0000005000a17308 */ /* 0x0002a80000000800 */
[C---:B------:R-:W-:Y:S02]  /*e030*/  FMUL.FTZ R64, R69.reuse, R164 ;  /* 0x000000a445407220 */ /* 0x040fe40000410000 */
[----:B------:R-:W-:Y:S03]  /*e040*/  FMUL.FTZ R65, R69, R165 ;  /* 0x000000a545417220 */ /* 0x000fe60000410000 */
[C---:B------:R-:W-:Y:S02]  /*e050*/  FMUL.FTZ R66, R68.reuse, R166 ;  /* 0x000000a644427220 */ /* 0x040fe40000410000 */
[----:B------:R-:W-:Y:S07]  /*e060*/  FMUL.FTZ R67, R68, R167 ;  /* 0x000000a744437220 */ /* 0x000fee0000410000 */
[----:B------:R-:W-:Y:S01]  /*e070*/  HMMA.16816.F32 R64, R76, R82, R64 ;  /* 0x000000524c40723c */ /* 0x000fe20000001840 */
[--C-:B-1----:R-:W-:Y:S06]  /*e080*/  FFMA.FTZ R80, R90, c[0x0][0x2d0], -R74.reuse ;  /* 0x0000b4005a507a23 */ /* 0x102fec000001084a */
[----:B------:R-:W-:Y:S01]  /*e090*/  F2FP.PACK_AB R76, R149, R127 ;  /* 0x0000007f954c723e */ /* 0x000fe200000000ff */
[----:B------:R-:W1:Y:S01]  /*e0a0*/  LDSM.16.MT88.4 R88, [R212+0x900] ;  /* 0x00090000d458783b */ /* 0x000e620000004200 */
[----:B------:R-:W-:Y:S01]  /*e0b0*/  F2FP.PACK_AB R77, R148, R126 ;  /* 0x0000007e944d723e */ /* 0x000fe200000000ff */
[----:B------:R3:W-:Y:S02]  /*e0c0*/  MUFU.EX2 R106, R80 ;  /* 0x00000050006a7308 */ /* 0x0007e40000000800 */
[----:B------:R-:W-:Y:S02]  /*e0d0*/  F2FP.PACK_AB R78, R112, R130 ;  /* 0x00000082704e723e */ /* 0x000fe400000000ff */
[----:B------:R-:W-:Y:S02]  /*e0e0*/  F2FP.PACK_AB R79, R111, R129 ;  /* 0x000000816f4f723e */ /* 0x000fe400000000ff */
[----:B------:R-:W-:Y:S02]  /*e0f0*/  F2FP.PACK_AB R82, R110, R114 ;  /* 0x000000726e52723e */ /* 0x000fe400000000ff */
[----:B--2---:R-:W-:Y:S03]  /*e100*/  F2FP.PACK_AB R83, R161, R104 ;  /* 0x00000068a153723e */ /* 0x004fe600000000ff */
[-C--:B----4-:R-:W-:Y:S01]  /*e110*/  HMMA.16816.F32 R4, R76, R84.reuse, R4 ;  /* 0x000000544c04723c */ /* 0x090fe20000001804 */
[--C-:B---3--:R-:W-:Y:S02]  /*e120*/  FFMA.FTZ R80, R94, c[0x0][0x2d0], -R75.reuse ;  /* 0x0000b4005e507a23 */ /* 0x108fe4000001084b */
[----:B------:R-:W2:Y:S02]  /*e130*/  LDSM.16.MT88.4 R92, [R210+0x900] ;  /* 0x00090000d25c783b */ /* 0x000ea40000004200 */
[----:B------:R3:W-:Y:S02]  /*e140*/  MUFU.EX2 R139, R80 ;  /* 0x00000050008b7308 */ /* 0x0007e40000000800 */
[----:B---3--:R-:W-:Y:S07]  /*e150*/  F2FP.PACK_AB R80, R128, R124 ;  /* 0x0000007c8050723e */ /* 0x008fee00000000ff */
[C---:B------:R-:W-:Y:S07]  /*e160*/  HMMA.16816.F32 R8, R80.reuse, R84, R8 ;  /* 0x000000545008723c */ /* 0x040fee0000001808 */
[--C-:B------:R-:W-:Y:S01]  /*e170*/  FFMA.FTZ R84, R176, c[0x0][0x2d0], -R74.reuse ;  /* 0x0000b400b0547a23 */ /* 0x100fe2000001084a */
[-C--:B------:R-:W-:Y:S03]  /*e180*/  HMMA.16816.F32 R12, R80, R86.reuse, R12 ;  /* 0x00000056500c723c */ /* 0x080fe6000000180c */
[----:B------:R3:W-:Y:S05]  /*e190*/  MUFU.EX2 R163, R84 ;  /* 0x0000005400a37308 */ /* 0x0007ea0000000800 */
[C---:B------:R-:W-:Y:S08]  /*e1a0*/  HMMA.16816.F32 R16, R76.reuse, R86, R16 ;  /* 0x000000564c10723c */ /* 0x040ff00000001810 */
[-C--:B-1----:R-:W-:Y:S08]  /*e1b0*/  HMMA.16816.F32 R20, R76, R88.reuse, R20 ;  /* 0x000000584c14723c */ /* 0x082ff00000001814 */
[C---:B------:R-:W-:Y:S01]  /*e1c0*/  HMMA.16816.F32 R24, R80.reuse, R88, R24 ;  /* 0x000000585018723c */ /* 0x040fe20000001818 */
[----:B---3--:R-:W-:Y:S06]  /*e1d0*/  FFMA.FTZ R84, R177, c[0x0][0x2d0], -R74 ;  /* 0x0000b400b1547a23 */ /* 0x008fec000001084a */
[--C-:B------:R-:W-:Y:S01]  /*e1e0*/  FFMA.FTZ R88, R170, c[0x0][0x2d0], -R96.reuse ;  /* 0x0000b400aa587a23 */ /* 0x100fe20000010860 */
[-C--:B------:R-:W-:Y:S01]  /*e1f0*/  HMMA.16816.F32 R28, R80, R90.reuse, R28 ;  /* 0x0000005a501c723c */ /* 0x080fe2000000181c */
[----:B------:R1:W-:Y:S07]  /*e200*/  MUFU.EX2 R125, R84 ;  /* 0x00000054007d7308 */ /* 0x0003ee0000000800 */
[C---:B------:R-:W-:Y:S03]  /*e210*/  HMMA.16816.F32 R32, R76.reuse, R90, R32 ;  /* 0x0000005a4c20723c */ /* 0x040fe60000001820 */
[----:B------:R3:W-:Y:S05]  /*e220*/  MUFU.EX2 R136, R88 ;  /* 0x0000005800887308 */ /* 0x0007ea0000000800 */
[-C--:B--2---:R-:W-:Y:S08]  /*e230*/  HMMA.16816.F32 R36, R76, R92.reuse, R36 ;  /* 0x0000005c4c24723c */ /* 0x084ff00000001824 */
[C---:B------:R-:W-:Y:S01]  /*e240*/  HMMA.16816.F32 R40, R80.reuse, R92, R40 ;  /* 0x0000005c5028723c */ /* 0x040fe20000001828 */
[----:B-1----:R-:W-:Y:S04]  /*e250*/  FFMA.FTZ R84, R171, c[0x0][0x2d0], -R75 ;  /* 0x0000b400ab547a23 */ /* 0x002fe8000001084b */
[----:B------:R1:W-:Y:S02]  /*e260*/  MUFU.EX2 R251, R84 ;  /* 0x0000005400fb7308 */ /* 0x0003e40000000800 */
[----:B------:R-:W-:Y:S01]  /*e270*/  FFMA.FTZ R92, R168, c[0x0][0x2d0], -R97 ;  /* 0x0000b400a85c7a23 */ /* 0x000fe20000010861 */
[-C--:B------:R-:W-:Y:S01]  /*e280*/  HMMA.16816.F32 R44, R80, R94.reuse, R44 ;  /* 0x0000005e502c723c */ /* 0x080fe2000000182c */
[--C-:B---3--:R-:W-:Y:S06]  /*e290*/  FFMA.FTZ R88, R173, c[0x0][0x2d0], -R96.reuse ;  /* 0x0000b400ad587a23 */ /* 0x108fec0000010860 */
[----:B------:R2:W-:Y:S01]  /*e2a0*/  MUFU.EX2 R239, R92 ;  /* 0x0000005c00ef7308 */ /* 0x0005e20000000800 */
[C---:B------:R-:W-:Y:S09]  /*e2b0*/  HMMA.16816.F32 R48, R76.reuse, R94, R48 ;  /* 0x0000005e4c30723c */ /* 0x040ff20000001830 */
[----:B------:R3:W-:Y:S03]  /*e2c0*/  MUFU.EX2 R142, R88 ;  /* 0x00000058008e7308 */ /* 0x0007e60000000800 */
[----:B-1----:R-:W-:Y:S07]  /*e2d0*/  FFMA.FTZ R84, R174, c[0x0][0x2d0], -R75 ;  /* 0x0000b400ae547a23 */ /* 0x002fee000001084b */
[----:B------:R1:W-:Y:S01]  /*e2e0*/  MUFU.EX2 R143, R84 ;  /* 0x00000054008f7308 */ /* 0x0003e20000000800 */
[----:B--2---:R-:W-:Y:S09]  /*e2f0*/  FFMA.FTZ R92, R169, c[0x0][0x2d0], -R97 ;  /* 0x0000b400a95c7a23 */ /* 0x004ff20000010861 */
[----:B------:R2:W-:Y:S01]  /*e300*/  MUFU.EX2 R237, R92 ;  /* 0x0000005c00ed7308 */ /* 0x0005e20000000800 */
[--C-:B---3--:R-:W-:Y:S09]  /*e310*/  FFMA.FTZ R88, R175, c[0x0][0x2d0], -R96.reuse ;  /* 0x0000b400af587a23 */ /* 0x108ff20000010860 */
[----:B------:R3:W4:Y:S01]  /*e320*/  MUFU.EX2 R141, R88 ;  /* 0x00000058008d7308 */ /* 0x0007220000000800 */
[----:B-1----:R-:W-:Y:S09]  /*e330*/  FFMA.FTZ R84, R99, c[0x0][0x2d0], -R96 ;  /* 0x0000b40063547a23 */ /* 0x002ff20000010860 */
[----:B------:R1:W-:Y:S01]  /*e340*/  MUFU.EX2 R137, R84 ;  /* 0x0000005400897308 */ /* 0x0003e20000000800 */
[----:B--2---:R-:W-:Y:S09]  /*e350*/  FFMA.FTZ R92, R182, c[0x0][0x2d0], -R75 ;  /* 0x0000b400b65c7a23 */ /* 0x004ff2000001084b */
[----:B------:R2:W-:Y:S01]  /*e360*/  MUFU.EX2 R145, R92 ;  /* 0x0000005c00917308 */ /* 0x0005e20000000800 */
[--C-:B---3--:R-:W-:Y:S09]  /*e370*/  FFMA.FTZ R88, R178, c[0x0][0x2d0], -R74.reuse ;  /* 0x0000b400b2587a23 */ /* 0x108ff2000001084a */
[----:B------:R3:W-:Y:S01]  /*e380*/  MUFU.EX2 R249, R88 ;  /* 0x0000005800f97308 */ /* 0x0007e20000000800 */
[----:B-1----:R-:W1:Y:S08]  /*e390*/  LDSM.16.MT88.4 R84, [R211+0x900] ;  /* 0x00090000d354783b */ /* 0x002e700000004200 */
[----:B--2---:R-:W-:Y:S01]  /*e3a0*/  LDSM.16.MT88.4 R92, [R210+0x1100] ;  /* 0x00110000d25c783b */ /* 0x004fe20000004200 */
[--C-:B---3--:R-:W-:Y:S04]  /*e3b0*/  FFMA.FTZ R88, R98, c[0x0][0x2d0], -R97.reuse ;  /* 0x0000b40062587a23 */ /* 0x108fe80000010861 */
[----:B------:R2:W3:Y:S01]  /*e3c0*/  MUFU.EX2 R140, R88 ;  /* 0x00000058008c7308 */ /* 0x0004e20000000800 */
[-C--:B-1----:R-:W-:Y:S08]  /*e3d0*/  HMMA.16816.F32 R52, R76, R84.reuse, R52 ;  /* 0x000000544c34723c */ /* 0x082ff00000001834 */
[C---:B------:R-:W-:Y:S01]  /*e3e0*/  HMMA.16816.F32 R56, R80.reuse, R84, R56 ;  /* 0x000000545038723c */ /* 0x040fe20000001838 */
[----:B--2---:R-:W1:Y:S06]  /*e3f0*/  LDSM.16.MT88.4 R88, [R209+0x1100] ;  /* 0x00110000d158783b */ /* 0x004e6c0000004200 */
[----:B------:R-:W-:Y:S01]  /*e400*/  FFMA.FTZ R84, R172, c[0x0][0x2d0], -R97 ;  /* 0x0000b400ac547a23 */ /* 0x000fe20000010861 */
[-C--:B------:R-:W-:Y:S03]  /*e410*/  HMMA.16816.F32 R60, R80, R86.reuse, R60 ;  /* 0x00000056503c723c */ /* 0x080fe6000000183c */
[----:B------:R2:W5:Y:S04]  /*e420*/  MUFU.EX2 R236, R84 ;  /* 0x0000005400ec7308 */ /* 0x0005680000000800 */
[--C-:B------:R-:W-:Y:S01]  /*e430*/  FFMA.FTZ R80, R183, c[0x0][0x2d0], -R74.reuse ;  /* 0x0000b400b7507a23 */ /* 0x100fe2000001084a */
[----:B------:R-:W-:Y:S01]  /*e440*/  HMMA.16816.F32 R64, R76, R86, R64 ;  /* 0x000000564c40723c */ /* 0x000fe20000001840 */
[----:B----4-:R-:W-:Y:S03]  /*e450*/  F2FP.PACK_AB R82, R141, R142 ;  /* 0x0000008e8d52723e */ /* 0x010fe600000000ff */
[----:B---3--:R-:W-:Y:S01]  /*e460*/  F2FP.PACK_AB R81, R239, R140 ;  /* 0x0000008cef51723e */ /* 0x008fe200000000ff */
[----:B------:R3:W-:Y:S02]  /*e470*/  MUFU.EX2 R147, R80 ;  /* 0x0000005000937308 */ /* 0x0007e40000000800 */
[----:B------:R-:W-:Y:S02]  /*e480*/  F2FP.PACK_AB R76, R106, R122 ;  /* 0x0000007a6a4c723e */ /* 0x000fe400000000ff */
[----:B------:R-:W-:Y:S03]  /*e490*/  F2FP.PACK_AB R77, R138, R139 ;  /* 0x0000008b8a4d723e */ /* 0x000fe600000000ff */
[----:B------:R-:W-:Y:S02]  /*e4a0*/  F2FP.PACK_AB R78, R125, R163 ;  /* 0x000000a37d4e723e */ /* 0x000fe400000000ff */
[----:B------:R-:W-:Y:S01]  /*e4b0*/  F2FP.PACK_AB R79, R143, R251 ;  /* 0x000000fb8f4f723e */ /* 0x000fe200000000ff */
[----:B--2---:R-:W2:Y:S01]  /*e4c0*/  LDSM.16.MT88.4 R84, [R212+0x1100] ;  /* 0x00110000d454783b */ /* 0x004ea20000004200 */
[----:B-----5:R-:W-:Y:S05]  /*e4d0*/  F2FP.PACK_AB R83, R236, R237 ;  /* 0x000000edec53723e */ /* 0x020fea00000000ff */
[-C--:B-1----:R-:W-:Y:S01]  /*e4e0*/  HMMA.16816.F32 R4, R76, R88.reuse, R4 ;  /* 0x000000584c04723c */ /* 0x082fe20000001804 */
[--C-:B---3--:R-:W-:Y:S04]  /*e4f0*/  FFMA.FTZ R80, R179, c[0x0][0x2d0], -R75.reuse ;  /* 0x0000b400b3507a23 */ /* 0x108fe8000001084b */
[----:B------:R1:W-:Y:S02]  /*e500*/  MUFU.EX2 R146, R80 ;  /* 0x0000005000927308 */ /* 0x0003e40000000800 */
[----:B-1----:R-:W-:Y:S07]  /*e510*/  F2FP.PACK_AB R80, R136, R137 ;  /* 0x000000898850723e */ /* 0x002fee00000000ff */
[C---:B------:R-:W-:Y:S07]  /*e520*/  HMMA.16816.F32 R8, R80.reuse, R88, R8 ;  /* 0x000000585008723c */ /* 0x040fee0000001808 */
[--C-:B------:R-:W-:Y:S01]  /*e530*/  FFMA.FTZ R88, R195, c[0x0][0x2d0], -R74.reuse ;  /* 0x0000b400c3587a23 */ /* 0x100fe2000001084a */
[-C--:B------:R-:W-:Y:S03]  /*e540*/  HMMA.16816.F32 R12, R80, R90.reuse, R12 ;  /* 0x0000005a500c723c */ /* 0x080fe6000000180c */
[----:B------:R1:W-:Y:S05]  /*e550*/  MUFU.EX2 R235, R88 ;  /* 0x0000005800eb7308 */ /* 0x0003ea0000000800 */
[C---:B------:R-:W-:Y:S08]  /*e560*/  HMMA.16816.F32 R16, R76.reuse, R90, R16 ;  /* 0x0000005a4c10723c */ /* 0x040ff00000001810 */
[-C--:B--2---:R-:W-:Y:S08]  /*e570*/  HMMA.16816.F32 R20, R76, R84.reuse, R20 ;  /* 0x000000544c14723c */ /* 0x084ff00000001814 */
[C---:B------:R-:W-:Y:S01]  /*e580*/  HMMA.16816.F32 R24, R80.reuse, R84, R24 ;  /* 0x000000545018723c */ /* 0x040fe20000001818 */
[----:B-1----:R-:W-:Y:S06]  /*e590*/  FFMA.FTZ R88, R196, c[0x0][0x2d0], -R74 ;  /* 0x0000b400c4587a23 */ /* 0x002fec000001084a */
[--C-:B------:R-:W-:Y:S01]  /*e5a0*/  FFMA.FTZ R84, R186, c[0x0][0x2d0], -R96.reuse ;  /* 0x0000b400ba547a23 */ /* 0x100fe20000010860 */
[-C--:B------:R-:W-:Y:S01]  /*e5b0*/  HMMA.16816.F32 R28, R80, R86.reuse, R28 ;  /* 0x00000056501c723c */ /* 0x080fe2000000181c */
[----:B------:R1:W-:Y:S07]  /*e5c0*/  MUFU.EX2 R196, R88 ;  /* 0x0000005800c47308 */ /* 0x0003ee0000000800 */
[C---:B------:R-:W-:Y:S03]  /*e5d0*/  HMMA.16816.F32 R32, R76.reuse, R86, R32 ;  /* 0x000000564c20723c */ /* 0x040fe60000001820 */
[----:B------:R2:W-:Y:S05]  /*e5e0*/  MUFU.EX2 R144, R84 ;  /* 0x0000005400907308 */ /* 0x0005ea0000000800 */
[-C--:B------:R-:W-:Y:S08]  /*e5f0*/  HMMA.16816.F32 R36, R76, R92.reuse, R36 ;  /* 0x0000005c4c24723c */ /* 0x080ff00000001824 */
[C---:B------:R-:W-:Y:S01]  /*e600*/  HMMA.16816.F32 R40, R80.reuse, R92, R40 ;  /* 0x0000005c5028723c */ /* 0x040fe20000001828 */
[----:B-1----:R-:W-:Y:S04]  /*e610*/  FFMA.FTZ R88, R189, c[0x0][0x2d0], -R75 ;  /* 0x0000b400bd587a23 */ /* 0x002fe8000001084b */
[----:B------:R1:W-:Y:S02]  /*e620*/  MUFU.EX2 R195, R88 ;  /* 0x0000005800c37308 */ /* 0x0003e40000000800 */
[----:B------:R-:W-:Y:S01]  /*e630*/  FFMA.FTZ R92, R184, c[0x0][0x2d0], -R97 ;  /* 0x0000b400b85c7a23 */ /* 0x000fe20000010861 */
[-C--:B------:R-:W-:Y:S01]  /*e640*/  HMMA.16816.F32 R44, R80, R94.reuse, R44 ;  /* 0x0000005e502c723c */ /* 0x080fe2000000182c */
[----:B------:R-:W-:Y:S03]  /*e650*/  MOV R184, R101 ;  /* 0x0000006500b87202 */ /* 0x000fe60000000f00 */
[--C-:B--2---:R-:W-:Y:S03]  /*e660*/  FFMA.FTZ R84, R188, c[0x0][0x2d0], -R96.reuse ;  /* 0x0000b400bc547a23 */ /* 0x104fe60000010860 */
[----:B------:R2:W-:Y:S01]  /*e670*/  MUFU.EX2 R155, R92 ;  /* 0x0000005c009b7308 */ /* 0x0005e20000000800 */
[C---:B------:R-:W-:Y:S09]  /*e680*/  HMMA.16816.F32 R48, R76.reuse, R94, R48 ;  /* 0x0000005e4c30723c */ /* 0x040ff20000001830 */
[----:B------:R3:W-:Y:S03]  /*e690*/  MUFU.EX2 R189, R84 ;  /* 0x0000005400bd7308 */ /* 0x0007e60000000800 */
[----:B-1----:R-:W-:Y:S07]  /*e6a0*/  FFMA.FTZ R88, R192, c[0x0][0x2d0], -R75 ;  /* 0x0000b400c0587a23 */ /* 0x002fee000001084b */
[----:B------:R1:W-:Y:S01]  /*e6b0*/  MUFU.EX2 R192, R88 ;  /* 0x0000005800c07308 */ /* 0x0003e20000000800 */
[----:B--2---:R-:W-:Y:S09]  /*e6c0*/  FFMA.FTZ R92, R185, c[0x0][0x2d0], -R97 ;  /* 0x0000b400b95c7a23 */ /* 0x004ff20000010861 */
[----:B------:R2:W-:Y:S01]  /*e6d0*/  MUFU.EX2 R154, R92 ;  /* 0x0000005c009a7308 */ /* 0x0005e20000000800 */
[--C-:B---3--:R-:W-:Y:S01]  /*e6e0*/  FFMA.FTZ R84, R190, c[0x0][0x2d0], -R96.reuse ;  /* 0x0000b400be547a23 */ /* 0x108fe20000010860 */
[----:B------:R-:W-:Y:S08]  /*e6f0*/  MOV R190, R103 ;  /* 0x0000006700be7202 */ /* 0x000ff00000000f00 */
[----:B------:R3:W-:Y:S01]  /*e700*/  MUFU.EX2 R186, R84 ;  /* 0x0000005400ba7308 */ /* 0x0007e20000000800 */
[----:B-1----:R-:W1:Y:S01]  /*e710*/  LDSM.16.MT88.4 R88, [R211+0x1100] ;  /* 0x00110000d358783b */ /* 0x002e620000004200 */
[----:B--2---:R-:W-:Y:S01]  /*e720*/  FFMA.FTZ R92, R203, c[0x0][0x2d0], -R75 ;  /* 0x0000b400cb5c7a23 */ /* 0x004fe2000001084b */
[----:B------:R-:W-:Y:S07]  /*e730*/  MOV R203, R113 ;  /* 0x0000007100cb7202 */ /* 0x000fee0000000f00 */
[----:B------:R2:W-:Y:S01]  /*e740*/  MUFU.EX2 R178, R92 ;  /* 0x0000005c00b27308 */ /* 0x0005e20000000800 */
[----:B---3--:R-:W-:Y:S02]  /*e750*/  FFMA.FTZ R84, R193, c[0x0][0x2d0], -R96 ;  /* 0x0000b400c1547a23 */ /* 0x008fe40000010860 */
[----:B------:R-:W-:Y:S07]  /*e760*/  IMAD.MOV.U32 R193, RZ, RZ, R102 ;  /* 0x000000ffffc17224 */ /* 0x000fee00078e0066 */
[----:B------:R3:W4:Y:S01]  /*e770*/  MUFU.EX2 R188, R84 ;  /* 0x0000005400bc7308 */ /* 0x0007220000000800 */
[----:B--2---:R-:W-:Y:S01]  /*e780*/  LDSM.16.MT88.4 R92, [R210+0x1900] ;  /* 0x00190000d25c783b */ /* 0x004fe20000004200 */
[-C--:B-1----:R-:W-:Y:S08]  /*e790*/  HMMA.16816.F32 R52, R76, R88.reuse, R52 ;  /* 0x000000584c34723c */ /* 0x082ff00000001834 */
[C---:B------:R-:W-:Y:S01]  /*e7a0*/  HMMA.16816.F32 R56, R80.reuse, R88, R56 ;  /* 0x000000585038723c */ /* 0x040fe20000001838 */
[----:B---3--:R-:W-:Y:S02]  /*e7b0*/  FFMA.FTZ R84, R198, c[0x0][0x2d0], -R74 ;  /* 0x0000b400c6547a23 */ /* 0x008fe4000001084a */
[----:B------:R-:W2:Y:S02]  /*e7c0*/  LDL.LU R198, [R1+0x18] ;  /* 0x0000180001c67983 */ /* 0x000ea40000300800 */
[----:B------:R1:W-:Y:S02]  /*e7d0*/  MUFU.EX2 R183, R84 ;  /* 0x0000005400b77308 */ /* 0x0003e40000000800 */
[----:B------:R-:W3:Y:S01]  /*e7e0*/  LDL.LU R185, [R1+0x14] ;  /* 0x0000140001b97983 */ /* 0x000ee20000300800 */
[-C--:B------:R-:W-:Y:S01]  /*e7f0*/  HMMA.16816.F32 R60, R80, R90.reuse, R60 ;  /* 0x0000005a503c723c */ /* 0x080fe2000000183c */
[----:B------:R-:W-:Y:S03]  /*e800*/  FFMA.FTZ R88, R187, c[0x0][0x2d0], -R97 ;  /* 0x0000b400bb587a23 */ /* 0x000fe60000010861 */
[----:B------:R-:W-:Y:S03]  /*e810*/  IMAD.MOV.U32 R187, RZ, RZ, R100 ;  /* 0x000000ffffbb7224 */ /* 0x000fe600078e0064 */
[--C-:B------:R-:W-:Y:S01]  /*e820*/  FFMA.FTZ R80, R205, c[0x0][0x2d0], -R74.reuse ;  /* 0x0000b400cd507a23 */ /* 0x100fe2000001084a */
[----:B------:R-:W-:Y:S01]  /*e830*/  HMMA.16816.F32 R64, R76, R90, R64 ;  /* 0x0000005a4c40723c */ /* 0x000fe20000001840 */
[----:B----4-:R-:W-:Y:S02]  /*e840*/  F2FP.PACK_AB R82, R188, R186 ;  /* 0x000000babc52723e */ /* 0x010fe400000000ff */
[----:B------:R4:W-:Y:S01]  /*e850*/  MUFU.EX2 R179, R80 ;  /* 0x0000005000b37308 */ /* 0x0009e20000000800 */
[----:B------:R-:W-:Y:S03]  /*e860*/  IMAD.MOV.U32 R205, RZ, RZ, R111 ;  /* 0x000000ffffcd7224 */ /* 0x000fe600078e006f */
[----:B------:R-:W-:Y:S02]  /*e870*/  F2FP.PACK_AB R76, R147, R249 ;  /* 0x000000f9934c723e */ /* 0x000fe400000000ff */
[----:B------:R-:W-:Y:S03]  /*e880*/  F2FP.PACK_AB R77, R145, R146 ;  /* 0x00000092914d723e */ /* 0x000fe600000000ff */
[----:B------:R-:W-:Y:S01]  /*e890*/  F2FP.PACK_AB R78, R196, R235 ;  /* 0x000000ebc44e723e */ /* 0x000fe200000000ff */
[----:B-1----:R-:W-:Y:S01]  /*e8a0*/  FFMA.FTZ R84, R181, c[0x0][0x2d0], -R97 ;  /* 0x0000b400b5547a23 */ /* 0x002fe20000010861 */
[----:B------:R-:W-:Y:S01]  /*e8b0*/  F2FP.PACK_AB R79, R192, R195 ;  /* 0x000000c3c04f723e */ /* 0x000fe200000000ff */
[----:B------:R-:W1:Y:S10]  /*e8c0*/  MUFU.EX2 R181, R88 ;  /* 0x0000005800b57308 */ /* 0x000e740000000800 */
[----:B------:R5:W5:Y:S01]  /*e8d0*/  MUFU.EX2 R182, R84 ;  /* 0x0000005400b67308 */ /* 0x000b620000000800 */
[--C-:B----4-:R-:W-:Y:S01]  /*e8e0*/  FFMA.FTZ R80, R200, c[0x0][0x2d0], -R75.reuse ;  /* 0x0000b400c8507a23 */ /* 0x110fe2000001084b */
[----:B------:R-:W-:Y:S08]  /*e8f0*/  MOV R200, R112 ;  /* 0x0000007000c87202 */ /* 0x000ff00000000f00 */
[----:B------:R4:W-:Y:S01]  /*e900*/  MUFU.EX2 R153, R80 ;  /* 0x0000005000997308 */ /* 0x0009e20000000800 */
[----:B-1----:R-:W-:Y:S01]  /*e910*/  F2FP.PACK_AB R83, R181, R154 ;  /* 0x0000009ab553723e */ /* 0x002fe200000000ff */
[----:B------:R-:W-:Y:S08]  /*e920*/  LDSM.16.MT88.4 R88, [R212+0x1900] ;  /* 0x00190000d458783b */ /* 0x000ff00000004200 */
[----:B-----5:R-:W1:Y:S01]  /*e930*/  LDSM.16.MT88.4 R84, [R209+0x1900] ;  /* 0x00190000d154783b */ /* 0x020e620000004200 */
[----:B------:R-:W-:Y:S02]  /*e940*/  F2FP.PACK_AB R81, R155, R182 ;  /* 0x000000b69b51723e */ /* 0x000fe400000000ff */
[----:B----4-:R-:W-:Y:S01]  /*e950*/  F2FP.PACK_AB R80, R189, R144 ;  /* 0x00000090bd50723e */ /* 0x010fe200000000ff */
[-C--:B-1----:R-:W-:Y:S08]  /*e960*/  HMMA.16816.F32 R4, R76, R84.reuse, R4 ;  /* 0x000000544c04723c */ /* 0x082ff00000001804 */
[C---:B------:R-:W-:Y:S07]  /*e970*/  HMMA.16816.F32 R8, R80.reuse, R84, R8 ;  /* 0x000000545008723c */ /* 0x040fee0000001808 */
[----:B------:R-:W-:Y:S01]  /*e980*/  FFMA.FTZ R84, R232, c[0x0][0x2d0], -R74 ;  /* 0x0000b400e8547a23 */ /* 0x000fe2000001084a */
[-C--:B------:R-:W-:Y:S01]  /*e990*/  HMMA.16816.F32 R12, R80, R86.reuse, R12 ;  /* 0x00000056500c723c */ /* 0x080fe2000000180c */
[----:B------:R-:W-:Y:S02]  /*e9a0*/  IMAD.MOV.U32 R232, RZ, RZ, R114 ;  /* 0x000000ffffe87224 */ /* 0x000fe400078e0072 */
[----:B------:R1:W-:Y:S05]  /*e9b0*/  MUFU.EX2 R159, R84 ;  /* 0x00000054009f7308 */ /* 0x0003ea0000000800 */
[C---:B------:R-:W-:Y:S08]  /*e9c0*/  HMMA.16816.F32 R16, R76.reuse, R86, R16 ;  /* 0x000000564c10723c */ /* 0x040ff00000001810 */
[-C--:B------:R-:W-:Y:S08]  /*e9d0*/  HMMA.16816.F32 R20, R76, R88.reuse, R20 ;  /* 0x000000584c14723c */ /* 0x080ff00000001814 */
[C---:B------:R-:W-:Y:S01]  /*e9e0*/  HMMA.16816.F32 R24, R80.reuse, R88, R24 ;  /* 0x000000585018723c */ /* 0x040fe20000001818 */
[----:B-1----:R-:W-:Y:S03]  /*e9f0*/  FFMA.FTZ R84, R234, c[0x0][0x2d0], -R74 ;  /* 0x0000b400ea547a23 */ /* 0x002fe6000001084a */
[----:B------:R-:W-:Y:S03]  /*ea00*/  MOV R234, R115 ;  /* 0x0000007300ea7202 */ /* 0x000fe60000000f00 */
[----:B------:R-:W-:Y:S01]  /*ea10*/  FFMA.FTZ R88, R206, c[0x0][0x2d0], -R96 ;  /* 0x0000b400ce587a23 */ /* 0x000fe20000010860 */
[-C--:B------:R-:W-:Y:S01]  /*ea20*/  HMMA.16816.F32 R28, R80, R90.reuse, R28 ;  /* 0x0000005a501c723c */ /* 0x080fe2000000181c */
[----:B------:R1:W-:Y:S03]  /*ea30*/  MUFU.EX2 R177, R84 ;  /* 0x0000005400b17308 */ /* 0x0003e60000000800 */
[----:B------:R-:W-:Y:S04]  /*ea40*/  MOV R206, R150 ;  /* 0x0000009600ce7202 */ /* 0x000fe80000000f00 */
[C---:B------:R-:W-:Y:S03]  /*ea50*/  HMMA.16816.F32 R32, R76.reuse, R90, R32 ;  /* 0x0000005a4c20723c */ /* 0x040fe60000001820 */
[----:B------:R4:W-:Y:S05]  /*ea60*/  MUFU.EX2 R157, R88 ;  /* 0x00000058009d7308 */ /* 0x0009ea0000000800 */
[-C--:B------:R-:W-:Y:S08]  /*ea70*/  HMMA.16816.F32 R36, R76, R92.reuse, R36 ;  /* 0x0000005c4c24723c */ /* 0x080ff00000001824 */
[C---:B------:R-:W-:Y:S01]  /*ea80*/  HMMA.16816.F32 R40, R80.reuse, R92, R40 ;  /* 0x0000005c5028723c */ /* 0x040fe20000001828 */
[----:B-1----:R-:W-:Y:S03]  /*ea90*/  FFMA.FTZ R84, R230, c[0x0][0x2d0], -R75 ;  /* 0x0000b400e6547a23 */ /* 0x002fe6000001084b */
[----:B------:R-:W-:Y:S01]  /*eaa0*/  IMAD.MOV.U32 R230, RZ, RZ, R120 ;  /* 0x000000ffffe67224 */ /* 0x000fe200078e0078 */
[----:B------:R1:W-:Y:S01]  /*eab0*/  MUFU.EX2 R158, R84 ;  /* 0x00000054009e7308 */ /* 0x0003e20000000800 */
[----:B------:R-:W-:Y:S02]  /*eac0*/  IMAD.MOV.U32 R120, RZ, RZ, R108 ;  /* 0x000000ffff787224 */ /* 0x000fe400078e006c */
[-C--:B------:R-:W-:Y:S01]  /*ead0*/  HMMA.16816.F32 R44, R80, R94.reuse, R44 ;  /* 0x0000005e502c723c */ /* 0x080fe2000000182c */
[----:B------:R-:W-:Y:S03]  /*eae0*/  FFMA.FTZ R92, R201, c[0x0][0x2d0], -R97 ;  /* 0x0000b400c95c7a23 */ /* 0x000fe60000010861 */
[----:B----4-:R-:W-:Y:S02]  /*eaf0*/  FFMA.FTZ R88, R207, c[0x0][0x2d0], -R96 ;  /* 0x0000b400cf587a23 */ /* 0x010fe40000010860 */
[----:B------:R-:W-:Y:S01]  /*eb00*/  IMAD.MOV.U32 R207, RZ, RZ, R160 ;  /* 0x000000ffffcf7224 */ /* 0x000fe200078e00a0 */
[----:B------:R4:W-:Y:S01]  /*eb10*/  MUFU.EX2 R172, R92 ;  /* 0x0000005c00ac7308 */ /* 0x0009e20000000800 */
[C---:B------:R-:W-:Y:S09]  /*eb20*/  HMMA.16816.F32 R48, R76.reuse, R94, R48 ;  /* 0x0000005e4c30723c */ /* 0x040ff20000001830 */
[----:B------:R5:W-:Y:S03]  /*eb30*/  MUFU.EX2 R175, R88 ;  /* 0x0000005800af7308 */ /* 0x000be60000000800 */
[----:B-1----:R-:W-:Y:S02]  /*eb40*/  FFMA.FTZ R84, R231, c[0x0][0x2d0], -R75 ;  /* 0x0000b400e7547a23 */ /* 0x002fe4000001084b */
[----:B------:R-:W-:Y:S01]  /*eb50*/  IMAD.MOV.U32 R231, RZ, RZ, R190 ;  /* 0x000000ffffe77224 */ /* 0x000fe200078e00be */
[----:B------:R-:W-:Y:S04]  /*eb60*/  MOV R190, R163 ;  /* 0x000000a300be7202 */ /* 0x000fe80000000f00 */
[----:B------:R1:W-:Y:S01]  /*eb70*/  MUFU.EX2 R176, R84 ;  /* 0x0000005400b07308 */ /* 0x0003e20000000800 */
[----:B----4-:R-:W-:Y:S09]  /*eb80*/  FFMA.FTZ R92, R202, c[0x0][0x2d0], -R97 ;  /* 0x0000b400ca5c7a23 */ /* 0x010ff20000010861 */
[----:B------:R4:W-:Y:S01]  /*eb90*/  MUFU.EX2 R171, R92 ;  /* 0x0000005c00ab7308 */ /* 0x0009e20000000800 */
[--C-:B-----5:R-:W-:Y:S01]  /*eba0*/  FFMA.FTZ R88, R229, c[0x0][0x2d0], -R96.reuse ;  /* 0x0000b400e5587a23 */ /* 0x120fe20000010860 */
[----:B------:R-:W-:Y:S08]  /*ebb0*/  MOV R229, R109 ;  /* 0x0000006d00e57202 */ /* 0x000ff00000000f00 */
[----:B------:R5:W2:Y:S01]  /*ebc0*/  MUFU.EX2 R174, R88 ;  /* 0x0000005800ae7308 */ /* 0x000aa20000000800 */
[----:B-1----:R-:W-:Y:S01]  /*ebd0*/  FFMA.FTZ R84, R204, c[0x0][0x2d0], -R96 ;  /* 0x0000b400cc547a23 */ /* 0x002fe20000010860 */
[----:B------:R-:W-:Y:S01]  /*ebe0*/  MOV R204, R193 ;  /* 0x000000c100cc7202 */ /* 0x000fe20000000f00 */
[----:B------:R-:W-:Y:S07]  /*ebf0*/  IMAD.MOV.U32 R193, RZ, RZ, R162 ;  /* 0x000000ffffc17224 */ /* 0x000fee00078e00a2 */
[----:B------:R1:W-:Y:S01]  /*ec00*/  MUFU.EX2 R152, R84 ;  /* 0x0000005400987308 */ /* 0x0003e20000000800 */
[----:B----4-:R-:W-:Y:S09]  /*ec10*/  FFMA.FTZ R92, R241, c[0x0][0x2d0], -R75 ;  /* 0x0000b400f15c7a23 */ /* 0x010ff2000001084b */
[----:B------:R4:W-:Y:S01]  /*ec20*/  MUFU.EX2 R103, R92 ;  /* 0x0000005c00677308 */ /* 0x0009e20000000800 */
[----:B-----5:R-:W-:Y:S02]  /*ec30*/  FFMA.FTZ R88, R238, c[0x0][0x2d0], -R74 ;  /* 0x0000b400ee587a23 */ /* 0x020fe4000001084a */
[----:B------:R-:W-:Y:S07]  /*ec40*/  IMAD.MOV.U32 R238, RZ, RZ, R105 ;  /* 0x000000ffffee7224 */ /* 0x000fee00078e0069 */
[----:B------:R5:W-:Y:S01]  /*ec50*/  MUFU.EX2 R173, R88 ;  /* 0x0000005800ad7308 */ /* 0x000be20000000800 */
[----:B-1----:R-:W1:Y:S08]  /*ec60*/  LDSM.16.MT88.4 R84, [R211+0x1900] ;  /* 0x00190000d354783b */ /* 0x002e700000004200 */
[----:B----4-:R-:W-:Y:S01]  /*ec70*/  LDSM.16.MT88.4 R92, [R210+0x2100] ;  /* 0x00210000d25c783b */ /* 0x010fe20000004200 */
[----:B-----5:R-:W-:Y:S01]  /*ec80*/  FFMA.FTZ R88, R197, c[0x0][0x2d0], -R97 ;  /* 0x0000b400c5587a23 */ /* 0x020fe20000010861 */
[----:B------:R-:W-:Y:S02]  /*ec90*/  MOV R197, R121 ;  /* 0x0000007900c57202 */ /* 0x000fe40000000f00 */
[----:B------:R-:W-:Y:S01]  /*eca0*/  MOV R121, R107 ;  /* 0x0000006b00797202 */ /* 0x000fe20000000f00 */
[----:B------:R4:W5:Y:S01]  /*ecb0*/  MUFU.EX2 R156, R88 ;  /* 0x00000058009c7308 */ /* 0x0009620000000800 */
[----:B--2---:R-:W-:Y:S01]  /*ecc0*/  FFMA.FTZ R68, R68, R198, R184 ;  /* 0x000000c644447223 */ /* 0x004fe200000100b8 */
[----:B------:R-:W-:Y:S01]  /*ecd0*/  MOV R184, R106 ;  /* 0x0000006a00b87202 */ /* 0x000fe20000000f00 */
[-C--:B-1----:R-:W-:Y:S01]  /*ece0*/  HMMA.16816.F32 R52, R76, R84.reuse, R52 ;  /* 0x000000544c34723c */ /* 0x082fe20000001834 */
[----:B---3--:R-:W-:Y:S01]  /*ecf0*/  FFMA.FTZ R69, R69, R185, R187 ;  /* 0x000000b945457223 */ /* 0x008fe200000100bb */
[----:B------:R-:W-:Y:S02]  /*ed00*/  MOV R185, R104 ;  /* 0x0000006800b97202 */ /* 0x000fe40000000f00 */
[----:B------:R-:W-:Y:S02]  /*ed10*/  MOV R187, R110 ;  /* 0x0000006e00bb7202 */ /* 0x000fe40000000f00 */
[----:B------:R-:W-:Y:S02]  /*ed20*/  MOV R198, R161 ;  /* 0x000000a100c67202 */ /* 0x000fe40000000f00 */
[C---:B------:R-:W-:Y:S01]  /*ed30*/  HMMA.16816.F32 R56, R80.reuse, R84, R56 ;  /* 0x000000545038723c */ /* 0x040fe20000001838 */
[----:B----4-:R-:W1:Y:S06]  /*ed40*/  LDSM.16.MT88.4 R88, [R209+0x2100] ;  /* 0x00210000d158783b */ /* 0x010e6c0000004200 */
[----:B------:R-:W-:Y:S01]  /*ed50*/  FFMA.FTZ R84, R194, c[0x0][0x2d0], -R97 ;  /* 0x0000b400c2547a23 */ /* 0x000fe20000010861 */
[-C--:B------:R-:W-:Y:S03]  /*ed60*/  HMMA.16816.F32 R60, R80, R86.reuse, R60 ;  /* 0x00000056503c723c */ /* 0x080fe6000000183c */
[----:B------:R2:W3:Y:S04]  /*ed70*/  MUFU.EX2 R98, R84 ;  /* 0x0000005400627308 */ /* 0x0004e80000000800 */
[--C-:B------:R-:W-:Y:S01]  /*ed80*/  FFMA.FTZ R80, R243, c[0x0][0x2d0], -R74.reuse ;  /* 0x0000b400f3507a23 */ /* 0x100fe2000001084a */
[----:B------:R-:W-:Y:S01]  /*ed90*/  HMMA.16816.F32 R64, R76, R86, R64 ;  /* 0x000000564c40723c */ /* 0x000fe20000001840 */
[----:B------:R-:W-:Y:S03]  /*eda0*/  F2FP.PACK_AB R82, R174, R175 ;  /* 0x000000afae52723e */ /* 0x000fe600000000ff */
[----:B-----5:R-:W-:Y:S01]  /*edb0*/  F2FP.PACK_AB R81, R172, R156 ;  /* 0x0000009cac51723e */ /* 0x020fe200000000ff */
[----:B------:R4:W5:Y:S02]  /*edc0*/  MUFU.EX2 R170, R80 ;  /* 0x0000005000aa7308 */ /* 0x0009640000000800 */
[----:B------:R-:W-:Y:S02]  /*edd0*/  F2FP.PACK_AB R76, R179, R183 ;  /* 0x000000b7b34c723e */ /* 0x000fe400000000ff */
[----:B------:R-:W-:Y:S03]  /*ede0*/  F2FP.PACK_AB R77, R178, R153 ;  /* 0x00000099b24d723e */ /* 0x000fe600000000ff */
[----:B------:R-:W-:Y:S02]  /*edf0*/  F2FP.PACK_AB R78, R177, R159 ;  /* 0x0000009fb14e723e */ /* 0x000fe400000000ff */
[----:B------:R-:W-:Y:S01]  /*ee00*/  F2FP.PACK_AB R79, R176, R158 ;  /* 0x0000009eb04f723e */ /* 0x000fe200000000ff */
[----:B--2---:R-:W2:Y:S01]  /*ee10*/  LDSM.16.MT88.4 R84, [R212+0x2100] ;  /* 0x00210000d454783b */ /* 0x004ea20000004200 */
[----:B---3--:R-:W-:Y:S05]  /*ee20*/  F2FP.PACK_AB R83, R98, R171 ;  /* 0x000000ab6253723e */ /* 0x008fea00000000ff */
[-C--:B-1----:R-:W-:Y:S01]  /*ee30*/  HMMA.16816.F32 R4, R76, R88.reuse, R4 ;  /* 0x000000584c04723c */ /* 0x082fe20000001804 */
[--C-:B----4-:R-:W-:Y:S01]  /*ee40*/  FFMA.FTZ R80, R240, c[0x0][0x2d0], -R75.reuse ;  /* 0x0000b400f0507a23 */ /* 0x110fe2000001084b */
[----:B-----5:R-:W-:Y:S03]  /*ee50*/  F2FP.PACK_AB R164, R170, R173 ;  /* 0x000000adaaa4723e */ /* 0x020fe600000000ff */
[----:B------:R1:W3:Y:S02]  /*ee60*/  MUFU.EX2 R169, R80 ;  /* 0x0000005000a97308 */ /* 0x0002e40000000800 */
[----:B-1----:R-:W-:Y:S02]  /*ee70*/  F2FP.PACK_AB R80, R157, R152 ;  /* 0x000000989d50723e */ /* 0x002fe400000000ff */
[----:B---3--:R-:W-:Y:S05]  /*ee80*/  F2FP.PACK_AB R165, R103, R169 ;  /* 0x000000a967a5723e */ /* 0x008fea00000000ff */
[C---:B------:R-:W-:Y:S07]  /*ee90*/  HMMA.16816.F32 R8, R80.reuse, R88, R8 ;  /* 0x000000585008723c */ /* 0x040fee0000001808 */
[--C-:B------:R-:W-:Y:S01]  /*eea0*/  FFMA.FTZ R88, R250, c[0x0][0x2d0], -R74.reuse ;  /* 0x0000b400fa587a23 */ /* 0x100fe2000001084a */
[-C--:B------:R-:W-:Y:S01]  /*eeb0*/  HMMA.16816.F32 R12, R80, R90.reuse, R12 ;  /* 0x0000005a500c723c */ /* 0x080fe2000000180c */
[----:B------:R-:W-:Y:S02]  /*eec0*/  FFMA.FTZ R74, R252, c[0x0][0x2d0], -R74 ;  /* 0x0000b400fc4a7a23 */ /* 0x000fe4000001084a */
[----:B------:R1:W-:Y:S05]  /*eed0*/  MUFU.EX2 R168, R88 ;  /* 0x0000005800a87308 */ /* 0x0003ea0000000800 */
[C---:B------:R-:W-:Y:S05]  /*eee0*/  HMMA.16816.F32 R16, R76.reuse, R90, R16 ;  /* 0x0000005a4c10723c */ /* 0x040fea0000001810 */
[----:B------:R3:W4:Y:S03]  /*eef0*/  MUFU.EX2 R102, R74 ;  /* 0x0000004a00667308 */ /* 0x0007260000000800 */
[-C--:B--2---:R-:W-:Y:S08]  /*ef00*/  HMMA.16816.F32 R20, R76, R84.reuse, R20 ;  /* 0x000000544c14723c */ /* 0x084ff00000001814 */
[C---:B------:R-:W-:Y:S01]  /*ef10*/  HMMA.16816.F32 R24, R80.reuse, R84, R24 ;  /* 0x000000545018723c */ /* 0x040fe20000001818 */
[----:B-1----:R-:W1:Y:S07]  /*ef20*/  LDSM.16.MT88.4 R88, [R211+0x2100] ;  /* 0x00210000d358783b */ /* 0x002e6e0000004200 */
[-C--:B------:R-:W-:Y:S01]  /*ef30*/  HMMA.16816.F32 R28, R80, R86.reuse, R28 ;  /* 0x00000056501c723c */ /* 0x080fe2000000181c */
[--C-:B---3--:R-:W-:Y:S03]  /*ef40*/  FFMA.FTZ R74, R247, c[0x0][0x2d0], -R75.reuse ;  /* 0x0000b400f74a7a23 */ /* 0x108fe6000001084b */
[----:B----4-:R-:W-:Y:S01]  /*ef50*/  F2FP.PACK_AB R166, R102, R168 ;  /* 0x000000a866a6723e */ /* 0x010fe200000000ff */
[----:B------:R-:W-:Y:S03]  /*ef60*/  FFMA.FTZ R75, R248, c[0x0][0x2d0], -R75 ;  /* 0x0000b400f84b7a23 */ /* 0x000fe6000001084b */
[C---:B------:R-:W-:Y:S01]  /*ef70*/  HMMA.16816.F32 R32, R76.reuse, R86, R32 ;  /* 0x000000564c20723c */ /* 0x040fe20000001820 */
[----:B------:R2:W-:Y:S07]  /*ef80*/  MUFU.EX2 R101, R74 ;  /* 0x0000004a00657308 */ /* 0x0005ee0000000800 */
[-C--:B------:R-:W-:Y:S03]  /*ef90*/  HMMA.16816.F32 R36, R76, R92.reuse, R36 ;  /* 0x0000005c4c24723c */ /* 0x080fe60000001824 */
[----:B------:R-:W3:Y:S05]  /*efa0*/  MUFU.EX2 R100, R75 ;  /* 0x0000004b00647308 */ /* 0x000eea0000000800 */
[C---:B------:R-:W-:Y:S08]  /*efb0*/  HMMA.16816.F32 R40, R80.reuse, R92, R40 ;  /* 0x0000005c5028723c */ /* 0x040ff00000001828 */
[-C--:B------:R-:W-:Y:S01]  /*efc0*/  HMMA.16816.F32 R44, R80, R94.reuse, R44 ;  /* 0x0000005e502c723c */ /* 0x080fe2000000182c */
[--C-:B--2---:R-:W-:Y:S04]  /*efd0*/  FFMA.FTZ R74, R242, c[0x0][0x2d0], -R96.reuse ;  /* 0x0000b400f24a7a23 */ /* 0x104fe80000010860 */
[----:B------:R2:W-:Y:S03]  /*efe0*/  MUFU.EX2 R99, R74 ;  /* 0x0000004a00637308 */ /* 0x0005e60000000800 */
[C---:B------:R-:W-:Y:S01]  /*eff0*/  HMMA.16816.F32 R48, R76.reuse, R94, R48 ;  /* 0x0000005e4c30723c */ /* 0x040fe20000001830 */
[----:B---3--:R-:W-:Y:S07]  /*f000*/  F2FP.PACK_AB R167, R100, R101 ;  /* 0x0000006564a7723e */ /* 0x008fee00000000ff */
[-C--:B-1----:R-:W-:Y:S08]  /*f010*/  HMMA.16816.F32 R52, R76, R88.reuse, R52 ;  /* 0x000000584c34723c */ /* 0x082ff00000001834 */
[C---:B------:R-:W-:Y:S01]  /*f020*/  HMMA.16816.F32 R56, R80.reuse, R88, R56 ;  /* 0x000000585038723c */ /* 0x040fe20000001838 */
[--C-:B--2---:R-:W-:Y:S07]  /*f030*/  FFMA.FTZ R74, R244, c[0x0][0x2d0], -R96.reuse ;  /* 0x0000b400f44a7a23 */ /* 0x104fee0000010860 */
[-C--:B------:R-:W-:Y:S01]  /*f040*/  HMMA.16816.F32 R60, R80, R90.reuse, R60 ;  /* 0x0000005a503c723c */ /* 0x080fe2000000183c */
[----:B------:R1:W2:Y:S07]  /*f050*/  MUFU.EX2 R85, R74 ;  /* 0x0000004a00557308 */ /* 0x0002ae0000000800 */
[----:B------:R-:W-:Y:S01]  /*f060*/  HMMA.16816.F32 R64, R76, R90, R64 ;  /* 0x0000005a4c40723c */ /* 0x000fe20000001840 */
[----:B------:R-:W3:Y:S07]  /*f070*/  LDL.LU R76, [R1+0x1c] ;  /* 0x00001c00014c7983 */ /* 0x000eee0000300800 */
[-C--:B------:R-:W-:Y:S07]  /*f080*/  HMMA.16816.F32 R104, R164, R116.reuse, R4 ;  /* 0x00000074a468723c */ /* 0x080fee0000001804 */
[----:B------:R-:W-:Y:S01]  /*f090*/  FADD.FTZ R4, R231, R69 ;  /* 0x00000045e7047221 */ /* 0x000fe20000010000 */
[----:B------:R-:W-:Y:S01]  /*f0a0*/  MOV R231, R148 ;  /* 0x0000009400e77202 */ /* 0x000fe20000000f00 */
[--C-:B-1----:R-:W-:Y:S03]  /*f0b0*/  FFMA.FTZ R74, R245, c[0x0][0x2d0], -R96.reuse ;  /* 0x0000b400f54a7a23 */ /* 0x102fe60000010860 */
[----:B------:R-:W-:Y:S01]  /*f0c0*/  FFMA.FTZ R96, R246, c[0x0][0x2d0], -R96 ;  /* 0x0000b400f6607a23 */ /* 0x000fe20000010860 */
[----:B------:R1:W-:Y:S01]  /*f0d0*/  MUFU.EX2 R86, R74 ;  /* 0x0000004a00567308 */ /* 0x0003e20000000800 */
[----:B------:R-:W-:Y:S01]  /*f0e0*/  FADD.FTZ R6, R151, R68 ;  /* 0x0000004497067221 */ /* 0x000fe20000010000 */
[----:B--2---:R-:W-:Y:S01]  /*f0f0*/  F2FP.PACK_AB R160, R85, R99 ;  /* 0x0000006355a0723e */ /* 0x004fe200000000ff */
[----:B------:R-:W-:Y:S01]  /*f100*/  FADD.FTZ R4, R230, R4 ;  /* 0x00000004e6047221 */ /* 0x000fe20000010000 */
[----:B------:R-:W-:Y:S01]  /*f110*/  MOV R230, R232 ;  /* 0x000000e800e67202 */ /* 0x000fe20000000f00 */
[----:B------:R-:W-:Y:S01]  /*f120*/  FADD.FTZ R6, R234, R6 ;  /* 0x00000006ea067221 */ /* 0x000fe20000010000 */
[----:B------:R-:W-:Y:S01]  /*f130*/  MOV R232, R200 ;  /* 0x000000c800e87202 */ /* 0x000fe20000000f00 */
[----:B------:R-:W-:Y:S01]  /*f140*/  IMAD.MOV.U32 R234, RZ, RZ, R203 ;  /* 0x000000ffffea7224 */ /* 0x000fe200078e00cb */
[----:B------:R-:W-:Y:S01]  /*f150*/  MOV R203, R205 ;  /* 0x000000cd00cb7202 */ /* 0x000fe20000000f00 */
[----:B------:R-:W-:Y:S01]  /*f160*/  FADD.FTZ R4, R238, R4 ;  /* 0x00000004ee047221 */ /* 0x000fe20000010000 */
[----:B------:R-:W2:Y:S01]  /*f170*/  MUFU.EX2 R96, R96 ;  /* 0x0000006000607308 */ /* 0x000ea20000000800 */
[----:B------:R-:W-:Y:S01]  /*f180*/  IMAD.MOV.U32 R200, RZ, RZ, R187 ;  /* 0x000000ffffc87224 */ /* 0x000fe200078e00bb */
[----:B------:R-:W-:Y:S02]  /*f190*/  MOV R205, R123 ;  /* 0x0000007b00cd7202 */ /* 0x000fe40000000f00 */
[----:B------:R-:W-:Y:S01]  /*f1a0*/  MOV R187, R122 ;  /* 0x0000007a00bb7202 */ /* 0x000fe20000000f00 */
[--C-:B-1----:R-:W-:Y:S05]  /*f1b0*/  FFMA.FTZ R74, R199, c[0x0][0x2d0], -R97.reuse ;  /* 0x0000b400c74a7a23 */ /* 0x102fea0000010861 */
[----:B------:R1:W-:Y:S01]  /*f1c0*/  MUFU.EX2 R84, R74 ;  /* 0x0000004a00547308 */ /* 0x0003e20000000800 */
[----:B--2---:R-:W-:Y:S01]  /*f1d0*/  F2FP.PACK_AB R162, R96, R86 ;  /* 0x0000005660a2723e */ /* 0x004fe200000000ff */
[--C-:B-1----:R-:W-:Y:S08]  /*f1e0*/  FFMA.FTZ R74, R191, c[0x0][0x2d0], -R97.reuse ;  /* 0x0000b400bf4a7a23 */ /* 0x102ff00000010861 */
[----:B------:R1:W2:Y:S02]  /*f1f0*/  MUFU.EX2 R75, R74 ;  /* 0x0000004a004b7308 */ /* 0x0002a40000000800 */
[--C-:B-1----:R-:W-:Y:S01]  /*f200*/  FFMA.FTZ R74, R180, c[0x0][0x2d0], -R97.reuse ;  /* 0x0000b400b44a7a23 */ /* 0x102fe20000010861 */
[----:B--2---:R-:W-:Y:S01]  /*f210*/  F2FP.PACK_AB R161, R75, R84 ;  /* 0x000000544ba1723e */ /* 0x004fe200000000ff */
[----:B------:R-:W-:Y:S02]  /*f220*/  FFMA.FTZ R97, R73, c[0x0][0x2d0], -R97 ;  /* 0x0000b40049617a23 */ /* 0x000fe40000010861 */
[----:B------:R-:W2:Y:S04]  /*f230*/  LDL.LU R73, [R1+0x20] ;  /* 0x0000200001497983 */ /* 0x000ea80000300800 */
[----:B------:R-:W-:Y:S10]  /*f240*/  MUFU.EX2 R74, R74 ;  /* 0x0000004a004a7308 */ /* 0x000ff40000000800 */
[----:B------:R-:W1:Y:S02]  /*f250*/  MUFU.EX2 R97, R97 ;  /* 0x0000006100617308 */ /* 0x000e640000000800 */
[----:B-1----:R-:W-:Y:S07]  /*f260*/  F2FP.PACK_AB R163, R97, R74 ;  /* 0x0000004a61a3723e */ /* 0x002fee00000000ff */
[C---:B------:R-:W-:Y:S08]  /*f270*/  HMMA.16816.F32 R108, R160.reuse, R116, R8 ;  /* 0x00000074a06c723c */ /* 0x040ff00000001808 */
[-C--:B------:R-:W-:Y:S08]  /*f280*/  HMMA.16816.F32 R112, R160, R118.reuse, R12 ;  /* 0x00000076a070723c */ /* 0x080ff0000000180c */
[C---:B------:R-:W-:Y:S01]  /*f290*/  HMMA.16816.F32 R116, R164.reuse, R118, R16 ;  /* 0x00000076a474723c */ /* 0x040fe20000001810 */
[----:B---3--:R-:W-:Y:S03]  /*f2a0*/  FFMA.FTZ R2, R2, R76, R204 ;  /* 0x0000004c02027223 */ /* 0x008fe600000100cc */
[----:B------:R-:W-:Y:S02]  /*f2b0*/  IMAD.MOV.U32 R204, RZ, RZ, R149 ;  /* 0x000000ffffcc7224 */ /* 0x000fe400078e0095 */
[----:B------:R-:W-:Y:S01]  /*f2c0*/  FADD.FTZ R2, R197, R2 ;  /* 0x00000002c5027221 */ /* 0x000fe20000010000 */
[----:B------:R-:W1:Y:S05]  /*f2d0*/  LDSM.16.MT88.4 R148, [R210+0x2900] ;  /* 0x00290000d294783b */ /* 0x000e6a0000004200 */
[----:B------:R-:W-:Y:S02]  /*f2e0*/  FADD.FTZ R5, R121, R2 ;  /* 0x0000000279057221 */ /* 0x000fe40000010000 */
[----:B------:R-:W-:Y:S02]  /*f2f0*/  FADD.FTZ R2, R229, R6 ;  /* 0x00000006e5027221 */ /* 0x000fe40000010000 */
[----:B------:R-:W-:Y:S02]  /*f300*/  FADD.FTZ R6, R127, R4 ;  /* 0x000000047f067221 */ /* 0x000fe40000010000 */
[----:B--2---:R-:W-:Y:S02]  /*f310*/  FFMA.FTZ R8, R0, R73, R120 ;  /* 0x0000004900087223 */ /* 0x004fe40000010078 */
[----:B------:R-:W-:Y:S01]  /*f320*/  FADD.FTZ R0, R207, R5 ;  /* 0x00000005cf007221 */ /* 0x000fe20000010000 */
[-C--:B------:R-:W-:Y:S01]  /*f330*/  HMMA.16816.F32 R120, R164, R132.reuse, R20 ;  /* 0x00000084a478723c */ /* 0x080fe20000001814 */
[----:B------:R-:W-:Y:S02]  /*f340*/  FADD.FTZ R8, R193, R8 ;  /* 0x00000008c1087221 */ /* 0x000fe40000010000 */
[----:B------:R-:W-:Y:S02]  /*f350*/  FADD.FTZ R5, R126, R2 ;  /* 0x000000027e057221 */ /* 0x000fe40000010000 */
[----:B------:R-:W-:Y:S02]  /*f360*/  FADD.FTZ R7, R124, R0 ;  /* 0x000000007c077221 */ /* 0x000fe40000010000 */
[----:B------:R-:W-:Y:S02]  /*f370*/  FADD.FTZ R4, R206, R8 ;  /* 0x00000008ce047221 */ /* 0x000fe40000010000 */
[----:B------:R-:W-:Y:S03]  /*f380*/  FADD.FTZ R2, R204, R6 ;  /* 0x00000006cc027221 */ /* 0x000fe60000010000 */
        /* <DEDUP_REMOVED lines=10> */
[----:B------:R-:W-:Y:S01]  /*f430*/  IMAD.MOV.U32 R193, RZ, RZ, R190 ;  /* 0x000000ffffc17224 */ /* 0x000fe200078e00be */
[----:B------:R-:W2:Y:S01]  /*f440*/  LDSM.16.MT88.4 R4, [R211+0x2900] ;  /* 0x00290000d304783b */ /* 0x000ea20000004200 */
[----:B------:R-:W-:Y:S01]  /*f450*/  FADD.FTZ R8, R200, R2 ;  /* 0x00000002c8087221 */ /* 0x000fe20000010000 */
[----:B------:R-:W-:Y:S01]  /*f460*/  MOV R190, R125 ;  /* 0x0000007d00be7202 */ /* 0x000fe20000000f00 */
[----:B------:R-:W-:Y:S01]  /*f470*/  FADD.FTZ R9, R187, R0 ;  /* 0x00000000bb097221 */ /* 0x000fe20000010000 */
[C---:B------:R-:W-:Y:S01]  /*f480*/  HMMA.16816.F32 R124, R160.reuse, R132, R24 ;  /* 0x00000084a07c723c */ /* 0x040fe20000001818 */
[----:B------:R-:W-:Y:S02]  /*f490*/  FADD.FTZ R2, R139, R10 ;  /* 0x0000000a8b027221 */ /* 0x000fe40000010000 */
[----:B------:R-:W-:Y:S02]  /*f4a0*/  FADD.FTZ R0, R137, R8 ;  /* 0x0000000889007221 */ /* 0x000fe40000010000 */
[----:B------:R-:W-:Y:S02]  /*f4b0*/  FADD.FTZ R8, R185, R11 ;  /* 0x0000000bb9087221 */ /* 0x000fe40000010000 */
[----:B------:R-:W-:Y:S01]  /*f4c0*/  FADD.FTZ R9, R184, R9 ;  /* 0x00000009b8097221 */ /* 0x000fe20000010000 */
[-C--:B------:R-:W-:Y:S01]  /*f4d0*/  HMMA.16816.F32 R128, R160, R134.reuse, R28 ;  /* 0x00000086a080723c */ /* 0x080fe2000000181c */
[----:B------:R-:W-:Y:S03]  /*f4e0*/  FADD.FTZ R2, R138, R2 ;  /* 0x000000028a027221 */ /* 0x000fe60000010000 */
[----:B------:R-:W-:Y:S02]  /*f4f0*/  FADD.FTZ R0, R136, R0 ;  /* 0x0000000088007221 */ /* 0x000fe40000010000 */
[----:B------:R-:W-:Y:S02]  /*f500*/  FADD.FTZ R12, R198, R8 ;  /* 0x00000008c60c7221 */ /* 0x000fe40000010000 */
[----:B------:R-:W-:Y:S01]  /*f510*/  FADD.FTZ R8, R193, R9 ;  /* 0x00000009c1087221 */ /* 0x000fe20000010000 */
[C---:B------:R-:W-:Y:S03]  /*f520*/  HMMA.16816.F32 R132, R164.reuse, R134, R32 ;  /* 0x00000086a484723c */ /* 0x040fe60000001820 */
[----:B------:R-:W-:Y:S02]  /*f530*/  FADD.FTZ R2, R251, R2 ;  /* 0x00000002fb027221 */ /* 0x000fe40000010000 */
[----:B------:R-:W-:Y:S02]  /*f540*/  FADD.FTZ R0, R142, R0 ;  /* 0x000000008e007221 */ /* 0x000fe40000010000 */
[----:B------:R-:W-:Y:S01]  /*f550*/  FADD.FTZ R12, R140, R12 ;  /* 0x0000000c8c0c7221 */ /* 0x000fe20000010000 */
[-C--:B-1----:R-:W-:Y:S01]  /*f560*/  HMMA.16816.F32 R136, R164, R148.reuse, R36 ;  /* 0x00000094a488723c */ /* 0x082fe20000001824 */
[----:B------:R-:W-:Y:S03]  /*f570*/  FADD.FTZ R10, R190, R8 ;  /* 0x00000008be0a7221 */ /* 0x000fe60000010000 */
[----:B------:R-:W-:Y:S02]  /*f580*/  FADD.FTZ R9, R143, R2 ;  /* 0x000000028f097221 */ /* 0x000fe40000010000 */
[----:B------:R-:W-:Y:S02]  /*f590*/  FADD.FTZ R11, R141, R0 ;  /* 0x000000008d0b7221 */ /* 0x000fe40000010000 */
[----:B------:R-:W-:Y:S01]  /*f5a0*/  FADD.FTZ R8, R239, R12 ;  /* 0x0000000cef087221 */ /* 0x000fe20000010000 */
[C---:B------:R-:W-:Y:S03]  /*f5b0*/  HMMA.16816.F32 R140, R160.reuse, R148, R40 ;  /* 0x00000094a08c723c */ /* 0x040fe60000001828 */
[----:B------:R-:W-:Y:S02]  /*f5c0*/  FADD.FTZ R2, R249, R10 ;  /* 0x0000000af9027221 */ /* 0x000fe40000010000 */
[----:B------:R-:W-:Y:S02]  /*f5d0*/  FADD.FTZ R0, R146, R9 ;  /* 0x0000000992007221 */ /* 0x000fe40000010000 */
[----:B------:R-:W-:Y:S02]  /*f5e0*/  FADD.FTZ R11, R144, R11 ;  /* 0x0000000b900b7221 */ /* 0x000fe40000010000 */
[----:B------:R-:W-:Y:S03]  /*f5f0*/  FADD.FTZ R8, R237, R8 ;  /* 0x00000008ed087221 */ /* 0x000fe60000010000 */
[----:B------:R-:W-:Y:S02]  /*f600*/  FADD.FTZ R10, R147, R2 ;  /* 0x00000002930a7221 */ /* 0x000fe40000010000 */
[----:B------:R-:W-:Y:S02]  /*f610*/  FADD.FTZ R9, R145, R0 ;  /* 0x0000000091097221 */ /* 0x000fe40000010000 */
[----:B------:R-:W-:Y:S01]  /*f620*/  FADD.FTZ R2, R189, R11 ;  /* 0x0000000bbd027221 */ /* 0x000fe20000010000 */
[-C--:B------:R-:W-:Y:S01]  /*f630*/  HMMA.16816.F32 R144, R160, R150.reuse, R44 ;  /* 0x00000096a090723c */ /* 0x080fe2000000182c */
[----:B------:R-:W-:Y:S02]  /*f640*/  FADD.FTZ R8, R236, R8 ;  /* 0x00000008ec087221 */ /* 0x000fe40000010000 */
[----:B------:R-:W-:Y:S02]  /*f650*/  FADD.FTZ R0, R235, R10 ;  /* 0x0000000aeb007221 */ /* 0x000fe40000010000 */
[----:B------:R-:W-:Y:S02]  /*f660*/  FADD.FTZ R9, R195, R9 ;  /* 0x00000009c3097221 */ /* 0x000fe40000010000 */
[----:B------:R-:W-:Y:S01]  /*f670*/  FADD.FTZ R11, R186, R2 ;  /* 0x00000002ba0b7221 */ /* 0x000fe20000010000 */
[C---:B------:R-:W-:Y:S01]  /*f680*/  HMMA.16816.F32 R148, R164.reuse, R150, R48 ;  /* 0x00000096a494723c */ /* 0x040fe20000001830 */
[----:B------:R-:W-:Y:S03]  /*f690*/  FADD.FTZ R8, R182, R8 ;  /* 0x00000008b6087221 */ /* 0x000fe60000010000 */
        /* <DEDUP_REMOVED lines=8> */
[----:B------:R-:W-:Y:S01]  /*f720*/  FADD.FTZ R2, R179, R10 ;  /* 0x0000000ab3027221 */ /* 0x000fe20000010000 */
[-C--:B--2---:R-:W-:Y:S01]  /*f730*/  HMMA.16816.F32 R152, R164, R4.reuse, R52 ;  /* 0x00000004a498723c */ /* 0x084fe20000001834 */
[----:B------:R-:W-:Y:S02]  /*f740*/  FADD.FTZ R8, R181, R8 ;  /* 0x00000008b5087221 */ /* 0x000fe40000010000 */
[----:B------:R-:W-:Y:S02]  /*f750*/  FADD.FTZ R0, R178, R11 ;  /* 0x0000000bb2007221 */ /* 0x000fe40000010000 */
[----:B------:R-:W-:Y:S02]  /*f760*/  FADD.FTZ R10, R157, R9 ;  /* 0x000000099d0a7221 */ /* 0x000fe40000010000 */
[----:B------:R-:W-:Y:S02]  /*f770*/  FADD.FTZ R11, R159, R2 ;  /* 0x000000029f0b7221 */ /* 0x000fe40000010000 */
[----:B------:R-:W-:Y:S03]  /*f780*/  FADD.FTZ R8, R156, R8 ;  /* 0x000000089c087221 */ /* 0x000fe60000010000 */
[----:B------:R-:W-:Y:S02]  /*f790*/  FADD.FTZ R9, R158, R0 ;  /* 0x000000009e097221 */ /* 0x000fe40000010000 */
[----:B------:R-:W-:Y:S01]  /*f7a0*/  FADD.FTZ R2, R175, R10 ;  /* 0x0000000aaf027221 */ /* 0x000fe20000010000 */
[C---:B------:R-:W-:Y:S01]  /*f7b0*/  HMMA.16816.F32 R156, R160.reuse, R4, R56 ;  /* 0x00000004a09c723c */ /* 0x040fe20000001838 */
[----:B------:R-:W-:Y:S06]  /*f7c0*/  FADD.FTZ R0, R177, R11 ;  /* 0x0000000bb1007221 */ /* 0x000fec0000010000 */
[----:B------:R-:W-:Y:S01]  /*f7d0*/  FADD.FTZ R4, R172, R8 ;  /* 0x00000008ac047221 */ /* 0x000fe20000010000 */
[-C--:B------:R-:W-:Y:S01]  /*f7e0*/  HMMA.16816.F32 R160, R160, R6.reuse, R60 ;  /* 0x00000006a0a0723c */ /* 0x080fe2000000183c */
[----:B------:R-:W-:Y:S03]  /*f7f0*/  FADD.FTZ R8, R176, R9 ;  /* 0x00000009b0087221 */ /* 0x000fe60000010000 */
[----:B------:R-:W-:Y:S02]  /*f800*/  FADD.FTZ R9, R174, R2 ;  /* 0x00000002ae097221 */ /* 0x000fe40000010000 */
[----:B------:R-:W-:Y:S02]  /*f810*/  FADD.FTZ R4, R171, R4 ;  /* 0x00000004ab047221 */ /* 0x000fe40000010000 */
[----:B------:R-:W-:Y:S01]  /*f820*/  FADD.FTZ R5, R173, R0 ;  /* 0x00000000ad057221 */ /* 0x000fe20000010000 */
[----:B------:R-:W-:Y:S03]  /*f830*/  HMMA.16816.F32 R164, R164, R6, R64 ;  /* 0x00000006a4a4723c */ /* 0x000fe60000001840 */
[----:B------:R-:W-:Y:S02]  /*f840*/  FADD.FTZ R2, R169, R8 ;  /* 0x00000008a9027221 */ /* 0x000fe40000010000 */
[----:B------:R-:W-:Y:S02]  /*f850*/  FADD.FTZ R4, R98, R4 ;  /* 0x0000000462047221 */ /* 0x000fe40000010000 */
[----:B------:R-:W-:Y:S02]  /*f860*/  FADD.FTZ R0, R99, R9 ;  /* 0x0000000963007221 */ /* 0x000fe40000010000 */
[----:B------:R-:W-:Y:S03]  /*f870*/  FADD.FTZ R5, R170, R5 ;  /* 0x00000005aa057221 */ /* 0x000fe60000010000 */
[----:B------:R-:W-:Y:S01]  /*f880*/  FADD.FTZ R8, R103, R2 ;  /* 0x0000000267087221 */ /* 0x000fe20000010000 */
[----:B------:R-:W-:Y:S01]  /*f890*/  MOV R103, R3 ;  /* 0x0000000300677202 */ /* 0x000fe20000000f00 */
[----:B------:R-:W-:Y:S02]  /*f8a0*/  FADD.FTZ R2, R84, R4 ;  /* 0x0000000454027221 */ /* 0x000fe40000010000 */
[----:B------:R-:W-:Y:S02]  /*f8b0*/  FADD.FTZ R4, R85, R0 ;  /* 0x0000000055047221 */ /* 0x000fe40000010000 */
[----:B------:R-:W-:Y:S02]  /*f8c0*/  FADD.FTZ R0, R168, R5 ;  /* 0x00000005a8007221 */ /* 0x000fe40000010000 */
[----:B------:R-:W-:Y:S01]  /*f8d0*/  FADD.FTZ R5, R101, R8 ;  /* 0x0000000865057221 */ /* 0x000fe20000010000 */
[----:B------:R-:W-:Y:S01]  /*f8e0*/  MOV R101, R71 ;  /* 0x0000004700657202 */ /* 0x000fe20000000f00 */
[----:B------:R-:W-:Y:S01]  /*f8f0*/  FADD.FTZ R6, R102, R0 ;  /* 0x0000000066067221 */ /* 0x000fe20000010000 */
[----:B------:R-:W-:Y:S01]  /*f900*/  MOV R102, R70 ;  /* 0x0000004600667202 */ /* 0x000fe20000000f00 */
[----:B------:R-:W-:Y:S02]  /*f910*/  FADD.FTZ R5, R100, R5 ;  /* 0x0000000564057221 */ /* 0x000fe40000010000 */
[----:B------:R-:W-:Y:S01]  /*f920*/  FADD.FTZ R2, R75, R2 ;  /* 0x000000024b027221 */ /* 0x000fe20000010000 */
[----:B------:R1:W-:Y:S01]  /*f930*/  STL [R1+0x14], R6 ;  /* 0x0000140601007387 */ /* 0x0003e20000100800 */
[----:B------:R-:W-:Y:S02]  /*f940*/  FADD.FTZ R4, R86, R4 ;  /* 0x0000000456047221 */ /* 0x000fe40000010000 */
[----:B------:R-:W-:Y:S01]  /*f950*/  FADD.FTZ R0, R74, R2 ;  /* 0x000000024a007221 */ /* 0x000fe20000010000 */
[----:B------:R1:W-:Y:S01]  /*f960*/  STL [R1+0x18], R5 ;  /* 0x0000180501007387 */ /* 0x0003e20000100800 */
[----:B------:R-:W-:Y:S02]  /*f970*/  FADD.FTZ R2, R96, R4 ;  /* 0x0000000460027221 */ /* 0x000fe40000010000 */
[----:B------:R-:W-:Y:S02]  /*f980*/  FADD.FTZ R0, R97, R0 ;  /* 0x0000000061007221 */ /* 0x000fe40000010000 */
[----:B------:R-:W-:Y:S01]  /*f990*/  IMAD.MOV.U32 R100, RZ, RZ, R72 ;  /* 0x000000ffff647224 */ /* 0x000fe200078e0048 */
[----:B------:R1:W-:Y:S04]  /*f9a0*/  STL [R1+0x1c], R2 ;  /* 0x00001c0201007387 */ /* 0x0003e80000100800 */
[----:B------:R1:W-:Y:S01]  /*f9b0*/  STL [R1+0x20], R0 ;  /* 0x0000200001007387 */ /* 0x0003e20000100800 */
[----:B------:R-:W-:-:S05]  /*f9c0*/  @P0 BRA `(.L_x_538) ;  /* 0xffff955000000947 */ /* 0x000fca000383ffff */
.L_x_519:
[----:B------:R-:W2:Y:S01]  /*f9d0*/  S2UR UR18, SR_CTAID.X ;  /* 0x00000000001279c3 */ /* 0x000ea20000002500 */
[----:B------:R-:W-:Y:S01]  /*f9e0*/  ULDC.64 UR4, c[0x0][0x2c8] ;  /* 0x0000b20000047ab9 */ /* 0x000fe20000000a00 */
[----:B------:R-:W-:Y:S01]  /*f9f0*/  IMAD.MOV.U32 R4, RZ, RZ, 0x1 ;  /* 0x00000001ff047424 */ /* 0x000fe200078e00ff */
[----:B------:R-:W-:Y:S01]  /*fa00*/  PLOP3.LUT P0, PT, PT, PT, UP1, 0x40, 0x0 ;  /* 0x000000000000781c */ /* 0x000fe20003f0e818 */
[----:B-1----:R-:W-:-:S03]  /*fa10*/  IMAD.MOV.U32 R2, RZ, RZ, c[0x0][0x2ac] ;  /* 0x0000ab00ff027624 */ /* 0x002fc600078e00ff */
[----:B------:R-:W-:-:S05]  /*fa20*/  IADD3 R0, R4, -c[0x0][0x168], RZ ;  /* 0x80005a0004007a10 */ /* 0x000fca0007ffe0ff */
[----:B------:R-:W-:Y:S01]  /*fa30*/  IMAD R0, R2, c[0x0][0x1d0], R0 ;  /* 0x0000740002007a24 */ /* 0x000fe200078e0200 */
[----:B--2---:R-:W-:-:S04]  /*fa40*/  ULEA UR18, UR18, 0x7f, 0x7 ;  /* 0x0000007f12127891 */ /* 0x004fc8000f8e383f */
[----:B------:R-:W-:-:S07]  /*fa50*/  UIMAD.WIDE.U32 UR22, UR18, UR4, URZ ;  /* 0x00000004121672a5 */ /* 0x000fce000f8e003f */
[----:B------:R-:W-:Y:S02]  /*fa60*/  @UP2 UMOV UR19, UR23 ;  /* 0x0000001700132c82 */ /* 0x000fe40008000000 */
[----:B------:R-:W-:-:S06]  /*fa70*/  @UP2 USHF.R.U32.HI UR18, URZ, UR5, UR19 ;  /* 0x000000053f122299 */ /* 0x000fcc0008011613 */
[----:B------:R-:W-:-:S04]  /*fa80*/  IADD3 R0, R0, UR18, RZ ;  /* 0x0000001200007c10 */ /* 0x000fc8000fffe0ff */
[----:B------:R-:W-:Y:S01]  /*fa90*/  IADD3 R2, R0, -c[0x0][0x324], RZ ;  /* 0x8000c90000027a10 */ /* 0x000fe20007ffe0ff */
[----:B------:R-:W-:Y:S05]  /*faa0*/  @P0 BRA `(.L_x_539) ;  /* 0x000000d000000947 */ /* 0x000fea0003800000 */
[----:B------:R-:W-:-:S13]  /*fab0*/  ISETP.GT.AND P0, PT, R0, -0x1, PT ;  /* 0xffffffff0000780c */ /* 0x000fda0003f04270 */
[----:B------:R-:W-:Y:S05]  /*fac0*/  @P0 BRA `(.L_x_540) ;  /* 0x0000006000000947 */ /* 0x000fea0003800000 */
[----:B------:R-:W-:Y:S02]  /*fad0*/  ISETP.NE.AND P0, PT, R4, c[0x0][0x32c], PT ;  /* 0x0000cb0004007a0c */ /* 0x000fe40003f05270 */
[----:B------:R-:W-:-:S11]  /*fae0*/  LOP3.LUT R0, RZ, R0, RZ, 0x33, !PT ;  /* 0x00000000ff007212 */ /* 0x000fd600078e33ff */
[----:B------:R-:W-:-:S05]  /*faf0*/  @P0 IMAD.HI.U32 R4, R0, c[0x0][0x330], RZ ;  /* 0x0000cc0000040a27 */ /* 0x000fca00078e00ff */
[----:B------:R-:W-:-:S04]  /*fb00*/  @P0 SHF.R.U32.HI R0, RZ, c[0x0][0x334], R4 ;  /* 0x0000cd00ff000a19 */ /* 0x000fc80000011604 */
[----:B------:R-:W-:Y:S01]  /*fb10*/  LOP3.LUT R0, RZ, R0, RZ, 0x33, !PT ;  /* 0x00000000ff007212 */ /* 0x000fe200078e33ff */
[----:B------:R-:W-:Y:S05]  /*fb20*/  BRA `(.L_x_541) ;  /* 0x0000003000007947 */ /* 0x000fea0003800000 */
.L_x_540:
[----:B------:R-:W-:-:S13]  /*fb30*/  ISETP.NE.AND P0, PT, R4, c[0x0][0x32c], PT ;  /* 0x0000cb0004007a0c */ /* 0x000fda0003f05270 */
[----:B------:R-:W-:-:S05]  /*fb40*/  @P0 IMAD.HI.U32 R4, R0, c[0x0][0x330], RZ ;  /* 0x0000cc0000040a27 */ /* 0x000fca00078e00ff */
[----:B------:R-:W-:-:S05]  /*fb50*/  @P0 SHF.R.U32.HI R0, RZ, c[0x0][0x334], R4 ;  /* 0x0000cd00ff000a19 */ /* 0x000fca0000011604 */
.L_x_541:
[----:B------:R-:W-:-:S05]  /*fb60*/  IMAD R0, R0, c[0x0][0x32c], RZ ;  /* 0x0000cb0000007a24 */ /* 0x000fca00078e02ff */
[----:B------:R-:W-:-:S03]  /*fb70*/  IMNMX R2, R2, R0, !PT ;  /* 0x0000000002027217 */ /* 0x000fc60007800200 */
.L_x_539:
[----:B------:R-:W2:Y:S01]  /*fb80*/  LDL R4, [R1+0x28] ;  /* 0x0000280001047983 */ /* 0x000ea20000100800 */
[----:B------:R-:W-:-:S05]  /*fb90*/  IADD3 R2, R2, 0x5f, RZ ;  /* 0x0000005f02027810 */ /* 0x000fca0007ffe0ff */
[----:B------:R-:W-:-:S05]  /*fba0*/  IMAD.HI R2, R2, 0x2aaaaaab, RZ ;  /* 0x2aaaaaab02027827 */ /* 0x000fca00078e02ff */
[----:B------:R-:W-:-:S04]  /*fbb0*/  SHF.R.U32.HI R0, RZ, 0x1f, R2 ;  /* 0x0000001fff007819 */ /* 0x000fc80000011602 */
[----:B------:R-:W-:-:S04]  /*fbc0*/  LEA.HI.SX32 R0, R2, R0, 0x1c ;  /* 0x0000000002007211 */ /* 0x000fc800078fe2ff */
[----:B--2---:R-:W-:-:S04]  /*fbd0*/  IMNMX R4, R4, R0, !PT ;  /* 0x0000000004047217 */ /* 0x004fc80007800200 */
[----:B------:R-:W-:Y:S01]  /*fbe0*/  ISETP.GE.AND P0, PT, R227, R4, PT ;  /* 0x00000004e300720c */ /* 0x000fe20003f06270 */
[----:B------:R1:W-:-:S12]  /*fbf0*/  STL [R1+0x30], R4 ;  /* 0x0000300401007387 */ /* 0x0003d80000100800 */
[----:B------:R-:W-:Y:S05]  /*fc00*/  @!P0 BRA `(.L_x_542) ;  /* 0x00004a6000008947 */ /* 0x000fea0003800000 */
[----:B------:R-:W-:Y:S01]  /*fc10*/  IMAD.MOV.U32 R100, RZ, RZ, R71 ;  /* 0x000000ffff647224 */ /* 0x000fe200078e0047 */
[----:B------:R-:W-:Y:S01]  /*fc20*/  MOV R102, R3 ;  /* 0x0000000300667202 */ /* 0x000fe20000000f00 */
[----:B------:R-:W-:Y:S01]  /*fc30*/  IMAD.MOV.U32 R2, RZ, RZ, R72 ;  /* 0x000000ffff027224 */ /* 0x000fe200078e0048 */
[----:B------:R-:W-:Y:S02]  /*fc40*/  MOV R101, R70 ;  /* 0x0000004600657202 */ /* 0x000fe40000000f00 */
.L_x_545:
[----:B--2---:R-:W2:Y:S01]  /*fc50*/  LDL R15, [R1+0x28] ;  /* 0x00002800010f7983 */ /* 0x004ea20000100800 */
[----:B------:R-:W-:Y:S04]  /*fc60*/  DEPBAR.LE SB0, 0x0 ;  /* 0x000080000000791a */ /* 0x000fe80000000000 */
[----:B------:R-:W-:Y:S06]  /*fc70*/  BAR.SYNC.DEFER_BLOCKING 0x0 ;  /* 0x0000000000007b1d */ /* 0x000fec0000010000 */
[----:B-----5:R3:W4:Y:S04]  /*fc80*/  LDSM.16.M88.4 R96, [R215+0x6100] ;  /* 0x00610000d760783b */ /* 0x0207280000000200 */
        /* <DEDUP_REMOVED lines=20> */
[----:B------:R-:W-:Y:S01]  /*fdd0*/  IMAD.WIDE.U32 R4, R233, c[0x0][0x208], RZ ;  /* 0x00008200e9047a25 */ /* 0x000fe200078e00ff */
        /* <DEDUP_REMOVED lines=11> */
[----:B------:R-:W-:Y:S04]  /*fe90*/  SHFL.IDX PT, R12, R3, 0x1, 0x181f ;  /* 0x00381f00030c7f89 */ /* 0x000fe800000e0000 */
[----:B------:R-:W1:Y:S04]  /*fea0*/  SHFL.IDX PT, R4, R3, RZ, 0x181f ;  /* 0x00181fff03047589 */ /* 0x000e6800000e0000 */
[----:B------:R-:W-:Y:S04]  /*feb0*/  SHFL.IDX PT, R5, R0, RZ, 0x181f ;  /* 0x00181fff00057589 */ /* 0x000fe800000e0000 */
[----:B------:R-:W3:Y:S04]  /*fec0*/  SHFL.IDX PT, R10, R3, 0x2, 0x181f ;  /* 0x00581f00030a7f89 */ /* 0x000ee800000e0000 */
[----:B------:R-:W-:Y:S04]  /*fed0*/  SHFL.IDX PT, R6, R0, 0x1, 0x181f ;  /* 0x00381f0000067f89 */ /* 0x000fe800000e0000 */
[----:B------:R-:W4:Y:S04]  /*fee0*/  SHFL.IDX PT, R8, R3, 0x3, 0x181f ;  /* 0x00781f0003087f89 */ /* 0x000f2800000e0000 */
[----:B------:R-:W5:Y:S04]  /*fef0*/  SHFL.IDX PT, R11, R0, 0x2, 0x181f ;  /* 0x00581f00000b7f89 */ /* 0x000f6800000e0000 */
[----:B------:R-:W5:Y:S04]  /*ff00*/  SHFL.IDX PT, R7, R3, 0x4, 0x181f ;  /* 0x00981f0003077f89 */ /* 0x000f6800000e0000 */
[----:B------:R-:W5:Y:S04]  /*ff10*/  SHFL.IDX PT, R9, R0, 0x3, 0x181f ;  /* 0x00781f0000097f89 */ /* 0x000f6800000e0000 */
[----:B------:R-:W-:Y:S04]  /*ff20*/  SHFL.IDX PT, R3, R3, 0x5, 0x181f ;  /* 0x00b81f0003037f89 */ /* 0x000fe800000e0000 */
[----:B------:R-:W5:Y:S04]  /*ff30*/  SHFL.IDX PT, R14, R0, 0x4, 0x181f ;  /* 0x00981f00000e7f89 */ /* 0x000f6800000e0000 */
[----:B------:R-:W2:Y:S01]  /*ff40*/  SHFL.IDX PT, R0, R0, 0x5, 0x181f ;  /* 0x00b81f0000007f89 */ /* 0x000ea200000e0000 */
[-C--:B-1----:R-:W-:Y:S02]  /*ff50*/  IADD3 R4, P0, R4, R226.reuse, RZ ;  /* 0x000000e204047210 */ /* 0x082fe40007f1e0ff */
[-C--:B---3--:R-:W-:Y:S02]  /*ff60*/  IADD3 R10, P5, R10, R226.reuse, RZ ;  /* 0x000000e20a0a7210 */ /* 0x088fe40007fbe0ff */
[-C--:B----4-:R-:W-:Y:S01]  /*ff70*/  IADD3 R8, P2, R8, R226.reuse, RZ ;  /* 0x000000e208087210 */ /* 0x090fe20007f5e0ff */
[--C-:B------:R-:W-:Y:S01]  /*ff80*/  IMAD.X R5, R5, 0x1, R225.reuse, P0 ;  /* 0x0000000105057824 */ /* 0x100fe200000e06e1 */
[-C--:B------:R-:W-:Y:S02]  /*ff90*/  IADD3 R12, P0, R12, R226.reuse, RZ ;  /* 0x000000e20c0c7210 */ /* 0x080fe40007f1e0ff */
[-C--:B-----5:R-:W-:Y:S03]  /*ffa0*/  IADD3.X R11, R11, R225.reuse, RZ, P5, !PT ;  /* 0x000000e10b0b7210 */ /* 0x0a0fe60002ffe4ff */
[--C-:B------:R-:W-:Y:S01]  /*ffb0*/  IMAD.X R13, R6, 0x1, R225.reuse, P0 ;  /* 0x00000001060d7824 */ /* 0x100fe200000e06e1 */
[-C--:B------:R-:W-:Y:S01]  /*ffc0*/  IADD3 R6, P1, R7, R226.reuse, RZ ;  /* 0x000000e207067210 */ /* 0x080fe20007f3e0ff */
[--C-:B------:R-:W-:Y:S04]  /*ffd0*/  IMAD.X R9, R9, 0x1, R225.reuse, P2 ;  /* 0x0000000109097824 */ /* 0x100fe800010e06e1 */
[----:B------:R-:W-:Y:S01]  /*ffe0*/  IMAD.X R7, R14, 0x1, R225, P1 ;  /* 0x000000010e077824 */ /* 0x000fe200008e06e1 */
[----:B--2---:R1:W-:Y:S04]  /*fff0*/  LDGSTS.E.BYPASS.LTC128B.128 [R20], [R4.64], !P4 ;  /* 0x0000000004147fae */ /* 0x0043e8000e101d50 */
[----:B------:R2:W-:Y:S04]  /*10000*/  LDGSTS.E.BYPASS.LTC128B.128 [R20+0x800], [R12.64], !P4 ;  /* 0x008000000c147fae */ /* 0x0005e8000e101d50 */
[----:B------:R2:W-:Y:S04]  /*10010*/  LDGSTS.E.BYPASS.LTC128B.128 [R20+0x1000], [R10.64], !P4 ;  /* 0x010000000a147fae */ /* 0x0005e8000e101d50 */
[----:B------:R2:W-:Y:S04]  /*10020*/  LDGSTS.E.BYPASS.LTC128B.128 [R20+0x1800], [R8.64], !P4 ;  /* 0x0180000008147fae */ /* 0x0005e8000e101d50 */
[----:B------:R2:W-:Y:S01]  /*10030*/  LDGSTS.E.BYPASS.LTC128B.128 [R20+0x2000], [R6.64], !P4 ;  /* 0x0200000006147fae */ /* 0x0005e2000e101d50 */
[----:B-1----:R-:W-:Y:S04]  /*10040*/  IADD3 R4, P0, R3, R226, RZ ;  /* 0x000000e203047210 */ /* 0x002fe80007f1e0ff */
[----:B------:R-:W-:Y:S05]  /*10050*/  IADD3.X R5, R0, R225, RZ, P0, !PT ;  /* 0x000000e100057210 */ /* 0x000fea00007fe4ff */
[----:B------:R2:W-:Y:S04]  /*10060*/  LDGSTS.E.BYPASS.LTC128B.128 [R20+0x2800], [R4.64], !P4 ;  /* 0x0280000004147fae */ /* 0x0005e8000e101d50 */
.L_x_543:
[----:B-1-34-:R-:W-:Y:S01]  /*10070*/  LDSM.16.M88.4 R204, [R214+0x5900] ;  /* 0x00590000d6cc783b */ /* 0x01afe20000000200 */
[-C--:B--2---:R-:W-:Y:S04]  /*10080*/  HMMA.16816.F32 R4, R96, R16.reuse, RZ ;  /* 0x000000106004723c */ /* 0x084fe800000018ff */
[----:B------:R-:W-:Y:S03]  /*10090*/  MOV R3, R15 ;  /* 0x0000000f00037202 */ /* 0x000fe60000000f00 */
[----:B------:R-:W0:Y:S01]  /*100a0*/  LDGDEPBAR ;  /* 0x00000000000079af */ /* 0x000e220000000000 */
[C---:B------:R-:W-:Y:S02]  /*100b0*/  HMMA.16816.F32 R8, R92.reuse, R16, RZ ;  /* 0x000000105c08723c */ /* 0x040fe400000018ff */
[----:B------:R-:W-:Y:S06]  /*100c0*/  ISETP.GT.AND P0, PT, R227, R3, PT ;  /* 0x00000003e300720c */ /* 0x000fec0003f04270 */
        /* <DEDUP_REMOVED lines=85> */
[----:B------:R-:W1:Y:S01]  /*10620*/  MUFU.TANH R103, R4 ;  /* 0x0000000400677308 */ /* 0x000e620000002400 */
[----:B------:R-:W-:Y:S02]  /*10630*/  FMUL.FTZ R5, R5, c[0x0][0x320] ;  /* 0x0000c80005057a20 */ /* 0x000fe40000410000 */
[----:B------:R-:W-:Y:S02]  /*10640*/  FMUL.FTZ R6, R6, c[0x0][0x320] ;  /* 0x0000c80006067a20 */ /* 0x000fe40000410000 */
[----:B------:R-:W-:Y:S04]  /*10650*/  FMUL.FTZ R7, R7, c[0x0][0x320] ;  /* 0x0000c80007077a20 */ /* 0x000fe80000410000 */
        /* <DEDUP_REMOVED lines=9> */
[----:B------:R-:W-:Y:S02]  /*106f0*/  FMUL.FTZ R17, R17, c[0x0][0x320] ;  /* 0x0000c80011117a20 */ /* 0x000fe40000410000 */
[----:B------:R-:W-:Y:S02]  /*10700*/  FMUL.FTZ R18, R18, c[0x0][0x320] ;  /* 0x0000c80012127a20 */ /* 0x000fe40000410000 */
[----:B------:R-:W-:Y:S02]  /*10710*/  FMUL.FTZ R19, R19, c[0x0][0x320] ;  /* 0x0000c80013137a20 */ /* 0x000fe40000410000 */
[----:B------:R-:W-:Y:S01]  /*10720*/  FMUL.FTZ R13, R13, c[0x0][0x320] ;  /* 0x0000c8000d0d7a20 */ /* 0x000fe20000410000 */
[----:B------:R4:W1:Y:S01]  /*10730*/  MUFU.TANH R183, R7 ;  /* 0x0000000700b77308 */ /* 0x0008620000002400 */
[----:B------:R-:W-:Y:S09]  /*10740*/  FMUL.FTZ R14, R14, c[0x0][0x320] ;  /* 0x0000c8000e0e7a20 */ /* 0x000ff20000410000 */
[----:B------:R-:W1:Y:S10]  /*10750*/  MUFU.TANH R181, R8 ;  /* 0x0000000800b57308 */ /* 0x000e740000002400 */
[----:B------:R-:W1:Y:S01]  /*10760*/  MUFU.TANH R184, R9 ;  /* 0x0000000900b87308 */ /* 0x000e620000002400 */
[----:B----4-:R-:W4:Y:S09]  /*10770*/  LDSM.16.M88.4 R4, [R213+0x800] ;  /* 0x00080000d504783b */ /* 0x010f320000000200 */
[----:B------:R-:W1:Y:S10]  /*10780*/  MUFU.TANH R171, R10 ;  /* 0x0000000a00ab7308 */ /* 0x000e740000002400 */
[----:B------:R5:W1:Y:S10]  /*10790*/  MUFU.TANH R185, R11 ;  /* 0x0000000b00b97308 */ /* 0x000a740000002400 */
[----:B------:R-:W1:Y:S10]  /*107a0*/  MUFU.TANH R170, R12 ;  /* 0x0000000c00aa7308 */ /* 0x000e740000002400 */
[----:B------:R-:W1:Y:S01]  /*107b0*/  MUFU.TANH R169, R13 ;  /* 0x0000000d00a97308 */ /* 0x000e620000002400 */
[----:B-----5:R-:W5:Y:S01]  /*107c0*/  LDSM.16.M88.4 R8, [R213+0x1000] ;  /* 0x00100000d508783b */ /* 0x020f620000000200 */
[-C--:B----4-:R-:W-:Y:S08]  /*107d0*/  HMMA.16816.F32 R20, R172, R4.reuse, R20 ;  /* 0x00000004ac14723c */ /* 0x090ff00000001814 */
[----:B------:R-:W4:Y:S01]  /*107e0*/  MUFU.TANH R180, R14 ;  /* 0x0000000e00b47308 */ /* 0x000f220000002400 */
[C---:B------:R-:W-:Y:S09]  /*107f0*/  HMMA.16816.F32 R24, R176.reuse, R4, R24 ;  /* 0x00000004b018723c */ /* 0x040ff20000001818 */
[----:B------:R-:W1:Y:S01]  /*10800*/  MUFU.TANH R15, R15 ;  /* 0x0000000f000f7308 */ /* 0x000e620000002400 */
[-C--:B------:R-:W-:Y:S08]  /*10810*/  HMMA.16816.F32 R28, R176, R6.reuse, R28 ;  /* 0x00000006b01c723c */ /* 0x080ff0000000181c */
[C---:B------:R-:W-:Y:S01]  /*10820*/  HMMA.16816.F32 R32, R172.reuse, R6, R32 ;  /* 0x00000006ac20723c */ /* 0x040fe20000001820 */
[----:B------:R-:W1:Y:S01]  /*10830*/  MUFU.TANH R16, R16 ;  /* 0x0000001000107308 */ /* 0x000e620000002400 */
[----:B------:R-:W1:Y:S02]  /*10840*/  LDSM.16.M88.4 R4, [R213+0x1800] ;  /* 0x00180000d504783b */ /* 0x000e640000000200 */
[----:B------:R-:W-:Y:S02]  /*10850*/  FMUL.FTZ R20, R20, c[0x0][0x320] ;  /* 0x0000c80014147a20 */ /* 0x000fe40000410000 */
[----:B------:R-:W-:Y:S02]  /*10860*/  FMUL.FTZ R21, R21, c[0x0][0x320] ;  /* 0x0000c80015157a20 */ /* 0x000fe40000410000 */
[----:B------:R-:W-:Y:S03]  /*10870*/  FMUL.FTZ R22, R22, c[0x0][0x320] ;  /* 0x0000c80016167a20 */ /* 0x000fe60000410000 */
[----:B------:R-:W1:Y:S01]  /*10880*/  MUFU.TANH R17, R17 ;  /* 0x0000001100117308 */ /* 0x000e620000002400 */
[----:B------:R-:W-:Y:S02]  /*10890*/  FMUL.FTZ R23, R23, c[0x0][0x320] ;  /* 0x0000c80017177a20 */ /* 0x000fe40000410000 */
[----:B------:R-:W-:Y:S01]  /*108a0*/  FMUL.FTZ R24, R24, c[0x0][0x320] ;  /* 0x0000c80018187a20 */ /* 0x000fe20000410000 */
[-C--:B-----5:R-:W-:Y:S03]  /*108b0*/  HMMA.16816.F32 R36, R172, R8.reuse, R36 ;  /* 0x00000008ac24723c */ /* 0x0a0fe60000001824 */
[----:B------:R-:W-:Y:S02]  /*108c0*/  FMUL.FTZ R25, R25, c[0x0][0x320] ;  /* 0x0000c80019197a20 */ /* 0x000fe40000410000 */
[----:B------:R-:W-:Y:S01]  /*108d0*/  FMUL.FTZ R26, R26, c[0x0][0x320] ;  /* 0x0000c8001a1a7a20 */ /* 0x000fe20000410000 */
[----:B------:R-:W1:Y:S01]  /*108e0*/  MUFU.TANH R18, R18 ;  /* 0x0000001200127308 */ /* 0x000e620000002400 */
[----:B------:R-:W-:Y:S01]  /*108f0*/  FMUL.FTZ R27, R27, c[0x0][0x320] ;  /* 0x0000c8001b1b7a20 */ /* 0x000fe20000410000 */
[C---:B------:R-:W-:Y:S04]  /*10900*/  HMMA.16816.F32 R40, R176.reuse, R8, R40 ;  /* 0x00000008b028723c */ /* 0x040fe80000001828 */
[----:B------:R-:W-:Y:S02]  /*10910*/  FMUL.FTZ R28, R28, c[0x0][0x320] ;  /* 0x0000c8001c1c7a20 */ /* 0x000fe40000410000 */
[----:B------:R-:W-:Y:S02]  /*10920*/  FMUL.FTZ R29, R29, c[0x0][0x320] ;  /* 0x0000c8001d1d7a20 */ /* 0x000fe40000410000 */
[----:B------:R-:W2:Y:S01]  /*10930*/  MUFU.TANH R19, R19 ;  /* 0x0000001300137308 */ /* 0x000ea20000002400 */
[-C--:B------:R-:W-:Y:S03]  /*10940*/  HMMA.16816.F32 R44, R176, R10.reuse, R44 ;  /* 0x0000000ab02c723c */ /* 0x080fe6000000182c */
[----:B------:R-:W-:Y:S02]  /*10950*/  FMUL.FTZ R30, R30, c[0x0][0x320] ;  /* 0x0000c8001e1e7a20 */ /* 0x000fe40000410000 */
[----:B------:R-:W-:Y:S02]  /*10960*/  FMUL.FTZ R31, R31, c[0x0][0x320] ;  /* 0x0000c8001f1f7a20 */ /* 0x000fe40000410000 */
[----:B------:R-:W-:Y:S01]  /*10970*/  FMUL.FTZ R32, R32, c[0x0][0x320] ;  /* 0x0000c80020207a20 */ /* 0x000fe20000410000 */
[C---:B------:R-:W-:Y:S01]  /*10980*/  HMMA.16816.F32 R48, R172.reuse, R10, R48 ;  /* 0x0000000aac30723c */ /* 0x040fe20000001830 */
[----:B------:R-:W2:Y:S01]  /*10990*/  MUFU.TANH R20, R20 ;  /* 0x0000001400147308 */ /* 0x000ea20000002400 */
[----:B------:R-:W5:Y:S02]  /*109a0*/  LDSM.16.M88.4 R8, [R213+0x2000] ;  /* 0x00200000d508783b */ /* 0x000f640000000200 */
[----:B------:R-:W-:Y:S02]  /*109b0*/  FMUL.FTZ R33, R33, c[0x0][0x320] ;  /* 0x0000c80021217a20 */ /* 0x000fe40000410000 */
[----:B------:R-:W-:Y:S02]  /*109c0*/  FMUL.FTZ R34, R34, c[0x0][0x320] ;  /* 0x0000c80022227a20 */ /* 0x000fe40000410000 */
[-C--:B-1----:R-:W-:Y:S03]  /*109d0*/  HMMA.16816.F32 R52, R172, R4.reuse, R52 ;  /* 0x00000004ac34723c */ /* 0x082fe60000001834 */
[----:B------:R-:W1:Y:S01]  /*109e0*/  MUFU.TANH R21, R21 ;  /* 0x0000001500157308 */ /* 0x000e620000002400 */
[----:B------:R-:W-:Y:S02]  /*109f0*/  FMUL.FTZ R35, R35, c[0x0][0x320] ;  /* 0x0000c80023237a20 */ /* 0x000fe40000410000 */
[----:B------:R-:W-:Y:S02]  /*10a00*/  FMUL.FTZ R36, R36, c[0x0][0x320] ;  /* 0x0000c80024247a20 */ /* 0x000fe40000410000 */
[C---:B------:R-:W-:Y:S04]  /*10a10*/  HMMA.16816.F32 R56, R176.reuse, R4, R56 ;  /* 0x00000004b038723c */ /* 0x040fe80000001838 */
[----:B------:R-:W-:Y:S01]  /*10a20*/  FMUL.FTZ R37, R37, c[0x0][0x320] ;  /* 0x0000c80025257a20 */ /* 0x000fe20000410000 */
[----:B------:R-:W1:Y:S01]  /*10a30*/  MUFU.TANH R22, R22 ;  /* 0x0000001600167308 */ /* 0x000e620000002400 */
[----:B------:R-:W-:Y:S02]  /*10a40*/  FMUL.FTZ R38, R38, c[0x0][0x320] ;  /* 0x0000c80026267a20 */ /* 0x000fe40000410000 */
[-C--:B------:R-:W-:Y:S04]  /*10a50*/  HMMA.16816.F32 R60, R176, R6.reuse, R60 ;  /* 0x00000006b03c723c */ /* 0x080fe8000000183c */
[----:B------:R-:W-:Y:S02]  /*10a60*/  FMUL.FTZ R39, R39, c[0x0][0x320] ;  /* 0x0000c80027277a20 */ /* 0x000fe40000410000 */
[----:B------:R-:W-:Y:S01]  /*10a70*/  FMUL.FTZ R40, R40, c[0x0][0x320] ;  /* 0x0000c80028287a20 */ /* 0x000fe20000410000 */
[----:B------:R-:W1:Y:S01]  /*10a80*/  MUFU.TANH R23, R23 ;  /* 0x0000001700177308 */ /* 0x000e620000002400 */
[C---:B------:R-:W-:Y:S01]  /*10a90*/  HMMA.16816.F32 R64, R172.reuse, R6, R64 ;  /* 0x00000006ac40723c */ /* 0x040fe20000001840 */
[----:B------:R-:W1:Y:S01]  /*10aa0*/  LDSM.16.M88.4 R4, [R213+0x2800] ;  /* 0x00280000d504783b */ /* 0x000e620000000200 */
[----:B------:R-:W-:Y:S04]  /*10ab0*/  DEPBAR.LE SB0, 0x0 ;  /* 0x000080000000791a */ /* 0x000fe80000000000 */
[----:B------:R-:W-:Y:S02]  /*10ac0*/  FMUL.FTZ R41, R41, c[0x0][0x320] ;  /* 0x0000c80029297a20 */ /* 0x000fe40000410000 */
[----:B------:R-:W-:Y:S01]  /*10ad0*/  FMUL.FTZ R56, R56, c[0x0][0x320] ;  /* 0x0000c80038387a20 */ /* 0x000fe20000410000 */
[----:B------:R-:W1:Y:S01]  /*10ae0*/  MUFU.TANH R24, R24 ;  /* 0x0000001800187308 */ /* 0x000e620000002400 */
[----:B------:R-:W-:Y:S01]  /*10af0*/  BAR.SYNC.DEFER_BLOCKING 0x0 ;  /* 0x0000000000007b1d */ /* 0x000fe20000010000 */
[-C--:B-----5:R-:W-:Y:S05]  /*10b00*/  HMMA.16816.F32 R68, R172, R8.reuse, R68 ;  /* 0x00000008ac44723c */ /* 0x0a0fea0000001844 */
[----:B------:R-:W-:Y:S02]  /*10b10*/  FMUL.FTZ R57, R57, c[0x0][0x320] ;  /* 0x0000c80039397a20 */ /* 0x000fe40000410000 */
[----:B------:R-:W-:Y:S01]  /*10b20*/  FMUL.FTZ R58, R58, c[0x0][0x320] ;  /* 0x0000c8003a3a7a20 */ /* 0x000fe20000410000 */
[----:B------:R-:W1:Y:S01]  /*10b30*/  MUFU.TANH R25, R25 ;  /* 0x0000001900197308 */ /* 0x000e620000002400 */
[C---:B------:R-:W-:Y:S04]  /*10b40*/  HMMA.16816.F32 R72, R176.reuse, R8, R72 ;  /* 0x00000008b048723c */ /* 0x040fe80000001848 */
[----:B------:R-:W-:Y:S02]  /*10b50*/  FMUL.FTZ R59, R59, c[0x0][0x320] ;  /* 0x0000c8003b3b7a20 */ /* 0x000fe40000410000 */
[----:B------:R-:W-:Y:S02]  /*10b60*/  FMUL.FTZ R60, R60, c[0x0][0x320] ;  /* 0x0000c8003c3c7a20 */ /* 0x000fe40000410000 */
[-C--:B------:R-:W-:Y:S01]  /*10b70*/  HMMA.16816.F32 R76, R176, R10.reuse, R76 ;  /* 0x0000000ab04c723c */ /* 0x080fe2000000184c */
[----:B------:R-:W2:Y:S03]  /*10b80*/  MUFU.TANH R26, R26 ;  /* 0x0000001a001a7308 */ /* 0x000ea60000002400 */
[----:B------:R-:W-:Y:S02]  /*10b90*/  FMUL.FTZ R61, R61, c[0x0][0x320] ;  /* 0x0000c8003d3d7a20 */ /* 0x000fe40000410000 */
[----:B------:R-:W-:Y:S02]  /*10ba0*/  FMUL.FTZ R62, R62, c[0x0][0x320] ;  /* 0x0000c8003e3e7a20 */ /* 0x000fe40000410000 */
[C---:B------:R-:W-:Y:S03]  /*10bb0*/  HMMA.16816.F32 R80, R172.reuse, R10, R80 ;  /* 0x0000000aac50723c */ /* 0x040fe60000001850 */
[----:B------:R-:W2:Y:S01]  /*10bc0*/  MUFU.TANH R27, R27 ;  /* 0x0000001b001b7308 */ /* 0x000ea20000002400 */
[----:B------:R-:W-:Y:S02]  /*10bd0*/  FMUL.FTZ R63, R63, c[0x0][0x320] ;  /* 0x0000c8003f3f7a20 */ /* 0x000fe40000410000 */
[----:B------:R-:W-:Y:S02]  /*10be0*/  FMUL.FTZ R42, R42, c[0x0][0x320] ;  /* 0x0000c8002a2a7a20 */ /* 0x000fe40000410000 */
[-C--:B-1----:R-:W-:Y:S04]  /*10bf0*/  HMMA.16816.F32 R84, R172, R4.reuse, R84 ;  /* 0x00000004ac54723c */ /* 0x082fe80000001854 */
[----:B------:R-:W-:Y:S01]  /*10c00*/  FMUL.FTZ R74, R74, c[0x0][0x320] ;  /* 0x0000c8004a4a7a20 */ /* 0x000fe20000410000 */
[----:B------:R-:W1:Y:S01]  /*10c10*/  MUFU.TANH R28, R28 ;  /* 0x0000001c001c7308 */ /* 0x000e620000002400 */
        /* <DEDUP_REMOVED lines=9> */
[----:B------:R-:W1:Y:S03]  /*10cb0*/  MUFU.TANH R29, R29 ;  /* 0x0000001d001d7308 */ /* 0x000e660000002400 */
[----:B------:R-:W-:Y:S02]  /*10cc0*/  FMUL.FTZ R47, R47, c[0x0][0x320] ;  /* 0x0000c8002f2f7a20 */ /* 0x000fe40000410000 */
[----:B------:R-:W-:Y:S02]  /*10cd0*/  FMUL.FTZ R48, R48, c[0x0][0x320] ;  /* 0x0000c80030307a20 */ /* 0x000fe40000410000 */
[----:B------:R-:W-:Y:S03]  /*10ce0*/  FMUL.FTZ R49, R49, c[0x0][0x320] ;  /* 0x0000c80031317a20 */ /* 0x000fe60000410000 */
[----:B------:R1:W1:Y:S01]  /*10cf0*/  MUFU.TANH R187, R30 ;  /* 0x0000001e00bb7308 */ /* 0x0002620000002400 */
[----:B------:R-:W-:Y:S02]  /*10d00*/  FMUL.FTZ R50, R50, c[0x0][0x320] ;  /* 0x0000c80032327a20 */ /* 0x000fe40000410000 */
[----:B------:R-:W-:Y:S02]  /*10d10*/  FMUL.FTZ R51, R51, c[0x0][0x320] ;  /* 0x0000c80033337a20 */ /* 0x000fe40000410000 */
[----:B-----5:R-:W-:Y:S02]  /*10d20*/  FMUL.FTZ R74, R94, c[0x0][0x320] ;  /* 0x0000c8005e4a7a20 */ /* 0x020fe40000410000 */
        /* <DEDUP_REMOVED lines=100> */
[----:B------:R1:W1:Y:S10]  /*11370*/  MUFU.TANH R75, R0 ;  /* 0x00000000004b7308 */ /* 0x0002740000002400 */
[----:B------:R1:W1:Y:S10]  /*11380*/  MUFU.TANH R172, R96 ;  /* 0x0000006000ac7308 */ /* 0x0002740000002400 */
[----:B------:R1:W1:Y:S10]  /*11390*/  MUFU.TANH R173, R97 ;  /* 0x0000006100ad7308 */ /* 0x0002740000002400 */
[----:B------:R1:W1:Y:S10]  /*113a0*/  MUFU.TANH R174, R98 ;  /* 0x0000006200ae7308 */ /* 0x0002740000002400 */
[----:B------:R-:W1:Y:S01]  /*113b0*/  MUFU.TANH R99, R99 ;  /* 0x0000006300637308 */ /* 0x000e620000002400 */
[----:B------:R-:W-:-:S05]  /*113c0*/  @!P0 BRA `(.L_x_544) ;  /* 0x000003d000008947 */ /* 0x000fca0003800000 */
[----:B--234-:R-:W2:Y:S01]  /*113d0*/  LDL R3, [R1+0x34] ;  /* 0x0000340001037983 */ /* 0x01cea20000100800 */
[----:B------:R-:W-:Y:S01]  /*113e0*/  IMAD.MOV.U32 R228, RZ, RZ, RZ ;  /* 0x000000ffffe47224 */ /* 0x000fe200078e00ff */
[----:B------:R-:W-:Y:S02]  /*113f0*/  PLOP3.LUT P1, PT, PT, PT, UP3, 0x80, 0x0 ;  /* 0x000000000000781c */ /* 0x000fe40003f2f038 */
[----:B------:R-:W3:Y:S01]  /*11400*/  LDL R12, [R1+0x10] ;  /* 0x00001000010c7983 */ /* 0x000ee20000100800 */
[----:B------:R-:W-:Y:S03]  /*11410*/  PLOP3.LUT P0, PT, PT, PT, UP3, 0x80, 0x0 ;  /* 0x000000000000781c */ /* 0x000fe60003f0f038 */
[----:B-1----:R-:W4:Y:S01]  /*11420*/  LDL R36, [R1+0x8] ;  /* 0x0000080001247983 */ /* 0x002f220000100800 */
[----:B--2---:R-:W-:Y:S05]  /*11430*/  IMAD R3, R227, 0x60, R3 ;  /* 0x00000060e3037824 */ /* 0x004fea00078e0203 */
[----:B---3--:R-:W-:Y:S05]  /*11440*/  IADD3 R3, R3, -0x60, R12 ;  /* 0xffffffa003037810 */ /* 0x008fea0007ffe00c */
[----:B------:R-:W-:Y:S04]  /*11450*/  @P1 IMAD.HI.U32 R4, R3, c[0x0][0x2bc], RZ ;  /* 0x0000af0003041a27 */ /* 0x000fe800078e00ff */
[--C-:B------:R-:W-:Y:S01]  /*11460*/  IMAD.MOV.U32 R0, RZ, RZ, R3.reuse ;  /* 0x000000ffff007224 */ /* 0x100fe200078e0003 */
[----:B------:R-:W-:Y:S04]  /*11470*/  @P0 SHF.R.U32.HI R0, RZ, c[0x0][0x2c0], R4 ;  /* 0x0000b000ff000a19 */ /* 0x000fe80000011604 */
[C---:B------:R-:W-:Y:S04]  /*11480*/  @!P3 IADD3 R5, P0, R0.reuse, UR14, RZ ;  /* 0x0000000e0005bc10 */ /* 0x040fe8000ff1e0ff */
[----:B------:R-:W-:Y:S01]  /*11490*/  @!P3 LEA.HI.X.SX32 R6, R0, UR7, 0x1, P0 ;  /* 0x000000070006bc11 */ /* 0x000fe200080f0eff */
[----:B------:R-:W-:Y:S01]  /*114a0*/  IMAD.MOV R0, RZ, RZ, -R0 ;  /* 0x000000ffff007224 */ /* 0x000fe200078e0a00 */
[C---:B------:R-:W-:Y:S03]  /*114b0*/  @!P3 LEA R4, P0, R5.reuse, c[0x0][0x2a0], 0x2 ;  /* 0x0000a8000504ba11 */ /* 0x040fe600078010ff */
[----:B------:R-:W-:Y:S01]  /*114c0*/  IMAD R233, R0, c[0x0][0x2b8], R3 ;  /* 0x0000ae0000e97a24 */ /* 0x000fe200078e0203 */
[----:B------:R-:W-:Y:S04]  /*114d0*/  @!P3 LEA.HI.X R5, R5, c[0x0][0x2a4], R6, 0x2, P0 ;  /* 0x0000a9000505ba11 */ /* 0x000fe800000f1406 */
[----:B------:R-:W-:Y:S01]  /*114e0*/  SHF.R.S32.HI R0, RZ, 0x1f, R233 ;  /* 0x0000001fff007819 */ /* 0x000fe200000114e9 */
[----:B------:R1:W2:Y:S04]  /*114f0*/  @!P3 LDG.E R228, [R4.64] ;  /* 0x0000001004e4b981 */ /* 0x0002a8000c1e1900 */
[----:B------:R-:W-:Y:S04]  /*11500*/  IMAD R0, R0, c[0x0][0x1e0], RZ ;  /* 0x0000780000007a24 */ /* 0x000fe800078e02ff */
[C---:B------:R-:W-:Y:S02]  /*11510*/  IMAD R0, R233.reuse, c[0x0][0x1e4], R0 ;  /* 0x00007900e9007a24 */ /* 0x040fe400078e0200 */
[----:B-1----:R-:W-:Y:S04]  /*11520*/  IMAD.WIDE.U32 R4, R233, c[0x0][0x1e0], RZ ;  /* 0x00007800e9047a25 */ /* 0x002fe800078e00ff */
        /* <DEDUP_REMOVED lines=9> */
[----:B------:R-:W-:Y:S04]  /*115c0*/  SHFL.IDX PT, R12, R3, 0x1, 0x181f ;  /* 0x00381f00030c7f89 */ /* 0x000fe800000e0000 */
[----:B------:R-:W1:Y:S04]  /*115d0*/  SHFL.IDX PT, R4, R3, RZ, 0x181f ;  /* 0x00181fff03047589 */ /* 0x000e6800000e0000 */
[----:B------:R-:W2:Y:S04]  /*115e0*/  SHFL.IDX PT, R5, R0, RZ, 0x181f ;  /* 0x00181fff00057589 */ /* 0x000ea800000e0000 */
[----:B------:R-:W3:Y:S04]  /*115f0*/  SHFL.IDX PT, R10, R3, 0x2, 0x181f ;  /* 0x00581f00030a7f89 */ /* 0x000ee800000e0000 */
[----:B------:R-:W5:Y:S04]  /*11600*/  SHFL.IDX PT, R6, R0, 0x1, 0x181f ;  /* 0x00381f0000067f89 */ /* 0x000f6800000e0000 */
[----:B------:R-:W5:Y:S04]  /*11610*/  SHFL.IDX PT, R8, R3, 0x3, 0x181f ;  /* 0x00781f0003087f89 */ /* 0x000f6800000e0000 */
[----:B------:R-:W5:Y:S04]  /*11620*/  SHFL.IDX PT, R11, R0, 0x2, 0x181f ;  /* 0x00581f00000b7f89 */ /* 0x000f6800000e0000 */
[----:B------:R-:W5:Y:S01]  /*11630*/  SHFL.IDX PT, R7, R3, 0x4, 0x181f ;  /* 0x00981f0003077f89 */ /* 0x000f6200000e0000 */
[-C--:B-1----:R-:W-:Y:S03]  /*11640*/  IADD3 R4, P0, R4, R226.reuse, RZ ;  /* 0x000000e204047210 */ /* 0x082fe60007f1e0ff */
[----:B------:R-:W1:Y:S02]  /*11650*/  SHFL.IDX PT, R9, R0, 0x3, 0x181f ;  /* 0x00781f0000097f89 */ /* 0x000e6400000e0000 */
[--C-:B--2---:R-:W-:Y:S01]  /*11660*/  IMAD.X R5, R5, 0x1, R225.reuse, P0 ;  /* 0x0000000105057824 */ /* 0x104fe200000e06e1 */
[-C--:B------:R-:W-:Y:S01]  /*11670*/  IADD3 R12, P0, R12, R226.reuse, RZ ;  /* 0x000000e20c0c7210 */ /* 0x080fe20007f1e0ff */
[----:B------:R-:W2:Y:S01]  /*11680*/  SHFL.IDX PT, R3, R3, 0x5, 0x181f ;  /* 0x00b81f0003037f89 */ /* 0x000ea200000e0000 */
[-C--:B---3--:R-:W-:Y:S03]  /*11690*/  IADD3 R10, P5, R10, R226.reuse, RZ ;  /* 0x000000e20a0a7210 */ /* 0x088fe60007fbe0ff */
[----:B----4-:R2:W-:Y:S01]  /*116a0*/  LDGSTS.E.BYPASS.LTC128B.128 [R36+0x3100], [R4.64], !P4 ;  /* 0x0310000004247fae */ /* 0x0105e2000e101d50 */
[--C-:B-----5:R-:W-:Y:S03]  /*116b0*/  IMAD.X R13, R6, 0x1, R225.reuse, P0 ;  /* 0x00000001060d7824 */ /* 0x120fe600000e06e1 */
[----:B------:R-:W3:Y:S01]  /*116c0*/  SHFL.IDX PT, R14, R0, 0x4, 0x181f ;  /* 0x00981f00000e7f89 */ /* 0x000ee200000e0000 */
[-C--:B------:R-:W-:Y:S03]  /*116d0*/  IADD3 R8, P2, R8, R226.reuse, RZ ;  /* 0x000000e208087210 */ /* 0x080fe60007f5e0ff */
[----:B------:R-:W4:Y:S01]  /*116e0*/  SHFL.IDX PT, R0, R0, 0x5, 0x181f ;  /* 0x00b81f0000007f89 */ /* 0x000f2200000e0000 */
[--C-:B------:R-:W-:Y:S03]  /*116f0*/  IMAD.X R11, R11, 0x1, R225.reuse, P5 ;  /* 0x000000010b0b7824 */ /* 0x100fe600028e06e1 */
[----:B------:R4:W-:Y:S01]  /*11700*/  LDGSTS.E.BYPASS.LTC128B.128 [R36+0x3900], [R12.64], !P4 ;  /* 0x039000000c247fae */ /* 0x0009e2000e101d50 */
[-C--:B------:R-:W-:Y:S03]  /*11710*/  IADD3 R6, P1, R7, R226.reuse, RZ ;  /* 0x000000e207067210 */ /* 0x080fe60007f3e0ff */
[----:B------:R4:W-:Y:S01]  /*11720*/  LDGSTS.E.BYPASS.LTC128B.128 [R36+0x4100], [R10.64], !P4 ;  /* 0x041000000a247fae */ /* 0x0009e2000e101d50 */
[--C-:B-1----:R-:W-:Y:S05]  /*11730*/  IMAD.X R9, R9, 0x1, R225.reuse, P2 ;  /* 0x0000000109097824 */ /* 0x102fea00010e06e1 */
[----:B------:R1:W-:Y:S01]  /*11740*/  LDGSTS.E.BYPASS.LTC128B.128 [R36+0x4900], [R8.64], !P4 ;  /* 0x0490000008247fae */ /* 0x0003e2000e101d50 */
[----:B--2---:R-:W-:Y:S01]  /*11750*/  IADD3 R4, P0, R3, R226, RZ ;  /* 0x000000e203047210 */ /* 0x004fe20007f1e0ff */
[--C-:B---3--:R-:W-:Y:S04]  /*11760*/  IMAD.X R7, R14, 0x1, R225.reuse, P1 ;  /* 0x000000010e077824 */ /* 0x108fe800008e06e1 */
[----:B----4-:R-:W-:Y:S01]  /*11770*/  IMAD.X R5, R0, 0x1, R225, P0 ;  /* 0x0000000100057824 */ /* 0x010fe200000e06e1 */
[----:B------:R1:W-:Y:S04]  /*11780*/  LDGSTS.E.BYPASS.LTC128B.128 [R36+0x5100], [R6.64], !P4 ;  /* 0x0510000006247fae */ /* 0x0003e8000e101d50 */
[----:B------:R1:W-:Y:S03]  /*11790*/  LDGSTS.E.BYPASS.LTC128B.128 [R36+0x5900], [R4.64], !P4 ;  /* 0x0590000004247fae */ /* 0x0003e6000e101d50 */
.L_x_544:
[----:B-1234-:R-:W-:Y:S01]  /*117a0*/  FMNMX.FTZ R72, R103, R2, !PT ;  /* 0x0000000267487209 */ /* 0x01efe20007810000 */
[----:B------:R-:W-:Y:S01]  /*117b0*/  LDSM.16.MT88.4 R36, [R212+0x100] ;  /* 0x00010000d424783b */ /* 0x000fe20000004200 */
[----:B------:R-:W-:Y:S02]  /*117c0*/  FMNMX.FTZ R0, R181, R101, !PT ;  /* 0x00000065b5007209 */ /* 0x000fe40007810000 */
[----:B------:R-:W-:Y:S02]  /*117d0*/  FMNMX.FTZ R72, R182, R72, !PT ;  /* 0x00000048b6487209 */ /* 0x000fe40007810000 */
[----:B------:R-:W-:Y:S02]  /*117e0*/  FMNMX.FTZ R0, R184, R0, !PT ;  /* 0x00000000b8007209 */ /* 0x000fe40007810000 */
[----:B------:R-:W-:Y:S01]  /*117f0*/  FMNMX.FTZ R72, R16, R72, !PT ;  /* 0x0000004810487209 */ /* 0x000fe20007810000 */
        /* <DEDUP_REMOVED lines=60> */
[----:B------:R-:W-:Y:S01]  /*11bc0*/  FMNMX.FTZ R0, R250, R0, !PT ;  /* 0x00000000fa007209 */ /* 0x000fe20007810000 */
[----:B------:R-:W-:Y:S01]  /*11bd0*/  SHFL.BFLY PT, R6, R72, 0x2, 0x1f ;  /* 0x0c401f0048067f89 */ /* 0x000fe200000e0000 */
        /* <DEDUP_REMOVED lines=20> */
[----:B------:R-:W-:Y:S01]  /*11d20*/  FMNMX.FTZ R3, R174, R3, !PT ;  /* 0x00000003ae037209 */ /* 0x000fe20007810000 */
[----:B------:R-:W-:Y:S01]  /*11d30*/  SHFL.BFLY PT, R70, R0, 0x2, 0x1f ;  /* 0x0c401f0000467f89 */ /* 0x000fe200000e0000 */
[----:B------:R-:W-:Y:S02]  /*11d40*/  FMNMX.FTZ R4, R231, R4, !PT ;  /* 0x00000004e7047209 */ /* 0x000fe40007810000 */
[----:B------:R-:W-:Y:S02]  /*11d50*/  FMNMX.FTZ R3, R99, R3, !PT ;  /* 0x0000000363037209 */ /* 0x000fe40007810000 */
[----:B------:R-:W-:Y:S03]  /*11d60*/  FMNMX.FTZ R4, R239, R4, !PT ;  /* 0x00000004ef047209 */ /* 0x000fe60007810000 */
[----:B------:R-:W1:Y:S01]  /*11d70*/  SHFL.BFLY PT, R5, R3, 0x2, 0x1f ;  /* 0x0c401f0003057f89 */ /* 0x000e6200000e0000 */
[----:B------:R-:W-:Y:S04]  /*11d80*/  FMNMX.FTZ R4, R240, R4, !PT ;  /* 0x00000004f0047209 */ /* 0x000fe80007810000 */
[----:B------:R-:W-:Y:S04]  /*11d90*/  FMNMX.FTZ R4, R246, R4, !PT ;  /* 0x00000004f6047209 */ /* 0x000fe80007810000 */
[----:B------:R-:W-:Y:S04]  /*11da0*/  FMNMX.FTZ R4, R248, R4, !PT ;  /* 0x00000004f8047209 */ /* 0x000fe80007810000 */
[----:B------:R-:W-:Y:S02]  /*11db0*/  FMNMX.FTZ R4, R252, R4, !PT ;  /* 0x00000004fc047209 */ /* 0x000fe40007810000 */
[----:B-1----:R-:W-:Y:S02]  /*11dc0*/  FMNMX.FTZ R3, R3, R5, !PT ;  /* 0x0000000503037209 */ /* 0x002fe40007810000 */
[----:B------:R-:W-:Y:S02]  /*11dd0*/  FMNMX.FTZ R72, R72, R6, !PT ;  /* 0x0000000648487209 */ /* 0x000fe40007810000 */
[----:B------:R-:W-:Y:S01]  /*11de0*/  FMNMX.FTZ R70, R0, R70, !PT ;  /* 0x0000004600467209 */ /* 0x000fe20007810000 */
[----:B------:R-:W1:Y:S01]  /*11df0*/  SHFL.BFLY PT, R71, R3, 0x1, 0x1f ;  /* 0x0c201f0003477f89 */ /* 0x000e6200000e0000 */
[----:B------:R-:W-:Y:S04]  /*11e00*/  FMNMX.FTZ R0, R56, R4, !PT ;  /* 0x0000000438007209 */ /* 0x000fe80007810000 */
[----:B------:R-:W-:Y:S03]  /*11e10*/  FMNMX.FTZ R0, R61, R0, !PT ;  /* 0x000000003d007209 */ /* 0x000fe60007810000 */
[----:B------:R-:W2:Y:S01]  /*11e20*/  SHFL.BFLY PT, R6, R72, 0x1, 0x1f ;  /* 0x0c201f0048067f89 */ /* 0x000ea200000e0000 */
[----:B------:R-:W-:Y:S04]  /*11e30*/  FMNMX.FTZ R4, R60, R0, !PT ;  /* 0x000000003c047209 */ /* 0x000fe80007810000 */
[----:B------:R-:W-:Y:S03]  /*11e40*/  FMNMX.FTZ R4, R178, R4, !PT ;  /* 0x00000004b2047209 */ /* 0x000fe60007810000 */
[----:B------:R-:W3:Y:S01]  /*11e50*/  SHFL.BFLY PT, R5, R70, 0x1, 0x1f ;  /* 0x0c201f0046057f89 */ /* 0x000ee200000e0000 */
[----:B-1----:R-:W-:Y:S05]  /*11e60*/  FMNMX.FTZ R71, R3, R71, !PT ;  /* 0x0000004703477209 */ /* 0x002fea0007810000 */
[----:B------:R-:W-:Y:S01]  /*11e70*/  FMUL.FTZ R97, R71, c[0x0][0x2d0] ;  /* 0x0000b40047617a20 */ /* 0x000fe20000410000 */
[----:B--2---:R-:W-:Y:S05]  /*11e80*/  FMNMX.FTZ R72, R72, R6, !PT ;  /* 0x0000000648487209 */ /* 0x004fea0007810000 */
[C---:B------:R-:W-:Y:S02]  /*11e90*/  FADD.FTZ R0, -R72.reuse, R2 ;  /* 0x0000000248007221 */ /* 0x040fe40000010100 */
[----:B------:R-:W-:Y:S01]  /*11ea0*/  FMUL.FTZ R96, R72, c[0x0][0x2d0] ;  /* 0x0000b40048607a20 */ /* 0x000fe20000410000 */
[----:B---3--:R-:W-:Y:S01]  /*11eb0*/  FMNMX.FTZ R70, R70, R5, !PT ;  /* 0x0000000546467209 */ /* 0x008fe20007810000 */
[----:B------:R-:W-:Y:S01]  /*11ec0*/  FMUL.FTZ R2, R0, c[0x0][0x2d0] ;  /* 0x0000b40000027a20 */ /* 0x000fe20000410000 */
[----:B------:R-:W-:Y:S01]  /*11ed0*/  FMNMX.FTZ R0, R179, R4, !PT ;  /* 0x00000004b3007209 */ /* 0x000fe20007810000 */
[--C-:B------:R-:W-:Y:S02]  /*11ee0*/  FFMA.FTZ R6, R20, c[0x0][0x2d0], -R96.reuse ;  /* 0x0000b40014067a23 */ /* 0x100fe40000010860 */
[----:B------:R1:W2:Y:S01]  /*11ef0*/  MUFU.EX2 R73, R2 ;  /* 0x0000000200497308 */ /* 0x0002a20000000800 */
[----:B------:R-:W-:Y:S01]  /*11f00*/  FMNMX.FTZ R0, R74, R0, !PT ;  /* 0x000000004a007209 */ /* 0x000fe20007810000 */
[--C-:B------:R-:W-:Y:S02]  /*11f10*/  FFMA.FTZ R4, R103, c[0x0][0x2d0], -R96.reuse ;  /* 0x0000b40067047a23 */ /* 0x100fe40000010860 */
[--C-:B------:R-:W-:Y:S01]  /*11f20*/  FFMA.FTZ R5, R21, c[0x0][0x2d0], -R96.reuse ;  /* 0x0000b40015057a23 */ /* 0x100fe20000010860 */
[----:B------:R-:W-:Y:S01]  /*11f30*/  FMNMX.FTZ R0, R75, R0, !PT ;  /* 0x000000004b007209 */ /* 0x000fe20007810000 */
[----:B------:R-:W-:Y:S02]  /*11f40*/  FMUL.FTZ R98, R70, c[0x0][0x2d0] ;  /* 0x0000b40046627a20 */ /* 0x000fe40000410000 */
[----:B------:R-:W-:Y:S02]  /*11f50*/  FFMA.FTZ R44, R186, c[0x0][0x2d0], -R96 ;  /* 0x0000b400ba2c7a23 */ /* 0x000fe40000010860 */
[----:B------:R-:W-:Y:S01]  /*11f60*/  MUFU.EX2 R7, R4 ;  /* 0x0000000400077308 */ /* 0x000fe20000000800 */
[----:B------:R-:W3:Y:S01]  /*11f70*/  SHFL.BFLY PT, R3, R0, 0x2, 0x1f ;  /* 0x0c401f0000037f89 */ /* 0x000ee200000e0000 */
[----:B------:R-:W-:Y:S02]  /*11f80*/  FFMA.FTZ R28, R28, c[0x0][0x2d0], -R98 ;  /* 0x0000b4001c1c7a23 */ /* 0x000fe40000010862 */
[----:B------:R-:W-:Y:S06]  /*11f90*/  FFMA.FTZ R48, R188, c[0x0][0x2d0], -R96 ;  /* 0x0000b400bc307a23 */ /* 0x000fec0000010860 */
[----:B------:R-:W-:Y:S01]  /*11fa0*/  MUFU.EX2 R40, R6 ;  /* 0x0000000600287308 */ /* 0x000fe20000000800 */
[----:B-1----:R-:W-:Y:S04]  /*11fb0*/  FADD.FTZ R2, -R71, R100 ;  /* 0x0000006447027221 */ /* 0x002fe80000010100 */
[----:B------:R-:W-:Y:S05]  /*11fc0*/  FMUL.FTZ R2, R2, c[0x0][0x2d0] ;  /* 0x0000b40002027a20 */ /* 0x000fea0000410000 */
[----:B------:R1:W-:Y:S01]  /*11fd0*/  MUFU.EX2 R41, R5 ;  /* 0x0000000500297308 */ /* 0x0003e20000000800 */
[----:B---3--:R-:W-:Y:S01]  /*11fe0*/  FMNMX.FTZ R0, R0, R3, !PT ;  /* 0x0000000300007209 */ /* 0x008fe20007810000 */
[--C-:B------:R-:W-:Y:S02]  /*11ff0*/  FFMA.FTZ R3, R17, c[0x0][0x2d0], -R96.reuse ;  /* 0x0000b40011037a23 */ /* 0x100fe40000010860 */
[C---:B--2---:R-:W-:Y:S01]  /*12000*/  FMUL.FTZ R17, R73.reuse, R117 ;  /* 0x0000007549117220 */ /* 0x044fe20000410000 */
[----:B------:R-:W-:Y:S05]  /*12010*/  MOV R117, R89 ;  /* 0x0000005900757202 */ /* 0x000fea0000000f00 */
[----:B------:R2:W3:Y:S10]  /*12020*/  MUFU.EX2 R69, R2 ;  /* 0x0000000200457308 */ /* 0x0004f40000000800 */
[----:B------:R4:W-:Y:S01]  /*12030*/  MUFU.EX2 R8, R3 ;  /* 0x0000000300087308 */ /* 0x0009e20000000800 */
[----:B-1----:R-:W-:Y:S09]  /*12040*/  FMUL.FTZ R5, R73, R105 ;  /* 0x0000006949057220 */ /* 0x002ff20000410000 */
[----:B------:R-:W-:Y:S01]  /*12050*/  MUFU.EX2 R51, R28 ;  /* 0x0000001c00337308 */ /* 0x000fe20000000800 */
[----:B--2---:R-:W-:Y:S02]  /*12060*/  FADD.FTZ R2, -R70, R101 ;  /* 0x0000006546027221 */ /* 0x004fe40000010100 */
[----:B---3--:R-:W-:Y:S02]  /*12070*/  FMUL.FTZ R6, R69, R106 ;  /* 0x0000006a45067220 */ /* 0x008fe40000410000 */
[----:B------:R-:W-:Y:S05]  /*12080*/  FMUL.FTZ R2, R2, c[0x0][0x2d0] ;  /* 0x0000b40002027a20 */ /* 0x000fea0000410000 */
[----:B------:R1:W2:Y:S01]  /*12090*/  MUFU.EX2 R68, R2 ;  /* 0x0000000200447308 */ /* 0x0002a20000000800 */
[--C-:B----4-:R-:W-:Y:S01]  /*120a0*/  FFMA.FTZ R3, R168, c[0x0][0x2d0], -R97.reuse ;  /* 0x0000b400a8037a23 */ /* 0x110fe20000010861 */
[----:B------:R-:W-:Y:S01]  /*120b0*/  MOV R168, R7 ;  /* 0x0000000700a87202 */ /* 0x000fe20000000f00 */
[----:B------:R-:W-:Y:S02]  /*120c0*/  FFMA.FTZ R7, R32, c[0x0][0x2d0], -R96 ;  /* 0x0000b40020077a23 */ /* 0x000fe40000010860 */
[----:B------:R-:W-:Y:S05]  /*120d0*/  FFMA.FTZ R32, R29, c[0x0][0x2d0], -R98 ;  /* 0x0000b4001d207a23 */ /* 0x000fea0000010862 */
[----:B------:R3:W-:Y:S10]  /*120e0*/  MUFU.EX2 R103, R3 ;  /* 0x0000000300677308 */ /* 0x0007f40000000800 */
[----:B------:R4:W-:Y:S01]  /*120f0*/  MUFU.EX2 R91, R7 ;  /* 0x00000007005b7308 */ /* 0x0009e20000000800 */
[--C-:B-1----:R-:W-:Y:S01]  /*12100*/  FFMA.FTZ R2, R182, c[0x0][0x2d0], -R96.reuse ;  /* 0x0000b400b6027a23 */ /* 0x102fe20000010860 */
[----:B------:R-:W-:Y:S01]  /*12110*/  MOV R182, R61 ;  /* 0x0000003d00b67202 */ /* 0x000fe20000000f00 */
[C---:B--2---:R-:W-:Y:S02]  /*12120*/  FMUL.FTZ R61, R68.reuse, R161 ;  /* 0x000000a1443d7220 */ /* 0x044fe40000410000 */
[C---:B------:R-:W-:Y:S05]  /*12130*/  FMUL.FTZ R28, R68.reuse, R128 ;  /* 0x00000080441c7220 */ /* 0x040fea0000410000 */
[----:B------:R1:W2:Y:S01]  /*12140*/  MUFU.EX2 R85, R2 ;  /* 0x0000000200557308 */ /* 0x0002a20000000800 */
[C---:B------:R-:W-:Y:S02]  /*12150*/  FMUL.FTZ R29, R68.reuse, R129 ;  /* 0x00000081441d7220 */ /* 0x040fe40000410000 */
[C---:B------:R-:W-:Y:S02]  /*12160*/  FMUL.FTZ R45, R68.reuse, R145 ;  /* 0x00000091442d7220 */ /* 0x040fe40000410000 */
[--C-:B---3--:R-:W-:Y:S01]  /*12170*/  FFMA.FTZ R3, R183, c[0x0][0x2d0], -R97.reuse ;  /* 0x0000b400b7037a23 */ /* 0x108fe20000010861 */
[----:B------:R-:W-:Y:S04]  /*12180*/  MOV R183, R63 ;  /* 0x0000003f00b77202 */ /* 0x000fe80000000f00 */
[----:B------:R3:W5:Y:S01]  /*12190*/  MUFU.EX2 R86, R3 ;  /* 0x0000000300567308 */ /* 0x0007620000000800 */
[----:B----4-:R-:W-:Y:S01]  /*121a0*/  FMUL.FTZ R7, R69, R107 ;  /* 0x0000006b45077220 */ /* 0x010fe20000410000 */
[----:B------:R-:W-:Y:S01]  /*121b0*/  MOV R107, R8 ;  /* 0x00000008006b7202 */ /* 0x000fe20000000f00 */
[----:B------:R-:W-:Y:S02]  /*121c0*/  FMUL.FTZ R8, R68, R108 ;  /* 0x0000006c44087220 */ /* 0x000fe40000410000 */
[----:B-1----:R-:W-:Y:S01]  /*121d0*/  FFMA.FTZ R2, R16, c[0x0][0x2d0], -R96 ;  /* 0x0000b40010027a23 */ /* 0x002fe20000010860 */
[----:B--2---:R-:W-:Y:S01]  /*121e0*/  F2FP.PACK_AB R76, R85, R168 ;  /* 0x000000a8554c723e */ /* 0x004fe200000000ff */
[--C-:B------:R-:W-:Y:S03]  /*121f0*/  FFMA.FTZ R16, R25, c[0x0][0x2d0], -R98.reuse ;  /* 0x0000b40019107a23 */ /* 0x100fe60000010862 */
[----:B------:R1:W2:Y:S01]  /*12200*/  MUFU.EX2 R90, R2 ;  /* 0x00000002005a7308 */ /* 0x0002a20000000800 */
[----:B------:R-:W-:Y:S02]  /*12210*/  FMUL.FTZ R25, R68, R125 ;  /* 0x0000007d44197220 */ /* 0x000fe40000410000 */
[--C-:B---3--:R-:W-:Y:S01]  /*12220*/  FFMA.FTZ R3, R18, c[0x0][0x2d0], -R97.reuse ;  /* 0x0000b40012037a23 */ /* 0x108fe20000010861 */
[----:B-----5:R-:W-:Y:S01]  /*12230*/  F2FP.PACK_AB R77, R86, R103 ;  /* 0x00000067564d723e */ /* 0x020fe200000000ff */
[----:B------:R-:W-:Y:S05]  /*12240*/  FMUL.FTZ R18, R69, R118 ;  /* 0x0000007645127220 */ /* 0x000fea0000410000 */
[----:B------:R-:W-:Y:S10]  /*12250*/  MUFU.EX2 R4, R3 ;  /* 0x0000000300047308 */ /* 0x000ff40000000800 */
[----:B------:R3:W4:Y:S01]  /*12260*/  MUFU.EX2 R30, R16 ;  /* 0x00000010001e7308 */ /* 0x0007220000000800 */
[----:B-1----:R-:W1:Y:S01]  /*12270*/  SHFL.BFLY PT, R2, R0, 0x1, 0x1f ;  /* 0x0c201f0000027f89 */ /* 0x002e6200000e0000 */
[----:B--2---:R-:W-:Y:S08]  /*12280*/  F2FP.PACK_AB R78, R107, R90 ;  /* 0x0000005a6b4e723e */ /* 0x004ff000000000ff */
[----:B------:R2:W-:Y:S10]  /*12290*/  MUFU.EX2 R125, R32 ;  /* 0x00000020007d7308 */ /* 0x0005f40000000800 */
[----:B------:R5:W-:Y:S01]  /*122a0*/  MUFU.EX2 R118, R44 ;  /* 0x0000002c00767308 */ /* 0x000be20000000800 */
[----:B---3--:R-:W-:Y:S01]  /*122b0*/  FMUL.FTZ R16, R73, R116 ;  /* 0x0000007449107220 */ /* 0x008fe20000410000 */
[----:B----4-:R-:W-:Y:S02]  /*122c0*/  MOV R129, R30 ;  /* 0x0000001e00817202 */ /* 0x010fe40000000f00 */
[----:B------:R-:W-:Y:S02]  /*122d0*/  MOV R116, R86 ;  /* 0x0000005600747202 */ /* 0x000fe40000000f00 */
[----:B-1----:R-:W-:Y:S01]  /*122e0*/  FMNMX.FTZ R3, R2, R0, !PT ;  /* 0x0000000002037209 */ /* 0x002fe20007810000 */
[--C-:B------:R-:W-:Y:S02]  /*122f0*/  FFMA.FTZ R0, R19, c[0x0][0x2d0], -R97.reuse ;  /* 0x0000b40013007a23 */ /* 0x100fe40000010861 */
[----:B------:R-:W-:Y:S01]  /*12300*/  FFMA.FTZ R2, R181, c[0x0][0x2d0], -R98 ;  /* 0x0000b400b5027a23 */ /* 0x000fe20000010862 */
[----:B------:R-:W-:Y:S01]  /*12310*/  MOV R181, R60 ;  /* 0x0000003c00b57202 */ /* 0x000fe20000000f00 */
[----:B------:R1:W3:Y:S01]  /*12320*/  MUFU.EX2 R11, R0 ;  /* 0x00000000000b7308 */ /* 0x0002e20000000800 */
[----:B------:R-:W-:Y:S02]  /*12330*/  FMUL.FTZ R19, R69, R119 ;  /* 0x0000007745137220 */ /* 0x000fe40000410000 */
[----:B--2---:R-:W-:Y:S02]  /*12340*/  FMUL.FTZ R32, R73, R132 ;  /* 0x0000008449207220 */ /* 0x004fe40000410000 */
[----:B------:R-:W-:Y:S05]  /*12350*/  FFMA.FTZ R60, R190, c[0x0][0x2d0], -R96 ;  /* 0x0000b400be3c7a23 */ /* 0x000fea0000010860 */
[----:B------:R2:W-:Y:S01]  /*12360*/  MUFU.EX2 R119, R48 ;  /* 0x0000003000777308 */ /* 0x0005e20000000800 */
[----:B-----5:R-:W-:Y:S02]  /*12370*/  FMUL.FTZ R44, R68, R144 ;  /* 0x00000090442c7220 */ /* 0x020fe40000410000 */
[----:B-1----:R-:W-:Y:S01]  /*12380*/  FADD.FTZ R0, -R3, R102 ;  /* 0x0000006603007221 */ /* 0x002fe20000010100 */
[----:B---3--:R-:W-:Y:S06]  /*12390*/  MOV R106, R11 ;  /* 0x0000000b006a7202 */ /* 0x008fec0000000f00 */
[----:B------:R1:W-:Y:S01]  /*123a0*/  MUFU.EX2 R102, R2 ;  /* 0x0000000200667308 */ /* 0x0003e20000000800 */
[----:B------:R-:W-:Y:S02]  /*123b0*/  FMUL.FTZ R0, R0, c[0x0][0x2d0] ;  /* 0x0000b40000007a20 */ /* 0x000fe40000410000 */
[----:B--2---:R-:W-:Y:S07]  /*123c0*/  FMUL.FTZ R48, R73, R148 ;  /* 0x0000009449307220 */ /* 0x004fee0000410000 */
[----:B------:R-:W2:Y:S01]  /*123d0*/  MUFU.EX2 R0, R0 ;  /* 0x0000000000007308 */ /* 0x000ea20000000800 */
[--C-:B-1----:R-:W-:Y:S01]  /*123e0*/  FFMA.FTZ R2, R184, c[0x0][0x2d0], -R98.reuse ;  /* 0x0000b400b8027a23 */ /* 0x102fe20000010862 */
[----:B------:R-:W-:Y:S08]  /*123f0*/  MOV R184, R84 ;  /* 0x0000005400b87202 */ /* 0x000ff00000000f00 */
[----:B------:R1:W3:Y:S01]  /*12400*/  MUFU.EX2 R88, R2 ;  /* 0x0000000200587308 */ /* 0x0002e20000000800 */
[C---:B--2---:R-:W-:Y:S01]  /*12410*/  FMUL.FTZ R11, R0.reuse, R111 ;  /* 0x0000006f000b7220 */ /* 0x044fe20000410000 */
[----:B------:R-:W-:Y:S01]  /*12420*/  MOV R111, R90 ;  /* 0x0000005a006f7202 */ /* 0x000fe20000000f00 */
[C---:B------:R-:W-:Y:S02]  /*12430*/  FMUL.FTZ R14, R0.reuse, R114 ;  /* 0x00000072000e7220 */ /* 0x040fe40000410000 */
[C---:B------:R-:W-:Y:S02]  /*12440*/  FMUL.FTZ R30, R0.reuse, R130 ;  /* 0x00000082001e7220 */ /* 0x040fe40000410000 */
[C---:B------:R-:W-:Y:S02]  /*12450*/  FMUL.FTZ R42, R0.reuse, R142 ;  /* 0x0000008e002a7220 */ /* 0x040fe40000410000 */
[C---:B------:R-:W-:Y:S02]  /*12460*/  FMUL.FTZ R43, R0.reuse, R143 ;  /* 0x0000008f002b7220 */ /* 0x040fe40000410000 */
[C---:B------:R-:W-:Y:S02]  /*12470*/  FMUL.FTZ R46, R0.reuse, R146 ;  /* 0x00000092002e7220 */ /* 0x040fe40000410000 */
[C---:B------:R-:W-:Y:S02]  /*12480*/  FMUL.FTZ R47, R0.reuse, R147 ;  /* 0x00000093002f7220 */ /* 0x040fe40000410000 */
[----:B------:R-:W-:Y:S02]  /*12490*/  FMUL.FTZ R63, R0, R163 ;  /* 0x000000a3003f7220 */ /* 0x000fe40000410000 */
[--C-:B-1----:R-:W-:Y:S01]  /*124a0*/  FFMA.FTZ R2, R170, c[0x0][0x2d0], -R98.reuse ;  /* 0x0000b400aa027a23 */ /* 0x102fe20000010862 */
[----:B---3--:R-:W-:Y:S02]  /*124b0*/  F2FP.PACK_AB R64, R88, R102 ;  /* 0x000000665840723e */ /* 0x008fe400000000ff */
[----:B------:R-:W-:Y:S01]  /*124c0*/  MOV R114, R88 ;  /* 0x0000005800727202 */ /* 0x000fe20000000f00 */
[----:B------:R1:W-:Y:S01]  /*124d0*/  MUFU.EX2 R10, R2 ;  /* 0x00000002000a7308 */ /* 0x0003e20000000800 */
[----:B------:R-:W-:Y:S01]  /*124e0*/  MOV R170, R57 ;  /* 0x0000003900aa7202 */ /* 0x000fe20000000f00 */
[----:B------:R-:W-:Y:S02]  /*124f0*/  FMUL.FTZ R57, R68, R157 ;  /* 0x0000009d44397220 */ /* 0x000fe40000410000 */
[--C-:B-1----:R-:W-:Y:S01]  /*12500*/  FFMA.FTZ R2, R169, c[0x0][0x2d0], -R98.reuse ;  /* 0x0000b400a9027a23 */ /* 0x102fe20000010862 */
[----:B------:R-:W-:Y:S05]  /*12510*/  MOV R169, R4 ;  /* 0x0000000400a97202 */ /* 0x000fea0000000f00 */
[----:B------:R1:W2:Y:S01]  /*12520*/  MUFU.EX2 R12, R2 ;  /* 0x00000002000c7308 */ /* 0x0002a20000000800 */
[----:B------:R-:W-:Y:S01]  /*12530*/  F2FP.PACK_AB R79, R106, R169 ;  /* 0x000000a96a4f723e */ /* 0x000fe200000000ff */
[----:B-1----:R-:W-:Y:S01]  /*12540*/  FMUL.FTZ R2, R3, c[0x0][0x2d0] ;  /* 0x0000b40003027a20 */ /* 0x002fe20000410000 */
[----:B--2---:R-:W-:Y:S01]  /*12550*/  MOV R105, R12 ;  /* 0x0000000c00697202 */ /* 0x004fe20000000f00 */
[----:B------:R-:W-:Y:S02]  /*12560*/  FFMA.FTZ R12, R24, c[0x0][0x2d0], -R98 ;  /* 0x0000b400180c7a23 */ /* 0x000fe40000010862 */
[--C-:B------:R-:W-:Y:S01]  /*12570*/  FFMA.FTZ R4, R171, c[0x0][0x2d0], -R2.reuse ;  /* 0x0000b400ab047a23 */ /* 0x100fe20000010802 */
[----:B------:R-:W-:Y:S03]  /*12580*/  MOV R171, R58 ;  /* 0x0000003a00ab7202 */ /* 0x000fe60000000f00 */
[----:B------:R1:W-:Y:S01]  /*12590*/  MUFU.EX2 R94, R12 ;  /* 0x0000000c005e7308 */ /* 0x0003e20000000800 */
[--C-:B------:R-:W-:Y:S02]  /*125a0*/  FFMA.FTZ R24, R27, c[0x0][0x2d0], -R2.reuse ;  /* 0x0000b4001b187a23 */ /* 0x100fe40000010802 */
[C---:B------:R-:W-:Y:S01]  /*125b0*/  FMUL.FTZ R27, R0.reuse, R127 ;  /* 0x0000007f001b7220 */ /* 0x040fe20000410000 */
[----:B------:R-:W-:Y:S01]  /*125c0*/  MOV R127, R91 ;  /* 0x0000005b007f7202 */ /* 0x000fe20000000f00 */
[----:B------:R-:W-:Y:S01]  /*125d0*/  FMUL.FTZ R58, R0, R158 ;  /* 0x0000009e003a7220 */ /* 0x000fe20000410000 */
[----:B------:R-:W-:Y:S01]  /*125e0*/  LDSM.16.MT88.4 R88, [R212+0x900] ;  /* 0x00090000d458783b */ /* 0x000fe20000004200 */
[--C-:B------:R-:W-:Y:S03]  /*125f0*/  FFMA.FTZ R74, R74, c[0x0][0x2d0], -R2.reuse ;  /* 0x0000b4004a4a7a23 */ /* 0x100fe60000010802 */
[----:B------:R2:W-:Y:S01]  /*12600*/  MUFU.EX2 R101, R4 ;  /* 0x0000000400657308 */ /* 0x0005e20000000800 */
[----:B-1----:R-:W-:Y:S01]  /*12610*/  FMUL.FTZ R12, R68, R112 ;  /* 0x00000070440c7220 */ /* 0x002fe20000410000 */
[----:B------:R-:W-:Y:S01]  /*12620*/  MOV R112, R85 ;  /* 0x0000005500707202 */ /* 0x000fe20000000f00 */
[--C-:B--2---:R-:W-:Y:S01]  /*12630*/  FFMA.FTZ R4, R185, c[0x0][0x2d0], -R2.reuse ;  /* 0x0000b400b9047a23 */ /* 0x104fe20000010802 */
[----:B------:R-:W-:Y:S01]  /*12640*/  MOV R185, R56 ;  /* 0x0000003800b97202 */ /* 0x000fe20000000f00 */
[--C-:B------:R-:W-:Y:S05]  /*12650*/  FFMA.FTZ R56, R194, c[0x0][0x2d0], -R97.reuse ;  /* 0x0000b400c2387a23 */ /* 0x100fea0000010861 */
[----:B------:R1:W2:Y:S02]  /*12660*/  MUFU.EX2 R87, R4 ;  /* 0x0000000400577308 */ /* 0x0002a40000000800 */
[--C-:B-1----:R-:W-:Y:S01]  /*12670*/  FFMA.FTZ R4, R180, c[0x0][0x2d0], -R2.reuse ;  /* 0x0000b400b4047a23 */ /* 0x102fe20000010802 */
[----:B--2---:R-:W-:Y:S02]  /*12680*/  F2FP.PACK_AB R65, R87, R101 ;  /* 0x000000655741723e */ /* 0x004fe400000000ff */
[----:B------:R-:W-:Y:S05]  /*12690*/  MOV R180, R59 ;  /* 0x0000003b00b47202 */ /* 0x000fea0000000f00 */
[----:B------:R1:W2:Y:S01]  /*126a0*/  MUFU.EX2 R9, R4 ;  /* 0x0000000400097308 */ /* 0x0002a20000000800 */
[----:B------:R-:W-:Y:S02]  /*126b0*/  FMUL.FTZ R59, R0, R159 ;  /* 0x0000009f003b7220 */ /* 0x000fe40000410000 */
[----:B-1----:R-:W-:Y:S01]  /*126c0*/  FFMA.FTZ R4, R15, c[0x0][0x2d0], -R2 ;  /* 0x0000b4000f047a23 */ /* 0x002fe20000010802 */
[----:B--2---:R-:W-:Y:S01]  /*126d0*/  MOV R108, R9 ;  /* 0x00000009006c7202 */ /* 0x004fe20000000f00 */
[----:B------:R-:W-:Y:S01]  /*126e0*/  FMUL.FTZ R9, R68, R109 ;  /* 0x0000006d44097220 */ /* 0x000fe20000410000 */
[----:B------:R-:W-:Y:S04]  /*126f0*/  MOV R109, R10 ;  /* 0x0000000a006d7202 */ /* 0x000fe80000000f00 */
[----:B------:R1:W-:Y:S01]  /*12700*/  MUFU.EX2 R13, R4 ;  /* 0x00000004000d7308 */ /* 0x0003e20000000800 */
[C---:B------:R-:W-:Y:S01]  /*12710*/  FMUL.FTZ R10, R0.reuse, R110 ;  /* 0x0000006e000a7220 */ /* 0x040fe20000410000 */
[----:B------:R-:W-:Y:S01]  /*12720*/  F2FP.PACK_AB R66, R105, R109 ;  /* 0x0000006d6942723e */ /* 0x000fe200000000ff */
[----:B------:R-:W-:Y:S02]  /*12730*/  FMUL.FTZ R15, R0, R115 ;  /* 0x00000073000f7220 */ /* 0x000fe40000410000 */
[--C-:B-1----:R-:W-:Y:S05]  /*12740*/  FFMA.FTZ R4, R22, c[0x0][0x2d0], -R97.reuse ;  /* 0x0000b40016047a23 */ /* 0x102fea0000010861 */
[----:B------:R1:W2:Y:S02]  /*12750*/  MUFU.EX2 R95, R4 ;  /* 0x00000004005f7308 */ /* 0x0002a40000000800 */
[--C-:B-1----:R-:W-:Y:S01]  /*12760*/  FFMA.FTZ R4, R23, c[0x0][0x2d0], -R97.reuse ;  /* 0x0000b40017047a23 */ /* 0x102fe20000010861 */
[----:B--2---:R-:W-:Y:S01]  /*12770*/  MOV R110, R95 ;  /* 0x0000005f006e7202 */ /* 0x004fe20000000f00 */
[----:B------:R-:W1:Y:S06]  /*12780*/  LDSM.16.MT88.4 R20, [R209+0x100] ;  /* 0x00010000d114783b */ /* 0x000e6c0000004200 */
[----:B------:R2:W3:Y:S02]  /*12790*/  MUFU.EX2 R31, R4 ;  /* 0x00000004001f7308 */ /* 0x0004e40000000800 */
[----:B--2---:R-:W-:Y:S01]  /*127a0*/  FFMA.FTZ R4, R33, c[0x0][0x2d0], -R96 ;  /* 0x0000b40021047a23 */ /* 0x004fe20000010860 */
[----:B---3--:R-:W-:Y:S07]  /*127b0*/  MOV R130, R31 ;  /* 0x0000001f00827202 */ /* 0x008fee0000000f00 */
[----:B------:R2:W3:Y:S01]  /*127c0*/  MUFU.EX2 R33, R24 ;  /* 0x0000001800217308 */ /* 0x0004e20000000800 */
[----:B------:R-:W-:Y:S01]  /*127d0*/  FMUL.FTZ R31, R0, R131 ;  /* 0x00000083001f7220 */ /* 0x000fe20000410000 */
[----:B------:R-:W-:Y:S01]  /*127e0*/  MOV R131, R41 ;  /* 0x0000002900837202 */ /* 0x000fe20000000f00 */
[C---:B------:R-:W-:Y:S07]  /*127f0*/  FMUL.FTZ R41, R68.reuse, R141 ;  /* 0x0000008d44297220 */ /* 0x040fee0000410000 */
[----:B------:R4:W5:Y:S01]  /*12800*/  MUFU.EX2 R49, R4 ;  /* 0x0000000400317308 */ /* 0x0009620000000800 */
[----:B--2---:R-:W-:Y:S01]  /*12810*/  FMUL.FTZ R24, R68, R124 ;  /* 0x0000007c44187220 */ /* 0x004fe20000410000 */
[----:B------:R-:W-:Y:S01]  /*12820*/  MOV R124, R40 ;  /* 0x00000028007c7202 */ /* 0x000fe20000000f00 */
[--C-:B------:R-:W-:Y:S01]  /*12830*/  FFMA.FTZ R40, R189, c[0x0][0x2d0], -R2.reuse ;  /* 0x0000b400bd287a23 */ /* 0x100fe20000010802 */
[----:B---3--:R-:W-:Y:S01]  /*12840*/  MOV R128, R33 ;  /* 0x0000002100807202 */ /* 0x008fe20000000f00 */
[----:B------:R-:W-:Y:S05]  /*12850*/  FMUL.FTZ R33, R73, R133 ;  /* 0x0000008549217220 */ /* 0x000fea0000410000 */
[----:B------:R2:W-:Y:S01]  /*12860*/  MUFU.EX2 R115, R40 ;  /* 0x0000002800737308 */ /* 0x0005e20000000800 */
[--C-:B----4-:R-:W-:Y:S01]  /*12870*/  FFMA.FTZ R4, R34, c[0x0][0x2d0], -R97.reuse ;  /* 0x0000b40022047a23 */ /* 0x110fe20000010861 */
[----:B-----5:R-:W-:Y:S01]  /*12880*/  MOV R148, R49 ;  /* 0x0000003100947202 */ /* 0x020fe20000000f00 */
[----:B------:R-:W-:Y:S02]  /*12890*/  FMUL.FTZ R34, R69, R134 ;  /* 0x0000008645227220 */ /* 0x000fe40000410000 */
[----:B------:R-:W-:Y:S05]  /*128a0*/  FMUL.FTZ R49, R73, R149 ;  /* 0x0000009549317220 */ /* 0x000fea0000410000 */
[----:B------:R3:W-:Y:S01]  /*128b0*/  MUFU.EX2 R100, R4 ;  /* 0x0000000400647308 */ /* 0x0007e20000000800 */
[C---:B--2---:R-:W-:Y:S02]  /*128c0*/  FMUL.FTZ R40, R68.reuse, R140 ;  /* 0x0000008c44287220 */ /* 0x044fe40000410000 */
[--C-:B---3--:R-:W-:Y:S02]  /*128d0*/  FFMA.FTZ R4, R35, c[0x0][0x2d0], -R97.reuse ;  /* 0x0000b40023047a23 */ /* 0x108fe40000010861 */
[----:B------:R-:W-:Y:S05]  /*128e0*/  FMUL.FTZ R35, R69, R135 ;  /* 0x0000008745237220 */ /* 0x000fea0000410000 */
[----:B------:R2:W3:Y:S02]  /*128f0*/  MUFU.EX2 R92, R4 ;  /* 0x00000004005c7308 */ /* 0x0004e40000000800 */
[----:B--2---:R-:W-:Y:S01]  /*12900*/  FMUL.FTZ R4, R73, R104 ;  /* 0x0000006849047220 */ /* 0x004fe20000410000 */
[----:B------:R-:W-:Y:S01]  /*12910*/  MOV R104, R13 ;  /* 0x0000000d00687202 */ /* 0x000fe20000000f00 */
[----:B------:R-:W-:Y:S01]  /*12920*/  FMUL.FTZ R13, R68, R113 ;  /* 0x00000071440d7220 */ /* 0x000fe20000410000 */
[----:B------:R-:W-:Y:S02]  /*12930*/  MOV R113, R87 ;  /* 0x0000005700717202 */ /* 0x000fe40000000f00 */
[----:B------:R-:W2:Y:S01]  /*12940*/  LDSM.16.MT88.4 R84, [R209+0x900] ;  /* 0x00090000d154783b */ /* 0x000ea20000004200 */
[----:B------:R-:W-:Y:S01]  /*12950*/  F2FP.PACK_AB R67, R104, R108 ;  /* 0x0000006c6843723e */ /* 0x000fe200000000ff */
[-C--:B-1----:R-:W-:Y:S08]  /*12960*/  HMMA.16816.F32 R4, R76, R20.reuse, R4 ;  /* 0x000000144c04723c */ /* 0x082ff00000001804 */
[C---:B------:R-:W-:Y:S07]  /*12970*/  HMMA.16816.F32 R8, R64.reuse, R20, R8 ;  /* 0x000000144008723c */ /* 0x040fee0000001808 */
[----:B------:R-:W-:Y:S01]  /*12980*/  FFMA.FTZ R20, R26, c[0x0][0x2d0], -R2 ;  /* 0x0000b4001a147a23 */ /* 0x000fe20000010802 */
[-C--:B------:R-:W-:Y:S03]  /*12990*/  HMMA.16816.F32 R12, R64, R22.reuse, R12 ;  /* 0x00000016400c723c */ /* 0x080fe6000000180c */
[----:B------:R1:W4:Y:S01]  /*129a0*/  MUFU.EX2 R93, R20 ;  /* 0x00000014005d7308 */ /* 0x0003220000000800 */
[----:B------:R-:W-:Y:S01]  /*129b0*/  FMUL.FTZ R26, R0, R126 ;  /* 0x0000007e001a7220 */ /* 0x000fe20000410000 */
[----:B---3--:R-:W-:Y:S01]  /*129c0*/  MOV R126, R92 ;  /* 0x0000005c007e7202 */ /* 0x008fe20000000f00 */
[----:B------:R-:W-:Y:S02]  /*129d0*/  FFMA.FTZ R92, R199, c[0x0][0x2d0], -R98 ;  /* 0x0000b400c75c7a23 */ /* 0x000fe40000010862 */
[C---:B------:R-:W-:Y:S04]  /*129e0*/  HMMA.16816.F32 R16, R76.reuse, R22, R16 ;  /* 0x000000164c10723c */ /* 0x040fe80000001810 */
[----:B------:R-:W-:Y:S03]  /*129f0*/  FMUL.FTZ R21, R73, R121 ;  /* 0x0000007949157220 */ /* 0x000fe60000410000 */
[C---:B------:R-:W-:Y:S01]  /*12a00*/  FMUL.FTZ R22, R69.reuse, R122 ;  /* 0x0000007a45167220 */ /* 0x040fe20000410000 */
[----:B------:R-:W-:Y:S01]  /*12a10*/  MOV R122, R94 ;  /* 0x0000005e007a7202 */ /* 0x000fe20000000f00 */
[----:B------:R-:W-:Y:S03]  /*12a20*/  FMUL.FTZ R23, R69, R123 ;  /* 0x0000007b45177220 */ /* 0x000fe60000410000 */
[----:B-1----:R-:W-:Y:S01]  /*12a30*/  FMUL.FTZ R20, R73, R120 ;  /* 0x0000007849147220 */ /* 0x002fe20000410000 */
[----:B----4-:R-:W-:Y:S01]  /*12a40*/  MOV R123, R93 ;  /* 0x0000005d007b7202 */ /* 0x010fe20000000f00 */
[----:B------:R1:W-:Y:S05]  /*12a50*/  MUFU.EX2 R120, R60 ;  /* 0x0000003c00787308 */ /* 0x0003ea0000000800 */
[-C--:B------:R-:W-:Y:S08]  /*12a60*/  HMMA.16816.F32 R20, R76, R36.reuse, R20 ;  /* 0x000000244c14723c */ /* 0x080ff00000001814 */
[C---:B------:R-:W-:Y:S07]  /*12a70*/  HMMA.16816.F32 R24, R64.reuse, R36, R24 ;  /* 0x000000244018723c */ /* 0x040fee0000001818 */
[----:B------:R-:W-:Y:S01]  /*12a80*/  FFMA.FTZ R36, R187, c[0x0][0x2d0], -R2 ;  /* 0x0000b400bb247a23 */ /* 0x000fe20000010802 */
[-C--:B------:R-:W-:Y:S03]  /*12a90*/  HMMA.16816.F32 R28, R64, R38.reuse, R28 ;  /* 0x00000026401c723c */ /* 0x080fe6000000181c */
[----:B------:R3:W4:Y:S01]  /*12aa0*/  MUFU.EX2 R50, R36 ;  /* 0x0000002400327308 */ /* 0x0007220000000800 */
[----:B-1----:R-:W-:Y:S02]  /*12ab0*/  FMUL.FTZ R60, R68, R160 ;  /* 0x000000a0443c7220 */ /* 0x002fe40000410000 */
[----:B------:R-:W5:Y:S01]  /*12ac0*/  LDL.LU R160, [R1+0x14] ;  /* 0x0000140001a07983 */ /* 0x000f620000300800 */
[----:B------:R-:W-:Y:S01]  /*12ad0*/  FMUL.FTZ R37, R73, R137 ;  /* 0x0000008949257220 */ /* 0x000fe20000410000 */
[C---:B------:R-:W-:Y:S05]  /*12ae0*/  HMMA.16816.F32 R32, R76.reuse, R38, R32 ;  /* 0x000000264c20723c */ /* 0x040fea0000001820 */
[----:B------:R1:W-:Y:S02]  /*12af0*/  MUFU.EX2 R137, R92 ;  /* 0x0000005c00897308 */ /* 0x0003e40000000800 */
[C---:B------:R-:W-:Y:S02]  /*12b00*/  FMUL.FTZ R38, R69.reuse, R138 ;  /* 0x0000008a45267220 */ /* 0x040fe40000410000 */
[----:B------:R-:W-:Y:S06]  /*12b10*/  FMUL.FTZ R39, R69, R139 ;  /* 0x0000008b45277220 */ /* 0x000fec0000410000 */
[----:B------:R2:W-:Y:S01]  /*12b20*/  MUFU.EX2 R138, R56 ;  /* 0x00000038008a7308 */ /* 0x0005e20000000800 */
[----:B---3--:R-:W-:Y:S01]  /*12b30*/  FMUL.FTZ R36, R73, R136 ;  /* 0x0000008849247220 */ /* 0x008fe20000410000 */
[----:B----4-:R-:W-:Y:S01]  /*12b40*/  MOV R149, R50 ;  /* 0x0000003200957202 */ /* 0x010fe20000000f00 */
[C---:B------:R-:W-:Y:S01]  /*12b50*/  FMUL.FTZ R50, R69.reuse, R150 ;  /* 0x0000009645327220 */ /* 0x040fe20000410000 */
[----:B------:R-:W-:Y:S01]  /*12b60*/  MOV R150, R51 ;  /* 0x0000003300967202 */ /* 0x000fe20000000f00 */
[----:B------:R-:W-:Y:S01]  /*12b70*/  FMUL.FTZ R51, R69, R151 ;  /* 0x0000009745337220 */ /* 0x000fe20000410000 */
[----:B------:R-:W-:Y:S02]  /*12b80*/  MOV R151, R100 ;  /* 0x0000006400977202 */ /* 0x000fe40000000f00 */
[-C--:B------:R-:W-:Y:S01]  /*12b90*/  HMMA.16816.F32 R36, R76, R52.reuse, R36 ;  /* 0x000000344c24723c */ /* 0x080fe20000001824 */
[----:B-1----:R-:W1:Y:S02]  /*12ba0*/  LDSM.16.MT88.4 R92, [R210+0x900] ;  /* 0x00090000d25c783b */ /* 0x002e640000004200 */
[----:B------:R-:W-:Y:S01]  /*12bb0*/  MOV R100, R62 ;  /* 0x0000003e00647202 */ /* 0x000fe20000000f00 */
[----:B------:R-:W-:Y:S04]  /*12bc0*/  FMUL.FTZ R62, R0, R162 ;  /* 0x000000a2003e7220 */ /* 0x000fe80000410000 */
[C---:B------:R-:W-:Y:S04]  /*12bd0*/  HMMA.16816.F32 R40, R64.reuse, R52, R40 ;  /* 0x000000344028723c */ /* 0x040fe80000001828 */
[----:B--2---:R-:W-:Y:S03]  /*12be0*/  FMUL.FTZ R56, R68, R156 ;  /* 0x0000009c44387220 */ /* 0x004fe60000410000 */
[--C-:B------:R-:W-:Y:S01]  /*12bf0*/  FFMA.FTZ R52, R192, c[0x0][0x2d0], -R97.reuse ;  /* 0x0000b400c0347a23 */ /* 0x100fe20000010861 */
[-C--:B------:R-:W-:Y:S03]  /*12c00*/  HMMA.16816.F32 R44, R64, R54.reuse, R44 ;  /* 0x00000036402c723c */ /* 0x080fe6000000182c */
[----:B------:R2:W-:Y:S01]  /*12c10*/  MUFU.EX2 R139, R52 ;  /* 0x00000034008b7308 */ /* 0x0005e20000000800 */
[----:B------:R-:W-:Y:S04]  /*12c20*/  FMUL.FTZ R53, R73, R153 ;  /* 0x0000009949357220 */ /* 0x000fe80000410000 */
[C---:B------:R-:W-:Y:S07]  /*12c30*/  HMMA.16816.F32 R48, R76.reuse, R54, R48 ;  /* 0x000000364c30723c */ /* 0x040fee0000001830 */
[C---:B------:R-:W-:Y:S02]  /*12c40*/  FMUL.FTZ R54, R69.reuse, R154 ;  /* 0x0000009a45367220 */ /* 0x040fe40000410000 */
[----:B------:R-:W-:Y:S03]  /*12c50*/  FMUL.FTZ R55, R69, R155 ;  /* 0x0000009b45377220 */ /* 0x000fe60000410000 */
[----:B--2---:R-:W-:Y:S07]  /*12c60*/  FMUL.FTZ R52, R73, R152 ;  /* 0x0000009849347220 */ /* 0x004fee0000410000 */
[-C--:B------:R-:W-:Y:S08]  /*12c70*/  HMMA.16816.F32 R52, R76, R80.reuse, R52 ;  /* 0x000000504c34723c */ /* 0x080ff00000001834 */
[C---:B------:R-:W-:Y:S07]  /*12c80*/  HMMA.16816.F32 R56, R64.reuse, R80, R56 ;  /* 0x000000504038723c */ /* 0x040fee0000001838 */
[----:B------:R-:W-:Y:S01]  /*12c90*/  FFMA.FTZ R80, R191, c[0x0][0x2d0], -R96 ;  /* 0x0000b400bf507a23 */ /* 0x000fe20000010860 */
[-C--:B------:R-:W-:Y:S03]  /*12ca0*/  HMMA.16816.F32 R60, R64, R82.reuse, R60 ;  /* 0x00000052403c723c */ /* 0x080fe6000000183c */
[----:B------:R2:W3:Y:S01]  /*12cb0*/  MUFU.EX2 R132, R80 ;  /* 0x0000005000847308 */ /* 0x0004e20000000800 */
[----:B------:R-:W-:Y:S03]  /*12cc0*/  F2FP.PACK_AB R81, R128, R123 ;  /* 0x0000007b8051723e */ /* 0x000fe600000000ff */
[C---:B------:R-:W-:Y:S02]  /*12cd0*/  FMUL.FTZ R64, R73.reuse, R164 ;  /* 0x000000a449407220 */ /* 0x040fe40000410000 */
[----:B------:R-:W-:Y:S03]  /*12ce0*/  FMUL.FTZ R65, R73, R165 ;  /* 0x000000a549417220 */ /* 0x000fe60000410000 */
[C---:B------:R-:W-:Y:S02]  /*12cf0*/  FMUL.FTZ R66, R69.reuse, R166 ;  /* 0x000000a645427220 */ /* 0x040fe40000410000 */
[----:B------:R-:W-:Y:S07]  /*12d00*/  FMUL.FTZ R67, R69, R167 ;  /* 0x000000a745437220 */ /* 0x000fee0000410000 */
[----:B------:R-:W-:Y:S04]  /*12d10*/  HMMA.16816.F32 R64, R76, R82, R64 ;  /* 0x000000524c40723c */ /* 0x000fe80000001840 */
[--C-:B--2---:R-:W-:Y:S03]  /*12d20*/  FFMA.FTZ R80, R193, c[0x0][0x2d0], -R97.reuse ;  /* 0x0000b400c1507a23 */ /* 0x104fe60000010861 */
[----:B------:R-:W-:Y:S02]  /*12d30*/  F2FP.PACK_AB R78, R148, R127 ;  /* 0x0000007f944e723e */ /* 0x000fe400000000ff */
[----:B------:R-:W-:Y:S01]  /*12d40*/  F2FP.PACK_AB R79, R126, R151 ;  /* 0x000000977e4f723e */ /* 0x000fe200000000ff */
[----:B------:R2:W-:Y:S02]  /*12d50*/  MUFU.EX2 R121, R80 ;  /* 0x0000005000797308 */ /* 0x0005e40000000800 */
[----:B------:R-:W-:Y:S02]  /*12d60*/  F2FP.PACK_AB R76, R131, R124 ;  /* 0x0000007c834c723e */ /* 0x000fe400000000ff */
[----:B------:R-:W-:Y:S02]  /*12d70*/  F2FP.PACK_AB R77, R130, R110 ;  /* 0x0000006e824d723e */ /* 0x000fe400000000ff */
[----:B------:R-:W-:Y:S02]  /*12d80*/  F2FP.PACK_AB R82, R125, R150 ;  /* 0x000000967d52723e */ /* 0x000fe400000000ff */
[----:B------:R-:W-:Y:S03]  /*12d90*/  F2FP.PACK_AB R83, R115, R149 ;  /* 0x000000957353723e */ /* 0x000fe600000000ff */
[-C--:B------:R-:W-:Y:S03]  /*12da0*/  HMMA.16816.F32 R4, R76, R84.reuse, R4 ;  /* 0x000000544c04723c */ /* 0x080fe60000001804 */
[--C-:B--2---:R-:W-:Y:S04]  /*12db0*/  FFMA.FTZ R80, R195, c[0x0][0x2d0], -R97.reuse ;  /* 0x0000b400c3507a23 */ /* 0x104fe80000010861 */
[----:B------:R2:W4:Y:S02]  /*12dc0*/  MUFU.EX2 R133, R80 ;  /* 0x0000005000857308 */ /* 0x0005240000000800 */
[----:B--2---:R-:W-:Y:S07]  /*12dd0*/  F2FP.PACK_AB R80, R129, R122 ;  /* 0x0000007a8150723e */ /* 0x004fee00000000ff */
[C---:B------:R-:W-:Y:S07]  /*12de0*/  HMMA.16816.F32 R8, R80.reuse, R84, R8 ;  /* 0x000000545008723c */ /* 0x040fee0000001808 */
[----:B------:R-:W-:Y:S01]  /*12df0*/  FFMA.FTZ R84, R198, c[0x0][0x2d0], -R98 ;  /* 0x0000b400c6547a23 */ /* 0x000fe20000010862 */
[-C--:B------:R-:W-:Y:S03]  /*12e00*/  HMMA.16816.F32 R12, R80, R86.reuse, R12 ;  /* 0x00000056500c723c */ /* 0x080fe6000000180c */
[----:B------:R2:W-:Y:S05]  /*12e10*/  MUFU.EX2 R143, R84 ;  /* 0x00000054008f7308 */ /* 0x0005ea0000000800 */
[C---:B------:R-:W-:Y:S08]  /*12e20*/  HMMA.16816.F32 R16, R76.reuse, R86, R16 ;  /* 0x000000564c10723c */ /* 0x040ff00000001810 */
[-C--:B------:R-:W-:Y:S08]  /*12e30*/  HMMA.16816.F32 R20, R76, R88.reuse, R20 ;  /* 0x000000584c14723c */ /* 0x080ff00000001814 */
[C---:B------:R-:W-:Y:S04]  /*12e40*/  HMMA.16816.F32 R24, R80.reuse, R88, R24 ;  /* 0x000000585018723c */ /* 0x040fe80000001818 */
[----:B--2---:R-:W-:Y:S03]  /*12e50*/  FFMA.FTZ R84, R203, c[0x0][0x2d0], -R2 ;  /* 0x0000b400cb547a23 */ /* 0x004fe60000010802 */
[----:B------:R-:W-:Y:S01]  /*12e60*/  FFMA.FTZ R88, R206, c[0x0][0x2d0], -R98 ;  /* 0x0000b400ce587a23 */ /* 0x000fe20000010862 */
[-C--:B------:R-:W-:Y:S01]  /*12e70*/  HMMA.16816.F32 R28, R80, R90.reuse, R28 ;  /* 0x0000005a501c723c */ /* 0x080fe2000000181c */
[----:B------:R2:W-:Y:S03]  /*12e80*/  MUFU.EX2 R136, R84 ;  /* 0x0000005400887308 */ /* 0x0005e60000000800 */
[----:B---3--:R-:W-:Y:S02]  /*12e90*/  MOV R206, R132 ;  /* 0x0000008400ce7202 */ /* 0x008fe40000000f00 */
[----:B------:R-:W-:Y:S02]  /*12ea0*/  MOV R132, R100 ;  /* 0x0000006400847202 */ /* 0x000fe40000000f00 */
[C---:B------:R-:W-:Y:S03]  /*12eb0*/  HMMA.16816.F32 R32, R76.reuse, R90, R32 ;  /* 0x0000005a4c20723c */ /* 0x040fe60000001820 */
[----:B------:R3:W-:Y:S05]  /*12ec0*/  MUFU.EX2 R203, R88 ;  /* 0x0000005800cb7308 */ /* 0x0007ea0000000800 */
[-C--:B-1----:R-:W-:Y:S08]  /*12ed0*/  HMMA.16816.F32 R36, R76, R92.reuse, R36 ;  /* 0x0000005c4c24723c */ /* 0x082ff00000001824 */
[C---:B------:R-:W-:Y:S04]  /*12ee0*/  HMMA.16816.F32 R40, R80.reuse, R92, R40 ;  /* 0x0000005c5028723c */ /* 0x040fe80000001828 */
[--C-:B--2---:R-:W-:Y:S01]  /*12ef0*/  FFMA.FTZ R84, R205, c[0x0][0x2d0], -R2.reuse ;  /* 0x0000b400cd547a23 */ /* 0x104fe20000010802 */
[----:B----4-:R-:W-:Y:S02]  /*12f00*/  MOV R205, R133 ;  /* 0x0000008500cd7202 */ /* 0x010fe40000000f00 */
[--C-:B------:R-:W-:Y:S01]  /*12f10*/  FFMA.FTZ R92, R230, c[0x0][0x2d0], -R97.reuse ;  /* 0x0000b400e65c7a23 */ /* 0x100fe20000010861 */
[-C--:B------:R-:W-:Y:S01]  /*12f20*/  HMMA.16816.F32 R44, R80, R94.reuse, R44 ;  /* 0x0000005e502c723c */ /* 0x080fe2000000182c */
[----:B------:R1:W2:Y:S03]  /*12f30*/  MUFU.EX2 R142, R84 ;  /* 0x00000054008e7308 */ /* 0x0002a60000000800 */
[----:B---3--:R-:W-:Y:S01]  /*12f40*/  FFMA.FTZ R88, R229, c[0x0][0x2d0], -R2 ;  /* 0x0000b400e5587a23 */ /* 0x008fe20000010802 */
[----:B------:R-:W-:Y:S02]  /*12f50*/  MOV R229, R121 ;  /* 0x0000007900e57202 */ /* 0x000fe40000000f00 */
[----:B------:R-:W-:Y:S01]  /*12f60*/  MOV R121, R101 ;  /* 0x0000006500797202 */ /* 0x000fe20000000f00 */
[C---:B------:R-:W-:Y:S03]  /*12f70*/  HMMA.16816.F32 R48, R76.reuse, R94, R48 ;  /* 0x0000005e4c30723c */ /* 0x040fe60000001830 */
[----:B------:R3:W-:Y:S01]  /*12f80*/  MUFU.EX2 R140, R88 ;  /* 0x00000058008c7308 */ /* 0x0007e20000000800 */
[----:B------:R-:W-:Y:S02]  /*12f90*/  MOV R230, R118 ;  /* 0x0000007600e67202 */ /* 0x000fe40000000f00 */
[----:B------:R-:W-:Y:S07]  /*12fa0*/  MOV R118, R185 ;  /* 0x000000b900767202 */ /* 0x000fee0000000f00 */
[----:B------:R4:W-:Y:S01]  /*12fb0*/  MUFU.EX2 R146, R92 ;  /* 0x0000005c00927308 */ /* 0x0009e20000000800 */
[----:B-1----:R-:W-:Y:S09]  /*12fc0*/  FFMA.FTZ R84, R202, c[0x0][0x2d0], -R98 ;  /* 0x0000b400ca547a23 */ /* 0x002ff20000010862 */
[----:B------:R1:W1:Y:S01]  /*12fd0*/  MUFU.EX2 R141, R84 ;  /* 0x00000054008d7308 */ /* 0x0002620000000800 */
[----:B---3--:R-:W-:Y:S01]  /*12fe0*/  FFMA.FTZ R88, R231, c[0x0][0x2d0], -R2 ;  /* 0x0000b400e7587a23 */ /* 0x008fe20000010802 */
[----:B------:R-:W-:Y:S02]  /*12ff0*/  MOV R231, R120 ;  /* 0x0000007800e77202 */ /* 0x000fe40000000f00 */
[----:B------:R-:W-:Y:S06]  /*13000*/  MOV R120, R103 ;  /* 0x0000006700787202 */ /* 0x000fec0000000f00 */
[----:B------:R3:W2:Y:S01]  /*13010*/  MUFU.EX2 R202, R88 ;  /* 0x0000005800ca7308 */ /* 0x0006a20000000800 */
[--C-:B----4-:R-:W-:Y:S01]  /*13020*/  FFMA.FTZ R92, R232, c[0x0][0x2d0], -R97.reuse ;  /* 0x0000b400e85c7a23 */ /* 0x110fe20000010861 */
[----:B------:R-:W-:Y:S08]  /*13030*/  MOV R232, R115 ;  /* 0x0000007300e87202 */ /* 0x000ff00000000f00 */
[----:B------:R4:W-:Y:S01]  /*13040*/  MUFU.EX2 R199, R92 ;  /* 0x0000005c00c77308 */ /* 0x0009e20000000800 */
[----:B-1----:R-:W1:Y:S01]  /*13050*/  LDSM.16.MT88.4 R84, [R211+0x900] ;  /* 0x00090000d354783b */ /* 0x002e620000004200 */
[--C-:B---3--:R-:W-:Y:S08]  /*13060*/  FFMA.FTZ R88, R201, c[0x0][0x2d0], -R96.reuse ;  /* 0x0000b400c9587a23 */ /* 0x108ff00000010860 */
[----:B------:R3:W-:Y:S01]  /*13070*/  MUFU.EX2 R147, R88 ;  /* 0x0000005800937308 */ /* 0x0007e20000000800 */
[----:B----4-:R-:W-:Y:S01]  /*13080*/  FFMA.FTZ R92, R207, c[0x0][0x2d0], -R97 ;  /* 0x0000b400cf5c7a23 */ /* 0x010fe20000010861 */
[----:B------:R-:W-:Y:S02]  /*13090*/  MOV R207, R126 ;  /* 0x0000007e00cf7202 */ /* 0x000fe40000000f00 */
[----:B------:R-:W4:Y:S01]  /*130a0*/  LDL.LU R126, [R1+0x18] ;  /* 0x00001800017e7983 */ /* 0x000f220000300800 */
[--C-:B---3--:R-:W-:Y:S01]  /*130b0*/  FFMA.FTZ R88, R204, c[0x0][0x2d0], -R96.reuse ;  /* 0x0000b400cc587a23 */ /* 0x108fe20000010860 */
[----:B------:R-:W-:Y:S01]  /*130c0*/  MOV R204, R119 ;  /* 0x0000007700cc7202 */ /* 0x000fe20000000f00 */
[-C--:B-1----:R-:W-:Y:S03]  /*130d0*/  HMMA.16816.F32 R52, R76, R84.reuse, R52 ;  /* 0x000000544c34723c */ /* 0x082fe60000001834 */
[----:B------:R1:W-:Y:S01]  /*130e0*/  MUFU.EX2 R201, R88 ;  /* 0x0000005800c97308 */ /* 0x0003e20000000800 */
[----:B------:R-:W-:Y:S04]  /*130f0*/  MOV R119, R168 ;  /* 0x000000a800777202 */ /* 0x000fe80000000f00 */
[----:B------:R-:W-:Y:S01]  /*13100*/  MOV R161, R119 ;  /* 0x0000007700a17202 */ /* 0x000fe20000000f00 */
[C---:B------:R-:W-:Y:S04]  /*13110*/  HMMA.16816.F32 R56, R80.reuse, R84, R56 ;  /* 0x000000545038723c */ /* 0x040fe80000001838 */
[----:B-----5:R-:W-:Y:S03]  /*13120*/  FFMA.FTZ R73, R73, R160, R161 ;  /* 0x000000a049497223 */ /* 0x020fe600000100a1 */
[--C-:B------:R-:W-:Y:S01]  /*13130*/  FFMA.FTZ R84, R197, c[0x0][0x2d0], -R96.reuse ;  /* 0x0000b400c5547a23 */ /* 0x100fe20000010860 */
[-C--:B------:R-:W-:Y:S03]  /*13140*/  HMMA.16816.F32 R60, R80, R86.reuse, R60 ;  /* 0x00000056503c723c */ /* 0x080fe6000000183c */
[----:B------:R3:W-:Y:S04]  /*13150*/  MUFU.EX2 R198, R84 ;  /* 0x0000005400c67308 */ /* 0x0007e80000000800 */
[----:B------:R-:W-:Y:S01]  /*13160*/  FFMA.FTZ R80, R196, c[0x0][0x2d0], -R96 ;  /* 0x0000b400c4507a23 */ /* 0x000fe20000010860 */
[----:B------:R-:W-:Y:S01]  /*13170*/  HMMA.16816.F32 R64, R76, R86, R64 ;  /* 0x000000564c40723c */ /* 0x000fe20000001840 */
[----:B-1----:R-:W1:Y:S03]  /*13180*/  LDSM.16.MT88.4 R88, [R209+0x1100] ;  /* 0x00110000d158783b */ /* 0x002e660000004200 */
[----:B--2---:R-:W-:Y:S01]  /*13190*/  F2FP.PACK_AB R81, R142, R136 ;  /* 0x000000888e51723e */ /* 0x004fe200000000ff */
[----:B------:R2:W-:Y:S01]  /*131a0*/  MUFU.EX2 R197, R80 ;  /* 0x0000005000c57308 */ /* 0x0005e20000000800 */
[----:B------:R-:W-:Y:S02]  /*131b0*/  F2FP.PACK_AB R82, R203, R141 ;  /* 0x0000008dcb52723e */ /* 0x000fe400000000ff */
[----:B------:R-:W-:Y:S04]  /*131c0*/  F2FP.PACK_AB R76, R204, R230 ;  /* 0x000000e6cc4c723e */ /* 0x000fe800000000ff */
[----:B------:R-:W-:Y:S02]  /*131d0*/  F2FP.PACK_AB R77, R138, R139 ;  /* 0x0000008b8a4d723e */ /* 0x000fe400000000ff */
[----:B------:R-:W-:Y:S01]  /*131e0*/  F2FP.PACK_AB R78, R206, R231 ;  /* 0x000000e7ce4e723e */ /* 0x000fe200000000ff */
[----:B------:R5:W-:Y:S01]  /*131f0*/  MUFU.EX2 R196, R92 ;  /* 0x0000005c00c47308 */ /* 0x000be20000000800 */
[----:B------:R-:W-:Y:S02]  /*13200*/  F2FP.PACK_AB R79, R205, R229 ;  /* 0x000000e5cd4f723e */ /* 0x000fe400000000ff */
[----:B------:R-:W-:Y:S01]  /*13210*/  F2FP.PACK_AB R83, R202, R140 ;  /* 0x0000008cca53723e */ /* 0x000fe200000000ff */
[----:B---3--:R-:W3:Y:S01]  /*13220*/  LDSM.16.MT88.4 R84, [R212+0x1100] ;  /* 0x00110000d454783b */ /* 0x008ee20000004200 */
[--C-:B--2---:R-:W-:Y:S01]  /*13230*/  FFMA.FTZ R80, R200, c[0x0][0x2d0], -R97.reuse ;  /* 0x0000b400c8507a23 */ /* 0x104fe20000010861 */
[----:B------:R-:W-:Y:S04]  /*13240*/  MOV R200, R125 ;  /* 0x0000007d00c87202 */ /* 0x000fe80000000f00 */
[----:B------:R2:W-:Y:S02]  /*13250*/  MUFU.EX2 R195, R80 ;  /* 0x0000005000c37308 */ /* 0x0005e40000000800 */
[----:B-----5:R-:W5:Y:S01]  /*13260*/  LDSM.16.MT88.4 R92, [R210+0x1100] ;  /* 0x00110000d25c783b */ /* 0x020f620000004200 */
[-C--:B-1----:R-:W-:Y:S03]  /*13270*/  HMMA.16816.F32 R4, R76, R88.reuse, R4 ;  /* 0x000000584c04723c */ /* 0x082fe60000001804 */
[----:B--2---:R-:W-:Y:S07]  /*13280*/  F2FP.PACK_AB R80, R143, R137 ;  /* 0x000000898f50723e */ /* 0x004fee00000000ff */
[C---:B------:R-:W-:Y:S07]  /*13290*/  HMMA.16816.F32 R8, R80.reuse, R88, R8 ;  /* 0x000000585008723c */ /* 0x040fee0000001808 */
[--C-:B------:R-:W-:Y:S01]  /*132a0*/  FFMA.FTZ R88, R235, c[0x0][0x2d0], -R98.reuse ;  /* 0x0000b400eb587a23 */ /* 0x100fe20000010862 */
[-C--:B------:R-:W-:Y:S03]  /*132b0*/  HMMA.16816.F32 R12, R80, R90.reuse, R12 ;  /* 0x0000005a500c723c */ /* 0x080fe6000000180c */
[----:B------:R1:W-:Y:S01]  /*132c0*/  MUFU.EX2 R145, R88 ;  /* 0x0000005800917308 */ /* 0x0003e20000000800 */
[----:B------:R-:W-:Y:S02]  /*132d0*/  MOV R235, R127 ;  /* 0x0000007f00eb7202 */ /* 0x000fe40000000f00 */
[----:B------:R-:W-:Y:S02]  /*132e0*/  MOV R127, R120 ;  /* 0x00000078007f7202 */ /* 0x000fe40000000f00 */
[C---:B------:R-:W-:Y:S04]  /*132f0*/  HMMA.16816.F32 R16, R76.reuse, R90, R16 ;  /* 0x0000005a4c10723c */ /* 0x040fe80000001810 */
[----:B------:R-:W-:Y:S04]  /*13300*/  MOV R120, R116 ;  /* 0x0000007400787202 */ /* 0x000fe80000000f00 */
[-C--:B---3--:R-:W-:Y:S08]  /*13310*/  HMMA.16816.F32 R20, R76, R84.reuse, R20 ;  /* 0x000000544c14723c */ /* 0x088ff00000001814 */
[C---:B------:R-:W-:Y:S04]  /*13320*/  HMMA.16816.F32 R24, R80.reuse, R84, R24 ;  /* 0x000000545018723c */ /* 0x040fe80000001818 */
[--C-:B-1----:R-:W-:Y:S01]  /*13330*/  FFMA.FTZ R88, R237, c[0x0][0x2d0], -R98.reuse ;  /* 0x0000b400ed587a23 */ /* 0x102fe20000010862 */
[----:B------:R-:W-:Y:S02]  /*13340*/  MOV R237, R121 ;  /* 0x0000007900ed7202 */ /* 0x000fe40000000f00 */
[----:B------:R-:W-:Y:S01]  /*13350*/  FFMA.FTZ R84, R241, c[0x0][0x2d0], -R98 ;  /* 0x0000b400f1547a23 */ /* 0x000fe20000010862 */
[-C--:B------:R-:W-:Y:S01]  /*13360*/  HMMA.16816.F32 R28, R80, R86.reuse, R28 ;  /* 0x00000056501c723c */ /* 0x080fe2000000181c */
[----:B------:R1:W-:Y:S03]  /*13370*/  MUFU.EX2 R194, R88 ;  /* 0x0000005800c27308 */ /* 0x0003e60000000800 */
[----:B------:R-:W-:Y:S02]  /*13380*/  MOV R241, R235 ;  /* 0x000000eb00f17202 */ /* 0x000fe40000000f00 */
[----:B------:R-:W-:Y:S02]  /*13390*/  MOV R235, R148 ;  /* 0x0000009400eb7202 */ /* 0x000fe40000000f00 */
[C---:B------:R-:W-:Y:S03]  /*133a0*/  HMMA.16816.F32 R32, R76.reuse, R86, R32 ;  /* 0x000000564c20723c */ /* 0x040fe60000001820 */
[----:B------:R2:W-:Y:S05]  /*133b0*/  MUFU.EX2 R191, R84 ;  /* 0x0000005400bf7308 */ /* 0x0005ea0000000800 */
[-C--:B-----5:R-:W-:Y:S08]  /*133c0*/  HMMA.16816.F32 R36, R76, R92.reuse, R36 ;  /* 0x0000005c4c24723c */ /* 0x0a0ff00000001824 */
[C---:B------:R-:W-:Y:S04]  /*133d0*/  HMMA.16816.F32 R40, R80.reuse, R92, R40 ;  /* 0x0000005c5028723c */ /* 0x040fe80000001828 */
[----:B-1----:R-:W-:Y:S01]  /*133e0*/  FFMA.FTZ R88, R239, c[0x0][0x2d0], -R2 ;  /* 0x0000b400ef587a23 */ /* 0x002fe20000010802 */
[----:B------:R-:W-:Y:S02]  /*133f0*/  MOV R239, R150 ;  /* 0x0000009600ef7202 */ /* 0x000fe40000000f00 */
[----:B------:R-:W-:Y:S01]  /*13400*/  FFMA.FTZ R92, R245, c[0x0][0x2d0], -R96 ;  /* 0x0000b400f55c7a23 */ /* 0x000fe20000010860 */
[-C--:B------:R-:W-:Y:S01]  /*13410*/  HMMA.16816.F32 R44, R80, R94.reuse, R44 ;  /* 0x0000005e502c723c */ /* 0x080fe2000000182c */
[----:B------:R1:W-:Y:S03]  /*13420*/  MUFU.EX2 R144, R88 ;  /* 0x0000005800907308 */ /* 0x0003e60000000800 */
[----:B--2---:R-:W-:Y:S01]  /*13430*/  FFMA.FTZ R84, R243, c[0x0][0x2d0], -R98 ;  /* 0x0000b400f3547a23 */ /* 0x004fe20000010862 */
[----:B------:R-:W-:Y:S02]  /*13440*/  MOV R245, R108 ;  /* 0x0000006c00f57202 */ /* 0x000fe40000000f00 */
[----:B------:R-:W-:Y:S01]  /*13450*/  MOV R243, R123 ;  /* 0x0000007b00f37202 */ /* 0x000fe20000000f00 */
[C---:B------:R-:W-:Y:S03]  /*13460*/  HMMA.16816.F32 R48, R76.reuse, R94, R48 ;  /* 0x0000005e4c30723c */ /* 0x040fe60000001830 */
[----:B------:R2:W-:Y:S01]  /*13470*/  MUFU.EX2 R192, R84 ;  /* 0x0000005400c07308 */ /* 0x0005e20000000800 */
[----:B------:R-:W-:Y:S09]  /*13480*/  MOV R123, R114 ;  /* 0x00000072007b7202 */ /* 0x000ff20000000f00 */
[----:B------:R3:W-:Y:S01]  /*13490*/  MUFU.EX2 R190, R92 ;  /* 0x0000005c00be7308 */ /* 0x0007e20000000800 */
[--C-:B-1----:R-:W-:Y:S01]  /*134a0*/  FFMA.FTZ R88, R240, c[0x0][0x2d0], -R2.reuse ;  /* 0x0000b400f0587a23 */ /* 0x102fe20000010802 */
[----:B------:R-:W-:Y:S08]  /*134b0*/  MOV R240, R151 ;  /* 0x0000009700f07202 */ /* 0x000ff00000000f00 */
[----:B------:R1:W5:Y:S01]  /*134c0*/  MUFU.EX2 R193, R88 ;  /* 0x0000005800c17308 */ /* 0x0003620000000800 */
        /* <DEDUP_REMOVED lines=8> */
[----:B--2---:R-:W-:Y:S01]  /*13550*/  FFMA.FTZ R84, R248, c[0x0][0x2d0], -R2 ;  /* 0x0000b400f8547a23 */ /* 0x004fe20000010802 */
[----:B------:R-:W-:Y:S07]  /*13560*/  MOV R248, R110 ;  /* 0x0000006e00f87202 */ /* 0x000fee0000000f00 */
[----:B------:R2:W1:Y:S01]  /*13570*/  MUFU.EX2 R154, R84 ;  /* 0x00000054009a7308 */ /* 0x0004620000000800 */
[--C-:B---3--:R-:W-:Y:S09]  /*13580*/  FFMA.FTZ R92, R242, c[0x0][0x2d0], -R97.reuse ;  /* 0x0000b400f25c7a23 */ /* 0x108ff20000010861 */
[----:B------:R3:W-:Y:S01]  /*13590*/  MUFU.EX2 R186, R92 ;  /* 0x0000005c00ba7308 */ /* 0x0007e20000000800 */
[--C-:B--2---:R-:W-:Y:S01]  /*135a0*/  FFMA.FTZ R84, R238, c[0x0][0x2d0], -R96.reuse ;  /* 0x0000b400ee547a23 */ /* 0x104fe20000010860 */
[----:B------:R-:W-:Y:S01]  /*135b0*/  MOV R238, R107 ;  /* 0x0000006b00ee7202 */ /* 0x000fe20000000f00 */
[-C--:B-1----:R-:W-:Y:S07]  /*135c0*/  HMMA.16816.F32 R52, R76, R88.reuse, R52 ;  /* 0x000000584c34723c */ /* 0x082fee0000001834 */
[----:B------:R1:W-:Y:S01]  /*135d0*/  MUFU.EX2 R153, R84 ;  /* 0x0000005400997308 */ /* 0x0003e20000000800 */
[C---:B------:R-:W-:Y:S01]  /*135e0*/  HMMA.16816.F32 R56, R80.reuse, R88, R56 ;  /* 0x000000585038723c */ /* 0x040fe20000001838 */
[----:B---3--:R-:W-:Y:S06]  /*135f0*/  LDSM.16.MT88.4 R92, [R210+0x1900] ;  /* 0x00190000d25c783b */ /* 0x008fec0000004200 */
[----:B------:R-:W-:Y:S01]  /*13600*/  FFMA.FTZ R88, R249, c[0x0][0x2d0], -R97 ;  /* 0x0000b400f9587a23 */ /* 0x000fe20000010861 */
[-C--:B------:R-:W-:Y:S03]  /*13610*/  HMMA.16816.F32 R60, R80, R90.reuse, R60 ;  /* 0x0000005a503c723c */ /* 0x080fe6000000183c */
[----:B------:R2:W-:Y:S01]  /*13620*/  MUFU.EX2 R189, R88 ;  /* 0x0000005800bd7308 */ /* 0x0005e20000000800 */
[----:B------:R-:W-:Y:S03]  /*13630*/  MOV R249, R120 ;  /* 0x0000007800f97202 */ /* 0x000fe60000000f00 */
[--C-:B------:R-:W-:Y:S01]  /*13640*/  FFMA.FTZ R80, R234, c[0x0][0x2d0], -R96.reuse ;  /* 0x0000b400ea507a23 */ /* 0x100fe20000010860 */
[----:B------:R-:W-:Y:S01]  /*13650*/  HMMA.16816.F32 R64, R76, R90, R64 ;  /* 0x0000005a4c40723c */ /* 0x000fe20000001840 */
[----:B-1----:R-:W1:Y:S03]  /*13660*/  LDSM.16.MT88.4 R84, [R209+0x1900] ;  /* 0x00190000d154783b */ /* 0x002e660000004200 */
[----:B-----5:R-:W-:Y:S01]  /*13670*/  F2FP.PACK_AB R81, R193, R144 ;  /* 0x00000090c151723e */ /* 0x020fe200000000ff */
[----:B------:R3:W-:Y:S01]  /*13680*/  MUFU.EX2 R188, R80 ;  /* 0x0000005000bc7308 */ /* 0x0007e20000000800 */
[----:B------:R-:W-:Y:S01]  /*13690*/  F2FP.PACK_AB R82, R192, R191 ;  /* 0x000000bfc052723e */ /* 0x000fe200000000ff */
[----:B----4-:R-:W-:Y:S01]  /*136a0*/  FFMA.FTZ R69, R69, R126, R127 ;  /* 0x0000007e45457223 */ /* 0x010fe2000001007f */
[----:B------:R-:W-:Y:S04]  /*136b0*/  F2FP.PACK_AB R76, R201, R147 ;  /* 0x00000093c94c723e */ /* 0x000fe800000000ff */
[----:B------:R-:W-:Y:S02]  /*136c0*/  F2FP.PACK_AB R77, R199, R146 ;  /* 0x00000092c74d723e */ /* 0x000fe400000000ff */
[----:B------:R-:W-:Y:S02]  /*136d0*/  F2FP.PACK_AB R78, R197, R198 ;  /* 0x000000c6c54e723e */ /* 0x000fe400000000ff */
[----:B------:R-:W-:Y:S02]  /*136e0*/  F2FP.PACK_AB R79, R196, R195 ;  /* 0x000000c3c44f723e */ /* 0x000fe400000000ff */
[----:B------:R-:W-:Y:S01]  /*136f0*/  F2FP.PACK_AB R83, R154, R155 ;  /* 0x0000009b9a53723e */ /* 0x000fe200000000ff */
[----:B--2---:R-:W2:Y:S01]  /*13700*/  LDSM.16.MT88.4 R88, [R212+0x1900] ;  /* 0x00190000d458783b */ /* 0x004ea20000004200 */
[----:B------:R-:W-:Y:S02]  /*13710*/  MOV R127, R106 ;  /* 0x0000006a007f7202 */ /* 0x000fe40000000f00 */
[----:B------:R-:W-:Y:S01]  /*13720*/  MOV R126, R105 ;  /* 0x00000069007e7202 */ /* 0x000fe20000000f00 */
[----:B---3--:R-:W-:Y:S04]  /*13730*/  FFMA.FTZ R80, R236, c[0x0][0x2d0], -R96 ;  /* 0x0000b400ec507a23 */ /* 0x008fe80000010860 */
[----:B------:R3:W-:Y:S01]  /*13740*/  MUFU.EX2 R187, R80 ;  /* 0x0000005000bb7308 */ /* 0x0007e20000000800 */
[-C--:B-1----:R-:W-:Y:S03]  /*13750*/  HMMA.16816.F32 R4, R76, R84.reuse, R4 ;  /* 0x000000544c04723c */ /* 0x082fe60000001804 */
[----:B---3--:R-:W-:Y:S07]  /*13760*/  F2FP.PACK_AB R80, R194, R145 ;  /* 0x00000091c250723e */ /* 0x008fee00000000ff */
[C---:B------:R-:W-:Y:S07]  /*13770*/  HMMA.16816.F32 R8, R80.reuse, R84, R8 ;  /* 0x000000545008723c */ /* 0x040fee0000001808 */
[--C-:B------:R-:W-:Y:S01]  /*13780*/  FFMA.FTZ R84, R244, c[0x0][0x2d0], -R97.reuse ;  /* 0x0000b400f4547a23 */ /* 0x100fe20000010861 */
[-C--:B------:R-:W-:Y:S03]  /*13790*/  HMMA.16816.F32 R12, R80, R86.reuse, R12 ;  /* 0x00000056500c723c */ /* 0x080fe6000000180c */
[----:B------:R1:W-:Y:S05]  /*137a0*/  MUFU.EX2 R185, R84 ;  /* 0x0000005400b97308 */ /* 0x0003ea0000000800 */
[C---:B------:R-:W-:Y:S08]  /*137b0*/  HMMA.16816.F32 R16, R76.reuse, R86, R16 ;  /* 0x000000564c10723c */ /* 0x040ff00000001810 */
[-C--:B--2---:R-:W-:Y:S08]  /*137c0*/  HMMA.16816.F32 R20, R76, R88.reuse, R20 ;  /* 0x000000584c14723c */ /* 0x084ff00000001814 */
[C---:B------:R-:W-:Y:S04]  /*137d0*/  HMMA.16816.F32 R24, R80.reuse, R88, R24 ;  /* 0x000000585018723c */ /* 0x040fe80000001818 */
[----:B-1----:R-:W-:Y:S03]  /*137e0*/  FFMA.FTZ R84, R251, c[0x0][0x2d0], -R98 ;  /* 0x0000b400fb547a23 */ /* 0x002fe60000010862 */
[----:B------:R-:W-:Y:S01]  /*137f0*/  FFMA.FTZ R88, R118, c[0x0][0x2d0], -R2 ;  /* 0x0000b40076587a23 */ /* 0x000fe20000010802 */
[-C--:B------:R-:W-:Y:S01]  /*13800*/  HMMA.16816.F32 R28, R80, R90.reuse, R28 ;  /* 0x0000005a501c723c */ /* 0x080fe2000000181c */
[----:B------:R1:W-:Y:S03]  /*13810*/  MUFU.EX2 R159, R84 ;  /* 0x00000054009f7308 */ /* 0x0003e60000000800 */
[----:B------:R-:W-:Y:S04]  /*13820*/  MOV R118, R102 ;  /* 0x0000006600767202 */ /* 0x000fe80000000f00 */
[C---:B------:R-:W-:Y:S03]  /*13830*/  HMMA.16816.F32 R32, R76.reuse, R90, R32 ;  /* 0x0000005a4c20723c */ /* 0x040fe60000001820 */
[----:B------:R2:W-:Y:S01]  /*13840*/  MUFU.EX2 R156, R88 ;  /* 0x00000058009c7308 */ /* 0x0005e20000000800 */
[----:B------:R-:W-:Y:S04]  /*13850*/  MOV R125, R118 ;  /* 0x00000076007d7202 */ /* 0x000fe80000000f00 */
[-C--:B------:R-:W-:Y:S08]  /*13860*/  HMMA.16816.F32 R36, R76, R92.reuse, R36 ;  /* 0x0000005c4c24723c */ /* 0x080ff00000001824 */
[C---:B------:R-:W-:Y:S04]  /*13870*/  HMMA.16816.F32 R40, R80.reuse, R92, R40 ;  /* 0x0000005c5028723c */ /* 0x040fe80000001828 */
[----:B-1----:R-:W-:Y:S03]  /*13880*/  FFMA.FTZ R84, R250, c[0x0][0x2d0], -R98 ;  /* 0x0000b400fa547a23 */ /* 0x002fe60000010862 */
[----:B------:R-:W-:Y:S01]  /*13890*/  FFMA.FTZ R92, R180, c[0x0][0x2d0], -R96 ;  /* 0x0000b400b45c7a23 */ /* 0x000fe20000010860 */
[-C--:B------:R-:W-:Y:S01]  /*138a0*/  HMMA.16816.F32 R44, R80, R94.reuse, R44 ;  /* 0x0000005e502c723c */ /* 0x080fe2000000182c */
[----:B------:R1:W-:Y:S03]  /*138b0*/  MUFU.EX2 R158, R84 ;  /* 0x00000054009e7308 */ /* 0x0003e60000000800 */
[----:B--2---:R-:W-:Y:S04]  /*138c0*/  FFMA.FTZ R88, R184, c[0x0][0x2d0], -R98 ;  /* 0x0000b400b8587a23 */ /* 0x004fe80000010862 */
[C---:B------:R-:W-:Y:S03]  /*138d0*/  HMMA.16816.F32 R48, R76.reuse, R94, R48 ;  /* 0x0000005e4c30723c */ /* 0x040fe60000001830 */
[----:B------:R2:W-:Y:S10]  /*138e0*/  MUFU.EX2 R184, R88 ;  /* 0x0000005800b87308 */ /* 0x0005f40000000800 */
[----:B------:R3:W-:Y:S01]  /*138f0*/  MUFU.EX2 R180, R92 ;  /* 0x0000005c00b47308 */ /* 0x0007e20000000800 */
[----:B-1----:R-:W-:Y:S09]  /*13900*/  FFMA.FTZ R84, R252, c[0x0][0x2d0], -R2 ;  /* 0x0000b400fc547a23 */ /* 0x002ff20000010802 */
[----:B------:R1:W-:Y:S01]  /*13910*/  MUFU.EX2 R157, R84 ;  /* 0x00000054009d7308 */ /* 0x0003e20000000800 */
[----:B--2---:R-:W-:Y:S09]  /*13920*/  FFMA.FTZ R88, R183, c[0x0][0x2d0], -R98 ;  /* 0x0000b400b7587a23 */ /* 0x004ff20000010862 */
[----:B------:R2:W-:Y:S01]  /*13930*/  MUFU.EX2 R183, R88 ;  /* 0x0000005800b77308 */ /* 0x0005e20000000800 */
[----:B---3--:R-:W-:Y:S09]  /*13940*/  FFMA.FTZ R92, R171, c[0x0][0x2d0], -R96 ;  /* 0x0000b400ab5c7a23 */ /* 0x008ff20000010860 */
[----:B------:R3:W4:Y:S01]  /*13950*/  MUFU.EX2 R171, R92 ;  /* 0x0000005c00ab7308 */ /* 0x0007220000000800 */
[----:B-1----:R-:W1:Y:S01]  /*13960*/  LDSM.16.MT88.4 R84, [R211+0x1900] ;  /* 0x00190000d354783b */ /* 0x002e620000004200 */
[----:B--2---:R-:W-:Y:S08]  /*13970*/  FFMA.FTZ R88, R182, c[0x0][0x2d0], -R2 ;  /* 0x0000b400b6587a23 */ /* 0x004ff00000010802 */
[----:B------:R2:W-:Y:S01]  /*13980*/  MUFU.EX2 R182, R88 ;  /* 0x0000005800b67308 */ /* 0x0005e20000000800 */
[----:B---3--:R-:W-:Y:S01]  /*13990*/  FFMA.FTZ R92, R173, c[0x0][0x2d0], -R96 ;  /* 0x0000b400ad5c7a23 */ /* 0x008fe20000010860 */
[----:B----4-:R-:W-:Y:S08]  /*139a0*/  F2FP.PACK_AB R164, R171, R180 ;  /* 0x000000b4aba4723e */ /* 0x010ff000000000ff */
[----:B------:R3:W-:Y:S01]  /*139b0*/  MUFU.EX2 R103, R92 ;  /* 0x0000005c00677308 */ /* 0x0007e20000000800 */
[----:B--2---:R-:W-:Y:S01]  /*139c0*/  FFMA.FTZ R88, R181, c[0x0][0x2d0], -R2 ;  /* 0x0000b400b5587a23 */ /* 0x004fe20000010802 */
[-C--:B-1----:R-:W-:Y:S08]  /*139d0*/  HMMA.16816.F32 R52, R76, R84.reuse, R52 ;  /* 0x000000544c34723c */ /* 0x082ff00000001834 */
[----:B------:R1:W2:Y:S01]  /*139e0*/  MUFU.EX2 R181, R88 ;  /* 0x0000005800b57308 */ /* 0x0002a20000000800 */
[C---:B------:R-:W-:Y:S01]  /*139f0*/  HMMA.16816.F32 R56, R80.reuse, R84, R56 ;  /* 0x000000545038723c */ /* 0x040fe20000001838 */
[----:B---3--:R-:W-:Y:S06]  /*13a00*/  LDSM.16.MT88.4 R92, [R210+0x2100] ;  /* 0x00210000d25c783b */ /* 0x008fec0000004200 */
[--C-:B------:R-:W-:Y:S01]  /*13a10*/  FFMA.FTZ R84, R170, c[0x0][0x2d0], -R97.reuse ;  /* 0x0000b400aa547a23 */ /* 0x100fe20000010861 */
[-C--:B------:R-:W-:Y:S03]  /*13a20*/  HMMA.16816.F32 R60, R80, R86.reuse, R60 ;  /* 0x00000056503c723c */ /* 0x080fe6000000183c */
[----:B------:R3:W-:Y:S04]  /*13a30*/  MUFU.EX2 R170, R84 ;  /* 0x0000005400aa7308 */ /* 0x0007e80000000800 */
[--C-:B------:R-:W-:Y:S01]  /*13a40*/  FFMA.FTZ R80, R117, c[0x0][0x2d0], -R97.reuse ;  /* 0x0000b40075507a23 */ /* 0x100fe20000010861 */
[----:B------:R-:W-:Y:S01]  /*13a50*/  HMMA.16816.F32 R64, R76, R86, R64 ;  /* 0x000000564c40723c */ /* 0x000fe20000001840 */
[----:B-1----:R-:W1:Y:S03]  /*13a60*/  LDSM.16.MT88.4 R88, [R209+0x2100] ;  /* 0x00210000d158783b */ /* 0x002e660000004200 */
[----:B------:R-:W-:Y:S02]  /*13a70*/  MOV R117, R112 ;  /* 0x0000007000757202 */ /* 0x000fe40000000f00 */
[----:B------:R-:W-:Y:S02]  /*13a80*/  MOV R112, R111 ;  /* 0x0000006f00707202 */ /* 0x000fe40000000f00 */
[----:B------:R-:W-:Y:S02]  /*13a90*/  MOV R111, R169 ;  /* 0x000000a9006f7202 */ /* 0x000fe40000000f00 */
[----:B------:R4:W5:Y:S02]  /*13aa0*/  MUFU.EX2 R169, R80 ;  /* 0x0000005000a97308 */ /* 0x0009640000000800 */
[----:B------:R-:W-:Y:S02]  /*13ab0*/  F2FP.PACK_AB R76, R190, R153 ;  /* 0x00000099be4c723e */ /* 0x000fe400000000ff */
[----:B------:R-:W-:Y:S02]  /*13ac0*/  F2FP.PACK_AB R77, R189, R152 ;  /* 0x00000098bd4d723e */ /* 0x000fe400000000ff */
[----:B------:R-:W-:Y:S02]  /*13ad0*/  F2FP.PACK_AB R78, R187, R188 ;  /* 0x000000bcbb4e723e */ /* 0x000fe400000000ff */
[----:B------:R-:W-:Y:S01]  /*13ae0*/  F2FP.PACK_AB R79, R185, R186 ;  /* 0x000000bab94f723e */ /* 0x000fe200000000ff */
[----:B---3--:R-:W3:Y:S01]  /*13af0*/  LDSM.16.MT88.4 R84, [R212+0x2100] ;  /* 0x00210000d454783b */ /* 0x008ee20000004200 */
[----:B------:R-:W-:Y:S02]  /*13b00*/  MOV R121, R117 ;  /* 0x0000007500797202 */ /* 0x000fe40000000f00 */
[----:B------:R-:W-:Y:S02]  /*13b10*/  F2FP.PACK_AB R81, R156, R157 ;  /* 0x0000009d9c51723e */ /* 0x000fe400000000ff */
[----:B------:R-:W-:Y:S02]  /*13b20*/  F2FP.PACK_AB R82, R183, R184 ;  /* 0x000000b8b752723e */ /* 0x000fe400000000ff */
[----:B--2---:R-:W-:Y:S01]  /*13b30*/  F2FP.PACK_AB R83, R181, R182 ;  /* 0x000000b6b553723e */ /* 0x004fe200000000ff */
[----:B------:R-:W-:Y:S01]  /*13b40*/  LDSM.16.MT88.4 R116, [R209+0x2900] ;  /* 0x00290000d174783b */ /* 0x000fe20000004200 */
[----:B------:R-:W-:Y:S02]  /*13b50*/  MOV R120, R111 ;  /* 0x0000006f00787202 */ /* 0x000fe40000000f00 */
[----:B------:R-:W-:Y:S02]  /*13b60*/  MOV R234, R121 ;  /* 0x0000007900ea7202 */ /* 0x000fe40000000f00 */
[----:B------:R-:W-:Y:S01]  /*13b70*/  MOV R121, R112 ;  /* 0x0000007000797202 */ /* 0x000fe20000000f00 */
[----:B----4-:R-:W-:Y:S01]  /*13b80*/  FFMA.FTZ R80, R172, c[0x0][0x2d0], -R96 ;  /* 0x0000b400ac507a23 */ /* 0x010fe20000010860 */
[----:B-----5:R-:W-:Y:S03]  /*13b90*/  F2FP.PACK_AB R165, R169, R170 ;  /* 0x000000aaa9a5723e */ /* 0x020fe600000000ff */
[----:B------:R2:W4:Y:S01]  /*13ba0*/  MUFU.EX2 R168, R80 ;  /* 0x0000005000a87308 */ /* 0x0005220000000800 */
[-C--:B-1----:R-:W-:Y:S03]  /*13bb0*/  HMMA.16816.F32 R4, R76, R88.reuse, R4 ;  /* 0x000000584c04723c */ /* 0x082fe60000001804 */
[----:B--2---:R-:W-:Y:S02]  /*13bc0*/  F2FP.PACK_AB R80, R158, R159 ;  /* 0x0000009f9e50723e */ /* 0x004fe400000000ff */
[----:B----4-:R-:W-:Y:S05]  /*13bd0*/  F2FP.PACK_AB R166, R103, R168 ;  /* 0x000000a867a6723e */ /* 0x010fea00000000ff */
[C---:B------:R-:W-:Y:S07]  /*13be0*/  HMMA.16816.F32 R8, R80.reuse, R88, R8 ;  /* 0x000000585008723c */ /* 0x040fee0000001808 */
[--C-:B------:R-:W-:Y:S01]  /*13bf0*/  FFMA.FTZ R88, R174, c[0x0][0x2d0], -R97.reuse ;  /* 0x0000b400ae587a23 */ /* 0x100fe20000010861 */
[-C--:B------:R-:W-:Y:S03]  /*13c00*/  HMMA.16816.F32 R12, R80, R90.reuse, R12 ;  /* 0x0000005a500c723c */ /* 0x080fe6000000180c */
[----:B------:R1:W-:Y:S05]  /*13c10*/  MUFU.EX2 R102, R88 ;  /* 0x0000005800667308 */ /* 0x0003ea0000000800 */
[C---:B------:R-:W-:Y:S08]  /*13c20*/  HMMA.16816.F32 R16, R76.reuse, R90, R16 ;  /* 0x0000005a4c10723c */ /* 0x040ff00000001810 */
[-C--:B---3--:R-:W-:Y:S08]  /*13c30*/  HMMA.16816.F32 R20, R76, R84.reuse, R20 ;  /* 0x000000544c14723c */ /* 0x088ff00000001814 */
[C---:B------:R-:W-:Y:S04]  /*13c40*/  HMMA.16816.F32 R24, R80.reuse, R84, R24 ;  /* 0x000000545018723c */ /* 0x040fe80000001818 */
[----:B-1----:R-:W-:Y:S03]  /*13c50*/  FFMA.FTZ R88, R99, c[0x0][0x2d0], -R97 ;  /* 0x0000b40063587a23 */ /* 0x002fe60000010861 */
[----:B------:R-:W-:Y:S01]  /*13c60*/  FFMA.FTZ R84, R178, c[0x0][0x2d0], -R2 ;  /* 0x0000b400b2547a23 */ /* 0x000fe20000010802 */
[-C--:B------:R-:W-:Y:S01]  /*13c70*/  HMMA.16816.F32 R28, R80, R86.reuse, R28 ;  /* 0x00000056501c723c */ /* 0x080fe2000000181c */
[----:B------:R1:W2:Y:S07]  /*13c80*/  MUFU.EX2 R101, R88 ;  /* 0x0000005800657308 */ /* 0x0002ae0000000800 */
[C---:B------:R-:W-:Y:S01]  /*13c90*/  HMMA.16816.F32 R32, R76.reuse, R86, R32 ;  /* 0x000000564c20723c */ /* 0x040fe20000001820 */
[----:B------:R-:W3:Y:S02]  /*13ca0*/  LDL.LU R87, [R1+0x1c] ;  /* 0x00001c0001577983 */ /* 0x000ee40000300800 */
[----:B------:R4:W-:Y:S05]  /*13cb0*/  MUFU.EX2 R96, R84 ;  /* 0x0000005400607308 */ /* 0x0009ea0000000800 */
[-C--:B------:R-:W-:Y:S08]  /*13cc0*/  HMMA.16816.F32 R36, R76, R92.reuse, R36 ;  /* 0x0000005c4c24723c */ /* 0x080ff00000001824 */
[C---:B------:R-:W-:Y:S04]  /*13cd0*/  HMMA.16816.F32 R40, R80.reuse, R92, R40 ;  /* 0x0000005c5028723c */ /* 0x040fe80000001828 */
[----:B-1----:R-:W-:Y:S01]  /*13ce0*/  FFMA.FTZ R88, R176, c[0x0][0x2d0], -R98 ;  /* 0x0000b400b0587a23 */ /* 0x002fe20000010862 */
[----:B--2---:R-:W-:Y:S03]  /*13cf0*/  F2FP.PACK_AB R167, R101, R102 ;  /* 0x0000006665a7723e */ /* 0x004fe600000000ff */
[----:B------:R1:W-:Y:S01]  /*13d00*/  MUFU.EX2 R100, R88 ;  /* 0x0000005800647308 */ /* 0x0003e20000000800 */
[-C--:B------:R-:W-:Y:S03]  /*13d10*/  HMMA.16816.F32 R44, R80, R94.reuse, R44 ;  /* 0x0000005e502c723c */ /* 0x080fe6000000182c */
[--C-:B----4-:R-:W-:Y:S02]  /*13d20*/  FFMA.FTZ R84, R179, c[0x0][0x2d0], -R2.reuse ;  /* 0x0000b400b3547a23 */ /* 0x110fe40000010802 */
[----:B------:R-:W-:Y:S03]  /*13d30*/  FFMA.FTZ R2, R75, c[0x0][0x2d0], -R2 ;  /* 0x0000b4004b027a23 */ /* 0x000fe60000010802 */
[C---:B------:R-:W-:Y:S01]  /*13d40*/  HMMA.16816.F32 R48, R76.reuse, R94, R48 ;  /* 0x0000005e4c30723c */ /* 0x040fe20000001830 */
[----:B------:R2:W4:Y:S03]  /*13d50*/  MUFU.EX2 R97, R84 ;  /* 0x0000005400617308 */ /* 0x0005260000000800 */
[--C-:B-1----:R-:W-:Y:S07]  /*13d60*/  FFMA.FTZ R88, R177, c[0x0][0x2d0], -R98.reuse ;  /* 0x0000b400b1587a23 */ /* 0x102fee0000010862 */
[----:B------:R1:W5:Y:S01]  /*13d70*/  MUFU.EX2 R99, R88 ;  /* 0x0000005800637308 */ /* 0x0003620000000800 */
[--C-:B--2---:R-:W-:Y:S01]  /*13d80*/  FFMA.FTZ R84, R132, c[0x0][0x2d0], -R98.reuse ;  /* 0x0000b40084547a23 */ /* 0x104fe20000010862 */
[----:B----4-:R-:W-:Y:S01]  /*13d90*/  F2FP.PACK_AB R161, R97, R96 ;  /* 0x0000006061a1723e */ /* 0x010fe200000000ff */
[----:B------:R-:W-:Y:S07]  /*13da0*/  LDSM.16.MT88.4 R132, [R212+0x2900] ;  /* 0x00290000d484783b */ /* 0x000fee0000004200 */
[----:B------:R2:W-:Y:S01]  /*13db0*/  MUFU.EX2 R86, R84 ;  /* 0x0000005400567308 */ /* 0x0005e20000000800 */
[----:B-1----:R-:W1:Y:S01]  /*13dc0*/  LDSM.16.MT88.4 R88, [R211+0x2100] ;  /* 0x00210000d358783b */ /* 0x002e620000004200 */
[----:B-----5:R-:W-:Y:S01]  /*13dd0*/  F2FP.PACK_AB R160, R99, R100 ;  /* 0x0000006463a0723e */ /* 0x020fe200000000ff */
[----:B--2---:R-:W-:Y:S07]  /*13de0*/  FFMA.FTZ R84, R175, c[0x0][0x2d0], -R98 ;  /* 0x0000b400af547a23 */ /* 0x004fee0000010862 */
[----:B------:R-:W2:Y:S10]  /*13df0*/  MUFU.EX2 R85, R84 ;  /* 0x0000005400557308 */ /* 0x000eb40000000800 */
[----:B------:R-:W-:Y:S10]  /*13e00*/  MUFU.EX2 R84, R74 ;  /* 0x0000004a00547308 */ /* 0x000ff40000000800 */
[----:B------:R4:W5:Y:S01]  /*13e10*/  MUFU.EX2 R74, R2 ;  /* 0x00000002004a7308 */ /* 0x0009620000000800 */
[----:B--2---:R-:W-:Y:S01]  /*13e20*/  F2FP.PACK_AB R162, R85, R86 ;  /* 0x0000005655a2723e */ /* 0x004fe200000000ff */
[-C--:B-1----:R-:W-:Y:S08]  /*13e30*/  HMMA.16816.F32 R52, R76, R88.reuse, R52 ;  /* 0x000000584c34723c */ /* 0x082ff00000001834 */
[C---:B------:R-:W-:Y:S08]  /*13e40*/  HMMA.16816.F32 R56, R80.reuse, R88, R56 ;  /* 0x000000585038723c */ /* 0x040ff00000001838 */
[-C--:B------:R-:W-:Y:S01]  /*13e50*/  HMMA.16816.F32 R60, R80, R90.reuse, R60 ;  /* 0x0000005a503c723c */ /* 0x080fe2000000183c */
[----:B----4-:R-:W2:Y:S03]  /*13e60*/  LDL.LU R2, [R1+0x20] ;  /* 0x0000200001027983 */ /* 0x010ea60000300800 */
[----:B-----5:R-:W-:Y:S04]  /*13e70*/  F2FP.PACK_AB R163, R74, R84 ;  /* 0x000000544aa3723e */ /* 0x020fe800000000ff */
[----:B------:R-:W-:Y:S04]  /*13e80*/  HMMA.16816.F32 R64, R76, R90, R64 ;  /* 0x0000005a4c40723c */ /* 0x000fe80000001840 */
[----:B---3--:R-:W-:Y:S01]  /*13e90*/  FFMA.FTZ R68, R68, R87, R125 ;  /* 0x0000005744447223 */ /* 0x008fe2000001007d */
[----:B------:R-:W-:Y:S03]  /*13ea0*/  MOV R125, R104 ;  /* 0x00000068007d7202 */ /* 0x000fe60000000f00 */
[-C--:B------:R-:W-:Y:S07]  /*13eb0*/  HMMA.16816.F32 R104, R164, R116.reuse, R4 ;  /* 0x00000074a468723c */ /* 0x080fee0000001804 */
[----:B------:R-:W-:Y:S01]  /*13ec0*/  FADD.FTZ R4, R249, R69 ;  /* 0x00000045f9047221 */ /* 0x000fe20000010000 */
[C---:B------:R-:W-:Y:S04]  /*13ed0*/  HMMA.16816.F32 R108, R160.reuse, R116, R8 ;  /* 0x00000074a06c723c */ /* 0x040fe80000001808 */
[----:B------:R-:W-:Y:S03]  /*13ee0*/  FADD.FTZ R4, R120, R4 ;  /* 0x0000000478047221 */ /* 0x000fe60000010000 */
[----:B------:R-:W-:Y:S01]  /*13ef0*/  FADD.FTZ R8, R234, R73 ;  /* 0x00000049ea087221 */ /* 0x000fe20000010000 */
[-C--:B------:R-:W-:Y:S01]  /*13f00*/  HMMA.16816.F32 R112, R160, R118.reuse, R12 ;  /* 0x00000076a070723c */ /* 0x080fe2000000180c */
[----:B------:R-:W3:Y:S03]  /*13f10*/  LDL R13, [R1+0x30] ;  /* 0x00003000010d7983 */ /* 0x000ee60000100800 */
        /* <DEDUP_REMOVED lines=8> */
[----:B------:R-:W-:Y:S04]  /*13fa0*/  FADD.FTZ R4, R241, R8 ;  /* 0x00000008f1047221 */ /* 0x000fe80000010000 */
[----:B------:R-:W-:Y:S02]  /*13fb0*/  FADD.FTZ R11, R235, R4 ;  /* 0x00000004eb0b7221 */ /* 0x000fe40000010000 */
[----:B--2---:R-:W-:Y:S01]  /*13fc0*/  FFMA.FTZ R0, R0, R2, R237 ;  /* 0x0000000200007223 */ /* 0x004fe200000100ed */
[----:B------:R-:W-:Y:S01]  /*13fd0*/  MOV R237, R149 ;  /* 0x0000009500ed7202 */ /* 0x000fe20000000f00 */
[----:B------:R-:W-:Y:S01]  /*13fe0*/  FADD.FTZ R2, R123, R68 ;  /* 0x000000447b027221 */ /* 0x000fe20000010000 */
[----:B------:R-:W1:Y:S01]  /*13ff0*/  LDSM.16.MT88.4 R148, [R210+0x2900] ;  /* 0x00290000d294783b */ /* 0x000e620000004200 */
[----:B------:R-:W-:Y:S02]  /*14000*/  FADD.FTZ R0, R122, R0 ;  /* 0x000000007a007221 */ /* 0x000fe40000010000 */
[----:B------:R-:W-:Y:S01]  /*14010*/  FADD.FTZ R2, R247, R2 ;  /* 0x00000002f7027221 */ /* 0x000fe20000010000 */
[-C--:B------:R-:W-:Y:S03]  /*14020*/  HMMA.16816.F32 R120, R164, R132.reuse, R20 ;  /* 0x00000084a478723c */ /* 0x080fe60000001814 */
[----:B------:R-:W-:Y:S02]  /*14030*/  FADD.FTZ R0, R245, R0 ;  /* 0x00000000f5007221 */ /* 0x000fe40000010000 */
[----:B------:R-:W-:Y:S02]  /*14040*/  FADD.FTZ R2, R126, R2 ;  /* 0x000000027e027221 */ /* 0x000fe40000010000 */
[----:B------:R-:W-:Y:S02]  /*14050*/  FADD.FTZ R0, R125, R0 ;  /* 0x000000007d007221 */ /* 0x000fe40000010000 */
[----:B------:R-:W-:Y:S01]  /*14060*/  FADD.FTZ R2, R246, R2 ;  /* 0x00000002f6027221 */ /* 0x000fe20000010000 */
[C---:B------:R-:W-:Y:S04]  /*14070*/  HMMA.16816.F32 R124, R160.reuse, R132, R24 ;  /* 0x00000084a07c723c */ /* 0x040fe80000001818 */
[----:B------:R-:W-:Y:S02]  /*14080*/  FADD.FTZ R0, R243, R0 ;  /* 0x00000000f3007221 */ /* 0x000fe40000010000 */
[----:B------:R-:W-:Y:S02]  /*14090*/  FADD.FTZ R6, R129, R2 ;  /* 0x0000000281067221 */ /* 0x000fe40000010000 */
[----:B------:R-:W-:Y:S02]  /*140a0*/  FADD.FTZ R5, R128, R0 ;  /* 0x0000000080057221 */ /* 0x000fe40000010000 */
[-C--:B------:R-:W-:Y:S03]  /*140b0*/  HMMA.16816.F32 R128, R160, R134.reuse, R28 ;  /* 0x00000086a080723c */ /* 0x080fe6000000181c */
[----:B------:R-:W-:Y:S02]  /*140c0*/  FADD.FTZ R2, R240, R7 ;  /* 0x00000007f0027221 */ /* 0x000fe40000010000 */
[----:B------:R-:W-:Y:S02]  /*140d0*/  FADD.FTZ R0, R239, R6 ;  /* 0x00000006ef007221 */ /* 0x000fe40000010000 */
[----:B------:R-:W-:Y:S01]  /*140e0*/  FADD.FTZ R8, R237, R5 ;  /* 0x00000005ed087221 */ /* 0x000fe20000010000 */
[C---:B------:R-:W-:Y:S01]  /*140f0*/  HMMA.16816.F32 R132, R164.reuse, R134, R32 ;  /* 0x00000086a484723c */ /* 0x040fe20000001820 */
[----:B------:R-:W2:Y:S03]  /*14100*/  LDSM.16.MT88.4 R4, [R211+0x2900] ;  /* 0x00290000d304783b */ /* 0x000ea60000004200 */
        /* <DEDUP_REMOVED lines=9> */
[-C--:B-1----:R-:W-:Y:S03]  /*141a0*/  HMMA.16816.F32 R136, R164, R148.reuse, R36 ;  /* 0x00000094a488723c */ /* 0x082fe60000001824 */
        /* <DEDUP_REMOVED lines=36> */
[----:B------:R-:W-:Y:S03]  /*143f0*/  FADD.FTZ R10, R158, R8 ;  /* 0x000000089e0a7221 */ /* 0x000fe60000010000 */
        /* <DEDUP_REMOVED lines=14> */
[----:B------:R-:W-:Y:S01]  /*144e0*/  FADD.FTZ R0, R100, R5 ;  /* 0x0000000564007221 */ /* 0x000fe20000010000 */
[----:B------:R-:W-:Y:S01]  /*144f0*/  MOV R100, R71 ;  /* 0x0000004700647202 */ /* 0x000fe20000000f00 */
[----:B------:R-:W-:Y:S02]  /*14500*/  FADD.FTZ R5, R171, R4 ;  /* 0x00000004ab057221 */ /* 0x000fe40000010000 */
[----:B------:R-:W-:Y:S02]  /*14510*/  FADD.FTZ R4, R169, R2 ;  /* 0x00000002a9047221 */ /* 0x000fe40000010000 */
[----:B------:R-:W-:Y:S02]  /*14520*/  FADD.FTZ R5, R168, R5 ;  /* 0x00000005a8057221 */ /* 0x000fe40000010000 */
[----:B------:R-:W-:Y:S02]  /*14530*/  FADD.FTZ R2, R99, R0 ;  /* 0x0000000063027221 */ /* 0x000fe40000010000 */
[----:B------:R-:W-:Y:S01]  /*14540*/  FADD.FTZ R4, R102, R4 ;  /* 0x0000000466047221 */ /* 0x000fe20000010000 */
[----:B------:R-:W-:Y:S01]  /*14550*/  MOV R102, R3 ;  /* 0x0000000300667202 */ /* 0x000fe20000000f00 */
[----:B------:R-:W-:Y:S01]  /*14560*/  FADD.FTZ R5, R103, R5 ;  /* 0x0000000567057221 */ /* 0x000fe20000010000 */
[C---:B---3--:R-:W-:Y:S01]  /*14570*/  ISETP.GT.AND P0, PT, R227.reuse, R13, PT ;  /* 0x0000000de300720c */ /* 0x048fe20003f04270 */
[----:B------:R-:W-:Y:S01]  /*14580*/  FADD.FTZ R8, R96, R8 ;  /* 0x0000000860087221 */ /* 0x000fe20000010000 */
[----:B------:R-:W-:Y:S01]  /*14590*/  IADD3 R227, R227, -0x1, RZ ;  /* 0xffffffffe3e37810 */ /* 0x000fe20007ffe0ff */
[----:B------:R-:W-:Y:S01]  /*145a0*/  FADD.FTZ R4, R101, R4 ;  /* 0x0000000465047221 */ /* 0x000fe20000010000 */
[----:B------:R-:W-:Y:S01]  /*145b0*/  STL [R1+0x14], R5 ;  /* 0x0000140501007387 */ /* 0x000fe20000100800 */
[----:B------:R-:W-:Y:S01]  /*145c0*/  FADD.FTZ R2, R86, R2 ;  /* 0x0000000256027221 */ /* 0x000fe20000010000 */
[----:B------:R-:W-:Y:S01]  /*145d0*/  MOV R101, R70 ;  /* 0x0000004600657202 */ /* 0x000fe20000000f00 */
[----:B------:R-:W-:Y:S01]  /*145e0*/  FADD.FTZ R0, R97, R8 ;  /* 0x0000000861007221 */ /* 0x000fe20000010000 */
[----:B------:R-:W-:Y:S01]  /*145f0*/  STL [R1+0x18], R4 ;  /* 0x0000180401007387 */ /* 0x000fe20000100800 */
[----:B------:R-:W-:Y:S02]  /*14600*/  FADD.FTZ R2, R85, R2 ;  /* 0x0000000255027221 */ /* 0x000fe40000010000 */
[----:B------:R-:W-:Y:S03]  /*14610*/  FADD.FTZ R0, R84, R0 ;  /* 0x0000000054007221 */ /* 0x000fe60000010000 */
[----:B------:R1:W-:Y:S01]  /*14620*/  STL [R1+0x1c], R2 ;  /* 0x00001c0201007387 */ /* 0x0003e20000100800 */
[----:B------:R-:W-:Y:S05]  /*14630*/  FADD.FTZ R0, R74, R0 ;  /* 0x000000004a007221 */ /* 0x000fea0000010000 */
[----:B------:R2:W-:Y:S01]  /*14640*/  STL [R1+0x20], R0 ;  /* 0x0000200001007387 */ /* 0x0005e20000100800 */
[----:B-1----:R-:W-:Y:S01]  /*14650*/  MOV R2, R72 ;  /* 0x0000004800027202 */ /* 0x002fe20000000f00 */
[----:B------:R-:W-:-:S05]  /*14660*/  @P0 BRA `(.L_x_545) ;  /* 0xffffb5e000000947 */ /* 0x000fca000383ffff */
.L_x_542:
[----:B--2---:R-:W2:Y:S02]  /*14670*/  LDL R0, [R1+0x28] ;  /* 0x0000280001007983 */ /* 0x004ea40000100800 */
[----:B--2---:R-:W-:-:S13]  /*14680*/  ISETP.GE.AND P0, PT, R227, R0, PT ;  /* 0x00000000e300720c */ /* 0x004fda0003f06270 */
[----:B------:R-:W-:Y:S05]  /*14690*/  @!P0 BRA `(.L_x_546) ;  /* 0x00006ba000008947 */ /* 0x000fea0003800000 */
[----:B------:R-:W-:Y:S01]  /*146a0*/  IMAD.MOV.U32 R101, RZ, RZ, R71 ;  /* 0x000000ffff657224 */ /* 0x000fe200078e0047 */
[----:B------:R-:W-:Y:S01]  /*146b0*/  MOV R103, R3 ;  /* 0x0000000300677202 */ /* 0x000fe20000000f00 */
[----:B------:R-:W-:Y:S01]  /*146c0*/  IMAD.MOV.U32 R100, RZ, RZ, R72 ;  /* 0x000000ffff647224 */ /* 0x000fe200078e0048 */
[----:B------:R-:W-:Y:S02]  /*146d0*/  MOV R102, R70 ;  /* 0x0000004600667202 */ /* 0x000fe40000000f00 */
.L_x_564:
[----:B------:R-:W-:Y:S04]  /*146e0*/  DEPBAR.LE SB0, 0x0 ;  /* 0x000080000000791a */ /* 0x000fe80000000000 */
[----:B------:R-:W-:Y:S01]  /*146f0*/  BAR.SYNC.DEFER_BLOCKING 0x0 ;  /* 0x0000000000007b1d */ /* 0x000fe20000010000 */
[C---:B--2---:R-:W-:Y:S01]  /*14700*/  IMAD.WIDE.U32 R2, R233.reuse, c[0x0][0x208], RZ ;  /* 0x00008200e9027a25 */ /* 0x044fe200078e00ff */
[----:B------:R-:W-:Y:S05]  /*14710*/  SHF.R.S32.HI R0, RZ, 0x1f, R233 ;  /* 0x0000001fff007819 */ /* 0x000fea00000114e9 */
[----:B------:R-:W-:Y:S04]  /*14720*/  IMAD R0, R0, c[0x0][0x208], RZ ;  /* 0x0000820000007a24 */ /* 0x000fe800078e02ff */
[----:B------:R-:W-:Y:S05]  /*14730*/  IMAD R0, R233, c[0x0][0x20c], R0 ;  /* 0x00008300e9007a24 */ /* 0x000fea00078e0200 */
[----:B------:R-:W-:Y:S02]  /*14740*/  IADD3 R3, R3, R0, RZ ;  /* 0x0000000003037210 */ /* 0x000fe40007ffe0ff */
[----:B------:R-:W-:Y:S03]  /*14750*/  SHF.R.S32.HI R0, RZ, 0x1f, R228 ;  /* 0x0000001fff007819 */ /* 0x000fe600000114e4 */
[----:B------:R-:W-:Y:S01]  /*14760*/  IMAD.WIDE.U32 R2, R228, c[0x0][0x218], R2 ;  /* 0x00008600e4027a25 */ /* 0x000fe200078e0002 */
[----:B-----5:R-:W-:Y:S03]  /*14770*/  LDSM.16.M88.4 R96, [R215+0x6100] ;  /* 0x00610000d760783b */ /* 0x020fe60000000200 */
[----:B------:R-:W-:Y:S05]  /*14780*/  IMAD R0, R0, c[0x0][0x218], RZ ;  /* 0x0000860000007a24 */ /* 0x000fea00078e02ff */
[----:B------:R-:W2:Y:S08]  /*14790*/  LDSM.16.M88.4 R16, [R208+0x3100] ;  /* 0x00310000d010783b */ /* 0x000eb00000000200 */
[----:B------:R-:W3:Y:S08]  /*147a0*/  LDSM.16.M88.4 R92, [R215+0x8100] ;  /* 0x00810000d75c783b */ /* 0x000ef00000000200 */
[----:B------:R-:W4:Y:S04]  /*147b0*/  LDL R197, [R1+0xc] ;  /* 0x00000c0001c57983 */ /* 0x000f280000100800 */
[----:B------:R-:W1:Y:S08]  /*147c0*/  LDSM.16.M88.4 R32, [R208+0x3900] ;  /* 0x00390000d020783b */ /* 0x000e700000000200 */
[----:B------:R-:W1:Y:S08]  /*147d0*/  LDSM.16.M88.4 R48, [R208+0x4100] ;  /* 0x00410000d030783b */ /* 0x000e700000000200 */
[----:B------:R-:W1:Y:S08]  /*147e0*/  LDSM.16.M88.4 R64, [R208+0x4900] ;  /* 0x00490000d040783b */ /* 0x000e700000000200 */
[----:B------:R-:W1:Y:S08]  /*147f0*/  LDSM.16.M88.4 R80, [R208+0x5100] ;  /* 0x00510000d050783b */ /* 0x000e700000000200 */
[----:B------:R-:W1:Y:S08]  /*14800*/  LDSM.16.M88.4 R168, [R208+0x5900] ;  /* 0x00590000d0a8783b */ /* 0x000e700000000200 */
[----:B------:R-:W-:Y:S08]  /*14810*/  LDSM.16.M88.4 R172, [R218+0x6100] ;  /* 0x00610000daac783b */ /* 0x000ff00000000200 */
[----:B------:R-:W1:Y:S08]  /*14820*/  LDSM.16.M88.4 R176, [R219] ;  /* 0x00000000dbb0783b */ /* 0x000e700000000200 */
[----:B------:R-:W1:Y:S08]  /*14830*/  LDSM.16.M88.4 R180, [R218+0x8100] ;  /* 0x00810000dab4783b */ /* 0x000e700000000200 */
[----:B------:R-:W1:Y:S02]  /*14840*/  LDSM.16.M88.4 R184, [R224] ;  /* 0x00000000e0b8783b */ /* 0x000e640000000200 */
[-C--:B-12---:R-:W-:Y:S08]  /*14850*/  HMMA.16816.F32 R4, R96, R16.reuse, RZ ;  /* 0x000000106004723c */ /* 0x086ff000000018ff */
[C---:B---3--:R-:W-:Y:S08]  /*14860*/  HMMA.16816.F32 R8, R92.reuse, R16, RZ ;  /* 0x000000105c08723c */ /* 0x048ff000000018ff */
        /* <DEDUP_REMOVED lines=22> */
[----:B------:R-:W1:Y:S07]  /*149d0*/  LDSM.16.M88.4 R168, [R223] ;  /* 0x00000000dfa8783b */ /* 0x000e6e0000000200 */
[-C--:B------:R-:W-:Y:S08]  /*149e0*/  HMMA.16816.F32 R4, R172, R176.reuse, R4 ;  /* 0x000000b0ac04723c */ /* 0x080ff00000001804 */
[C---:B------:R-:W-:Y:S08]  /*149f0*/  HMMA.16816.F32 R8, R180.reuse, R176, R8 ;  /* 0x000000b0b408723c */ /* 0x040ff00000001808 */
[-C--:B------:R-:W-:Y:S08]  /*14a00*/  HMMA.16816.F32 R12, R180, R178.reuse, R12 ;  /* 0x000000b2b40c723c */ /* 0x080ff0000000180c */
[C---:B------:R-:W-:Y:S01]  /*14a10*/  HMMA.16816.F32 R16, R172.reuse, R178, R16 ;  /* 0x000000b2ac10723c */ /* 0x040fe20000001810 */
[----:B------:R-:W2:Y:S07]  /*14a20*/  LDSM.16.M88.4 R176, [R222] ;  /* 0x00000000deb0783b */ /* 0x000eae0000000200 */
[-C--:B------:R-:W-:Y:S08]  /*14a30*/  HMMA.16816.F32 R20, R172, R184.reuse, R20 ;  /* 0x000000b8ac14723c */ /* 0x080ff00000001814 */
[C---:B------:R-:W-:Y:S07]  /*14a40*/  HMMA.16816.F32 R24, R180.reuse, R184, R24 ;  /* 0x000000b8b418723c */ /* 0x040fee0000001818 */
[----:B------:R-:W-:Y:S01]  /*14a50*/  IMAD R184, R228, c[0x0][0x21c], R0 ;  /* 0x00008700e4b87a24 */ /* 0x000fe200078e0200 */
[-C--:B------:R-:W-:Y:S04]  /*14a60*/  HMMA.16816.F32 R28, R180, R186.reuse, R28 ;  /* 0x000000bab41c723c */ /* 0x080fe8000000181c */
[----:B------:R-:W-:Y:S04]  /*14a70*/  IADD3 R0, P0, R2, UR20, RZ ;  /* 0x0000001402007c10 */ /* 0x000fe8000ff1e0ff */
[C---:B------:R-:W-:Y:S04]  /*14a80*/  HMMA.16816.F32 R32, R172.reuse, R186, R32 ;  /* 0x000000baac20723c */ /* 0x040fe80000001820 */
[----:B------:R-:W-:Y:S02]  /*14a90*/  IADD3.X R3, R3, UR12, R184, P0, !PT ;  /* 0x0000000c03037c10 */ /* 0x000fe400087fe4b8 */
[C---:B------:R-:W-:Y:S02]  /*14aa0*/  LEA R2, P0, R0.reuse, c[0x0][0x1f8], 0x1 ;  /* 0x00007e0000027a11 */ /* 0x040fe400078008ff */
[-C--:B-1----:R-:W-:Y:S03]  /*14ab0*/  HMMA.16816.F32 R36, R172, R168.reuse, R36 ;  /* 0x000000a8ac24723c */ /* 0x082fe60000001824 */
[----:B------:R-:W-:Y:S01]  /*14ac0*/  SHFL.IDX PT, R193, R2, 0x4, 0x181f ;  /* 0x00981f0002c17f89 */ /* 0x000fe200000e0000 */
[----:B------:R-:W-:Y:S04]  /*14ad0*/  LEA.HI.X R0, R0, c[0x0][0x1fc], R3, 0x1, P0 ;  /* 0x00007f0000007a11 */ /* 0x000fe800000f0c03 */
[C---:B------:R-:W-:Y:S03]  /*14ae0*/  HMMA.16816.F32 R40, R180.reuse, R168, R40 ;  /* 0x000000a8b428723c */ /* 0x040fe60000001828 */
[----:B------:R-:W-:Y:S05]  /*14af0*/  SHFL.IDX PT, R194, R2, 0x5, 0x181f ;  /* 0x00b81f0002c27f89 */ /* 0x000fea00000e0000 */
[-C--:B------:R-:W-:Y:S03]  /*14b00*/  HMMA.16816.F32 R44, R180, R170.reuse, R44 ;  /* 0x000000aab42c723c */ /* 0x080fe6000000182c */
[----:B------:R-:W-:Y:S05]  /*14b10*/  SHFL.IDX PT, R185, R0, RZ, 0x181f ;  /* 0x00181fff00b97589 */ /* 0x000fea00000e0000 */
[C---:B------:R-:W-:Y:S03]  /*14b20*/  HMMA.16816.F32 R48, R172.reuse, R170, R48 ;  /* 0x000000aaac30723c */ /* 0x040fe60000001830 */
[----:B------:R-:W1:Y:S05]  /*14b30*/  LDSM.16.M88.4 R168, [R221] ;  /* 0x00000000dda8783b */ /* 0x000e6a0000000200 */
[-C--:B--2---:R-:W-:Y:S03]  /*14b40*/  HMMA.16816.F32 R52, R172, R176.reuse, R52 ;  /* 0x000000b0ac34723c */ /* 0x084fe60000001834 */
[----:B------:R-:W-:Y:S05]  /*14b50*/  SHFL.IDX PT, R184, R0, 0x1, 0x181f ;  /* 0x00381f0000b87f89 */ /* 0x000fea00000e0000 */
[C---:B------:R-:W-:Y:S03]  /*14b60*/  HMMA.16816.F32 R56, R180.reuse, R176, R56 ;  /* 0x000000b0b438723c */ /* 0x040fe60000001838 */
[----:B------:R-:W-:Y:S05]  /*14b70*/  SHFL.IDX PT, R192, R0, 0x2, 0x181f ;  /* 0x00581f0000c07f89 */ /* 0x000fea00000e0000 */
[-C--:B------:R-:W-:Y:S03]  /*14b80*/  HMMA.16816.F32 R60, R180, R178.reuse, R60 ;  /* 0x000000b2b43c723c */ /* 0x080fe6000000183c */
[----:B------:R-:W-:Y:S05]  /*14b90*/  SHFL.IDX PT, R196, R0, 0x3, 0x181f ;  /* 0x00781f0000c47f89 */ /* 0x000fea00000e0000 */
[C---:B------:R-:W-:Y:S03]  /*14ba0*/  HMMA.16816.F32 R64, R172.reuse, R178, R64 ;  /* 0x000000b2ac40723c */ /* 0x040fe60000001840 */
[----:B------:R-:W-:Y:S05]  /*14bb0*/  SHFL.IDX PT, R195, R0, 0x4, 0x181f ;  /* 0x00981f0000c37f89 */ /* 0x000fea00000e0000 */
[-C--:B-1----:R-:W-:Y:S03]  /*14bc0*/  HMMA.16816.F32 R68, R172, R168.reuse, R68 ;  /* 0x000000a8ac44723c */ /* 0x082fe60000001844 */
[----:B------:R-:W-:Y:S05]  /*14bd0*/  SHFL.IDX PT, R3, R2, RZ, 0x181f ;  /* 0x00181fff02037589 */ /* 0x000fea00000e0000 */
[C---:B------:R-:W-:Y:S03]  /*14be0*/  HMMA.16816.F32 R72, R180.reuse, R168, R72 ;  /* 0x000000a8b448723c */ /* 0x040fe60000001848 */
[----:B------:R-:W1:Y:S05]  /*14bf0*/  SHFL.IDX PT, R190, R2, 0x1, 0x181f ;  /* 0x00381f0002be7f89 */ /* 0x000e6a00000e0000 */
[-C--:B------:R-:W-:Y:S03]  /*14c00*/  HMMA.16816.F32 R76, R180, R170.reuse, R76 ;  /* 0x000000aab44c723c */ /* 0x080fe6000000184c */
[----:B------:R-:W2:Y:S05]  /*14c10*/  SHFL.IDX PT, R188, R2, 0x2, 0x181f ;  /* 0x00581f0002bc7f89 */ /* 0x000eaa00000e0000 */
[C---:B------:R-:W-:Y:S03]  /*14c20*/  HMMA.16816.F32 R80, R172.reuse, R170, R80 ;  /* 0x000000aaac50723c */ /* 0x040fe60000001850 */
[----:B------:R3:W-:Y:S01]  /*14c30*/  SHFL.IDX PT, R189, R2, 0x3, 0x181f ;  /* 0x00781f0002bd7f89 */ /* 0x0007e200000e0000 */
[-C--:B-1----:R-:W-:Y:S07]  /*14c40*/  IADD3 R190, P0, R190, R226.reuse, RZ ;  /* 0x000000e2bebe7210 */ /* 0x082fee0007f1e0ff */
[----:B------:R-:W-:Y:S01]  /*14c50*/  SHFL.IDX PT, R0, R0, 0x5, 0x181f ;  /* 0x00b81f0000007f89 */ /* 0x000fe200000e0000 */
[-C--:B------:R-:W-:Y:S02]  /*14c60*/  IADD3.X R191, R184, R225.reuse, RZ, P0, !PT ;  /* 0x000000e1b8bf7210 */ /* 0x080fe400007fe4ff */
[-C--:B--2---:R-:W-:Y:S02]  /*14c70*/  IADD3 R188, P0, R188, R226.reuse, RZ ;  /* 0x000000e2bcbc7210 */ /* 0x084fe40007f1e0ff */
[-C--:B---3--:R-:W-:Y:S04]  /*14c80*/  IADD3 R2, P1, R3, R226.reuse, RZ ;  /* 0x000000e203027210 */ /* 0x088fe80007f3e0ff */
[-C--:B------:R-:W-:Y:S02]  /*14c90*/  IADD3.X R3, R185, R225.reuse, RZ, P1, !PT ;  /* 0x000000e1b9037210 */ /* 0x080fe40000ffe4ff */
[----:B------:R-:W1:Y:S01]  /*14ca0*/  LDSM.16.M88.4 R184, [R220] ;  /* 0x00000000dcb8783b */ /* 0x000e620000000200 */
[-C--:B------:R-:W-:Y:S04]  /*14cb0*/  IADD3 R176, P1, R193, R226.reuse, RZ ;  /* 0x000000e2c1b07210 */ /* 0x080fe80007f3e0ff */
[-C--:B------:R-:W-:Y:S03]  /*14cc0*/  IADD3.X R177, R195, R225.reuse, RZ, P1, !PT ;  /* 0x000000e1c3b17210 */ /* 0x080fe60000ffe4ff */
[----:B------:R-:W-:Y:S01]  /*14cd0*/  @!PT LDS RZ, [RZ] ;  /* 0x00000000fffff984 */ /* 0x000fe20000000800 */
[----:B------:R-:W-:Y:S01]  /*14ce0*/  @!PT LDS RZ, [RZ] ;  /* 0x00000000fffff984 */ /* 0x000fe20000000800 */
[----:B------:R-:W-:Y:S01]  /*14cf0*/  @!PT LDS RZ, [RZ] ;  /* 0x00000000fffff984 */ /* 0x000fe20000000800 */
[----:B----4-:R2:W-:Y:S08]  /*14d00*/  LDGSTS.E.BYPASS.LTC128B.128 [R197], [R2.64], !P4 ;  /* 0x0000000002c57fae */ /* 0x0105f0000e101d50 */
[----:B------:R3:W-:Y:S01]  /*14d10*/  LDGSTS.E.BYPASS.LTC128B.128 [R197+0x800], [R190.64], !P4 ;  /* 0x00800000bec57fae */ /* 0x0007e2000e101d50 */
[-C--:B-1----:R-:W-:Y:S03]  /*14d20*/  HMMA.16816.F32 R84, R172, R184.reuse, R84 ;  /* 0x000000b8ac54723c */ /* 0x082fe60000001854 */
[-C--:B---3--:R-:W-:Y:S02]  /*14d30*/  IADD3 R190, P2, R189, R226.reuse, RZ ;  /* 0x000000e2bdbe7210 */ /* 0x088fe40007f5e0ff */
[-C--:B------:R-:W-:Y:S02]  /*14d40*/  IADD3.X R189, R192, R225.reuse, RZ, P0, !PT ;  /* 0x000000e1c0bd7210 */ /* 0x080fe400007fe4ff */
[-C--:B------:R-:W-:Y:S01]  /*14d50*/  IADD3.X R191, R196, R225.reuse, RZ, P2, !PT ;  /* 0x000000e1c4bf7210 */ /* 0x080fe200017fe4ff */
[C---:B------:R-:W-:Y:S02]  /*14d60*/  HMMA.16816.F32 R88, R180.reuse, R184, R88 ;  /* 0x000000b8b458723c */ /* 0x040fe40000001858 */
[----:B------:R1:W-:Y:S02]  /*14d70*/  LDGSTS.E.BYPASS.LTC128B.128 [R197+0x1000], [R188.64], !P4 ;  /* 0x01000000bcc57fae */ /* 0x0003e4000e101d50 */
[----:B--2---:R-:W-:Y:S04]  /*14d80*/  IADD3 R2, P0, R194, R226, RZ ;  /* 0x000000e2c2027210 */ /* 0x004fe80007f1e0ff */
[----:B------:R-:W-:Y:S01]  /*14d90*/  IADD3.X R3, R0, R225, RZ, P0, !PT ;  /* 0x000000e100037210 */ /* 0x000fe200007fe4ff */
[-C--:B------:R-:W-:Y:S01]  /*14da0*/  HMMA.16816.F32 R92, R180, R186.reuse, R92 ;  /* 0x000000bab45c723c */ /* 0x080fe2000000185c */
[----:B------:R1:W-:Y:S07]  /*14db0*/  LDGSTS.E.BYPASS.LTC128B.128 [R197+0x1800], [R190.64], !P4 ;  /* 0x01800000bec57fae */ /* 0x0003ee000e101d50 */
[----:B------:R-:W-:Y:S01]  /*14dc0*/  HMMA.16816.F32 R96, R172, R186, R96 ;  /* 0x000000baac60723c */ /* 0x000fe20000001860 */
[----:B------:R2:W-:Y:S08]  /*14dd0*/  LDGSTS.E.BYPASS.LTC128B.128 [R197+0x2000], [R176.64], !P4 ;  /* 0x02000000b0c57fae */ /* 0x0005f0000e101d50 */
[----:B------:R3:W-:Y:S08]  /*14de0*/  LDGSTS.E.BYPASS.LTC128B.128 [R197+0x2800], [R2.64], !P4 ;  /* 0x0280000002c57fae */ /* 0x0007f0000e101d50 */
[----:B------:R-:W-:Y:S08]  /*14df0*/  LDSM.16.M88.4 R192, [R216+0x8100] ;  /* 0x00810000d8c0783b */ /* 0x000ff00000000200 */
[----:B------:R-:W0:Y:S08]  /*14e00*/  LDGDEPBAR ;  /* 0x00000000000079af */ /* 0x000e300000000000 */
[----:B--2---:R-:W-:Y:S08]  /*14e10*/  LDSM.16.M88.4 R176, [R216+0x6100] ;  /* 0x00610000d8b0783b */ /* 0x004ff00000000200 */
[----:B-1----:R-:W1:Y:S08]  /*14e20*/  LDSM.16.M88.4 R188, [R214+0x3100] ;  /* 0x00310000d6bc783b */ /* 0x002e700000000200 */
[----:B---3--:R-:W2:Y:S08]  /*14e30*/  LDSM.16.M88.4 R196, [R214+0x3900] ;  /* 0x00390000d6c4783b */ /* 0x008eb00000000200 */
[----:B------:R-:W3:Y:S08]  /*14e40*/  LDSM.16.M88.4 R200, [R214+0x4100] ;  /* 0x00410000d6c8783b */ /* 0x000ef00000000200 */
[----:B------:R-:W4:Y:S08]  /*14e50*/  LDSM.16.M88.4 R168, [R214+0x4900] ;  /* 0x00490000d6a8783b */ /* 0x000f300000000200 */
[----:B------:R-:W2:Y:S08]  /*14e60*/  LDSM.16.M88.4 R180, [R214+0x5100] ;  /* 0x00510000d6b4783b */ /* 0x000eb00000000200 */
[----:B------:R-:W3:Y:S01]  /*14e70*/  LDSM.16.M88.4 R204, [R214+0x5900] ;  /* 0x00590000d6cc783b */ /* 0x000ee20000000200 */
[-C--:B-1----:R-:W-:Y:S07]  /*14e80*/  HMMA.16816.F32 R4, R176, R188.reuse, R4 ;  /* 0x000000bcb004723c */ /* 0x082fee0000001804 */
[----:B------:R-:W-:Y:S01]  /*14e90*/  LDSM.16.M88.4 R172, [R217+0x6100] ;  /* 0x00610000d9ac783b */ /* 0x000fe20000000200 */
[C---:B------:R-:W-:Y:S07]  /*14ea0*/  HMMA.16816.F32 R8, R192.reuse, R188, R8 ;  /* 0x000000bcc008723c */ /* 0x040fee0000001808 */
[----:B------:R-:W1:Y:S01]  /*14eb0*/  LDSM.16.M88.4 R184, [R213] ;  /* 0x00000000d5b8783b */ /* 0x000e620000000200 */
[-C--:B------:R-:W-:Y:S08]  /*14ec0*/  HMMA.16816.F32 R12, R192, R190.reuse, R12 ;  /* 0x000000bec00c723c */ /* 0x080ff0000000180c */
[C---:B------:R-:W-:Y:S01]  /*14ed0*/  HMMA.16816.F32 R16, R176.reuse, R190, R16 ;  /* 0x000000beb010723c */ /* 0x040fe20000001810 */
[----:B------:R-:W1:Y:S07]  /*14ee0*/  LDSM.16.M88.4 R188, [R217+0x8100] ;  /* 0x00810000d9bc783b */ /* 0x000e6e0000000200 */
[-C--:B--2---:R-:W-:Y:S08]  /*14ef0*/  HMMA.16816.F32 R20, R176, R196.reuse, R20 ;  /* 0x000000c4b014723c */ /* 0x084ff00000001814 */
[C---:B------:R-:W-:Y:S08]  /*14f00*/  HMMA.16816.F32 R24, R192.reuse, R196, R24 ;  /* 0x000000c4c018723c */ /* 0x040ff00000001818 */
[-C--:B------:R-:W-:Y:S08]  /*14f10*/  HMMA.16816.F32 R28, R192, R198.reuse, R28 ;  /* 0x000000c6c01c723c */ /* 0x080ff0000000181c */
[C---:B------:R-:W-:Y:S08]  /*14f20*/  HMMA.16816.F32 R32, R176.reuse, R198, R32 ;  /* 0x000000c6b020723c */ /* 0x040ff00000001820 */
        /* <DEDUP_REMOVED lines=17> */
[C---:B------:R-:W-:Y:S08]  /*15040*/  HMMA.16816.F32 R8, R188.reuse, R184, R8 ;  /* 0x000000b8bc08723c */ /* 0x040ff00000001808 */
        /* <DEDUP_REMOVED lines=27> */
[----:B------:R-:W4:Y:S01]  /*15200*/  MUFU.TANH R241, R12 ;  /* 0x0000000c00f17308 */ /* 0x000f220000002400 */
[----:B--2---:R-:W-:Y:S09]  /*15210*/  STL [R1+0x4], R2 ;  /* 0x0000040201007387 */ /* 0x004ff20000100800 */
[----:B------:R-:W2:Y:S01]  /*15220*/  MUFU.TANH R229, R13 ;  /* 0x0000000d00e57308 */ /* 0x000ea20000002400 */
[----:B---3--:R-:W3:Y:S01]  /*15230*/  LDSM.16.M88.4 R8, [R213+0x1000] ;  /* 0x00100000d508783b */ /* 0x008ee20000000200 */
[-C--:B-1----:R-:W-:Y:S08]  /*15240*/  HMMA.16816.F32 R20, R172, R4.reuse, R20 ;  /* 0x00000004ac14723c */ /* 0x082ff00000001814 */
[----:B------:R-:W1:Y:S01]  /*15250*/  MUFU.TANH R250, R14 ;  /* 0x0000000e00fa7308 */ /* 0x000e620000002400 */
[----:B----4-:R-:W-:Y:S01]  /*15260*/  STL [R1], R0 ;  /* 0x0000000001007387 */ /* 0x010fe20000100800 */
[C---:B------:R-:W-:Y:S08]  /*15270*/  HMMA.16816.F32 R24, R188.reuse, R4, R24 ;  /* 0x00000004bc18723c */ /* 0x040ff00000001818 */
[----:B------:R-:W4:Y:S01]  /*15280*/  MUFU.TANH R249, R15 ;  /* 0x0000000f00f97308 */ /* 0x000f220000002400 */
        /* <DEDUP_REMOVED lines=13> */
[----:B------:R-:W3:Y:S01]  /*15360*/  MUFU.TANH R192, R18 ;  /* 0x0000001200c07308 */ /* 0x000ee20000002400 */
        /* <DEDUP_REMOVED lines=11> */
[----:B------:R-:W2:Y:S02]  /*15420*/  LDSM.16.M88.4 R8, [R213+0x2000] ;  /* 0x00200000d508783b */ /* 0x000ea40000000200 */
        /* <DEDUP_REMOVED lines=21> */
[-C--:B--2---:R-:W-:Y:S05]  /*15580*/  HMMA.16816.F32 R68, R172, R8.reuse, R68 ;  /* 0x00000008ac44723c */ /* 0x084fea0000001844 */
[----:B------:R-:W-:Y:S02]  /*15590*/  FMUL.FTZ R51, R51, c[0x0][0x320] ;  /* 0x0000c80033337a20 */ /* 0x000fe40000410000 */
[----:B------:R-:W-:Y:S01]  /*155a0*/  FMUL.FTZ R52, R52, c[0x0][0x320] ;  /* 0x0000c80034347a20 */ /* 0x000fe20000410000 */
[----:B------:R2:W1:Y:S01]  /*155b0*/  MUFU.TANH R181, R58 ;  /* 0x0000003a00b57308 */ /* 0x0004620000002400 */
[C---:B------:R-:W-:Y:S04]  /*155c0*/  HMMA.16816.F32 R72, R188.reuse, R8, R72 ;  /* 0x00000008bc48723c */ /* 0x040fe80000001848 */
[----:B------:R-:W-:Y:S02]  /*155d0*/  FMUL.FTZ R53, R53, c[0x0][0x320] ;  /* 0x0000c80035357a20 */ /* 0x000fe40000410000 */
[----:B------:R-:W-:Y:S02]  /*155e0*/  FMUL.FTZ R54, R54, c[0x0][0x320] ;  /* 0x0000c80036367a20 */ /* 0x000fe40000410000 */
[-C--:B------:R-:W-:Y:S01]  /*155f0*/  HMMA.16816.F32 R76, R188, R10.reuse, R76 ;  /* 0x0000000abc4c723c */ /* 0x080fe2000000184c */
[----:B------:R3:W3:Y:S03]  /*15600*/  MUFU.TANH R206, R25 ;  /* 0x0000001900ce7308 */ /* 0x0006e60000002400 */
[----:B------:R-:W-:Y:S02]  /*15610*/  FMUL.FTZ R55, R55, c[0x0][0x320] ;  /* 0x0000c80037377a20 */ /* 0x000fe40000410000 */
[----:B------:R-:W-:Y:S02]  /*15620*/  FMUL.FTZ R56, R56, c[0x0][0x320] ;  /* 0x0000c80038387a20 */ /* 0x000fe40000410000 */
[C---:B------:R-:W-:Y:S03]  /*15630*/  HMMA.16816.F32 R80, R172.reuse, R10, R80 ;  /* 0x0000000aac50723c */ /* 0x040fe60000001850 */
[----:B------:R3:W3:Y:S01]  /*15640*/  MUFU.TANH R238, R26 ;  /* 0x0000001a00ee7308 */ /* 0x0006e20000002400 */
[----:B------:R-:W-:Y:S02]  /*15650*/  FMUL.FTZ R59, R59, c[0x0][0x320] ;  /* 0x0000c8003b3b7a20 */ /* 0x000fe40000410000 */
[----:B------:R-:W-:Y:S01]  /*15660*/  FMUL.FTZ R60, R60, c[0x0][0x320] ;  /* 0x0000c8003c3c7a20 */ /* 0x000fe20000410000 */
[----:B--2---:R-:W2:Y:S01]  /*15670*/  LDL R58, [R1+0x28] ;  /* 0x00002800013a7983 */ /* 0x004ea20000100800 */
[-C--:B-1----:R-:W-:Y:S04]  /*15680*/  HMMA.16816.F32 R84, R172, R4.reuse, R84 ;  /* 0x00000004ac54723c */ /* 0x082fe80000001854 */
        /* <DEDUP_REMOVED lines=81> */
[----:B------:R1:W1:Y:S01]  /*15ba0*/  MUFU.TANH R168, R56 ;  /* 0x0000003800a87308 */ /* 0x0002620000002400 */
[----:B--2---:R-:W-:Y:S09]  /*15bb0*/  ISETP.GT.AND P0, PT, R227, R58, PT ;  /* 0x0000003ae300720c */ /* 0x004ff20003f04270 */
        /* <DEDUP_REMOVED lines=104> */
.L_x_547:
        /* <DEDUP_REMOVED lines=10> */
[----:B------:R-:W-:Y:S02]  /*162e0*/  IMAD.U32 R0, RZ, RZ, UR8 ;  /* 0x00000008ff007e24 */ /* 0x000fe4000f8e00ff */
[----:B------:R-:W1:Y:S01]  /*162f0*/  SHFL.IDX PT, R4, R5, RZ, 0x1c1f ;  /* 0x001c1fff05047589 */ /* 0x000e6200000e0000 */
[----:B---3--:R-:W-:Y:S01]  /*16300*/  IADD3 R7, -R3, 0x1, R2 ;  /* 0x0000000103077810 */ /* 0x008fe20007ffe102 */
[----:B------:R-:W-:Y:S03]  /*16310*/  IMAD.IADD R8, R2, 0x1, -R3 ;  /* 0x0000000102087824 */ /* 0x000fe600078e0a03 */
[----:B------:R-:W-:Y:S04]  /*16320*/  IADD3 R7, R7, -c[0x0][0x168], R0 ;  /* 0x80005a0007077a10 */ /* 0x000fe80007ffe000 */
        /* <DEDUP_REMOVED lines=20> */
.L_x_550:
[----:B------:R-:W-:Y:S04]  /*16470*/  MOV R9, c[0x0][0x32c] ;  /* 0x0000cb0000097a02 */ /* 0x000fe80000000f00 */
[----:B------:R-:W-:Y:S11]  /*16480*/  ISETP.NE.AND P0, PT, R9, 0x1, PT ;  /* 0x000000010900780c */ /* 0x000ff60003f05270 */
[----:B------:R-:W-:Y:S02]  /*16490*/  @!UPT UIADD3 URZ, URZ, URZ, URZ ;  /* 0x0000003f3f3ff290 */ /* 0x000fe4000fffe03f */
[----:B------:R-:W-:Y:S05]  /*164a0*/  @P0 IMAD.HI.U32 R9, R4, c[0x0][0x330], RZ ;  /* 0x0000cc0004090a27 */ /* 0x000fea00078e00ff */
[----:B------:R-:W-:Y:S02]  /*164b0*/  @P0 SHF.R.U32.HI R4, RZ, c[0x0][0x334], R9 ;  /* 0x0000cd00ff040a19 */ /* 0x000fe40000011609 */
.L_x_551:
[----:B------:R-:W-:Y:S05]  /*164c0*/  BSYNC B0 ;  /* 0x0000000000007941 */ /* 0x000fea0003800000 */
.L_x_549:
[----:B------:R-:W-:Y:S05]  /*164d0*/  IMAD R4, R4, c[0x0][0x32c], R8 ;  /* 0x0000cb0004047a24 */ /* 0x000fea00078e0208 */
[----:B------:R-:W-:Y:S02]  /*164e0*/  IADD3 R9, R4, c[0x0][0x32c], RZ ;  /* 0x0000cb0004097a10 */ /* 0x000fe40007ffe0ff */
[----:B------:R-:W-:Y:S02]  /*164f0*/  IMNMX R0, R0, R4, !PT ;  /* 0x0000000400007217 */ /* 0x000fe40007800200 */
[----:B------:R-:W-:Y:S02]  /*16500*/  IMNMX R3, R3, R9, PT ;  /* 0x0000000903037217 */ /* 0x000fe40003800200 */
.L_x_548:
[C---:B------:R-:W-:Y:S02]  /*16510*/  ISETP.GE.AND P0, PT, R2.reuse, 0x2, PT ;  /* 0x000000020200780c */ /* 0x040fe40003f06270 */
[----:B------:R-:W-:Y:S02]  /*16520*/  ISETP.GE.AND P2, PT, R2, 0xa, PT ;  /* 0x0000000a0200780c */ /* 0x000fe40003f46270 */
[----:B------:R-:W-:Y:S02]  /*16530*/  P2R R26, PR, RZ, 0x1 ;  /* 0x00000001ff1a7803 */ /* 0x000fe40000000000 */
[----:B------:R-:W-:Y:S02]  /*16540*/  ISETP.GT.AND P0, PT, R0, 0x1, !P0 ;  /* 0x000000010000780c */ /* 0x000fe40004704270 */
        /* <DEDUP_REMOVED lines=103> */
[C---:B------:R-:W-:Y:S04]  /*16bc0*/  ISETP.LT.OR P0, PT, R3.reuse, 0x59, P0 ;  /* 0x000000590300780c */ /* 0x040fe80000701670 */
[----:B------:R-:W-:Y:S02]  /*16bd0*/  FSEL R251, R96, -INF , !P0 ;  /* 0xff80000060fb7808 */ /* 0x000fe40004000000 */
[----:B------:R-:W-:Y:S04]  /*16be0*/  ISETP.GT.AND P0, PT, R0, RZ, !P2 ;  /* 0x000000ff0000720c */ /* 0x000fe80005704270 */
[C---:B------:R-:W-:Y:S04]  /*16bf0*/  ISETP.LT.OR P0, PT, R3.reuse, 0x1, P0 ;  /* 0x000000010300780c */ /* 0x040fe80000701670 */
[----:B------:R-:W-:Y:S02]  /*16c00*/  FSEL R29, R200, -INF , !P0 ;  /* 0xff800000c81d7808 */ /* 0x000fe40004000000 */
[----:B------:R-:W-:Y:S04]  /*16c10*/  ISETP.GE.AND P0, PT, R2, 0x5a, PT ;  /* 0x0000005a0200780c */ /* 0x000fe80003f06270 */
[----:B------:R-:W-:Y:S04]  /*16c20*/  ISETP.GT.AND P2, PT, R0, 0x59, !P0 ;  /* 0x000000590000780c */ /* 0x000fe80004744270 */
[----:B------:R-:W-:Y:S02]  /*16c30*/  ISETP.LT.OR P2, PT, R3, 0x5a, P2 ;  /* 0x0000005a0300780c */ /* 0x000fe40001741670 */
[----:B------:R-:W1:Y:S02]  /*16c40*/  SHFL.IDX PT, R3, R5, 0x1, 0x1c1f ;  /* 0x003c1f0005037f89 */ /* 0x000e6400000e0000 */
[----:B------:R-:W-:Y:S02]  /*16c50*/  FSEL R252, R97, -INF , !P2 ;  /* 0xff80000061fc7808 */ /* 0x000fe40005000000 */
[----:B------:R-:W-:Y:S01]  /*16c60*/  PLOP3.LUT P2, PT, PT, PT, UP1, 0x40, 0x0 ;  /* 0x000000000000781c */ /* 0x000fe20003f4e818 */
[--C-:B-1----:R-:W-:Y:S02]  /*16c70*/  IMAD.IADD R2, R6, 0x1, R3.reuse ;  /* 0x0000000106027824 */ /* 0x102fe400078e0203 */
[----:B------:R-:W-:Y:S10]  /*16c80*/  IMAD.IADD R0, R7, 0x1, R3 ;  /* 0x0000000107007824 */ /* 0x000ff400078e0203 */
        /* <DEDUP_REMOVED lines=16> */
.L_x_554:
[----:B------:R-:W-:Y:S04]  /*16d90*/  MOV R28, 0x1 ;  /* 0x00000001001c7802 */ /* 0x000fe80000000f00 */
[----:B------:R-:W-:Y:S11]  /*16da0*/  ISETP.NE.AND P2, PT, R28, c[0x0][0x32c], PT ;  /* 0x0000cb001c007a0c */ /* 0x000ff60003f45270 */
[----:B------:R-:W-:Y:S02]  /*16db0*/  @!UPT UIADD3 URZ, URZ, URZ, URZ ;  /* 0x0000003f3f3ff290 */ /* 0x000fe4000fffe03f */
[----:B------:R-:W-:Y:S05]  /*16dc0*/  @P2 IMAD.HI.U32 R28, R3, c[0x0][0x330], RZ ;  /* 0x0000cc00031c2a27 */ /* 0x000fea00078e00ff */
[----:B------:R-:W-:Y:S02]  /*16dd0*/  @P2 SHF.R.U32.HI R3, RZ, c[0x0][0x334], R28 ;  /* 0x0000cd00ff032a19 */ /* 0x000fe4000001161c */
.L_x_555:
[----:B------:R-:W-:Y:S05]  /*16de0*/  BSYNC B0 ;  /* 0x0000000000007941 */ /* 0x000fea0003800000 */
.L_x_553:
[----:B------:R-:W-:Y:S05]  /*16df0*/  IMAD R3, R3, c[0x0][0x32c], R8 ;  /* 0x0000cb0003037a24 */ /* 0x000fea00078e0208 */
[----:B------:R-:W-:Y:S02]  /*16e00*/  IADD3 R28, R3, c[0x0][0x32c], RZ ;  /* 0x0000cb00031c7a10 */ /* 0x000fe40007ffe0ff */
[----:B------:R-:W-:Y:S02]  /*16e10*/  IMNMX R0, R0, R3, !PT ;  /* 0x0000000300007217 */ /* 0x000fe40007800200 */
[----:B------:R-:W-:Y:S02]  /*16e20*/  IMNMX R2, R2, R28, PT ;  /* 0x0000001c02027217 */ /* 0x000fe40003800200 */
.L_x_552:
        /* <DEDUP_REMOVED lines=113> */
.L_x_558:
[----:B------:R-:W-:Y:S04]  /*17540*/  MOV R28, c[0x0][0x32c] ;  /* 0x0000cb00001c7a02 */ /* 0x000fe80000000f00 */
[----:B------:R-:W-:Y:S11]  /*17550*/  ISETP.NE.AND P2, PT, R28, 0x1, PT ;  /* 0x000000011c00780c */ /* 0x000ff60003f45270 */
[----:B------:R-:W-:Y:S02]  /*17560*/  @!UPT UIADD3 URZ, URZ, URZ, URZ ;  /* 0x0000003f3f3ff290 */ /* 0x000fe4000fffe03f */
[----:B------:R-:W-:Y:S05]  /*17570*/  @P2 IMAD.HI.U32 R28, R3, c[0x0][0x330], RZ ;  /* 0x0000cc00031c2a27 */ /* 0x000fea00078e00ff */
[----:B------:R-:W-:Y:S02]  /*17580*/  @P2 SHF.R.U32.HI R3, RZ, c[0x0][0x334], R28 ;  /* 0x0000cd00ff032a19 */ /* 0x000fe4000001161c */
.L_x_559:
[----:B------:R-:W-:Y:S05]  /*17590*/  BSYNC B0 ;  /* 0x0000000000007941 */ /* 0x000fea0003800000 */
.L_x_557:
[----:B------:R-:W-:Y:S05]  /*175a0*/  IMAD R3, R3, c[0x0][0x32c], R8 ;  /* 0x0000cb0003037a24 */ /* 0x000fea00078e0208 */
[----:B------:R-:W-:Y:S02]  /*175b0*/  IADD3 R28, R3, c[0x0][0x32c], RZ ;  /* 0x0000cb00031c7a10 */ /* 0x000fe40007ffe0ff */
[----:B------:R-:W-:Y:S02]  /*175c0*/  IMNMX R0, R0, R3, !PT ;  /* 0x0000000300007217 */ /* 0x000fe40007800200 */
[----:B------:R-:W-:Y:S02]  /*175d0*/  IMNMX R2, R2, R28, PT ;  /* 0x0000001c02027217 */ /* 0x000fe40003800200 */
.L_x_556:
        /* <DEDUP_REMOVED lines=113> */
.L_x_562:
[----:B------:R-:W-:Y:S04]  /*17cf0*/  MOV R5, c[0x0][0x32c] ;  /* 0x0000cb0000057a02 */ /* 0x000fe80000000f00 */
[----:B------:R-:W-:Y:S11]  /*17d00*/  ISETP.NE.AND P2, PT, R5, 0x1, PT ;  /* 0x000000010500780c */ /* 0x000ff60003f45270 */
[----:B------:R-:W-:Y:S02]  /*17d10*/  @!UPT UIADD3 URZ, URZ, URZ, URZ ;  /* 0x0000003f3f3ff290 */ /* 0x000fe4000fffe03f */
[----:B------:R-:W-:Y:S05]  /*17d20*/  @P2 IMAD.HI.U32 R5, R3, c[0x0][0x330], RZ ;  /* 0x0000cc0003052a27 */ /* 0x000fea00078e00ff */
[----:B------:R-:W-:Y:S02]  /*17d30*/  @P2 SHF.R.U32.HI R3, RZ, c[0x0][0x334], R5 ;  /* 0x0000cd00ff032a19 */ /* 0x000fe40000011605 */
.L_x_563:
[----:B------:R-:W-:Y:S05]  /*17d40*/  BSYNC B0 ;  /* 0x0000000000007941 */ /* 0x000fea0003800000 */
.L_x_561:
[----:B------:R-:W-:Y:S05]  /*17d50*/  IMAD R8, R3, c[0x0][0x32c], R8 ;  /* 0x0000cb0003087a24 */ /* 0x000fea00078e0208 */
[----:B------:R-:W-:Y:S02]  /*17d60*/  IADD3 R3, R8, c[0x0][0x32c], RZ ;  /* 0x0000cb0008037a10 */ /* 0x000fe40007ffe0ff */
[----:B------:R-:W-:Y:S02]  /*17d70*/  IMNMX R0, R0, R8, !PT ;  /* 0x0000000800007217 */ /* 0x000fe40007800200 */
[----:B------:R-:W-:Y:S02]  /*17d80*/  IMNMX R2, R2, R3, PT ;  /* 0x0000000302027217 */ /* 0x000fe40003800200 */
.L_x_560:
[----:B------:R-:W2:Y:S01]  /*17d90*/  LDL.LU R5, [R1+0x4] ;  /* 0x0000040001057983 */ /* 0x000ea20000300800 */
[----:B------:R-:W-:Y:S02]  /*17da0*/  ISETP.NE.AND P2, PT, R27, RZ, PT ;  /* 0x000000ff1b00720c */ /* 0x000fe40003f45270 */
[----:B------:R-:W-:Y:S01]  /*17db0*/  MOV R52, R58 ;  /* 0x0000003a00347202 */ /* 0x000fe20000000f00 */
[----:B------:R-:W3:Y:S01]  /*17dc0*/  LDL.LU R3, [R1] ;  /* 0x0000000001037983 */ /* 0x000ee20000300800 */
[----:B------:R-:W-:Y:S02]  /*17dd0*/  ISETP.GT.AND P2, PT, R0, RZ, !P2 ;  /* 0x000000ff0000720c */ /* 0x000fe40005744270 */
[----:B------:R-:W-:Y:S01]  /*17de0*/  FMNMX.FTZ R72, R29, R100, !PT ;  /* 0x000000641d487209 */ /* 0x000fe20007810000 */
[----:B------:R-:W-:Y:S01]  /*17df0*/  IMAD.MOV.U32 R80, RZ, RZ, R52 ;  /* 0x000000ffff507224 */ /* 0x000fe200078e0034 */
[----:B------:R-:W-:Y:S02]  /*17e00*/  ISETP.LT.OR P2, PT, R2, 0x1, P2 ;  /* 0x000000010200780c */ /* 0x000fe40001741670 */
[----:B------:R-:W-:Y:S01]  /*17e10*/  FMNMX.FTZ R72, R31, R72, !PT ;  /* 0x000000481f487209 */ /* 0x000fe20007810000 */
[----:B------:R-:W-:Y:S01]  /*17e20*/  IMAD.MOV.U32 R85, RZ, RZ, R80 ;  /* 0x000000ffff557224 */ /* 0x000fe200078e0050 */
[----:B------:R-:W-:Y:S01]  /*17e30*/  ISETP.GT.AND P1, PT, R0, 0x50, !P1 ;  /* 0x000000500000780c */ /* 0x000fe20004f24270 */
[----:B------:R-:W-:Y:S01]  /*17e40*/  LDSM.16.MT88.4 R80, [R211+0x100] ;  /* 0x00010000d350783b */ /* 0x000fe20000004200 */
[----:B------:R-:W-:Y:S02]  /*17e50*/  FMNMX.FTZ R72, R32, R72, !PT ;  /* 0x0000004820487209 */ /* 0x000fe40007810000 */
[----:B------:R-:W-:Y:S02]  /*17e60*/  ISETP.LT.OR P1, PT, R2, 0x51, P1 ;  /* 0x000000510200780c */ /* 0x000fe40000f21670 */
[----:B------:R-:W-:Y:S02]  /*17e70*/  FMNMX.FTZ R72, R34, R72, !PT ;  /* 0x0000004822487209 */ /* 0x000fe40007810000 */
[----:B------:R-:W-:Y:S02]  /*17e80*/  ISETP.GT.AND P0, PT, R0, 0x59, !P0 ;  /* 0x000000590000780c */ /* 0x000fe40004704270 */
[----:B------:R-:W-:Y:S02]  /*17e90*/  FMNMX.FTZ R72, R40, R72, !PT ;  /* 0x0000004828487209 */ /* 0x000fe40007810000 */
[----:B------:R-:W-:Y:S02]  /*17ea0*/  ISETP.LT.OR P0, PT, R2, 0x5a, P0 ;  /* 0x0000005a0200780c */ /* 0x000fe40000701670 */
[----:B------:R-:W-:Y:S02]  /*17eb0*/  FMNMX.FTZ R72, R42, R72, !PT ;  /* 0x000000482a487209 */ /* 0x000fe40007810000 */
[----:B------:R-:W-:Y:S02]  /*17ec0*/  FSEL R73, R79, -INF , !P0 ;  /* 0xff8000004f497808 */ /* 0x000fe40004000000 */
[----:B------:R-:W-:Y:S02]  /*17ed0*/  FMNMX.FTZ R72, R44, R72, !PT ;  /* 0x000000482c487209 */ /* 0x000fe40007810000 */
[C---:B------:R-:W-:Y:S02]  /*17ee0*/  ISETP.GT.AND P6, PT, R0.reuse, 0x51, !P6 ;  /* 0x000000510000780c */ /* 0x040fe400077c4270 */
[----:B------:R-:W-:Y:S02]  /*17ef0*/  FMNMX.FTZ R72, R47, R72, !PT ;  /* 0x000000482f487209 */ /* 0x000fe40007810000 */
[----:B------:R-:W-:Y:S02]  /*17f00*/  ISETP.GT.AND P5, PT, R0, 0x58, !P5 ;  /* 0x000000580000780c */ /* 0x000fe40006fa4270 */
[----:B------:R-:W-:Y:S02]  /*17f10*/  FMNMX.FTZ R72, R57, R72, !PT ;  /* 0x0000004839487209 */ /* 0x000fe40007810000 */
[----:B------:R-:W-:Y:S02]  /*17f20*/  ISETP.LT.OR P6, PT, R2, 0x52, P6 ;  /* 0x000000520200780c */ /* 0x000fe400037c1670 */
[----:B------:R-:W-:Y:S02]  /*17f30*/  FMNMX.FTZ R72, R90, R72, !PT ;  /* 0x000000485a487209 */ /* 0x000fe40007810000 */
[----:B------:R-:W-:Y:S02]  /*17f40*/  ISETP.LT.OR P5, PT, R2, 0x59, P5 ;  /* 0x000000590200780c */ /* 0x000fe40002fa1670 */
        /* <DEDUP_REMOVED lines=14> */
[----:B------:R-:W-:Y:S02]  /*18030*/  FMNMX.FTZ R72, R252, R72, !PT ;  /* 0x00000048fc487209 */ /* 0x000fe40007810000 */
[----:B--2---:R-:W-:Y:S02]  /*18040*/  FSEL R8, R5, -INF , !P2 ;  /* 0xff80000005087808 */ /* 0x004fe40005000000 */
[----:B------:R-:W-:Y:S01]  /*18050*/  ISETP.NE.AND P2, PT, R26, RZ, PT ;  /* 0x000000ff1a00720c */ /* 0x000fe20003f45270 */
[----:B------:R-:W1:Y:S03]  /*18060*/  SHFL.BFLY PT, R5, R72, 0x2, 0x1f ;  /* 0x0c401f0048057f89 */ /* 0x000e6600000e0000 */
[----:B------:R-:W-:Y:S04]  /*18070*/  ISETP.GT.AND P2, PT, R0, 0x1, !P2 ;  /* 0x000000010000780c */ /* 0x000fe80005744270 */
[----:B------:R-:W-:Y:S04]  /*18080*/  ISETP.LT.OR P2, PT, R2, 0x2, P2 ;  /* 0x000000020200780c */ /* 0x000fe80001741670 */
        /* <DEDUP_REMOVED lines=58> */
[----:B------:R-:W-:Y:S01]  /*18430*/  ISETP.NE.AND P2, PT, R17, RZ, PT ;  /* 0x000000ff1100720c */ /* 0x000fe20003f45270 */
[----:B------:R-:W2:Y:S01]  /*18440*/  SHFL.BFLY PT, R71, R3, 0x2, 0x1f ;  /* 0x0c401f0003477f89 */ /* 0x000ea200000e0000 */
[----:B-1----:R-:W-:Y:S02]  /*18450*/  FMNMX.FTZ R72, R72, R5, !PT ;  /* 0x0000000548487209 */ /* 0x002fe40007810000 */
[----:B------:R-:W-:Y:S02]  /*18460*/  ISETP.GT.AND P2, PT, R0, 0x28, !P2 ;  /* 0x000000280000780c */ /* 0x000fe40005744270 */
[----:B------:R-:W-:Y:S02]  /*18470*/  FMNMX.FTZ R5, R8, R103, !PT ;  /* 0x0000006708057209 */ /* 0x000fe40007810000 */
[----:B------:R-:W-:Y:S01]  /*18480*/  ISETP.LT.OR P2, PT, R2, 0x29, P2 ;  /* 0x000000290200780c */ /* 0x000fe20001741670 */
[----:B------:R-:W1:Y:S01]  /*18490*/  SHFL.BFLY PT, R6, R72, 0x1, 0x1f ;  /* 0x0c201f0048067f89 */ /* 0x000e6200000e0000 */
        /* <DEDUP_REMOVED lines=10> */
[----:B--2---:R-:W-:Y:S02]  /*18540*/  FMNMX.FTZ R71, R3, R71, !PT ;  /* 0x0000004703477209 */ /* 0x004fe40007810000 */
[----:B------:R-:W-:Y:S02]  /*18550*/  ISETP.GT.AND P2, PT, R0, 0x30, !P2 ;  /* 0x000000300000780c */ /* 0x000fe40005744270 */
[----:B-1----:R-:W-:Y:S02]  /*18560*/  FMNMX.FTZ R72, R72, R6, !PT ;  /* 0x0000000648487209 */ /* 0x002fe40007810000 */
        /* <DEDUP_REMOVED lines=14> */
[----:B-1----:R-:W-:Y:S02]  /*18650*/  FMNMX.FTZ R71, R71, R6, !PT ;  /* 0x0000000647477209 */ /* 0x002fe40007810000 */
[----:B------:R-:W-:Y:S02]  /*18660*/  ISETP.LT.OR P2, PT, R2, 0x39, P2 ;  /* 0x000000390200780c */ /* 0x000fe40001741670 */
[----:B------:R-:W-:Y:S02]  /*18670*/  FSEL R198, R180, -INF , !P1 ;  /* 0xff800000b4c67808 */ /* 0x000fe40004800000 */
[----:B------:R-:W-:Y:S02]  /*18680*/  FSEL R185, R59, -INF , !P2 ;  /* 0xff8000003bb97808 */ /* 0x000fe40005000000 */
[----:B------:R-:W-:Y:S02]  /*18690*/  ISETP.NE.AND P2, PT, R12, RZ, PT ;  /* 0x000000ff0c00720c */ /* 0x000fe40003f45270 */
[----:B------:R-:W-:Y:S02]  /*186a0*/  FSETP.NEU.FTZ.AND P1, PT, R71, -INF , PT ;  /* 0xff8000004700780b */ /* 0x000fe40003f3d000 */
[----:B------:R-:W-:Y:S02]  /*186b0*/  ISETP.GT.AND P2, PT, R0, 0x39, !P2 ;  /* 0x000000390000780c */ /* 0x000fe40005744270 */
[----:B------:R-:W-:Y:S02]  /*186c0*/  FSEL R180, R91, -INF , !P5 ;  /* 0xff8000005bb47808 */ /* 0x000fe40006800000 */
[----:B------:R-:W-:Y:S04]  /*186d0*/  ISETP.LT.OR P2, PT, R2, 0x3a, P2 ;  /* 0x0000003a0200780c */ /* 0x000fe80001741670 */
[----:B------:R-:W-:Y:S02]  /*186e0*/  FSEL R187, R63, -INF , !P2 ;  /* 0xff8000003fbb7808 */ /* 0x000fe40005000000 */
[----:B------:R-:W-:Y:S04]  /*186f0*/  ISETP.NE.AND P2, PT, R11, RZ, PT ;  /* 0x000000ff0b00720c */ /* 0x000fe80003f45270 */
[----:B------:R-:W-:Y:S04]  /*18700*/  ISETP.GT.AND P2, PT, R0, 0x40, !P2 ;  /* 0x000000400000780c */ /* 0x000fe80005744270 */
[----:B------:R-:W-:Y:S04]  /*18710*/  ISETP.LT.OR P2, PT, R2, 0x41, P2 ;  /* 0x000000410200780c */ /* 0x000fe80001741670 */
[----:B------:R-:W-:Y:S01]  /*18720*/  FSEL R197, R74, -INF , !P2 ;  /* 0xff8000004ac57808 */ /* 0x000fe20005000000 */
[----:B------:R-:W-:Y:S01]  /*18730*/  FMUL.FTZ R74, R72, c[0x0][0x2d0] ;  /* 0x0000b400484a7a20 */ /* 0x000fe20000410000 */
[----:B------:R-:W-:Y:S04]  /*18740*/  ISETP.NE.AND P2, PT, R10, RZ, PT ;  /* 0x000000ff0a00720c */ /* 0x000fe80003f45270 */
[----:B------:R-:W-:Y:S04]  /*18750*/  ISETP.GT.AND P2, PT, R0, 0x41, !P2 ;  /* 0x000000410000780c */ /* 0x000fe80005744270 */
[----:B------:R-:W-:Y:S04]  /*18760*/  ISETP.LT.OR P2, PT, R2, 0x42, P2 ;  /* 0x000000420200780c */ /* 0x000fe80001741670 */
[----:B------:R-:W-:Y:S01]  /*18770*/  FSEL R201, R75, -INF , !P2 ;  /* 0xff8000004bc97808 */ /* 0x000fe20005000000 */
[----:B------:R-:W-:Y:S01]  /*18780*/  FMUL.FTZ R75, R71, c[0x0][0x2d0] ;  /* 0x0000b400474b7a20 */ /* 0x000fe20000410000 */
[----:B------:R-:W-:Y:S04]  /*18790*/  ISETP.NE.AND P2, PT, R9, RZ, PT ;  /* 0x000000ff0900720c */ /* 0x000fe80003f45270 */
[----:B------:R-:W-:Y:S02]  /*187a0*/  ISETP.GT.AND P2, PT, R0, 0x48, !P2 ;  /* 0x000000480000780c */ /* 0x000fe40005744270 */
[----:B------:R-:W-:Y:S02]  /*187b0*/  FSEL R75, R75, RZ, P1 ;  /* 0x000000ff4b4b7208 */ /* 0x000fe40000800000 */
[----:B------:R-:W-:Y:S03]  /*187c0*/  ISETP.LT.OR P2, PT, R2, 0x49, P2 ;  /* 0x000000490200780c */ /* 0x000fe60001741670 */
[--C-:B------:R-:W-:Y:S01]  /*187d0*/  FFMA.FTZ R12, R43, c[0x0][0x2d0], -R75.reuse ;  /* 0x0000b4002b0c7a23 */ /* 0x100fe2000001084b */
[----:B------:R-:W-:Y:S02]  /*187e0*/  FSEL R202, R78, -INF , !P2 ;  /* 0xff8000004eca7808 */ /* 0x000fe40005000000 */
[----:B------:R-:W-:Y:S01]  /*187f0*/  ISETP.NE.AND P2, PT, R4, RZ, PT ;  /* 0x000000ff0400720c */ /* 0x000fe20003f45270 */
[----:B------:R-:W-:Y:S01]  /*18800*/  MUFU.EX2 R91, R12 ;  /* 0x0000000c005b7308 */ /* 0x000fe20000000800 */
[----:B------:R-:W-:Y:S02]  /*18810*/  FMNMX.FTZ R4, R28, R102, !PT ;  /* 0x000000661c047209 */ /* 0x000fe40007810000 */
[----:B------:R-:W-:Y:S01]  /*18820*/  ISETP.GT.AND P2, PT, R0, 0x49, !P2 ;  /* 0x000000490000780c */ /* 0x000fe20005744270 */
[--C-:B------:R-:W-:Y:S01]  /*18830*/  FFMA.FTZ R0, R33, c[0x0][0x2d0], -R75.reuse ;  /* 0x0000b40021007a23 */ /* 0x100fe2000001084b */
[----:B------:R-:W-:Y:S02]  /*18840*/  FMNMX.FTZ R4, R35, R4, !PT ;  /* 0x0000000423047209 */ /* 0x000fe40007810000 */
[----:B------:R-:W-:Y:S01]  /*18850*/  ISETP.LT.OR P2, PT, R2, 0x4a, P2 ;  /* 0x0000004a0200780c */ /* 0x000fe20001741670 */
[--C-:B------:R-:W-:Y:S01]  /*18860*/  FFMA.FTZ R2, R36, c[0x0][0x2d0], -R75.reuse ;  /* 0x0000b40024027a23 */ /* 0x100fe2000001084b */
[----:B------:R-:W-:Y:S01]  /*18870*/  FMNMX.FTZ R4, R37, R4, !PT ;  /* 0x0000000425047209 */ /* 0x000fe20007810000 */
[----:B------:R-:W-:Y:S01]  /*18880*/  MUFU.EX2 R86, R0 ;  /* 0x0000000000567308 */ /* 0x000fe20000000800 */
[----:B------:R-:W-:Y:S02]  /*18890*/  FSEL R194, R194, -INF , !P2 ;  /* 0xff800000c2c27808 */ /* 0x000fe40005000000 */
[----:B------:R-:W-:Y:S02]  /*188a0*/  FMNMX.FTZ R4, R38, R4, !PT ;  /* 0x0000000426047209 */ /* 0x000fe40007810000 */
[----:B------:R-:W-:Y:S02]  /*188b0*/  FSETP.NEU.FTZ.AND P2, PT, R72, -INF , PT ;  /* 0xff8000004800780b */ /* 0x000fe40003f5d000 */
[----:B------:R-:W-:Y:S02]  /*188c0*/  FMNMX.FTZ R4, R46, R4, !PT ;  /* 0x000000042e047209 */ /* 0x000fe40007810000 */
[----:B------:R-:W-:Y:S01]  /*188d0*/  FSEL R74, R74, RZ, P2 ;  /* 0x000000ff4a4a7208 */ /* 0x000fe20001000000 */
[----:B------:R-:W-:Y:S01]  /*188e0*/  MUFU.EX2 R250, R2 ;  /* 0x0000000200fa7308 */ /* 0x000fe20000000800 */
[----:B------:R-:W-:Y:S03]  /*188f0*/  FMNMX.FTZ R4, R49, R4, !PT ;  /* 0x0000000431047209 */ /* 0x000fe60007810000 */
[--C-:B------:R-:W-:Y:S01]  /*18900*/  FFMA.FTZ R16, R44, c[0x0][0x2d0], -R74.reuse ;  /* 0x0000b4002c107a23 */ /* 0x100fe2000001084a */
[----:B------:R-:W-:Y:S04]  /*18910*/  FMNMX.FTZ R4, R50, R4, !PT ;  /* 0x0000000432047209 */ /* 0x000fe80007810000 */
[----:B------:R-:W-:Y:S01]  /*18920*/  FMNMX.FTZ R4, R51, R4, !PT ;  /* 0x0000000433047209 */ /* 0x000fe20007810000 */
[----:B------:R-:W-:Y:S03]  /*18930*/  MUFU.EX2 R33, R16 ;  /* 0x0000001000217308 */ /* 0x000fe60000000800 */
        /* <DEDUP_REMOVED lines=12> */
[----:B------:R-:W-:Y:S01]  /*18a00*/  FMNMX.FTZ R3, R241, R4, !PT ;  /* 0x00000004f1037209 */ /* 0x000fe20007810000 */
[--C-:B------:R-:W-:Y:S03]  /*18a10*/  FFMA.FTZ R4, R29, c[0x0][0x2d0], -R74.reuse ;  /* 0x0000b4001d047a23 */ /* 0x100fe6000001084a */
[----:B------:R-:W-:Y:S01]  /*18a20*/  FMNMX.FTZ R3, R243, R3, !PT ;  /* 0x00000003f3037209 */ /* 0x000fe20007810000 */
[----:B------:R1:W-:Y:S03]  /*18a30*/  MUFU.EX2 R55, R4 ;  /* 0x0000000400377308 */ /* 0x0003e60000000800 */
[----:B------:R-:W-:Y:S04]  /*18a40*/  FMNMX.FTZ R3, R245, R3, !PT ;  /* 0x00000003f5037209 */ /* 0x000fe80007810000 */
[----:B------:R-:W-:Y:S05]  /*18a50*/  FMNMX.FTZ R3, R247, R3, !PT ;  /* 0x00000003f7037209 */ /* 0x000fea0007810000 */
[----:B------:R-:W2:Y:S01]  /*18a60*/  SHFL.BFLY PT, R7, R3, 0x2, 0x1f ;  /* 0x0c401f0003077f89 */ /* 0x000ea200000e0000 */
[----:B-1----:R-:W-:Y:S01]  /*18a70*/  FMNMX.FTZ R4, R170, R5, !PT ;  /* 0x00000005aa047209 */ /* 0x002fe20007810000 */
[--C-:B------:R-:W-:Y:S03]  /*18a80*/  FFMA.FTZ R5, R31, c[0x0][0x2d0], -R74.reuse ;  /* 0x0000b4001f057a23 */ /* 0x100fe6000001084a */
[----:B------:R-:W-:Y:S01]  /*18a90*/  FMNMX.FTZ R4, R172, R4, !PT ;  /* 0x00000004ac047209 */ /* 0x000fe20007810000 */
[----:B------:R1:W-:Y:S01]  /*18aa0*/  MUFU.EX2 R84, R5 ;  /* 0x0000000500547308 */ /* 0x0003e20000000800 */
[----:B--2---:R-:W-:Y:S05]  /*18ab0*/  FMNMX.FTZ R3, R3, R7, !PT ;  /* 0x0000000703037209 */ /* 0x004fea0007810000 */
[----:B------:R-:W2:Y:S01]  /*18ac0*/  SHFL.BFLY PT, R70, R3, 0x1, 0x1f ;  /* 0x0c201f0003467f89 */ /* 0x000ea200000e0000 */
[----:B-1----:R-:W-:Y:S01]  /*18ad0*/  FMNMX.FTZ R5, R181, R4, !PT ;  /* 0x00000004b5057209 */ /* 0x002fe20007810000 */
[----:B------:R-:W-:Y:S03]  /*18ae0*/  FFMA.FTZ R4, R32, c[0x0][0x2d0], -R74 ;  /* 0x0000b40020047a23 */ /* 0x000fe6000001084a */
[----:B------:R-:W-:Y:S01]  /*18af0*/  FMNMX.FTZ R5, R184, R5, !PT ;  /* 0x00000005b8057209 */ /* 0x000fe20007810000 */
[----:B------:R1:W-:Y:S01]  /*18b00*/  MUFU.EX2 R93, R4 ;  /* 0x00000004005d7308 */ /* 0x0003e20000000800 */
[----:B--2---:R-:W-:Y:S01]  /*18b10*/  FMNMX.FTZ R70, R3, R70, !PT ;  /* 0x0000004603467209 */ /* 0x004fe20007810000 */
[--C-:B------:R-:W-:Y:S03]  /*18b20*/  FFMA.FTZ R3, R39, c[0x0][0x2d0], -R75.reuse ;  /* 0x0000b40027037a23 */ /* 0x100fe6000001084b */
[C---:B------:R-:W-:Y:S05]  /*18b30*/  FSETP.NEU.FTZ.AND P0, PT, R70.reuse, -INF , PT ;  /* 0xff8000004600780b */ /* 0x040fea0003f1d000 */
[----:B------:R2:W3:Y:S01]  /*18b40*/  MUFU.EX2 R92, R3 ;  /* 0x00000003005c7308 */ /* 0x0004e20000000800 */
[----:B------:R-:W-:Y:S05]  /*18b50*/  FMUL.FTZ R96, R70, c[0x0][0x2d0] ;  /* 0x0000b40046607a20 */ /* 0x000fea0000410000 */
[----:B------:R-:W-:Y:S05]  /*18b60*/  FSEL R96, R96, RZ, P0 ;  /* 0x000000ff60607208 */ /* 0x000fea0000000000 */
[----:B------:R-:W-:Y:S01]  /*18b70*/  FFMA.FTZ R32, R46, c[0x0][0x2d0], -R96 ;  /* 0x0000b4002e207a23 */ /* 0x000fe20000010860 */
[----:B-1----:R-:W-:Y:S01]  /*18b80*/  FMNMX.FTZ R4, R185, R5, !PT ;  /* 0x00000005b9047209 */ /* 0x002fe20007810000 */
[----:B------:R-:W-:Y:S02]  /*18b90*/  FFMA.FTZ R5, R34, c[0x0][0x2d0], -R74 ;  /* 0x0000b40022057a23 */ /* 0x000fe4000001084a */
[--C-:B------:R-:W-:Y:S01]  /*18ba0*/  FFMA.FTZ R44, R51, c[0x0][0x2d0], -R96.reuse ;  /* 0x0000b400332c7a23 */ /* 0x100fe20000010860 */
[----:B------:R-:W-:Y:S01]  /*18bb0*/  FMNMX.FTZ R4, R187, R4, !PT ;  /* 0x00000004bb047209 */ /* 0x000fe20007810000 */
[----:B------:R1:W4:Y:S03]  /*18bc0*/  MUFU.EX2 R89, R5 ;  /* 0x0000000500597308 */ /* 0x0003260000000800 */
[----:B------:R-:W-:Y:S01]  /*18bd0*/  FMNMX.FTZ R4, R197, R4, !PT ;  /* 0x00000004c5047209 */ /* 0x000fe20007810000 */
[----:B--2---:R-:W-:Y:S01]  /*18be0*/  FFMA.FTZ R3, R28, c[0x0][0x2d0], -R96 ;  /* 0x0000b4001c037a23 */ /* 0x004fe20000010860 */
[----:B---3--:R-:W-:Y:S01]  /*18bf0*/  F2FP.PACK_AB R79, R92, R250 ;  /* 0x000000fa5c4f723e */ /* 0x008fe200000000ff */
[--C-:B------:R-:W-:Y:S01]  /*18c00*/  FFMA.FTZ R28, R48, c[0x0][0x2d0], -R75.reuse ;  /* 0x0000b400301c7a23 */ /* 0x100fe2000001084b */
[----:B------:R-:W-:Y:S03]  /*18c10*/  FMNMX.FTZ R4, R201, R4, !PT ;  /* 0x00000004c9047209 */ /* 0x000fe60007810000 */
[----:B------:R2:W-:Y:S01]  /*18c20*/  MUFU.EX2 R53, R3 ;  /* 0x0000000300357308 */ /* 0x0005e20000000800 */
[----:B------:R-:W-:Y:S01]  /*18c30*/  FFMA.FTZ R48, R57, c[0x0][0x2d0], -R74 ;  /* 0x0000b40039307a23 */ /* 0x000fe2000001084a */
[----:B------:R-:W-:Y:S04]  /*18c40*/  FMNMX.FTZ R4, R202, R4, !PT ;  /* 0x00000004ca047209 */ /* 0x000fe80007810000 */
[----:B------:R-:W-:Y:S04]  /*18c50*/  FMNMX.FTZ R4, R194, R4, !PT ;  /* 0x00000004c2047209 */ /* 0x000fe80007810000 */
[----:B------:R-:W-:Y:S01]  /*18c60*/  FMNMX.FTZ R4, R198, R4, !PT ;  /* 0x00000004c6047209 */ /* 0x000fe20007810000 */
[----:B-1----:R-:W-:Y:S01]  /*18c70*/  FFMA.FTZ R5, R30, c[0x0][0x2d0], -R75 ;  /* 0x0000b4001e057a23 */ /* 0x002fe2000001084b */
[----:B----4-:R-:W-:Y:S02]  /*18c80*/  F2FP.PACK_AB R78, R89, R93 ;  /* 0x0000005d594e723e */ /* 0x010fe400000000ff */
[----:B------:R-:W-:Y:S01]  /*18c90*/  FMNMX.FTZ R0, R188, R4, !PT ;  /* 0x00000004bc007209 */ /* 0x000fe20007810000 */
[----:B------:R-:W-:Y:S01]  /*18ca0*/  MUFU.EX2 R54, R5 ;  /* 0x0000000500367308 */ /* 0x000fe20000000800 */
[--C-:B------:R-:W-:Y:S02]  /*18cb0*/  FFMA.FTZ R4, R38, c[0x0][0x2d0], -R96.reuse ;  /* 0x0000b40026047a23 */ /* 0x100fe40000010860 */
[----:B------:R-:W-:Y:S01]  /*18cc0*/  FMNMX.FTZ R0, R180, R0, !PT ;  /* 0x00000000b4007209 */ /* 0x000fe20007810000 */
[--C-:B--2---:R-:W-:Y:S03]  /*18cd0*/  FFMA.FTZ R3, R35, c[0x0][0x2d0], -R96.reuse ;  /* 0x0000b40023037a23 */ /* 0x104fe60000010860 */
[----:B------:R-:W-:Y:S03]  /*18ce0*/  FMNMX.FTZ R0, R73, R0, !PT ;  /* 0x0000000049007209 */ /* 0x000fe60007810000 */
[----:B------:R-:W-:Y:S02]  /*18cf0*/  MUFU.EX2 R61, R4 ;  /* 0x00000004003d7308 */ /* 0x000fe40000000800 */
[----:B------:R-:W1:Y:S08]  /*18d00*/  SHFL.BFLY PT, R2, R0, 0x2, 0x1f ;  /* 0x0c401f0000027f89 */ /* 0x000e7000000e0000 */
[----:B------:R2:W-:Y:S02]  /*18d10*/  MUFU.EX2 R27, R3 ;  /* 0x00000003001b7308 */ /* 0x0005e40000000800 */
[----:B--2---:R-:W-:Y:S02]  /*18d20*/  FFMA.FTZ R3, R37, c[0x0][0x2d0], -R96 ;  /* 0x0000b40025037a23 */ /* 0x004fe40000010860 */
[----:B------:R-:W-:Y:S06]  /*18d30*/  LDSM.16.MT88.4 R36, [R212+0x100] ;  /* 0x00010000d424783b */ /* 0x000fec0000004200 */
[----:B------:R1:W2:Y:S02]  /*18d40*/  MUFU.EX2 R87, R3 ;  /* 0x0000000300577308 */ /* 0x0002a40000000800 */
[----:B-1----:R-:W-:Y:S01]  /*18d50*/  FMNMX.FTZ R3, R0, R2, !PT ;  /* 0x0000000200037209 */ /* 0x002fe20007810000 */
[----:B------:R-:W-:Y:S01]  /*18d60*/  FFMA.FTZ R2, R40, c[0x0][0x2d0], -R74 ;  /* 0x0000b40028027a23 */ /* 0x000fe2000001084a */
[----:B------:R-:W-:Y:S01]  /*18d70*/  FSEL R0, R72, RZ, P2 ;  /* 0x000000ff48007208 */ /* 0x000fe20001000000 */
[----:B------:R-:W-:Y:S01]  /*18d80*/  FFMA.FTZ R40, R50, c[0x0][0x2d0], -R96 ;  /* 0x0000b40032287a23 */ /* 0x000fe20000010860 */
[----:B--2---:R-:W-:Y:S04]  /*18d90*/  F2FP.PACK_AB R66, R61, R87 ;  /* 0x000000573d42723e */ /* 0x004fe800000000ff */
[----:B------:R1:W-:Y:S01]  /*18da0*/  MUFU.EX2 R60, R2 ;  /* 0x00000002003c7308 */ /* 0x0003e20000000800 */
[----:B------:R-:W2:Y:S01]  /*18db0*/  SHFL.BFLY PT, R4, R3, 0x1, 0x1f ;  /* 0x0c201f0003047f89 */ /* 0x000ea200000e0000 */
[----:B------:R-:W-:Y:S02]  /*18dc0*/  FADD.FTZ R0, -R0, R100 ;  /* 0x0000006400007221 */ /* 0x000fe40000010100 */
[----:B------:R-:W-:Y:S02]  /*18dd0*/  IMAD.MOV.U32 R100, RZ, RZ, R55 ;  /* 0x000000ffff647224 */ /* 0x000fe400078e0037 */
[----:B------:R-:W-:Y:S03]  /*18de0*/  FMUL.FTZ R0, R0, c[0x0][0x2d0] ;  /* 0x0000b40000007a20 */ /* 0x000fe60000410000 */
[----:B------:R-:W-:Y:S01]  /*18df0*/  F2FP.PACK_AB R76, R84, R100 ;  /* 0x00000064544c723e */ /* 0x000fe200000000ff */
[----:B------:R3:W4:Y:S01]  /*18e00*/  MUFU.EX2 R69, R0 ;  /* 0x0000000000457308 */ /* 0x0007220000000800 */
[----:B-1----:R-:W-:Y:S02]  /*18e10*/  FSEL R2, R71, RZ, P1 ;  /* 0x000000ff47027208 */ /* 0x002fe40000800000 */
[----:B--2---:R-:W-:Y:S03]  /*18e20*/  FMNMX.FTZ R3, R4, R3, !PT ;  /* 0x0000000304037209 */ /* 0x004fe60007810000 */
[----:B------:R-:W-:Y:S01]  /*18e30*/  FADD.FTZ R2, -R2, R101 ;  /* 0x0000006502027221 */ /* 0x000fe20000010100 */
[----:B------:R-:W-:Y:S01]  /*18e40*/  MOV R101, R54 ;  /* 0x0000003600657202 */ /* 0x000fe20000000f00 */
[----:B------:R-:W-:Y:S02]  /*18e50*/  FMUL.FTZ R97, R3, c[0x0][0x2d0] ;  /* 0x0000b40003617a20 */ /* 0x000fe40000410000 */
[----:B------:R-:W-:Y:S01]  /*18e60*/  FMUL.FTZ R2, R2, c[0x0][0x2d0] ;  /* 0x0000b40002027a20 */ /* 0x000fe20000410000 */
[----:B---3--:R-:W-:Y:S01]  /*18e70*/  FSEL R0, R70, RZ, P0 ;  /* 0x000000ff46007208 */ /* 0x008fe20000000000 */
[----:B----4-:R-:W-:Y:S01]  /*18e80*/  FMUL.FTZ R16, R69, R116 ;  /* 0x0000007445107220 */ /* 0x010fe20000410000 */
[----:B------:R-:W-:Y:S01]  /*18e90*/  F2FP.PACK_AB R77, R86, R101 ;  /* 0x00000065564d723e */ /* 0x000fe200000000ff */
[----:B------:R-:W1:Y:S01]  /*18ea0*/  MUFU.EX2 R68, R2 ;  /* 0x0000000200447308 */ /* 0x000e620000000800 */
[----:B------:R-:W-:Y:S01]  /*18eb0*/  FSETP.NEU.FTZ.AND P0, PT, R3, -INF , PT ;  /* 0xff8000000300780b */ /* 0x000fe20003f1d000 */
[----:B------:R-:W-:Y:S02]  /*18ec0*/  FADD.FTZ R0, -R0, R102 ;  /* 0x0000006600007221 */ /* 0x000fe40000010100 */
[----:B------:R-:W-:Y:S01]  /*18ed0*/  IMAD.MOV.U32 R102, RZ, RZ, R53 ;  /* 0x000000ffff667224 */ /* 0x000fe200078e0035 */
[----:B------:R-:W-:Y:S01]  /*18ee0*/  FSEL R97, R97, RZ, P0 ;  /* 0x000000ff61617208 */ /* 0x000fe20000000000 */
[----:B------:R-:W-:Y:S01]  /*18ef0*/  FMUL.FTZ R0, R0, c[0x0][0x2d0] ;  /* 0x0000b40000007a20 */ /* 0x000fe20000410000 */
[----:B------:R-:W2:Y:S01]  /*18f00*/  LDSM.16.MT88.4 R52, [R210+0x100] ;  /* 0x00010000d234783b */ /* 0x000ea20000004200 */
[----:B------:R-:W-:Y:S01]  /*18f10*/  FMUL.FTZ R17, R69, R117 ;  /* 0x0000007545117220 */ /* 0x000fe20000410000 */
[----:B------:R-:W-:Y:S01]  /*18f20*/  MOV R117, R89 ;  /* 0x0000005900757202 */ /* 0x000fe20000000f00 */
[----:B------:R3:W4:Y:S01]  /*18f30*/  MUFU.EX2 R2, R0 ;  /* 0x0000000000027308 */ /* 0x0007220000000800 */
[--C-:B------:R-:W-:Y:S02]  /*18f40*/  FFMA.FTZ R4, R25, c[0x0][0x2d0], -R97.reuse ;  /* 0x0000b40019047a23 */ /* 0x100fe40000010861 */
[--C-:B------:R-:W-:Y:S02]  /*18f50*/  FFMA.FTZ R58, R58, c[0x0][0x2d0], -R97.reuse ;  /* 0x0000b4003a3a7a23 */ /* 0x100fe40000010861 */
[--C-:B------:R-:W-:Y:S05]  /*18f60*/  FFMA.FTZ R62, R62, c[0x0][0x2d0], -R97.reuse ;  /* 0x0000b4003e3e7a23 */ /* 0x100fea0000010861 */
[----:B------:R5:W-:Y:S01]  /*18f70*/  MUFU.EX2 R63, R4 ;  /* 0x00000004003f7308 */ /* 0x000be20000000800 */
[C---:B-1----:R-:W-:Y:S02]  /*18f80*/  FMUL.FTZ R6, R68.reuse, R106 ;  /* 0x0000006a44067220 */ /* 0x042fe40000410000 */
[C---:B------:R-:W-:Y:S02]  /*18f90*/  FMUL.FTZ R18, R68.reuse, R118 ;  /* 0x0000007644127220 */ /* 0x040fe40000410000 */
[C---:B------:R-:W-:Y:S05]  /*18fa0*/  FMUL.FTZ R19, R68.reuse, R119 ;  /* 0x0000007744137220 */ /* 0x040fea0000410000 */
[----:B------:R1:W-:Y:S01]  /*18fb0*/  MUFU.EX2 R116, R28 ;  /* 0x0000001c00747308 */ /* 0x0003e20000000800 */
[C---:B------:R-:W-:Y:S02]  /*18fc0*/  FMUL.FTZ R34, R68.reuse, R134 ;  /* 0x0000008644227220 */ /* 0x040fe40000410000 */
[----:B------:R-:W-:Y:S02]  /*18fd0*/  FMUL.FTZ R35, R68, R135 ;  /* 0x0000008744237220 */ /* 0x000fe40000410000 */
[----:B---3--:R-:W-:Y:S02]  /*18fe0*/  FFMA.FTZ R0, R8, c[0x0][0x2d0], -R97 ;  /* 0x0000b40008007a23 */ /* 0x008fe40000010861 */
[----:B----4-:R-:W-:Y:S01]  /*18ff0*/  FMUL.FTZ R13, R2, R113 ;  /* 0x00000071020d7220 */ /* 0x010fe20000410000 */
[----:B------:R-:W-:Y:S01]  /*19000*/  MOV R113, R86 ;  /* 0x0000005600717202 */ /* 0x000fe20000000f00 */
[----:B------:R-:W-:Y:S01]  /*19010*/  FMUL.FTZ R50, R68, R150 ;  /* 0x0000009644327220 */ /* 0x000fe20000410000 */
[----:B------:R3:W-:Y:S01]  /*19020*/  MUFU.EX2 R5, R0 ;  /* 0x0000000000057308 */ /* 0x0007e20000000800 */
[----:B------:R-:W-:Y:S02]  /*19030*/  FFMA.FTZ R8, R41, c[0x0][0x2d0], -R75 ;  /* 0x0000b40029087a23 */ /* 0x000fe4000001084b */
[----:B------:R-:W-:Y:S02]  /*19040*/  IMAD.MOV.U32 R150, RZ, RZ, R91 ;  /* 0x000000ffff967224 */ /* 0x000fe400078e005b */
[----:B-----5:R-:W-:Y:S02]  /*19050*/  FFMA.FTZ R4, R24, c[0x0][0x2d0], -R97 ;  /* 0x0000b40018047a23 */ /* 0x020fe40000010861 */
[C---:B------:R-:W-:Y:S02]  /*19060*/  FMUL.FTZ R9, R2.reuse, R109 ;  /* 0x0000006d02097220 */ /* 0x040fe40000410000 */
[C---:B------:R-:W-:Y:S01]  /*19070*/  FMUL.FTZ R12, R2.reuse, R112 ;  /* 0x00000070020c7220 */ /* 0x040fe20000410000 */
[----:B------:R4:W5:Y:S01]  /*19080*/  MUFU.EX2 R7, R4 ;  /* 0x0000000400077308 */ /* 0x0009620000000800 */
[----:B------:R-:W-:Y:S02]  /*19090*/  FFMA.FTZ R24, R45, c[0x0][0x2d0], -R75 ;  /* 0x0000b4002d187a23 */ /* 0x000fe4000001084b */
[C---:B------:R-:W-:Y:S02]  /*190a0*/  FMUL.FTZ R45, R2.reuse, R145 ;  /* 0x00000091022d7220 */ /* 0x040fe40000410000 */
[C---:B------:R-:W-:Y:S02]  /*190b0*/  FMUL.FTZ R25, R2.reuse, R125 ;  /* 0x0000007d02197220 */ /* 0x040fe40000410000 */
[C---:B-1----:R-:W-:Y:S02]  /*190c0*/  FMUL.FTZ R28, R2.reuse, R128 ;  /* 0x00000080021c7220 */ /* 0x042fe40000410000 */
[C---:B------:R-:W-:Y:S01]  /*190d0*/  FMUL.FTZ R29, R2.reuse, R129 ;  /* 0x00000081021d7220 */ /* 0x040fe20000410000 */
[----:B------:R1:W-:Y:S01]  /*190e0*/  MUFU.EX2 R31, R8 ;  /* 0x00000008001f7308 */ /* 0x0003e20000000800 */
[----:B------:R-:W-:Y:S02]  /*190f0*/  FMUL.FTZ R41, R2, R141 ;  /* 0x0000008d02297220 */ /* 0x000fe40000410000 */
[----:B------:R-:W-:Y:S02]  /*19100*/  FMUL.FTZ R51, R68, R151 ;  /* 0x0000009744337220 */ /* 0x000fe40000410000 */
[----:B---3--:R-:W-:Y:S02]  /*19110*/  FFMA.FTZ R0, R26, c[0x0][0x2d0], -R97 ;  /* 0x0000b4001a007a23 */ /* 0x008fe40000010861 */
[----:B------:R-:W-:Y:S03]  /*19120*/  FMUL.FTZ R57, R2, R157 ;  /* 0x0000009d02397220 */ /* 0x000fe60000410000 */
[----:B------:R3:W2:Y:S01]  /*19130*/  MUFU.EX2 R59, R0 ;  /* 0x00000000003b7308 */ /* 0x0006a20000000800 */
[--C-:B----4-:R-:W-:Y:S02]  /*19140*/  FFMA.FTZ R4, R42, c[0x0][0x2d0], -R74.reuse ;  /* 0x0000b4002a047a23 */ /* 0x110fe4000001084a */
[----:B-----5:R-:W-:Y:S02]  /*19150*/  IMAD.MOV.U32 R106, RZ, RZ, R7 ;  /* 0x000000ffff6a7224 */ /* 0x020fe400078e0007 */
[----:B------:R-:W-:Y:S01]  /*19160*/  FMUL.FTZ R7, R68, R107 ;  /* 0x0000006b44077220 */ /* 0x000fe20000410000 */
[----:B------:R-:W-:Y:S04]  /*19170*/  MOV R107, R27 ;  /* 0x0000001b006b7202 */ /* 0x000fe80000000f00 */
[----:B------:R4:W-:Y:S01]  /*19180*/  MUFU.EX2 R235, R4 ;  /* 0x0000000400eb7308 */ /* 0x0009e20000000800 */
[----:B------:R-:W-:Y:S02]  /*19190*/  F2FP.PACK_AB R67, R106, R63 ;  /* 0x0000003f6a43723e */ /* 0x000fe400000000ff */
[----:B------:R-:W-:Y:S01]  /*191a0*/  F2FP.PACK_AB R64, R107, R102 ;  /* 0x000000666b40723e */ /* 0x000fe200000000ff */
[----:B-1----:R-:W-:Y:S01]  /*191b0*/  FMUL.FTZ R8, R2, R108 ;  /* 0x0000006c02087220 */ /* 0x002fe20000410000 */
[----:B------:R-:W-:Y:S05]  /*191c0*/  MOV R108, R87 ;  /* 0x00000057006c7202 */ /* 0x000fea0000000f00 */
[----:B------:R1:W5:Y:S01]  /*191d0*/  MUFU.EX2 R30, R24 ;  /* 0x00000018001e7308 */ /* 0x0003620000000800 */
[----:B---3--:R-:W-:Y:S02]  /*191e0*/  FSEL R0, R3, RZ, P0 ;  /* 0x000000ff03007208 */ /* 0x008fe40000000000 */
[----:B--2---:R-:W-:Y:S03]  /*191f0*/  MOV R151, R59 ;  /* 0x0000003b00977202 */ /* 0x004fe60000000f00 */
[----:B------:R-:W-:Y:S01]  /*19200*/  FADD.FTZ R0, -R0, R103 ;  /* 0x0000006700007221 */ /* 0x000fe20000010100 */
[----:B------:R-:W-:Y:S01]  /*19210*/  MOV R103, R5 ;  /* 0x0000000500677202 */ /* 0x000fe20000000f00 */
[----:B------:R-:W-:Y:S02]  /*19220*/  FMUL.FTZ R5, R69, R105 ;  /* 0x0000006945057220 */ /* 0x000fe40000410000 */
[----:B------:R2:W-:Y:S01]  /*19230*/  MUFU.EX2 R109, R40 ;  /* 0x00000028006d7308 */ /* 0x0005e20000000800 */
[----:B------:R-:W-:Y:S01]  /*19240*/  FMUL.FTZ R0, R0, c[0x0][0x2d0] ;  /* 0x0000b40000007a20 */ /* 0x000fe20000410000 */
[----:B------:R-:W-:Y:S01]  /*19250*/  F2FP.PACK_AB R65, R59, R103 ;  /* 0x000000673b41723e */ /* 0x000fe200000000ff */
[C---:B----4-:R-:W-:Y:S01]  /*19260*/  FMUL.FTZ R4, R69.reuse, R104 ;  /* 0x0000006845047220 */ /* 0x050fe20000410000 */
[----:B------:R-:W-:Y:S01]  /*19270*/  MOV R104, R250 ;  /* 0x000000fa00687202 */ /* 0x000fe20000000f00 */
[----:B------:R-:W-:Y:S05]  /*19280*/  IMAD.MOV.U32 R105, RZ, RZ, R93 ;  /* 0x000000ffff697224 */ /* 0x000fea00078e005d */
[-C--:B------:R-:W-:Y:S01]  /*19290*/  HMMA.16816.F32 R4, R76, R20.reuse, R4 ;  /* 0x000000144c04723c */ /* 0x080fe20000001804 */
[----:B------:R-:W3:Y:S01]  /*192a0*/  MUFU.EX2 R0, R0 ;  /* 0x0000000000007308 */ /* 0x000ee20000000800 */
[C---:B-1----:R-:W-:Y:S01]  /*192b0*/  FMUL.FTZ R24, R2.reuse, R124 ;  /* 0x0000007c02187220 */ /* 0x042fe20000410000 */
[----:B-----5:R-:W-:Y:S08]  /*192c0*/  MOV R129, R30 ;  /* 0x0000001e00817202 */ /* 0x020ff00000000f00 */
[----:B------:R1:W-:Y:S01]  /*192d0*/  MUFU.EX2 R124, R32 ;  /* 0x00000020007c7308 */ /* 0x0003e20000000800 */
[----:B--2---:R-:W-:Y:S02]  /*192e0*/  FMUL.FTZ R40, R2, R140 ;  /* 0x0000008c02287220 */ /* 0x004fe40000410000 */
[C---:B---3--:R-:W-:Y:S02]  /*192f0*/  FMUL.FTZ R10, R0.reuse, R110 ;  /* 0x0000006e000a7220 */ /* 0x048fe40000410000 */
[C---:B------:R-:W-:Y:S02]  /*19300*/  FMUL.FTZ R11, R0.reuse, R111 ;  /* 0x0000006f000b7220 */ /* 0x040fe40000410000 */
[C---:B------:R-:W-:Y:S02]  /*19310*/  FMUL.FTZ R14, R0.reuse, R114 ;  /* 0x00000072000e7220 */ /* 0x040fe40000410000 */
[----:B------:R-:W-:Y:S02]  /*19320*/  IMAD.MOV.U32 R114, RZ, RZ, R85 ;  /* 0x000000ffff727224 */ /* 0x000fe400078e0055 */
[C---:B------:R-:W-:Y:S01]  /*19330*/  FMUL.FTZ R15, R0.reuse, R115 ;  /* 0x00000073000f7220 */ /* 0x040fe20000410000 */
[C---:B------:R-:W-:Y:S01]  /*19340*/  HMMA.16816.F32 R8, R64.reuse, R20, R8 ;  /* 0x000000144008723c */ /* 0x040fe20000001808 */
[----:B-1----:R-:W-:Y:S01]  /*19350*/  FMUL.FTZ R32, R69, R132 ;  /* 0x0000008445207220 */ /* 0x002fe20000410000 */
[----:B------:R-:W-:Y:S01]  /*19360*/  MOV R115, R84 ;  /* 0x0000005400737202 */ /* 0x000fe20000000f00 */
[----:B------:R-:W-:Y:S01]  /*19370*/  IMAD.MOV.U32 R110, RZ, RZ, R63 ;  /* 0x000000ffff6e7224 */ /* 0x000fe200078e003f */
[----:B------:R-:W1:Y:S01]  /*19380*/  LDSM.16.MT88.4 R84, [R209+0x900] ;  /* 0x00090000d154783b */ /* 0x000e620000004200 */
[C---:B------:R-:W-:Y:S01]  /*19390*/  FMUL.FTZ R26, R0.reuse, R126 ;  /* 0x0000007e001a7220 */ /* 0x040fe20000410000 */
[----:B------:R-:W2:Y:S01]  /*193a0*/  MUFU.EX2 R63, R62 ;  /* 0x0000003e003f7308 */ /* 0x000ea20000000800 */
[----:B------:R-:W-:Y:S01]  /*193b0*/  FFMA.FTZ R20, R47, c[0x0][0x2d0], -R74 ;  /* 0x0000b4002f147a23 */ /* 0x000fe2000001084a */
[-C--:B------:R-:W-:Y:S01]  /*193c0*/  HMMA.16816.F32 R12, R64, R22.reuse, R12 ;  /* 0x00000016400c723c */ /* 0x080fe2000000180c */
[C---:B------:R-:W-:Y:S03]  /*193d0*/  FMUL.FTZ R21, R69.reuse, R121 ;  /* 0x0000007945157220 */ /* 0x040fe60000410000 */
[C---:B------:R-:W-:Y:S01]  /*193e0*/  FMUL.FTZ R27, R0.reuse, R127 ;  /* 0x0000007f001b7220 */ /* 0x040fe20000410000 */
[----:B------:R-:W-:Y:S01]  /*193f0*/  MOV R127, R31 ;  /* 0x0000001f007f7202 */ /* 0x000fe20000000f00 */
[C---:B------:R-:W-:Y:S02]  /*19400*/  FMUL.FTZ R30, R0.reuse, R130 ;  /* 0x00000082001e7220 */ /* 0x040fe40000410000 */
[C---:B------:R-:W-:Y:S01]  /*19410*/  HMMA.16816.F32 R16, R76.reuse, R22, R16 ;  /* 0x000000164c10723c */ /* 0x040fe20000001810 */
[----:B------:R3:W-:Y:S03]  /*19420*/  MUFU.EX2 R112, R20 ;  /* 0x0000001400707308 */ /* 0x0007e60000000800 */
[----:B------:R-:W-:Y:S02]  /*19430*/  FMUL.FTZ R31, R0, R131 ;  /* 0x00000083001f7220 */ /* 0x000fe40000410000 */
[----:B------:R-:W-:Y:S02]  /*19440*/  IMAD.MOV.U32 R130, RZ, RZ, R33 ;  /* 0x000000ffff827224 */ /* 0x000fe400078e0021 */
[C---:B------:R-:W-:Y:S03]  /*19450*/  FMUL.FTZ R22, R68.reuse, R122 ;  /* 0x0000007a44167220 */ /* 0x040fe60000410000 */
[----:B------:R4:W-:Y:S01]  /*19460*/  MUFU.EX2 R121, R48 ;  /* 0x0000003000797308 */ /* 0x0009e20000000800 */
[----:B------:R-:W-:Y:S02]  /*19470*/  FMUL.FTZ R23, R68, R123 ;  /* 0x0000007b44177220 */ /* 0x000fe40000410000 */
[C---:B------:R-:W-:Y:S02]  /*19480*/  FMUL.FTZ R33, R69.reuse, R133 ;  /* 0x0000008545217220 */ /* 0x040fe40000410000 */
[C---:B------:R-:W-:Y:S01]  /*19490*/  FMUL.FTZ R42, R0.reuse, R142 ;  /* 0x0000008e002a7220 */ /* 0x040fe20000410000 */
[----:B------:R-:W-:Y:S01]  /*194a0*/  LDSM.16.MT88.4 R132, [R212+0x2900] ;  /* 0x00290000d484783b */ /* 0x000fe20000004200 */
[C---:B------:R-:W-:Y:S02]  /*194b0*/  FMUL.FTZ R43, R0.reuse, R143 ;  /* 0x0000008f002b7220 */ /* 0x040fe40000410000 */
[C---:B------:R-:W-:Y:S01]  /*194c0*/  FMUL.FTZ R46, R0.reuse, R146 ;  /* 0x00000092002e7220 */ /* 0x040fe20000410000 */
[----:B------:R5:W-:Y:S01]  /*194d0*/  MUFU.EX2 R123, R44 ;  /* 0x0000002c007b7308 */ /* 0x000be20000000800 */
[C---:B------:R-:W-:Y:S02]  /*194e0*/  FMUL.FTZ R47, R0.reuse, R147 ;  /* 0x00000093002f7220 */ /* 0x040fe40000410000 */
[----:B------:R-:W-:Y:S02]  /*194f0*/  FMUL.FTZ R59, R0, R159 ;  /* 0x0000009f003b7220 */ /* 0x000fe40000410000 */
[C---:B---3--:R-:W-:Y:S02]  /*19500*/  FMUL.FTZ R20, R69.reuse, R120 ;  /* 0x0000007845147220 */ /* 0x048fe40000410000 */
[----:B------:R-:W-:Y:S02]  /*19510*/  IMAD.MOV.U32 R131, RZ, RZ, R60 ;  /* 0x000000ffff837224 */ /* 0x000fe400078e003c */
[----:B------:R-:W-:Y:S01]  /*19520*/  IMAD.MOV.U32 R120, RZ, RZ, R103 ;  /* 0x000000ffff787224 */ /* 0x000fe200078e0067 */
[----:B------:R3:W-:Y:S01]  /*19530*/  MUFU.EX2 R122, R58 ;  /* 0x0000003a007a7308 */ /* 0x0007e20000000800 */
[C---:B------:R-:W-:Y:S01]  /*19540*/  FMUL.FTZ R60, R2.reuse, R160 ;  /* 0x000000a0023c7220 */ /* 0x040fe20000410000 */
[-C--:B------:R-:W-:Y:S01]  /*19550*/  HMMA.16816.F32 R20, R76, R36.reuse, R20 ;  /* 0x000000244c14723c */ /* 0x080fe20000001814 */
[----:B------:R-:W-:Y:S02]  /*19560*/  IMAD.MOV.U32 R160, RZ, RZ, R61 ;  /* 0x000000ffffa07224 */ /* 0x000fe400078e003d */
[----:B----4-:R-:W-:Y:S02]  /*19570*/  FMUL.FTZ R48, R69, R148 ;  /* 0x0000009445307220 */ /* 0x010fe40000410000 */
[----:B------:R-:W-:Y:S02]  /*19580*/  FMUL.FTZ R61, R2, R161 ;  /* 0x000000a1023d7220 */ /* 0x000fe40000410000 */
[----:B------:R-:W-:Y:S01]  /*19590*/  FMUL.FTZ R62, R0, R162 ;  /* 0x000000a2003e7220 */ /* 0x000fe20000410000 */
[C---:B------:R-:W-:Y:S01]  /*195a0*/  HMMA.16816.F32 R24, R64.reuse, R36, R24 ;  /* 0x000000244018723c */ /* 0x040fe20000001818 */
[----:B--2---:R-:W-:Y:S03]  /*195b0*/  MOV R162, R63 ;  /* 0x0000003f00a27202 */ /* 0x004fe60000000f00 */
[----:B-----5:R-:W-:Y:S02]  /*195c0*/  FMUL.FTZ R44, R2, R144 ;  /* 0x00000090022c7220 */ /* 0x020fe40000410000 */
[C---:B------:R-:W-:Y:S02]  /*195d0*/  FMUL.FTZ R63, R0.reuse, R163 ;  /* 0x000000a3003f7220 */ /* 0x040fe40000410000 */
[-C--:B------:R-:W-:Y:S01]  /*195e0*/  HMMA.16816.F32 R28, R64, R38.reuse, R28 ;  /* 0x00000026401c723c */ /* 0x080fe2000000181c */
[----:B------:R-:W-:Y:S03]  /*195f0*/  FFMA.FTZ R36, R49, c[0x0][0x2d0], -R96 ;  /* 0x0000b40031247a23 */ /* 0x000fe60000010860 */
[C---:B------:R-:W-:Y:S01]  /*19600*/  FMUL.FTZ R37, R69.reuse, R137 ;  /* 0x0000008945257220 */ /* 0x040fe20000410000 */
[----:B------:R2:W-:Y:S01]  /*19610*/  MUFU.EX2 R128, R36 ;  /* 0x0000002400807308 */ /* 0x0005e20000000800 */
[----:B------:R-:W-:Y:S01]  /*19620*/  FMUL.FTZ R49, R69, R149 ;  /* 0x0000009545317220 */ /* 0x000fe20000410000 */
[----:B------:R-:W-:Y:S01]  /*19630*/  MOV R149, R235 ;  /* 0x000000eb00957202 */ /* 0x000fe20000000f00 */
[C---:B------:R-:W-:Y:S01]  /*19640*/  HMMA.16816.F32 R32, R76.reuse, R38, R32 ;  /* 0x000000264c20723c */ /* 0x040fe20000001820 */
[----:B---3--:R-:W-:Y:S03]  /*19650*/  FMUL.FTZ R58, R0, R158 ;  /* 0x0000009e003a7220 */ /* 0x008fe60000410000 */
[----:B------:R-:W-:Y:S02]  /*19660*/  IMAD.MOV.U32 R163, RZ, RZ, R92 ;  /* 0x000000ffffa37224 */ /* 0x000fe400078e005c */
[----:B------:R-:W-:Y:S02]  /*19670*/  FFMA.FTZ R92, R95, c[0x0][0x2d0], -R75 ;  /* 0x0000b4005f5c7a23 */ /* 0x000fe4000001084b */
[C---:B------:R-:W-:Y:S02]  /*19680*/  FMUL.FTZ R38, R68.reuse, R138 ;  /* 0x0000008a44267220 */ /* 0x040fe40000410000 */
[----:B------:R-:W-:Y:S02]  /*19690*/  MUFU.EX2 R138, R92 ;  /* 0x0000005c008a7308 */ /* 0x000fe40000000800 */
[----:B------:R-:W-:Y:S02]  /*196a0*/  FMUL.FTZ R39, R68, R139 ;  /* 0x0000008b44277220 */ /* 0x000fe40000410000 */
[C---:B--2---:R-:W-:Y:S07]  /*196b0*/  FMUL.FTZ R36, R69.reuse, R136 ;  /* 0x0000008845247220 */ /* 0x044fee0000410000 */
        /* <DEDUP_REMOVED lines=10> */
[C---:B--2---:R-:W-:Y:S07]  /*19760*/  FMUL.FTZ R52, R69.reuse, R152 ;  /* 0x0000009845347220 */ /* 0x044fee0000410000 */
[-C--:B------:R-:W-:Y:S08]  /*19770*/  HMMA.16816.F32 R52, R76, R80.reuse, R52 ;  /* 0x000000504c34723c */ /* 0x080ff00000001834 */
[C---:B------:R-:W-:Y:S07]  /*19780*/  HMMA.16816.F32 R56, R64.reuse, R80, R56 ;  /* 0x000000504038723c */ /* 0x040fee0000001838 */
[----:B------:R-:W-:Y:S01]  /*19790*/  FFMA.FTZ R80, R88, c[0x0][0x2d0], -R97 ;  /* 0x0000b40058507a23 */ /* 0x000fe20000010861 */
[-C--:B------:R-:W-:Y:S01]  /*197a0*/  HMMA.16816.F32 R60, R64, R82.reuse, R60 ;  /* 0x00000052403c723c */ /* 0x080fe2000000183c */
[----:B---3--:R-:W-:Y:S02]  /*197b0*/  F2FP.PACK_AB R81, R122, R111 ;  /* 0x0000006f7a51723e */ /* 0x008fe400000000ff */
[----:B------:R2:W3:Y:S04]  /*197c0*/  MUFU.EX2 R148, R80 ;  /* 0x0000005000947308 */ /* 0x0004e80000000800 */
[C---:B------:R-:W-:Y:S02]  /*197d0*/  FMUL.FTZ R64, R69.reuse, R164 ;  /* 0x000000a445407220 */ /* 0x040fe40000410000 */
[----:B------:R-:W-:Y:S03]  /*197e0*/  FMUL.FTZ R65, R69, R165 ;  /* 0x000000a545417220 */ /* 0x000fe60000410000 */
[C---:B------:R-:W-:Y:S02]  /*197f0*/  FMUL.FTZ R66, R68.reuse, R166 ;  /* 0x000000a644427220 */ /* 0x040fe40000410000 */
[----:B------:R-:W-:Y:S07]  /*19800*/  FMUL.FTZ R67, R68, R167 ;  /* 0x000000a744437220 */ /* 0x000fee0000410000 */
[----:B------:R-:W-:Y:S01]  /*19810*/  HMMA.16816.F32 R64, R76, R82, R64 ;  /* 0x000000524c40723c */ /* 0x000fe20000001840 */
[--C-:B--2---:R-:W-:Y:S06]  /*19820*/  FFMA.FTZ R80, R90, c[0x0][0x2d0], -R74.reuse ;  /* 0x0000b4005a507a23 */ /* 0x104fec000001084a */
[----:B------:R-:W-:Y:S01]  /*19830*/  F2FP.PACK_AB R76, R149, R131 ;  /* 0x00000083954c723e */ /* 0x000fe200000000ff */
[----:B------:R-:W2:Y:S01]  /*19840*/  LDSM.16.MT88.4 R88, [R212+0x900] ;  /* 0x00090000d458783b */ /* 0x000ea20000004200 */
[----:B------:R-:W-:Y:S01]  /*19850*/  F2FP.PACK_AB R77, R150, R127 ;  /* 0x0000007f964d723e */ /* 0x000fe200000000ff */
[----:B------:R4:W-:Y:S02]  /*19860*/  MUFU.EX2 R161, R80 ;  /* 0x0000005000a17308 */ /* 0x0009e40000000800 */
[----:B------:R-:W-:Y:S02]  /*19870*/  F2FP.PACK_AB R79, R116, R129 ;  /* 0x00000081744f723e */ /* 0x000fe400000000ff */
[----:B------:R-:W-:Y:S02]  /*19880*/  F2FP.PACK_AB R78, R112, R130 ;  /* 0x00000082704e723e */ /* 0x000fe400000000ff */
[----:B------:R-:W-:Y:S02]  /*19890*/  F2FP.PACK_AB R82, R123, R109 ;  /* 0x0000006d7b52723e */ /* 0x000fe400000000ff */
[----:B---3--:R-:W-:Y:S03]  /*198a0*/  F2FP.PACK_AB R83, R148, R162 ;  /* 0x000000a29453723e */ /* 0x008fe600000000ff */
[-C--:B-1----:R-:W-:Y:S01]  /*198b0*/  HMMA.16816.F32 R4, R76, R84.reuse, R4 ;  /* 0x000000544c04723c */ /* 0x082fe20000001804 */
[--C-:B----4-:R-:W-:Y:S02]  /*198c0*/  FFMA.FTZ R80, R94, c[0x0][0x2d0], -R75.reuse ;  /* 0x0000b4005e507a23 */ /* 0x110fe4000001084b */
[----:B------:R-:W1:Y:S02]  /*198d0*/  LDSM.16.MT88.4 R92, [R210+0x900] ;  /* 0x00090000d25c783b */ /* 0x000e640000004200 */
[----:B------:R3:W-:Y:S02]  /*198e0*/  MUFU.EX2 R139, R80 ;  /* 0x00000050008b7308 */ /* 0x0007e40000000800 */
[----:B---3--:R-:W-:Y:S07]  /*198f0*/  F2FP.PACK_AB R80, R128, R124 ;  /* 0x0000007c8050723e */ /* 0x008fee00000000ff */
[C---:B------:R-:W-:Y:S07]  /*19900*/  HMMA.16816.F32 R8, R80.reuse, R84, R8 ;  /* 0x000000545008723c */ /* 0x040fee0000001808 */
[--C-:B------:R-:W-:Y:S01]  /*19910*/  FFMA.FTZ R84, R176, c[0x0][0x2d0], -R74.reuse ;  /* 0x0000b400b0547a23 */ /* 0x100fe2000001084a */
[-C--:B------:R-:W-:Y:S03]  /*19920*/  HMMA.16816.F32 R12, R80, R86.reuse, R12 ;  /* 0x00000056500c723c */ /* 0x080fe6000000180c */
[----:B------:R3:W-:Y:S05]  /*19930*/  MUFU.EX2 R126, R84 ;  /* 0x00000054007e7308 */ /* 0x0007ea0000000800 */
[C---:B------:R-:W-:Y:S08]  /*19940*/  HMMA.16816.F32 R16, R76.reuse, R86, R16 ;  /* 0x000000564c10723c */ /* 0x040ff00000001810 */
[-C--:B--2---:R-:W-:Y:S08]  /*19950*/  HMMA.16816.F32 R20, R76, R88.reuse, R20 ;  /* 0x000000584c14723c */ /* 0x084ff00000001814 */
[C---:B------:R-:W-:Y:S01]  /*19960*/  HMMA.16816.F32 R24, R80.reuse, R88, R24 ;  /* 0x000000585018723c */ /* 0x040fe20000001818 */
[----:B---3--:R-:W-:Y:S06]  /*19970*/  FFMA.FTZ R84, R177, c[0x0][0x2d0], -R74 ;  /* 0x0000b400b1547a23 */ /* 0x008fec000001084a */
[--C-:B------:R-:W-:Y:S01]  /*19980*/  FFMA.FTZ R88, R169, c[0x0][0x2d0], -R96.reuse ;  /* 0x0000b400a9587a23 */ /* 0x100fe20000010860 */
[-C--:B------:R-:W-:Y:S01]  /*19990*/  HMMA.16816.F32 R28, R80, R90.reuse, R28 ;  /* 0x0000005a501c723c */ /* 0x080fe2000000181c */
[----:B------:R2:W-:Y:S07]  /*199a0*/  MUFU.EX2 R125, R84 ;  /* 0x00000054007d7308 */ /* 0x0005ee0000000800 */
[C---:B------:R-:W-:Y:S03]  /*199b0*/  HMMA.16816.F32 R32, R76.reuse, R90, R32 ;  /* 0x0000005a4c20723c */ /* 0x040fe60000001820 */
[----:B------:R3:W-:Y:S05]  /*199c0*/  MUFU.EX2 R136, R88 ;  /* 0x0000005800887308 */ /* 0x0007ea0000000800 */
[-C--:B-1----:R-:W-:Y:S08]  /*199d0*/  HMMA.16816.F32 R36, R76, R92.reuse, R36 ;  /* 0x0000005c4c24723c */ /* 0x082ff00000001824 */
[C---:B------:R-:W-:Y:S01]  /*199e0*/  HMMA.16816.F32 R40, R80.reuse, R92, R40 ;  /* 0x0000005c5028723c */ /* 0x040fe20000001828 */
[----:B--2---:R-:W-:Y:S04]  /*199f0*/  FFMA.FTZ R84, R171, c[0x0][0x2d0], -R75 ;  /* 0x0000b400ab547a23 */ /* 0x004fe8000001084b */
        /* <DEDUP_REMOVED lines=63> */
[----:B------:R-:W3:Y:S03]  /*19df0*/  LDL.LU R184, [R1+0x18] ;  /* 0x0000180001b87983 */ /* 0x000ee60000300800 */
[--C-:B--2---:R-:W-:Y:S03]  /*19e00*/  FFMA.FTZ R84, R189, c[0x0][0x2d0], -R96.reuse ;  /* 0x0000b400bd547a23 */ /* 0x104fe60000010860 */
[----:B------:R2:W-:Y:S01]  /*19e10*/  MUFU.EX2 R155, R92 ;  /* 0x0000005c009b7308 */ /* 0x0005e20000000800 */
[C---:B------:R-:W-:Y:S09]  /*19e20*/  HMMA.16816.F32 R48, R76.reuse, R94, R48 ;  /* 0x0000005e4c30723c */ /* 0x040ff20000001830 */
[----:B------:R4:W-:Y:S03]  /*19e30*/  MUFU.EX2 R190, R84 ;  /* 0x0000005400be7308 */ /* 0x0009e60000000800 */
[----:B-1----:R-:W-:Y:S07]  /*19e40*/  FFMA.FTZ R88, R192, c[0x0][0x2d0], -R75 ;  /* 0x0000b400c0587a23 */ /* 0x002fee000001084b */
[----:B------:R1:W-:Y:S01]  /*19e50*/  MUFU.EX2 R192, R88 ;  /* 0x0000005800c07308 */ /* 0x0003e20000000800 */
[----:B--2---:R-:W-:Y:S02]  /*19e60*/  FFMA.FTZ R92, R185, c[0x0][0x2d0], -R97 ;  /* 0x0000b400b95c7a23 */ /* 0x004fe40000010861 */
[----:B------:R-:W-:Y:S07]  /*19e70*/  IMAD.MOV.U32 R185, RZ, RZ, R101 ;  /* 0x000000ffffb97224 */ /* 0x000fee00078e0065 */
[----:B------:R2:W-:Y:S01]  /*19e80*/  MUFU.EX2 R154, R92 ;  /* 0x0000005c009a7308 */ /* 0x0005e20000000800 */
[--C-:B----4-:R-:W-:Y:S02]  /*19e90*/  FFMA.FTZ R84, R191, c[0x0][0x2d0], -R96.reuse ;  /* 0x0000b400bf547a23 */ /* 0x110fe40000010860 */
[----:B------:R-:W-:Y:S07]  /*19ea0*/  IMAD.MOV.U32 R191, RZ, RZ, R117 ;  /* 0x000000ffffbf7224 */ /* 0x000fee00078e0075 */
[----:B------:R4:W-:Y:S01]  /*19eb0*/  MUFU.EX2 R186, R84 ;  /* 0x0000005400ba7308 */ /* 0x0009e20000000800 */
[----:B-1----:R-:W1:Y:S01]  /*19ec0*/  LDSM.16.MT88.4 R88, [R211+0x1100] ;  /* 0x00110000d358783b */ /* 0x002e620000004200 */
[----:B--2---:R-:W-:Y:S01]  /*19ed0*/  FFMA.FTZ R92, R203, c[0x0][0x2d0], -R75 ;  /* 0x0000b400cb5c7a23 */ /* 0x004fe2000001084b */
[----:B------:R-:W-:Y:S07]  /*19ee0*/  MOV R203, R111 ;  /* 0x0000006f00cb7202 */ /* 0x000fee0000000f00 */
[----:B------:R2:W-:Y:S01]  /*19ef0*/  MUFU.EX2 R178, R92 ;  /* 0x0000005c00b27308 */ /* 0x0005e20000000800 */
[----:B----4-:R-:W-:Y:S01]  /*19f00*/  FFMA.FTZ R84, R193, c[0x0][0x2d0], -R96 ;  /* 0x0000b400c1547a23 */ /* 0x010fe20000010860 */
[----:B------:R-:W-:Y:S02]  /*19f10*/  MOV R193, R116 ;  /* 0x0000007400c17202 */ /* 0x000fe40000000f00 */
[----:B------:R-:W-:Y:S06]  /*19f20*/  LDSM.16.MT88.4 R116, [R209+0x2900] ;  /* 0x00290000d174783b */ /* 0x000fec0000004200 */
[----:B------:R4:W5:Y:S02]  /*19f30*/  MUFU.EX2 R189, R84 ;  /* 0x0000005400bd7308 */ /* 0x0009640000000800 */
[----:B--2---:R-:W-:Y:S01]  /*19f40*/  LDSM.16.MT88.4 R92, [R210+0x1900] ;  /* 0x00190000d25c783b */ /* 0x004fe20000004200 */
[-C--:B-1----:R-:W-:Y:S08]  /*19f50*/  HMMA.16816.F32 R52, R76, R88.reuse, R52 ;  /* 0x000000584c34723c */ /* 0x082ff00000001834 */
[C---:B------:R-:W-:Y:S01]  /*19f60*/  HMMA.16816.F32 R56, R80.reuse, R88, R56 ;  /* 0x000000585038723c */ /* 0x040fe20000001838 */
[--C-:B----4-:R-:W-:Y:S03]  /*19f70*/  FFMA.FTZ R84, R199, c[0x0][0x2d0], -R74.reuse ;  /* 0x0000b400c7547a23 */ /* 0x110fe6000001084a */
[----:B------:R-:W-:Y:S01]  /*19f80*/  MOV R199, R102 ;  /* 0x0000006600c77202 */ /* 0x000fe20000000f00 */
[----:B------:R1:W-:Y:S02]  /*19f90*/  MUFU.EX2 R183, R84 ;  /* 0x0000005400b77308 */ /* 0x0003e40000000800 */
[--C-:B------:R-:W-:Y:S01]  /*19fa0*/  FFMA.FTZ R88, R187, c[0x0][0x2d0], -R97.reuse ;  /* 0x0000b400bb587a23 */ /* 0x100fe20000010861 */
[-C--:B------:R-:W-:Y:S01]  /*19fb0*/  HMMA.16816.F32 R60, R80, R90.reuse, R60 ;  /* 0x0000005a503c723c */ /* 0x080fe2000000183c */
[----:B------:R-:W2:Y:S06]  /*19fc0*/  LDL.LU R187, [R1+0x14] ;  /* 0x0000140001bb7983 */ /* 0x000eac0000300800 */
[----:B------:R-:W-:Y:S01]  /*19fd0*/  FFMA.FTZ R80, R205, c[0x0][0x2d0], -R74 ;  /* 0x0000b400cd507a23 */ /* 0x000fe2000001084a */
[----:B------:R-:W-:Y:S01]  /*19fe0*/  HMMA.16816.F32 R64, R76, R90, R64 ;  /* 0x0000005a4c40723c */ /* 0x000fe20000001840 */
[----:B-----5:R-:W-:Y:S02]  /*19ff0*/  F2FP.PACK_AB R82, R189, R186 ;  /* 0x000000babd52723e */ /* 0x020fe400000000ff */
[----:B------:R4:W-:Y:S01]  /*1a000*/  MUFU.EX2 R179, R80 ;  /* 0x0000005000b37308 */ /* 0x0009e20000000800 */
[----:B------:R-:W-:Y:S03]  /*1a010*/  MOV R205, R100 ;  /* 0x0000006400cd7202 */ /* 0x000fe60000000f00 */
[----:B------:R-:W-:Y:S02]  /*1a020*/  F2FP.PACK_AB R76, R147, R249 ;  /* 0x000000f9934c723e */ /* 0x000fe400000000ff */
[----:B------:R-:W-:Y:S03]  /*1a030*/  F2FP.PACK_AB R77, R145, R146 ;  /* 0x00000092914d723e */ /* 0x000fe600000000ff */
[----:B------:R-:W-:Y:S01]  /*1a040*/  F2FP.PACK_AB R78, R196, R235 ;  /* 0x000000ebc44e723e */ /* 0x000fe200000000ff */
[----:B-1----:R-:W-:Y:S01]  /*1a050*/  FFMA.FTZ R84, R181, c[0x0][0x2d0], -R97 ;  /* 0x0000b400b5547a23 */ /* 0x002fe20000010861 */
[----:B------:R-:W-:Y:S01]  /*1a060*/  F2FP.PACK_AB R79, R192, R195 ;  /* 0x000000c3c04f723e */ /* 0x000fe200000000ff */
[----:B------:R-:W1:Y:S10]  /*1a070*/  MUFU.EX2 R181, R88 ;  /* 0x0000005800b57308 */ /* 0x000e740000000800 */
[----:B------:R5:W5:Y:S01]  /*1a080*/  MUFU.EX2 R182, R84 ;  /* 0x0000005400b67308 */ /* 0x000b620000000800 */
[--C-:B----4-:R-:W-:Y:S02]  /*1a090*/  FFMA.FTZ R80, R200, c[0x0][0x2d0], -R75.reuse ;  /* 0x0000b400c8507a23 */ /* 0x110fe4000001084b */
[----:B------:R-:W-:Y:S07]  /*1a0a0*/  IMAD.MOV.U32 R200, RZ, RZ, R112 ;  /* 0x000000ffffc87224 */ /* 0x000fee00078e0070 */
        /* <DEDUP_REMOVED lines=8> */
[--C-:B------:R-:W-:Y:S01]  /*1a130*/  FFMA.FTZ R84, R232, c[0x0][0x2d0], -R74.reuse ;  /* 0x0000b400e8547a23 */ /* 0x100fe2000001084a */
[-C--:B------:R-:W-:Y:S01]  /*1a140*/  HMMA.16816.F32 R12, R80, R86.reuse, R12 ;  /* 0x00000056500c723c */ /* 0x080fe2000000180c */
[----:B------:R-:W-:Y:S02]  /*1a150*/  MOV R232, R109 ;  /* 0x0000006d00e87202 */ /* 0x000fe40000000f00 */
[----:B------:R1:W-:Y:S05]  /*1a160*/  MUFU.EX2 R159, R84 ;  /* 0x00000054009f7308 */ /* 0x0003ea0000000800 */
[C---:B------:R-:W-:Y:S08]  /*1a170*/  HMMA.16816.F32 R16, R76.reuse, R86, R16 ;  /* 0x000000564c10723c */ /* 0x040ff00000001810 */
[-C--:B------:R-:W-:Y:S08]  /*1a180*/  HMMA.16816.F32 R20, R76, R88.reuse, R20 ;  /* 0x000000584c14723c */ /* 0x080ff00000001814 */
[C---:B------:R-:W-:Y:S01]  /*1a190*/  HMMA.16816.F32 R24, R80.reuse, R88, R24 ;  /* 0x000000585018723c */ /* 0x040fe20000001818 */
[----:B-1----:R-:W-:Y:S03]  /*1a1a0*/  FFMA.FTZ R84, R234, c[0x0][0x2d0], -R74 ;  /* 0x0000b400ea547a23 */ /* 0x002fe6000001084a */
[----:B------:R-:W-:Y:S04]  /*1a1b0*/  IMAD.MOV.U32 R234, RZ, RZ, R108 ;  /* 0x000000ffffea7224 */ /* 0x000fe800078e006c */
[-C--:B------:R-:W-:Y:S01]  /*1a1c0*/  HMMA.16816.F32 R28, R80, R90.reuse, R28 ;  /* 0x0000005a501c723c */ /* 0x080fe2000000181c */
[----:B------:R1:W-:Y:S03]  /*1a1d0*/  MUFU.EX2 R177, R84 ;  /* 0x0000005400b17308 */ /* 0x0003e60000000800 */
[----:B------:R-:W-:Y:S02]  /*1a1e0*/  FFMA.FTZ R88, R206, c[0x0][0x2d0], -R96 ;  /* 0x0000b400ce587a23 */ /* 0x000fe40000010860 */
[----:B------:R-:W-:Y:S02]  /*1a1f0*/  IMAD.MOV.U32 R206, RZ, RZ, R160 ;  /* 0x000000ffffce7224 */ /* 0x000fe400078e00a0 */
[C---:B------:R-:W-:Y:S03]  /*1a200*/  HMMA.16816.F32 R32, R76.reuse, R90, R32 ;  /* 0x0000005a4c20723c */ /* 0x040fe60000001820 */
[----:B------:R4:W-:Y:S05]  /*1a210*/  MUFU.EX2 R157, R88 ;  /* 0x00000058009d7308 */ /* 0x0009ea0000000800 */
[-C--:B------:R-:W-:Y:S08]  /*1a220*/  HMMA.16816.F32 R36, R76, R92.reuse, R36 ;  /* 0x0000005c4c24723c */ /* 0x080ff00000001824 */
[C---:B------:R-:W-:Y:S01]  /*1a230*/  HMMA.16816.F32 R40, R80.reuse, R92, R40 ;  /* 0x0000005c5028723c */ /* 0x040fe20000001828 */
[----:B-1----:R-:W-:Y:S03]  /*1a240*/  FFMA.FTZ R84, R230, c[0x0][0x2d0], -R75 ;  /* 0x0000b400e6547a23 */ /* 0x002fe6000001084b */
[----:B------:R-:W-:Y:S01]  /*1a250*/  MOV R230, R104 ;  /* 0x0000006800e67202 */ /* 0x000fe20000000f00 */
[----:B------:R1:W-:Y:S02]  /*1a260*/  MUFU.EX2 R158, R84 ;  /* 0x00000054009e7308 */ /* 0x0003e40000000800 */
[----:B------:R-:W-:Y:S01]  /*1a270*/  FFMA.FTZ R92, R201, c[0x0][0x2d0], -R97 ;  /* 0x0000b400c95c7a23 */ /* 0x000fe20000010861 */
[-C--:B------:R-:W-:Y:S01]  /*1a280*/  HMMA.16816.F32 R44, R80, R94.reuse, R44 ;  /* 0x0000005e502c723c */ /* 0x080fe2000000182c */
[----:B------:R-:W-:Y:S03]  /*1a290*/  MOV R201, R107 ;  /* 0x0000006b00c97202 */ /* 0x000fe60000000f00 */
[--C-:B----4-:R-:W-:Y:S01]  /*1a2a0*/  FFMA.FTZ R88, R207, c[0x0][0x2d0], -R96.reuse ;  /* 0x0000b400cf587a23 */ /* 0x110fe20000010860 */
[----:B------:R-:W-:Y:S02]  /*1a2b0*/  MOV R207, R163 ;  /* 0x000000a300cf7202 */ /* 0x000fe40000000f00 */
[----:B------:R4:W-:Y:S01]  /*1a2c0*/  MUFU.EX2 R172, R92 ;  /* 0x0000005c00ac7308 */ /* 0x0009e20000000800 */
[C---:B------:R-:W-:Y:S09]  /*1a2d0*/  HMMA.16816.F32 R48, R76.reuse, R94, R48 ;  /* 0x0000005e4c30723c */ /* 0x040ff20000001830 */
[----:B------:R5:W-:Y:S03]  /*1a2e0*/  MUFU.EX2 R175, R88 ;  /* 0x0000005800af7308 */ /* 0x000be60000000800 */
[----:B---3--:R-:W-:Y:S01]  /*1a2f0*/  FFMA.FTZ R68, R68, R184, R185 ;  /* 0x000000b844447223 */ /* 0x008fe200000100b9 */
[----:B------:R-:W-:Y:S01]  /*1a300*/  MOV R184, R151 ;  /* 0x0000009700b87202 */ /* 0x000fe20000000f00 */
[----:B-1----:R-:W-:Y:S01]  /*1a310*/  FFMA.FTZ R84, R231, c[0x0][0x2d0], -R75 ;  /* 0x0000b400e7547a23 */ /* 0x002fe2000001084b */
[----:B------:R-:W-:Y:S01]  /*1a320*/  MOV R151, R113 ;  /* 0x0000007100977202 */ /* 0x000fe20000000f00 */
[----:B------:R-:W-:Y:S01]  /*1a330*/  IMAD.MOV.U32 R231, RZ, RZ, R105 ;  /* 0x000000ffffe77224 */ /* 0x000fe200078e0069 */
[----:B------:R-:W-:Y:S02]  /*1a340*/  MOV R185, R161 ;  /* 0x000000a100b97202 */ /* 0x000fe40000000f00 */
[----:B------:R1:W-:Y:S01]  /*1a350*/  MUFU.EX2 R176, R84 ;  /* 0x0000005400b07308 */ /* 0x0003e20000000800 */
[----:B----4-:R-:W-:Y:S09]  /*1a360*/  FFMA.FTZ R92, R202, c[0x0][0x2d0], -R97 ;  /* 0x0000b400ca5c7a23 */ /* 0x010ff20000010861 */
[----:B------:R3:W-:Y:S01]  /*1a370*/  MUFU.EX2 R171, R92 ;  /* 0x0000005c00ab7308 */ /* 0x0007e20000000800 */
[----:B-----5:R-:W-:Y:S02]  /*1a380*/  FFMA.FTZ R88, R229, c[0x0][0x2d0], -R96 ;  /* 0x0000b400e5587a23 */ /* 0x020fe40000010860 */
[----:B------:R-:W-:Y:S02]  /*1a390*/  IMAD.MOV.U32 R229, RZ, RZ, R191 ;  /* 0x000000ffffe57224 */ /* 0x000fe400078e00bf */
[----:B------:R-:W-:Y:S05]  /*1a3a0*/  IMAD.MOV.U32 R191, RZ, RZ, R126 ;  /* 0x000000ffffbf7224 */ /* 0x000fea00078e007e */
[----:B------:R4:W5:Y:S01]  /*1a3b0*/  MUFU.EX2 R174, R88 ;  /* 0x0000005800ae7308 */ /* 0x0009620000000800 */
[----:B------:R-:W-:Y:S02]  /*1a3c0*/  IMAD.MOV.U32 R126, RZ, RZ, R114 ;  /* 0x000000ffff7e7224 */ /* 0x000fe400078e0072 */
[----:B-1----:R-:W-:Y:S01]  /*1a3d0*/  FFMA.FTZ R84, R204, c[0x0][0x2d0], -R96 ;  /* 0x0000b400cc547a23 */ /* 0x002fe20000010860 */
[----:B------:R-:W-:Y:S06]  /*1a3e0*/  MOV R204, R115 ;  /* 0x0000007300cc7202 */ /* 0x000fec0000000f00 */
[----:B------:R1:W-:Y:S01]  /*1a3f0*/  MUFU.EX2 R152, R84 ;  /* 0x0000005400987308 */ /* 0x0003e20000000800 */
[----:B---3--:R-:W-:Y:S09]  /*1a400*/  FFMA.FTZ R92, R242, c[0x0][0x2d0], -R75 ;  /* 0x0000b400f25c7a23 */ /* 0x008ff2000001084b */
[----:B------:R3:W-:Y:S01]  /*1a410*/  MUFU.EX2 R103, R92 ;  /* 0x0000005c00677308 */ /* 0x0007e20000000800 */
[----:B----4-:R-:W-:Y:S02]  /*1a420*/  FFMA.FTZ R88, R239, c[0x0][0x2d0], -R74 ;  /* 0x0000b400ef587a23 */ /* 0x010fe4000001084a */
[----:B------:R-:W-:Y:S02]  /*1a430*/  IMAD.MOV.U32 R239, RZ, RZ, R199 ;  /* 0x000000ffffef7224 */ /* 0x000fe400078e00c7 */
[----:B------:R-:W-:Y:S05]  /*1a440*/  IMAD.MOV.U32 R199, RZ, RZ, R148 ;  /* 0x000000ffffc77224 */ /* 0x000fea00078e0094 */
[----:B------:R4:W-:Y:S01]  /*1a450*/  MUFU.EX2 R173, R88 ;  /* 0x0000005800ad7308 */ /* 0x0009e20000000800 */
[----:B------:R-:W-:Y:S01]  /*1a460*/  IMAD.MOV.U32 R148, RZ, RZ, R110 ;  /* 0x000000ffff947224 */ /* 0x000fe200078e006e */
[----:B-1----:R-:W1:Y:S08]  /*1a470*/  LDSM.16.MT88.4 R84, [R211+0x1900] ;  /* 0x00190000d354783b */ /* 0x002e700000004200 */
[----:B---3--:R-:W-:Y:S01]  /*1a480*/  LDSM.16.MT88.4 R92, [R210+0x2100] ;  /* 0x00210000d25c783b */ /* 0x008fe20000004200 */
[----:B----4-:R-:W-:Y:S01]  /*1a490*/  FFMA.FTZ R88, R197, c[0x0][0x2d0], -R97 ;  /* 0x0000b400c5587a23 */ /* 0x010fe20000010861 */
[----:B------:R-:W-:Y:S02]  /*1a4a0*/  MOV R197, R229 ;  /* 0x000000e500c57202 */ /* 0x000fe40000000f00 */
[----:B------:R-:W-:Y:S01]  /*1a4b0*/  MOV R229, R206 ;  /* 0x000000ce00e57202 */ /* 0x000fe20000000f00 */
[----:B------:R3:W4:Y:S01]  /*1a4c0*/  MUFU.EX2 R156, R88 ;  /* 0x00000058009c7308 */ /* 0x0007220000000800 */
[----:B------:R-:W-:Y:S01]  /*1a4d0*/  IMAD.MOV.U32 R206, RZ, RZ, R149 ;  /* 0x000000ffffce7224 */ /* 0x000fe200078e0095 */
[-C--:B-1----:R-:W-:Y:S01]  /*1a4e0*/  HMMA.16816.F32 R52, R76, R84.reuse, R52 ;  /* 0x000000544c34723c */ /* 0x082fe20000001834 */
[----:B--2---:R-:W-:Y:S01]  /*1a4f0*/  FFMA.FTZ R69, R69, R187, R205 ;  /* 0x000000bb45457223 */ /* 0x004fe200000100cd */
[----:B------:R-:W-:Y:S01]  /*1a500*/  MOV R205, R193 ;  /* 0x000000c100cd7202 */ /* 0x000fe20000000f00 */
[----:B------:R-:W-:Y:S01]  /*1a510*/  IMAD.MOV.U32 R187, RZ, RZ, R162 ;  /* 0x000000ffffbb7224 */ /* 0x000fe200078e00a2 */
[----:B------:R-:W-:Y:S04]  /*1a520*/  MOV R193, R131 ;  /* 0x0000008300c17202 */ /* 0x000fe80000000f00 */
[C---:B------:R-:W-:Y:S01]  /*1a530*/  HMMA.16816.F32 R56, R80.reuse, R84, R56 ;  /* 0x000000545038723c */ /* 0x040fe20000001838 */
[----:B---3--:R-:W1:Y:S03]  /*1a540*/  LDSM.16.MT88.4 R88, [R209+0x2100] ;  /* 0x00210000d158783b */ /* 0x008e660000004200 */
[----:B------:R-:W-:Y:S03]  /*1a550*/  MOV R131, R106 ;  /* 0x0000006a00837202 */ /* 0x000fe60000000f00 */
[----:B------:R-:W-:Y:S01]  /*1a560*/  FFMA.FTZ R84, R194, c[0x0][0x2d0], -R97 ;  /* 0x0000b400c2547a23 */ /* 0x000fe20000010861 */
[-C--:B------:R-:W-:Y:S03]  /*1a570*/  HMMA.16816.F32 R60, R80, R86.reuse, R60 ;  /* 0x00000056503c723c */ /* 0x080fe6000000183c */
[----:B------:R2:W3:Y:S04]  /*1a580*/  MUFU.EX2 R98, R84 ;  /* 0x0000005400627308 */ /* 0x0004e80000000800 */
[--C-:B------:R-:W-:Y:S01]  /*1a590*/  FFMA.FTZ R80, R244, c[0x0][0x2d0], -R74.reuse ;  /* 0x0000b400f4507a23 */ /* 0x100fe2000001084a */
[----:B------:R-:W-:Y:S01]  /*1a5a0*/  HMMA.16816.F32 R64, R76, R86, R64 ;  /* 0x000000564c40723c */ /* 0x000fe20000001840 */
[----:B-----5:R-:W-:Y:S03]  /*1a5b0*/  F2FP.PACK_AB R82, R174, R175 ;  /* 0x000000afae52723e */ /* 0x020fe600000000ff */
[----:B----4-:R-:W-:Y:S01]  /*1a5c0*/  F2FP.PACK_AB R81, R172, R156 ;  /* 0x0000009cac51723e */ /* 0x010fe200000000ff */
        /* <DEDUP_REMOVED lines=42> */
[----:B------:R-:W-:Y:S08]  /*1a870*/  HMMA.16816.F32 R64, R76, R90, R64 ;  /* 0x0000005a4c40723c */ /* 0x000ff00000001840 */
        /* <DEDUP_REMOVED lines=16> */
[----:B------:R-:W-:Y:S02]  /*1a980*/  IMAD.MOV.U32 R203, RZ, RZ, R123 ;  /* 0x000000ffffcb7224 */ /* 0x000fe400078e007b */
[--C-:B-1----:R-:W-:Y:S07]  /*1a990*/  FFMA.FTZ R74, R198, c[0x0][0x2d0], -R97.reuse ;  /* 0x0000b400c64a7a23 */ /* 0x102fee0000010861 */
        /* <DEDUP_REMOVED lines=8> */
[----:B------:R-:W-:Y:S01]  /*1aa20*/  MUFU.EX2 R74, R74 ;  /* 0x0000004a004a7308 */ /* 0x000fe20000000800 */
[----:B------:R-:W3:Y:S09]  /*1aa30*/  LDL.LU R7, [R1+0x20] ;  /* 0x0000200001077983 */ /* 0x000ef20000300800 */
[----:B------:R-:W1:Y:S02]  /*1aa40*/  MUFU.EX2 R97, R97 ;  /* 0x0000006100617308 */ /* 0x000e640000000800 */
[----:B-1----:R-:W-:Y:S07]  /*1aa50*/  F2FP.PACK_AB R163, R97, R74 ;  /* 0x0000004a61a3723e */ /* 0x002fee00000000ff */
[C---:B------:R-:W-:Y:S08]  /*1aa60*/  HMMA.16816.F32 R108, R160.reuse, R116, R8 ;  /* 0x00000074a06c723c */ /* 0x040ff00000001808 */
[-C--:B------:R-:W-:Y:S08]  /*1aa70*/  HMMA.16816.F32 R112, R160, R118.reuse, R12 ;  /* 0x00000076a070723c */ /* 0x080ff0000000180c */
[C---:B------:R-:W-:Y:S01]  /*1aa80*/  HMMA.16816.F32 R116, R164.reuse, R118, R16 ;  /* 0x00000076a474723c */ /* 0x040fe20000001810 */
[----:B--2---:R-:W-:Y:S03]  /*1aa90*/  FFMA.FTZ R2, R2, R73, R239 ;  /* 0x0000004902027223 */ /* 0x004fe600000100ef */
[----:B------:R-:W-:Y:S01]  /*1aaa0*/  IMAD.MOV.U32 R239, RZ, RZ, R207 ;  /* 0x000000ffffef7224 */ /* 0x000fe200078e00cf */
[----:B------:R-:W-:Y:S01]  /*1aab0*/  MOV R207, R148 ;  /* 0x0000009400cf7202 */ /* 0x000fe20000000f00 */
[----:B------:R-:W-:Y:S01]  /*1aac0*/  FADD.FTZ R2, R201, R2 ;  /* 0x00000002c9027221 */ /* 0x000fe20000010000 */
[----:B------:R-:W1:Y:S01]  /*1aad0*/  LDSM.16.MT88.4 R148, [R210+0x2900] ;  /* 0x00290000d294783b */ /* 0x000e620000004200 */
[----:B---3--:R-:W-:Y:S04]  /*1aae0*/  FFMA.FTZ R8, R0, R7, R120 ;  /* 0x0000000700087223 */ /* 0x008fe80000010078 */
[----:B------:R-:W-:Y:S01]  /*1aaf0*/  FADD.FTZ R5, R234, R2 ;  /* 0x00000002ea057221 */ /* 0x000fe20000010000 */
[----:B------:R-:W-:Y:S01]  /*1ab00*/  MOV R234, R200 ;  /* 0x000000c800ea7202 */ /* 0x000fe20000000f00 */
[----:B------:R-:W-:Y:S01]  /*1ab10*/  FADD.FTZ R2, R239, R6 ;  /* 0x00000006ef027221 */ /* 0x000fe20000010000 */
[----:B------:R-:W-:Y:S01]  /*1ab20*/  MOV R200, R122 ;  /* 0x0000007a00c87202 */ /* 0x000fe20000000f00 */
        /* <DEDUP_REMOVED lines=20> */
[----:B------:R-:W-:Y:S01]  /*1ac70*/  IMAD.MOV.U32 R193, RZ, RZ, R125 ;  /* 0x000000ffffc17224 */ /* 0x000fe200078e007d */
[----:B------:R-:W-:Y:S01]  /*1ac80*/  MOV R199, R191 ;  /* 0x000000bf00c77202 */ /* 0x000fe20000000f00 */
[----:B------:R-:W-:Y:S01]  /*1ac90*/  FADD.FTZ R8, R203, R2 ;  /* 0x00000002cb087221 */ /* 0x000fe20000010000 */
[----:B------:R-:W-:Y:S01]  /*1aca0*/  MOV R191, R126 ;  /* 0x0000007e00bf7202 */ /* 0x000fe20000000f00 */
[----:B------:R-:W-:Y:S01]  /*1acb0*/  FADD.FTZ R9, R205, R0 ;  /* 0x00000000cd097221 */ /* 0x000fe20000010000 */
[C---:B------:R-:W-:Y:S01]  /*1acc0*/  HMMA.16816.F32 R124, R160.reuse, R132, R24 ;  /* 0x00000084a07c723c */ /* 0x040fe20000001818 */
[----:B------:R-:W-:Y:S01]  /*1acd0*/  FADD.FTZ R2, R139, R10 ;  /* 0x0000000a8b027221 */ /* 0x000fe20000010000 */
[----:B------:R-:W-:Y:S01]  /*1ace0*/  ISETP.GT.AND P0, PT, R227, R191, PT ;  /* 0x000000bfe300720c */ /* 0x000fe20003f04270 */
        /* <DEDUP_REMOVED lines=78> */
[----:B------:R-:W-:Y:S01]  /*1b1d0*/  IMAD.MOV.U32 R100, RZ, RZ, R72 ;  /* 0x000000ffff647224 */ /* 0x000fe200078e0048 */
[----:B------:R2:W-:Y:S01]  /*1b1e0*/  STL [R1+0x1c], R4 ;  /* 0x00001c0401007387 */ /* 0x0005e20000100800 */
[----:B------:R-:W-:Y:S05]  /*1b1f0*/  FADD.FTZ R2, R97, R2 ;  /* 0x0000000261027221 */ /* 0x000fea0000010000 */
[----:B------:R2:W-:Y:S01]  /*1b200*/  STL [R1+0x20], R2 ;  /* 0x0000200201007387 */ /* 0x0005e20000100800 */
[----:B-1----:R-:W-:Y:S04]  /*1b210*/  IADD3 R0, R227, -0x1, RZ ;  /* 0xffffffffe3007810 */ /* 0x002fe80007ffe0ff */
[----:B------:R-:W-:Y:S01]  /*1b220*/  MOV R227, R0 ;  /* 0x0000000000e37202 */ /* 0x000fe20000000f00 */
[----:B------:R-:W-:-:S05]  /*1b230*/  @P0 BRA `(.L_x_564) ;  /* 0xffff94a000000947 */ /* 0x000fca000383ffff */
.L_x_546:
[----:B------:R-:W3:Y:S04]  /*1b240*/  LDL.LU R0, [R1+0x14] ;  /* 0x0000140001007983 */ /* 0x000ee80000300800 */
[----:B-12---:R-:W2:Y:S04]  /*1b250*/  LDL.LU R4, [R1+0x18] ;  /* 0x0000180001047983 */ /* 0x006ea80000300800 */
[----:B------:R-:W4:Y:S04]  /*1b260*/  LDL.LU R8, [R1+0x1c] ;  /* 0x00001c0001087983 */ /* 0x000f280000300800 */
[----:B------:R-:W4:Y:S01]  /*1b270*/  LDL.LU R2, [R1+0x20] ;  /* 0x0000200001027983 */ /* 0x000f220000300800 */
[----:B------:R-:W-:-:S02]  /*1b280*/  MOV R20, 0xff800000 ;  /* 0xff80000000147802 */ /* 0x000fc40000000f00 */
[----:B------:R-:W-:Y:S02]  /*1b290*/  MOV R21, 0xff800000 ;  /* 0xff80000000157802 */ /* 0x000fe40000000f00 */
[----:B------:R-:W-:Y:S02]  /*1b2a0*/  MOV R22, 0xff800000 ;  /* 0xff80000000167802 */ /* 0x000fe40000000f00 */
[----:B------:R-:W-:Y:S02]  /*1b2b0*/  MOV R23, 0xff800000 ;  /* 0xff80000000177802 */ /* 0x000fe40000000f00 */
[----:B------:R-:W-:Y:S01]  /*1b2c0*/  PLOP3.LUT P4, PT, PT, PT, PT, 0x8, 0x0 ;  /* 0x000000000000781c */ /* 0x000fe20003f8e170 */
[----:B---3--:R-:W1:Y:S04]  /*1b2d0*/  SHFL.BFLY PT, R5, R0, 0x2, 0x1f ;  /* 0x0c401f0000057f89 */ /* 0x008e6800000e0000 */
[----:B--2---:R-:W2:Y:S04]  /*1b2e0*/  SHFL.BFLY PT, R9, R4, 0x2, 0x1f ;  /* 0x0c401f0004097f89 */ /* 0x004ea800000e0000 */
[----:B----4-:R-:W3:Y:S04]  /*1b2f0*/  SHFL.BFLY PT, R7, R8, 0x2, 0x1f ;  /* 0x0c401f0008077f89 */ /* 0x010ee800000e0000 */
[----:B------:R-:W4:Y:S01]  /*1b300*/  SHFL.BFLY PT, R6, R2, 0x2, 0x1f ;  /* 0x0c401f0002067f89 */ /* 0x000f2200000e0000 */
        /* <DEDUP_REMOVED lines=17> */
[----:B------:R-:W-:-:S05]  /*1b420*/  FSETP.NE.FTZ.AND P1, PT, R7, RZ, PT ;  /* 0x000000ff0700720b */ /* 0x000fca0003f35000 */
[----:B------:R-:W1:Y:S01]  /*1b430*/  @P3 MUFU.RCP R0, R5 ;  /* 0x0000000500003308 */ /* 0x000e620000001000 */
[----:B------:R-:W-:-:S07]  /*1b440*/  FSETP.NE.FTZ.AND P0, PT, R6, RZ, PT ;  /* 0x000000ff0600720b */ /* 0x000fce0003f15000 */
[----:B------:R-:W-:Y:S06]  /*1b450*/  @P2 MUFU.RCP R4, R9 ;  /* 0x0000000900042308 */ /* 0x000fec0000001000 */
[----:B------:R-:W-:Y:S01]  /*1b460*/  @P0 MOV R8, 0x3f317218 ;  /* 0x3f31721800080802 */ /* 0x000fe20000000f00 */
[C---:B-1----:R-:W-:Y:S01]  /*1b470*/  FMUL.FTZ R104, R0.reuse, R104 ;  /* 0x0000006800687220 */ /* 0x042fe20000410000 */
[----:B------:R-:W1:Y:S01]  /*1b480*/  @P1 MUFU.RCP R2, R7 ;  /* 0x0000000700021308 */ /* 0x000e620000001000 */
        /* <DEDUP_REMOVED lines=12> */
[C---:B------:R-:W-:Y:S02]  /*1b550*/  FMUL.FTZ R149, R0.reuse, R149 ;  /* 0x0000009500957220 */ /* 0x040fe40000410000 */
[C---:B------:R-:W-:Y:S01]  /*1b560*/  FMUL.FTZ R152, R0.reuse, R152 ;  /* 0x0000009800987220 */ /* 0x040fe20000410000 */
[----:B------:R-:W-:Y:S01]  /*1b570*/  @P1 MUFU.LG2 R7, R7 ;  /* 0x0000000700071308 */ /* 0x000fe20000000c00 */
[C---:B------:R-:W-:Y:S02]  /*1b580*/  FMUL.FTZ R153, R0.reuse, R153 ;  /* 0x0000009900997220 */ /* 0x040fe40000410000 */
[C---:B------:R-:W-:Y:S02]  /*1b590*/  FMUL.FTZ R164, R0.reuse, R164 ;  /* 0x000000a400a47220 */ /* 0x040fe40000410000 */
[----:B------:R-:W-:Y:S01]  /*1b5a0*/  FMUL.FTZ R165, R0, R165 ;  /* 0x000000a500a57220 */ /* 0x000fe20000410000 */
[----:B------:R-:W-:Y:S01]  /*1b5b0*/  MOV R0, RZ ;  /* 0x000000ff00007202 */ /* 0x000fe20000000f00 */
[----:B-1----:R-:W-:-:S02]  /*1b5c0*/  FMUL.FTZ R108, R2, R108 ;  /* 0x0000006c026c7220 */ /* 0x002fc40000410000 */
[C---:B------:R-:W-:Y:S02]  /*1b5d0*/  FMUL.FTZ R109, R2.reuse, R109 ;  /* 0x0000006d026d7220 */ /* 0x040fe40000410000 */
[C---:B------:R-:W-:Y:S01]  /*1b5e0*/  FMUL.FTZ R112, R2.reuse, R112 ;  /* 0x0000007002707220 */ /* 0x040fe20000410000 */
[----:B------:R-:W1:Y:S01]  /*1b5f0*/  @P0 MUFU.RCP R0, R6 ;  /* 0x0000000600000308 */ /* 0x000e620000001000 */
[C---:B------:R-:W-:Y:S02]  /*1b600*/  FMUL.FTZ R113, R2.reuse, R113 ;  /* 0x0000007102717220 */ /* 0x040fe40000410000 */
[C---:B------:R-:W-:Y:S02]  /*1b610*/  FMUL.FTZ R124, R2.reuse, R124 ;  /* 0x0000007c027c7220 */ /* 0x040fe40000410000 */
[C---:B------:R-:W-:Y:S02]  /*1b620*/  FMUL.FTZ R125, R2.reuse, R125 ;  /* 0x0000007d027d7220 */ /* 0x040fe40000410000 */
[C---:B------:R-:W-:Y:S01]  /*1b630*/  FMUL.FTZ R128, R2.reuse, R128 ;  /* 0x0000008002807220 */ /* 0x040fe20000410000 */
[----:B------:R-:W2:Y:S01]  /*1b640*/  @P0 MUFU.LG2 R6, R6 ;  /* 0x0000000600060308 */ /* 0x000ea20000000c00 */
        /* <DEDUP_REMOVED lines=8> */
[----:B------:R-:W-:Y:S01]  /*1b6d0*/  FMUL.FTZ R161, R2, R161 ;  /* 0x000000a102a17220 */ /* 0x000fe20000410000 */
[----:B------:R-:W-:Y:S01]  /*1b6e0*/  @P2 MOV R2, 0x3f317218 ;  /* 0x3f31721800022802 */ /* 0x000fe20000000f00 */
        /* <DEDUP_REMOVED lines=34> */
[----:B------:R-:W-:Y:S02]  /*1b910*/  @P2 FMUL.FTZ R5, R2, c[0x0][0x2d0] ;  /* 0x0000b40002052a20 */ /* 0x000fe40000410000 */
[----:B------:R-:W-:Y:S02]  /*1b920*/  @P3 FMUL.FTZ R10, R4, c[0x0][0x2d0] ;  /* 0x0000b400040a3a20 */ /* 0x000fe40000410000 */
[----:B------:R-:W-:-:S02]  /*1b930*/  @P1 FMUL.FTZ R2, R0, c[0x0][0x2d0] ;  /* 0x0000b40000021a20 */ /* 0x000fc40000410000 */
[----:B------:R-:W-:Y:S02]  /*1b940*/  @P3 FMUL.FTZ R11, R11, 0.69314718246459960938 ;  /* 0x3f3172180b0b3820 */ /* 0x000fe40000410000 */
[----:B------:R-:W-:Y:S02]  /*1b950*/  @P2 FMUL.FTZ R9, R9, 0.69314718246459960938 ;  /* 0x3f31721809092820 */ /* 0x000fe40000410000 */
[----:B------:R-:W-:Y:S02]  /*1b960*/  @P1 FMUL.FTZ R7, R7, 0.69314718246459960938 ;  /* 0x3f31721807071820 */ /* 0x000fe40000410000 */
[----:B--2---:R-:W-:Y:S02]  /*1b970*/  @P0 FMUL.FTZ R4, R6, 0.69314718246459960938 ;  /* 0x3f31721806040820 */ /* 0x004fe40000410000 */
[----:B------:R-:W-:Y:S02]  /*1b980*/  @P0 FMUL.FTZ R0, R8, c[0x0][0x2d0] ;  /* 0x0000b40008000a20 */ /* 0x000fe40000410000 */
[----:B------:R-:W-:-:S02]  /*1b990*/  @P3 FFMA.FTZ R20, R10, R72, R11 ;  /* 0x000000480a143223 */ /* 0x000fc4000001000b */
[----:B------:R-:W-:Y:S02]  /*1b9a0*/  @P2 FFMA.FTZ R21, R5, R71, R9 ;  /* 0x0000004705152223 */ /* 0x000fe40000010009 */
[----:B------:R-:W-:Y:S02]  /*1b9b0*/  @P1 FFMA.FTZ R22, R2, R70, R7 ;  /* 0x0000004602161223 */ /* 0x000fe40000010007 */
[----:B------:R-:W-:Y:S02]  /*1b9c0*/  @P0 FFMA.FTZ R23, R0, R3, R4 ;  /* 0x0000000300170223 */ /* 0x000fe40000010004 */
.L_x_484:
[----:B--2---:R-:W-:Y:S05]  /*1b9d0*/  @P4 BRA `(.L_x_565) ;  /* 0x0000149000004947 */ /* 0x004fea0003800000 */
[----:B------:R-:W2:Y:S01]  /*1b9e0*/  S2R R16, SR_TID.X ;  /* 0x0000000000107919 */ /* 0x000ea20000002100 */
[----:B------:R-:W-:Y:S01]  /*1b9f0*/  ULDC.64 UR4, c[0x0][0x4d0] ;  /* 0x0001340000047ab9 */ /* 0x000fe20000000a00 */
[----:B------:R-:W-:Y:S01]  /*1ba00*/  IMAD R4, RZ, RZ, -UR9 ;  /* 0x80000009ff047e24 */ /* 0x000fe2000f8e02ff */
[----:B------:R-:W-:Y:S01]  /*1ba10*/  UIMAD.WIDE.U32 UR10, UR9, UR4, URZ ;  /* 0x00000004090a72a5 */ /* 0x000fe2000f8e003f */
[----:B------:R-:W3:Y:S01]  /*1ba20*/  S2R R12, SR_CTAID.Y ;  /* 0x00000000000c7919 */ /* 0x000ee20000002600 */
[----:B------:R-:W-:Y:S01]  /*1ba30*/  USHF.R.S32.HI UR6, URZ, 0x1f, UR9 ;  /* 0x0000001f3f067899 */ /* 0x000fe20008011409 */
[----:B------:R-:W-:Y:S01]  /*1ba40*/  MOV R24, c[0x0][0x4e8] ;  /* 0x00013a0000187a02 */ /* 0x000fe20000000f00 */
[----:B------:R-:W-:Y:S01]  /*1ba50*/  BSSY B0, `(.L_x_566) ;  /* 0x00000ab000007945 */ /* 0x000fe20003800000 */
[----:B------:R-:W4:Y:S01]  /*1ba60*/  S2R R9, SR_CTAID.Z ;  /* 0x0000000000097919 */ /* 0x000f220000002700 */
[----:B------:R-:W-:Y:S01]  /*1ba70*/  IMAD.U32 R3, RZ, RZ, UR11 ;  /* 0x0000000bff037e24 */ /* 0x000fe2000f8e00ff */
[----:B------:R-:W-:Y:S01]  /*1ba80*/  UIMAD UR7, UR6, UR4, URZ ;  /* 0x00000004060772a4 */ /* 0x000fe2000f8e023f */
[----:B------:R-:W-:Y:S01]  /*1ba90*/  IMAD.U32 R2, RZ, RZ, UR10 ;  /* 0x0000000aff027e24 */ /* 0x000fe2000f8e00ff */
[----:B------:R-:W1:Y:S04]  /*1baa0*/  S2R R15, SR_CTAID.X ;  /* 0x00000000000f7919 */ /* 0x000e680000002500 */
[----:B------:R-:W-:Y:S01]  /*1bab0*/  BAR.SYNC.DEFER_BLOCKING 0x1, 0x80 ;  /* 0x0042000000007b1d */ /* 0x000fe20000010000 */
[----:B------:R-:W-:Y:S01]  /*1bac0*/  UIMAD UR5, UR9, UR5, UR7 ;  /* 0x00000005090572a4 */ /* 0x000fe2000f8e0207 */
[C---:B------:R-:W-:Y:S01]  /*1bad0*/  ISETP.NE.AND P0, PT, R24.reuse, 0x1, PT ;  /* 0x000000011800780c */ /* 0x040fe20003f05270 */
[----:B------:R-:W-:-:S02]  /*1bae0*/  IMAD R24, R24, c[0x0][0x388], RZ ;  /* 0x0000e20018187a24 */ /* 0x000fc400078e02ff */
[----:B------:R-:W-:Y:S01]  /*1baf0*/  UIADD3 UR5, UR11, UR5, URZ ;  /* 0x000000050b057290 */ /* 0x000fe2000fffe03f */
[----:B--2---:R-:W-:-:S05]  /*1bb00*/  SHF.R.S32.HI R6, RZ, 0x1f, R16 ;  /* 0x0000001fff067819 */ /* 0x004fca0000011410 */
[----:B------:R-:W-:Y:S01]  /*1bb10*/  IMAD.U32 R5, RZ, RZ, UR5 ;  /* 0x00000005ff057e24 */ /* 0x000fe2000f8e00ff */
[-C--:B------:R-:W-:Y:S01]  /*1bb20*/  LEA.HI R0, R6, R16.reuse, RZ, 0x2 ;  /* 0x0000001006007211 */ /* 0x080fe200078f10ff */
[----:B---3--:R-:W-:Y:S01]  /*1bb30*/  IMAD R12, R4, c[0x0][0x550], R12 ;  /* 0x00015400040c7a24 */ /* 0x008fe200078e020c */
        /* <DEDUP_REMOVED lines=95> */
[----:B------:R4:W2:Y:S04]  /*1c130*/  SHFL.IDX PT, R7, R0, 0x3, 0x1c1f ;  /* 0x007c1f0000077f89 */ /* 0x0008a800000e0000 */
        /* <DEDUP_REMOVED lines=12> */
[----:B------:R2:W-:Y:S01]  /*1c200*/  @!P1 ST.E [R6.64], R23 ;  /* 0x0000001706009985 */ /* 0x0005e2000c101910 */
        /* <DEDUP_REMOVED lines=47> */
.L_x_567:
[----:B-1----:R-:W-:Y:S05]  /*1c500*/  BSYNC B0 ;  /* 0x0000000000007941 */ /* 0x002fea0003800000 */
.L_x_566:
        /* <DEDUP_REMOVED lines=49> */
.L_x_569:
[----:B------:R-:W-:Y:S05]  /*1c820*/  BSYNC B0 ;  /* 0x0000000000007941 */ /* 0x000fea0003800000 */
.L_x_568:
        /* <DEDUP_REMOVED lines=49> */
.L_x_571:
[----:B------:R-:W-:Y:S05]  /*1cb40*/  BSYNC B0 ;  /* 0x0000000000007941 */ /* 0x000fea0003800000 */
.L_x_570:
        /* <DEDUP_REMOVED lines=50> */
.L_x_565:
[----:B------:R-:W2:Y:S02]  /*1ce70*/  S2R R0, SR_TID.X ;  /* 0x0000000000007919 */ /* 0x000ea40000002100 */
[----:B--2---:R-:W-:-:S13]  /*1ce80*/  ISETP.GT.AND P0, PT, R0, 0x7f, PT ;  /* 0x0000007f0000780c */ /* 0x004fda0003f04270 */
[----:B------:R-:W-:Y:S05]  /*1ce90*/  @P0 EXIT ;  /* 0x000000000000094d */ /* 0x000fea0003800000 */
[----:B------:R-:W2:Y:S01]  /*1cea0*/  S2R R8, SR_CTAID.X ;  /* 0x0000000000087919 */ /* 0x000ea20000002500 */
[----:B------:R-:W-:-:S05]  /*1ceb0*/  MOV R3, c[0x0][0x4e8] ;  /* 0x00013a0000037a02 */ /* 0x000fca0000000f00 */
[----:B------:R-:W-:Y:S01]  /*1cec0*/  IMAD R2, R3, c[0x0][0x388], RZ ;  /* 0x0000e20003027a24 */ /* 0x000fe200078e02ff */
[----:B--2---:R-:W-:-:S04]  /*1ced0*/  LEA R8, R8, R0, 0x7 ;  /* 0x0000000008087211 */ /* 0x004fc800078e38ff */
[----:B------:R-:W-:-:S13]  /*1cee0*/  ISETP.GE.AND P0, PT, R8, R2, PT ;  /* 0x000000020800720c */ /* 0x000fda0003f06270 */
[----:B------:R-:W-:Y:S05]  /*1cef0*/  @P0 EXIT ;  /* 0x000000000000094d */ /* 0x000fea0003800000 */
[----:B------:R-:W2:Y:S01]  /*1cf00*/  S2R R7, SR_CTAID.Z ;  /* 0x0000000000077919 */ /* 0x000ea20000002700 */
[----:B------:R-:W-:Y:S01]  /*1cf10*/  USHF.R.S32.HI UR6, URZ, 0x1f, UR9 ;  /* 0x0000001f3f067899 */ /* 0x000fe20008011409 */
[----:B------:R-:W-:Y:S01]  /*1cf20*/  ISETP.NE.AND P0, PT, R3, 0x1, PT ;  /* 0x000000010300780c */ /* 0x000fe20003f05270 */
[----:B------:R-:W-:Y:S01]  /*1cf30*/  ULDC.64 UR4, c[0x0][0x4d0] ;  /* 0x0001340000047ab9 */ /* 0x000fe20000000a00 */
[----:B------:R-:W3:Y:S01]  /*1cf40*/  S2R R9, SR_CTAID.Y ;  /* 0x0000000000097919 */ /* 0x000ee20000002600 */
[----:B------:R-:W-:Y:S01]  /*1cf50*/  UIMAD UR6, UR6, UR4, URZ ;  /* 0x00000004060672a4 */ /* 0x000fe2000f8e023f */
[----:B------:R-:W-:Y:S01]  /*1cf60*/  IADD3 R4, RZ, -UR9, RZ ;  /* 0x80000009ff047c10 */ /* 0x000fe2000fffe0ff */
[----:B------:R-:W-:Y:S01]  /*1cf70*/  UIMAD.WIDE.U32 UR10, UR9, UR4, URZ ;  /* 0x00000004090a72a5 */ /* 0x000fe2000f8e003f */
        /* <DEDUP_REMOVED lines=8> */
[----:B--2---:R-:W-:-:S03]  /*1d000*/  SHF.R.S32.HI R6, RZ, 0x1f, R7 ;  /* 0x0000001fff067819 */ /* 0x004fc60000011407 */
        /* <DEDUP_REMOVED lines=24> */
.L_x_572:
        /* <DEDUP_REMOVED lines=15> */
.L_x_1920:


//--------------------- .text._ZN7cutlass13device_kernelIN5flash19enable_sm80_to_sm89INS1_16FlashAttnFwdSm80INS1_25CollectiveMainloopFwdSm80ILi4ELi1ELb0EN4cute5tupleIJNS5_1CILi128EEENS7_ILi80EEENS7_ILi64EEEEEELi64ENS_6half_tEfNS_4arch4Sm80ELb0ELb1ELb1ELb1ELb1ELb0ELb1ELb1EEENS1_21CollectiveEpilogueFwdINS6_IJS8_SA_S9_EEENS6_IJNS7_ILi1EEESI_SI_EEESC_SE_Li128ELb1ELb1ELb1ELb0EEENS1_36VarlenDynamicPersistentTileSchedulerILi128ELi80ELi128ELi128ELb1ELb1ELb0ELb1ELb0ELb1EEEEEEEEEvNT_6ParamsE --------------------------
	.section	.text._ZN7cutlass13device_kernelIN5flash19enable_sm80_to_sm89INS1_16FlashAttnFwdSm80INS1_25CollectiveMainloopFwdSm80ILi4ELi1ELb0EN4cute5tupleIJNS5_1CILi128EEENS7_ILi80EEENS7_ILi64EEEEEELi64ENS_6half_tEfNS_4arch4Sm80ELb0ELb1ELb1ELb1ELb1ELb0ELb1ELb1EEENS1_21CollectiveEpilogueFwdINS6_IJS8_SA_S9_EEENS6_IJNS7_ILi1EEESI_SI_EEESC_SE_Li128ELb1ELb1ELb1ELb0EEENS1_36VarlenDynamicPersistentTileSchedulerILi128ELi80ELi128ELi128ELb1ELb1ELb0ELb1ELb0ELb1EEEEEEEEEvNT_6ParamsE,"ax",@progbits
	.sectioninfo	@"SHI_REGISTERS=255"
	.align	128
.text._ZN7cutlass13device_kernelIN5flash19enable_sm80_to_sm89INS1_16FlashAttnFwdSm80INS1_25CollectiveMainloopFwdSm80ILi4ELi1ELb0EN4cute5tupleIJNS5_1CILi128EEENS7_ILi80EEENS7_ILi64EEEEEELi64ENS_6half_tEfNS_4arch4Sm80ELb0ELb1ELb1ELb1ELb1ELb0ELb1ELb1EEENS1_21CollectiveEpilogueFwdINS6_IJS8_SA_S9_EEENS6_IJNS7_ILi1EEESI_SI_EEESC_SE_Li128ELb1ELb1ELb1ELb0EEENS1_36VarlenDynamicPersistentTileSchedulerILi128ELi80ELi128ELi128ELb1ELb1ELb0ELb1ELb0ELb1EEEEEEEEEvNT_6ParamsE:
        .type           _ZN7cutlass13device_kernelIN5flash19enable_sm80_to_sm89INS1_16FlashAttnFwdSm80INS1_25CollectiveMainloopFwdSm80ILi4ELi1ELb0EN4cute5tupleIJNS5_1CILi128EEENS7_ILi80EEENS7_ILi64EEEEEELi64ENS_6half_tEfNS_4arch4Sm80ELb0ELb1ELb1ELb1ELb1ELb0ELb1ELb1EEENS1_21CollectiveEpilogueFwdINS6_IJS8_SA_S9_EEENS6_IJNS7_ILi1EEESI_SI_EEESC_SE_Li128ELb1ELb1ELb1ELb0EEENS1_36VarlenDynamicPersistentTileSchedulerILi128ELi80ELi128ELi128ELb1ELb1ELb0ELb1ELb0ELb1EEEEEEEEEvNT_6ParamsE,@function
        .size           _ZN7cutlass13device_kernelIN5flash19enable_sm80_to_sm89INS1_16FlashAttnFwdSm80INS1_25CollectiveMainloopFwdSm80ILi4ELi1ELb0EN4cute5tupleIJNS5_1CILi128EEENS7_ILi80EEENS7_ILi64EEEEEELi64ENS_6half_tEfNS_4arch4Sm80ELb0ELb1ELb1ELb1ELb1ELb0ELb1ELb1EEENS1_21CollectiveEpilogueFwdINS6_IJS8_SA_S9_EEENS6_IJNS7_ILi1EEESI_SI_EEESC_SE_Li128ELb1ELb1ELb1ELb0EEENS1_36VarlenDynamicPersistentTileSchedulerILi128ELi80ELi128ELi128ELb1ELb1ELb0ELb1ELb0ELb1EEEEEEEEEvNT_6ParamsE,(.L_x_1921 - _ZN7cutlass13device_kernelIN5flash19enable_sm80_to_sm89INS1_16FlashAttnFwdSm80INS1_25CollectiveMainloopFwdSm80ILi4ELi1ELb0EN4cute5tupleIJNS5_1CILi128EEENS7_ILi80EEENS7_ILi64EEEEEELi64ENS_6half_tEfNS_4arch4Sm80ELb0ELb1ELb1ELb1ELb1ELb0ELb1ELb1EEENS1_21CollectiveEpilogueFwdINS6_IJS8_SA_S9_EEENS6_IJNS7_ILi1EEESI_SI_EEESC_SE_Li128ELb1ELb1ELb1ELb0EEENS1_36VarlenDynamicPersistentTileSchedulerILi128ELi80ELi128ELi128ELb1ELb1ELb0ELb1ELb0ELb1EEEEEEEEEvNT_6ParamsE)
        .other          _ZN7cutlass13device_kernelIN5flash19enable_sm80_to_sm89INS1_16FlashAttnFwdSm80INS1_25CollectiveMainloopFwdSm80ILi4ELi1ELb0EN4cute5tupleIJNS5_1CILi128EEENS7_ILi80EEENS7_ILi64EEEEEELi64ENS_6half_tEfNS_4arch4Sm80ELb0ELb1ELb1ELb1ELb1ELb0ELb1ELb1EEENS1_21CollectiveEpilogueFwdINS6_IJS8_SA_S9_EEENS6_IJNS7_ILi1EEESI_SI_EEESC_SE_Li128ELb1ELb1ELb1ELb0EEENS1_36VarlenDynamicPersistentTileSchedulerILi128ELi80ELi128ELi128ELb1ELb1ELb0ELb1ELb0ELb1EEEEEEEEEvNT_6ParamsE,@"STO_CUDA_ENTRY STV_DEFAULT"
_ZN7cutlass13device_kernelIN5flash19enable_sm80_to_sm89INS1_16FlashAttnFwdSm80INS1_25CollectiveMainloopFwdSm80ILi4ELi1ELb0EN4cute5tupleIJNS5_1CILi128EEENS7_ILi80EEENS7_ILi64EEEEEELi64ENS_6half_tEfNS_4arch4Sm80ELb0ELb1ELb1ELb1ELb1ELb0ELb1ELb1EEENS1_21CollectiveEpilogueFwdINS6_IJS8_SA_S9_EEENS6_IJNS7_ILi1EEESI_SI_EEESC_SE_Li128ELb1ELb1ELb1ELb0EEENS1_36VarlenDynamicPersistentTileSchedulerILi128ELi80ELi128ELi128ELb1ELb1ELb0ELb1ELb0ELb1EEEEEEEEEvNT_6ParamsE:
        /* <DEDUP_REMOVED lines=15> */
[----:B------:R-:W-:-:S03]  /*00f0*/  CS2R R8, SRZ ;  /* 0x0000000000087805 */ /* 0x000fc6000001ff00 */
[----:B------:R-:W-:-:S04]  /*0100*/  ISETP.NE.AND P6, PT, R13, 0x1f, PT ;  /* 0x0000001f0d00780c */ /* 0x000fc80003fc5270 */
[----:B------:R-:W-:-:S13]  /*0110*/  ISETP.GE.OR P0, PT, R13, c[0x0][0x53c], !P6 ;  /* 0x00014f000d007a0c */ /* 0x000fda0007706670 */
[----:B-1----:R-:W-:Y:S02]  /*0120*/  @!P0 IMAD.MOV.U32 R4, RZ, RZ, 0x4 ;  /* 0x00000004ff048424 */ /* 0x002fe400078e00ff */
[----:B------:R-:W-:Y:S02]  /*0130*/  @!P0 IMAD.MOV.U32 R2, RZ, RZ, 0x4 ;  /* 0x00000004ff028424 */ /* 0x000fe400078e00ff */
[----:B------:R-:W-:-:S04]  /*0140*/  @!P0 IMAD.WIDE.U32 R4, R13, R4, c[0x0][0x580] ;  /* 0x000160000d048625 */ /* 0x000fc800078e0004 */
[C---:B------:R-:W-:Y:S01]  /*0150*/  @!P0 IMAD.WIDE.U32 R2, R13.reuse, R2, c[0x0][0x578] ;  /* 0x00015e000d028625 */ /* 0x040fe200078e0002 */
[----:B------:R-:W2:Y:S04]  /*0160*/  @!P0 LDG.E R9, [R4.64] ;  /* 0x0000000604098981 */ /* 0x000ea8000c1e1900 */
[----:B------:R-:W2:Y:S01]  /*0170*/  @!P0 LDG.E R8, [R2.64] ;  /* 0x0000000602088981 */ /* 0x000ea2000c1e1900 */
[C---:B------:R-:W-:Y:S01]  /*0180*/  ISETP.NE.AND P5, PT, R13.reuse, RZ, PT ;  /* 0x000000ff0d00720c */ /* 0x040fe20003fa5270 */
[----:B------:R-:W1:Y:S01]  /*0190*/  S2UR UR4, SR_CTAID.X ;  /* 0x00000000000479c3 */ /* 0x000e620000002500 */
[C---:B------:R-:W-:Y:S01]  /*01a0*/  ISETP.GE.U32.AND P4, PT, R13.reuse, 0x2, PT ;  /* 0x000000020d00780c */ /* 0x040fe20003f86070 */
[----:B------:R-:W-:Y:S01]  /*01b0*/  IMAD.MOV.U32 R6, RZ, RZ, RZ ;  /* 0x000000ffff067224 */ /* 0x000fe200078e00ff */
        /* <DEDUP_REMOVED lines=26> */
.L_x_578:
[----:B------:R-:W-:-:S04]  /*0360*/  IADD3 R0, R6, 0x1f, RZ ;  /* 0x0000001f06007810 */ /* 0x000fc80007ffe0ff */
[----:B------:R-:W-:-:S13]  /*0370*/  ISETP.GE.AND P0, PT, R0, c[0x0][0x53c], PT ;  /* 0x00014f0000007a0c */ /* 0x000fda0003f06270 */
[----:B------:R-:W-:Y:S05]  /*0380*/  @P0 BRA `(.L_x_575) ;  /* 0x00000c4000000947 */ /* 0x000fea0003800000 */
[----:B------:R-:W-:Y:S01]  /*0390*/  MOV R6, R0 ;  /* 0x0000000000067202 */ /* 0x000fe20000000f00 */
[----:B------:R-:W-:-:S03]  /*03a0*/  CS2R R8, SRZ ;  /* 0x0000000000087805 */ /* 0x000fc6000001ff00 */
[----:B------:R-:W-:-:S04]  /*03b0*/  IADD3 R0, R13, R6, RZ ;  /* 0x000000060d007210 */ /* 0x000fc80007ffe0ff */
[----:B------:R-:W-:-:S13]  /*03c0*/  ISETP.GE.OR P0, PT, R0, c[0x0][0x53c], !P6 ;  /* 0x00014f0000007a0c */ /* 0x000fda0007706670 */
[----:B------:R-:W-:Y:S02]  /*03d0*/  @!P0 MOV R2, 0x4 ;  /* 0x0000000400028802 */ /* 0x000fe40000000f00 */
        /* <DEDUP_REMOVED lines=8> */
.L_x_805:
        /* <DEDUP_REMOVED lines=16> */
.L_x_806:
[----:B--2---:R-:W-:-:S05]  /*0560*/  IMAD R0, R0, c[0x0][0x538], RZ ;  /* 0x00014e0000007a24 */ /* 0x004fca00078e02ff */
[----:B------:R-:W-:-:S04]  /*0570*/  IADD3 R7, R0, R7, RZ ;  /* 0x0000000700077210 */ /* 0x000fc80007ffe0ff */
[----:B------:R-:W-:-:S13]  /*0580*/  ISETP.GT.AND P0, PT, R7, UR4, PT ;  /* 0x0000000407007c0c */ /* 0x000fda000bf04270 */
[----:B-1----:R-:W-:Y:S05]  /*0590*/  @!P0 BRA `(.L_x_578) ;  /* 0xfffffdc000008947 */ /* 0x002fea000383ffff */
.L_x_574:
[----:B------:R-:W-:-:S05]  /*05a0*/  IADD3 R10, -R0, R7, RZ ;  /* 0x00000007000a7210 */ /* 0x000fca0007ffe1ff */
[----:B------:R-:W-:-:S05]  /*05b0*/  IMAD R0, R4, c[0x0][0x538], R10 ;  /* 0x00014e0004007a24 */ /* 0x000fca00078e020a */
[----:B------:R-:W-:Y:S01]  /*05c0*/  ISETP.GT.AND P0, PT, R0, UR4, PT ;  /* 0x0000000400007c0c */ /* 0x000fe2000bf04270 */
[----:B------:R-:W-:-:S12]  /*05d0*/  BRA.DIV ~URZ, `(.L_x_579) ;  /* 0x0001c9b27f007947 */ /* 0x000fd8000b800000 */
[----:B------:R-:W-:-:S04]  /*05e0*/  VOTE.ANY R7, PT, !P0 ;  /* 0x0000000000077806 */ /* 0x000fc800040e0100 */
.L_x_807:
[----:B------:R-:W1:Y:S02]  /*05f0*/  POPC R0, R7 ;  /* 0x0000000700007309 */ /* 0x000e640000000000 */
[----:B-1----:R-:W-:-:S05]  /*0600*/  IADD3 R2, R0, R6, RZ ;  /* 0x0000000600027210 */ /* 0x002fca0007ffe0ff */
[----:B------:R1:W-:Y:S01]  /*0610*/  STL [R1+0x5c], R2 ;  /* 0x00005c0201007387 */ /* 0x0003e20000100800 */
[----:B------:R-:W-:Y:S05]  /*0620*/  BRA.DIV ~URZ, `(.L_x_580) ;  /* 0x0001c9b27f007947 */ /* 0x000fea000b800000 */
[----:B------:R2:W3:Y:S01]  /*0630*/  SHFL.IDX PT, R12, R9, R0, 0x1f ;  /* 0x00001f00090c7589 */ /* 0x0004e200000e0000 */
[----:B------:R-:W-:-:S03]  /*0640*/  MOV R5, RZ ;  /* 0x000000ff00057202 */ /* 0x000fc60000000f00 */
[----:B------:R2:W4:Y:S04]  /*0650*/  SHFL.IDX PT, R9, R8, R0, 0x1f ;  /* 0x00001f0008097589 */ /* 0x00052800000e0000 */
.L_x_808:
[----:B------:R-:W-:Y:S01]  /*0660*/  ISETP.NE.AND P0, PT, R7, RZ, PT ;  /* 0x000000ff0700720c */ /* 0x000fe20003f05270 */
[----:B------:R-:W-:-:S12]  /*0670*/  BSSY B0, `(.L_x_581) ;  /* 0x0000005000007945 */ /* 0x000fd80003800000 */
[----:B------:R-:W-:Y:S05]  /*0680*/  @!P0 BRA `(.L_x_582) ;  /* 0x0000003000008947 */ /* 0x000fea0003800000 */
[----:B--2---:R-:W-:Y:S01]  /*0690*/  IADD3 R0, R0, -0x1, RZ ;  /* 0xffffffff00007810 */ /* 0x004fe20007ffe0ff */
[----:B------:R-:W-:Y:S05]  /*06a0*/  BRA.DIV ~URZ, `(.L_x_583) ;  /* 0x0001ca127f007947 */ /* 0x000fea000b800000 */
[----:B------:R2:W1:Y:S02]  /*06b0*/  SHFL.IDX PT, R5, R4, R0, 0x1f ;  /* 0x00001f0004057589 */ /* 0x00046400000e0000 */
.L_x_582:
[----:B------:R-:W-:Y:S05]  /*06c0*/  BSYNC B0 ;  /* 0x0000000000007941 */ /* 0x000fea0003800000 */
.L_x_581:
[----:B-12---:R-:W-:Y:S01]  /*06d0*/  IMAD R0, R5, c[0x0][0x538], R10 ;  /* 0x00014e0005007a24 */ /* 0x006fe200078e020a */
[----:B----4-:R-:W-:Y:S01]  /*06e0*/  ISETP.NE.AND P0, PT, R9, 0x1, PT ;  /* 0x000000010900780c */ /* 0x010fe20003f05270 */
[----:B------:R-:W-:Y:S03]  /*06f0*/  BSSY B0, `(.L_x_584) ;  /* 0x0000089000007945 */ /* 0x000fe60003800000 */
[----:B------:R1:W-:Y:S01]  /*0700*/  STL [R1+0x50], R0 ;  /* 0x0000500001007387 */ /* 0x0003e20000100800 */
[----:B------:R-:W-:-:S08]  /*0710*/  IADD3 R11, -R0, UR4, RZ ;  /* 0x00000004000b7c10 */ /* 0x000fd0000fffe1ff */
[----:B------:R-:W-:Y:S05]  /*0720*/  @!P0 BRA `(.L_x_585) ;  /* 0x000003f000008947 */ /* 0x000fea0003800000 */
[-C--:B-1-3--:R-:W-:Y:S02]  /*0730*/  IABS R0, R12.reuse ;  /* 0x0000000c00007213 */ /* 0x08afe40000000000 */
[----:B------:R-:W-:-:S03]  /*0740*/  IABS R6, R12 ;  /* 0x0000000c00067213 */ /* 0x000fc60000000000 */
[----:B------:R-:W-:Y:S01]  /*0750*/  IMAD.MOV.U32 R5, RZ, RZ, R0 ;  /* 0x000000ffff057224 */ /* 0x000fe200078e0000 */
[----:B------:R-:W-:-:S03]  /*0760*/  IABS R0, R9 ;  /* 0x0000000900007213 */ /* 0x000fc60000000000 */
[----:B------:R-:W1:Y:S02]  /*0770*/  I2F.RP R2, R5 ;  /* 0x0000000500027306 */ /* 0x000e640000209400 */
[----:B------:R-:W-:Y:S01]  /*0780*/  IMAD.MOV.U32 R8, RZ, RZ, R0 ;  /* 0x000000ffff087224 */ /* 0x000fe200078e0000 */
[----:B------:R-:W-:-:S05]  /*0790*/  IABS R0, R11 ;  /* 0x0000000b00007213 */ /* 0x000fca0000000000 */
[----:B------:R-:W-:Y:S08]  /*07a0*/  I2F.RP R7, R8 ;  /* 0x0000000800077306 */ /* 0x000ff00000209400 */
[----:B-1----:R-:W1:Y:S02]  /*07b0*/  MUFU.RCP R2, R2 ;  /* 0x0000000200027308 */ /* 0x002e640000001000 */
[----:B-1----:R-:W-:-:S06]  /*07c0*/  IADD3 R2, R2, 0xffffffe, RZ ;  /* 0x0ffffffe02027810 */ /* 0x002fcc0007ffe0ff */
[----:B------:R-:W1:Y:S02]  /*07d0*/  F2I.FTZ.U32.TRUNC.NTZ R3, R2 ;  /* 0x0000000200037305 */ /* 0x000e64000021f000 */
[----:B-1----:R-:W-:-:S04]  /*07e0*/  IMAD.MOV R2, RZ, RZ, -R3 ;  /* 0x000000ffff027224 */ /* 0x002fc800078e0a03 */
[----:B------:R-:W-:Y:S02]  /*07f0*/  IMAD R4, R2, R5, RZ ;  /* 0x0000000502047224 */ /* 0x000fe400078e02ff */
[----:B------:R-:W-:-:S04]  /*0800*/  IMAD.MOV.U32 R2, RZ, RZ, RZ ;  /* 0x000000ffff027224 */ /* 0x000fc800078e00ff */
[----:B------:R-:W-:Y:S01]  /*0810*/  IMAD.HI.U32 R2, R3, R4, R2 ;  /* 0x0000000403027227 */ /* 0x000fe200078e0002 */
[----:B------:R-:W-:-:S03]  /*0820*/  MOV R3, R0 ;  /* 0x0000000000037202 */ /* 0x000fc60000000f00 */
[----:B------:R-:W-:Y:S02]  /*0830*/  IMAD.MOV R0, RZ, RZ, -R6 ;  /* 0x000000ffff007224 */ /* 0x000fe400078e0a06 */
        /* <DEDUP_REMOVED lines=28> */
[----:B------:R-:W-:-:S03]  /*0a00*/  IMAD.MOV R5, RZ, RZ, -R4 ;  /* 0x000000ffff057224 */ /* 0x000fc600078e0a04 */
        /* <DEDUP_REMOVED lines=10> */
[----:B------:R-:W-:-:S04]  /*0ab0*/  IMAD.MOV R2, RZ, RZ, -R0 ;  /* 0x000000ffff027224 */ /* 0x000fc800078e0a00 */
[C---:B------:R-:W-:Y:S01]  /*0ac0*/  IMAD R3, R9.reuse, R2, R4 ;  /* 0x0000000209037224 */ /* 0x040fe200078e0204 */
[----:B------:R-:W-:Y:S01]  /*0ad0*/  LEA R2, R9, R0, 0x18 ;  /* 0x0000000009027211 */ /* 0x000fe200078ec0ff */
[----:B------:R-:W-:-:S04]  /*0ae0*/  IMAD R0, R12, R5, R11 ;  /* 0x000000050c007224 */ /* 0x000fc800078e020b */
[----:B------:R-:W-:-:S05]  /*0af0*/  IMAD R2, R3, 0x10000, R2 ;  /* 0x0001000003027824 */ /* 0x000fca00078e0202 */
[----:B------:R1:W-:Y:S01]  /*0b00*/  STL [R1+0x58], R2 ;  /* 0x0000580201007387 */ /* 0x0003e20000100800 */
[----:B------:R-:W-:Y:S05]  /*0b10*/  BRA `(.L_x_586) ;  /* 0x0000046000007947 */ /* 0x000fea0003800000 */
.L_x_585:
[----:B------:R-:W2:Y:S01]  /*0b20*/  LDL R3, [R1+0x5c] ;  /* 0x00005c0001037983 */ /* 0x000ea20000100800 */
[----:B------:R-:W-:-:S04]  /*0b30*/  IMAD.MOV.U32 R2, RZ, RZ, 0x4 ;  /* 0x00000004ff027424 */ /* 0x000fc800078e00ff */
[----:B--2---:R-:W-:-:S05]  /*0b40*/  IMAD.WIDE R2, R3, R2, c[0x0][0x590] ;  /* 0x0001640003027625 */ /* 0x004fca00078e0202 */
[----:B------:R-:W2:Y:S02]  /*0b50*/  LDG.E R7, [R2.64] ;  /* 0x0000000602077981 */ /* 0x000ea4000c1e1900 */
[----:B--23--:R-:W-:-:S05]  /*0b60*/  IMAD R9, R7, R12, RZ ;  /* 0x0000000c07097224 */ /* 0x00cfca00078e02ff */
[-C--:B-1----:R-:W-:Y:S02]  /*0b70*/  IABS R0, R9.reuse ;  /* 0x0000000900007213 */ /* 0x082fe40000000000 */
[----:B------:R-:W-:-:S03]  /*0b80*/  IABS R8, R9 ;  /* 0x0000000900087213 */ /* 0x000fc60000000000 */
[----:B------:R-:W-:-:S04]  /*0b90*/  IMAD.MOV.U32 R6, RZ, RZ, R0 ;  /* 0x000000ffff067224 */ /* 0x000fc800078e0000 */
[----:B------:R-:W1:Y:S08]  /*0ba0*/  I2F.RP R2, R6 ;  /* 0x0000000600027306 */ /* 0x000e700000209400 */
[----:B-1----:R-:W1:Y:S02]  /*0bb0*/  MUFU.RCP R2, R2 ;  /* 0x0000000200027308 */ /* 0x002e640000001000 */
[----:B-1----:R-:W-:-:S06]  /*0bc0*/  IADD3 R2, R2, 0xffffffe, RZ ;  /* 0x0ffffffe02027810 */ /* 0x002fcc0007ffe0ff */
[----:B------:R-:W1:Y:S02]  /*0bd0*/  F2I.FTZ.U32.TRUNC.NTZ R3, R2 ;  /* 0x0000000200037305 */ /* 0x000e64000021f000 */
[----:B-1----:R-:W-:-:S04]  /*0be0*/  IMAD.MOV R0, RZ, RZ, -R3 ;  /* 0x000000ffff007224 */ /* 0x002fc800078e0a03 */
[----:B------:R-:W-:Y:S01]  /*0bf0*/  IMAD.MOV.U32 R2, RZ, RZ, R0 ;  /* 0x000000ffff027224 */ /* 0x000fe200078e0000 */
[----:B------:R-:W-:-:S03]  /*0c00*/  IABS R0, R11 ;  /* 0x0000000b00007213 */ /* 0x000fc60000000000 */
[----:B------:R-:W-:Y:S01]  /*0c10*/  IMAD R4, R2, R6, RZ ;  /* 0x0000000602047224 */ /* 0x000fe200078e02ff */
[----:B------:R-:W-:Y:S01]  /*0c20*/  MOV R5, R0 ;  /* 0x0000000000057202 */ /* 0x000fe20000000f00 */
[----:B------:R-:W-:-:S04]  /*0c30*/  IMAD.MOV.U32 R2, RZ, RZ, RZ ;  /* 0x000000ffff027224 */ /* 0x000fc800078e00ff */
[----:B------:R-:W-:-:S04]  /*0c40*/  IMAD.HI.U32 R0, R3, R4, R2 ;  /* 0x0000000403007227 */ /* 0x000fc800078e0002 */
[----:B------:R-:W-:Y:S02]  /*0c50*/  IMAD.MOV R2, RZ, RZ, -R8 ;  /* 0x000000ffff027224 */ /* 0x000fe400078e0a08 */
        /* <DEDUP_REMOVED lines=9> */
[----:B------:R-:W-:-:S04]  /*0cf0*/  @P2 IADD3 R0, R0, 0x1, RZ ;  /* 0x0000000100002810 */ /* 0x000fc80007ffe0ff */
[----:B------:R-:W-:-:S05]  /*0d00*/  MOV R4, R0 ;  /* 0x0000000000047202 */ /* 0x000fca0000000f00 */
[----:B------:R-:W-:Y:S01]  /*0d10*/  @!P1 IMAD.MOV R4, RZ, RZ, -R4 ;  /* 0x000000ffff049224 */ /* 0x000fe200078e0a04 */
[----:B------:R-:W-:-:S05]  /*0d20*/  @!P0 LOP3.LUT R4, RZ, R9, RZ, 0x33, !PT ;  /* 0x00000009ff048212 */ /* 0x000fca00078e33ff */
[----:B------:R-:W-:-:S05]  /*0d30*/  IMAD R10, R7, R4, RZ ;  /* 0x00000004070a7224 */ /* 0x000fca00078e02ff */
[----:B------:R-:W-:-:S04]  /*0d40*/  IADD3 R0, -R10, c[0x0][0x538], RZ ;  /* 0x00014e000a007a10 */ /* 0x000fc80007ffe1ff */
[----:B------:R-:W-:-:S04]  /*0d50*/  IMNMX R6, R7, R0, PT ;  /* 0x0000000007067217 */ /* 0x000fc80003800200 */
[----:B------:R-:W-:-:S05]  /*0d60*/  IABS R0, R6 ;  /* 0x0000000600007213 */ /* 0x000fca0000000000 */
[----:B------:R-:W-:-:S04]  /*0d70*/  IMAD.MOV.U32 R5, RZ, RZ, R0 ;  /* 0x000000ffff057224 */ /* 0x000fc800078e0000 */
[----:B------:R-:W1:Y:S08]  /*0d80*/  I2F.RP R2, R5 ;  /* 0x0000000500027306 */ /* 0x000e700000209400 */
[----:B-1----:R-:W1:Y:S02]  /*0d90*/  MUFU.RCP R2, R2 ;  /* 0x0000000200027308 */ /* 0x002e640000001000 */
[----:B-1----:R-:W-:-:S06]  /*0da0*/  IADD3 R2, R2, 0xffffffe, RZ ;  /* 0x0ffffffe02027810 */ /* 0x002fcc0007ffe0ff */
[----:B------:R1:W2:Y:S02]  /*0db0*/  F2I.FTZ.U32.TRUNC.NTZ R3, R2 ;  /* 0x0000000200037305 */ /* 0x0002a4000021f000 */
[----:B-1----:R-:W-:Y:S01]  /*0dc0*/  IMAD.MOV R2, RZ, RZ, -R4 ;  /* 0x000000ffff027224 */ /* 0x002fe200078e0a04 */
[----:B--2---:R-:W-:-:S03]  /*0dd0*/  IADD3 R0, RZ, -R3, RZ ;  /* 0x80000003ff007210 */ /* 0x004fc60007ffe0ff */
[----:B------:R-:W-:Y:S01]  /*0de0*/  IMAD R8, R9, R2, R11 ;  /* 0x0000000209087224 */ /* 0x000fe200078e020b */
[----:B------:R-:W-:Y:S01]  /*0df0*/  IABS R9, R6 ;  /* 0x0000000600097213 */ /* 0x000fe20000000000 */
[----:B------:R-:W-:-:S03]  /*0e00*/  IMAD.MOV.U32 R2, RZ, RZ, R0 ;  /* 0x000000ffff027224 */ /* 0x000fc600078e0000 */
[----:B------:R-:W-:Y:S01]  /*0e10*/  IABS R0, R8 ;  /* 0x0000000800007213 */ /* 0x000fe20000000000 */
[----:B------:R-:W-:Y:S02]  /*0e20*/  IMAD R7, R2, R5, RZ ;  /* 0x0000000502077224 */ /* 0x000fe400078e02ff */
[----:B------:R-:W-:Y:S02]  /*0e30*/  IMAD.MOV.U32 R2, RZ, RZ, RZ ;  /* 0x000000ffff027224 */ /* 0x000fe400078e00ff */
[----:B------:R-:W-:Y:S01]  /*0e40*/  IMAD.MOV.U32 R4, RZ, RZ, R0 ;  /* 0x000000ffff047224 */ /* 0x000fe200078e0000 */
[----:B------:R-:W-:Y:S01]  /*0e50*/  IADD3 R0, RZ, -R9, RZ ;  /* 0x80000009ff007210 */ /* 0x000fe20007ffe0ff */
[----:B------:R-:W-:-:S04]  /*0e60*/  IMAD.HI.U32 R3, R3, R7, R2 ;  /* 0x0000000703037227 */ /* 0x000fc800078e0002 */
[----:B------:R-:W-:Y:S02]  /*0e70*/  IMAD.MOV.U32 R2, RZ, RZ, R0 ;  /* 0x000000ffff027224 */ /* 0x000fe400078e0000 */
[----:B------:R-:W-:Y:S01]  /*0e80*/  IMAD.HI.U32 R0, R3, R4, RZ ;  /* 0x0000000403007227 */ /* 0x000fe200078e00ff */
[----:B------:R-:W-:-:S03]  /*0e90*/  IADD3 R3, R10, 0x1000000, R8 ;  /* 0x010000000a037810 */ /* 0x000fc60007ffe008 */
[----:B------:R-:W-:-:S05]  /*0ea0*/  IMAD R2, R0, R2, R4 ;  /* 0x0000000200027224 */ /* 0x000fca00078e0204 */
[----:B------:R-:W-:-:S13]  /*0eb0*/  ISETP.GT.U32.AND P0, PT, R5, R2, PT ;  /* 0x000000020500720c */ /* 0x000fda0003f04070 */
[----:B------:R-:W-:Y:S01]  /*0ec0*/  @!P0 IMAD.IADD R2, R2, 0x1, -R5 ;  /* 0x0000000102028824 */ /* 0x000fe200078e0a05 */
[----:B------:R-:W-:Y:S02]  /*0ed0*/  @!P0 IADD3 R0, R0, 0x1, RZ ;  /* 0x0000000100008810 */ /* 0x000fe40007ffe0ff */
[----:B------:R-:W-:Y:S02]  /*0ee0*/  ISETP.NE.AND P0, PT, R6, RZ, PT ;  /* 0x000000ff0600720c */ /* 0x000fe40003f05270 */
[----:B------:R-:W-:Y:S02]  /*0ef0*/  ISETP.GE.U32.AND P2, PT, R2, R5, PT ;  /* 0x000000050200720c */ /* 0x000fe40003f46070 */
[----:B------:R-:W-:-:S04]  /*0f00*/  LOP3.LUT R2, R8, R6, RZ, 0x3c, !PT ;  /* 0x0000000608027212 */ /* 0x000fc800078e3cff */
[----:B------:R-:W-:Y:S01]  /*0f10*/  ISETP.GE.AND P1, PT, R2, RZ, PT ;  /* 0x000000ff0200720c */ /* 0x000fe20003f26270 */
[----:B------:R-:W-:-:S06]  /*0f20*/  IMAD.MOV R2, RZ, RZ, -R6 ;  /* 0x000000ffff027224 */ /* 0x000fcc00078e0a06 */
[----:B------:R-:W-:-:S06]  /*0f30*/  @P2 IADD3 R0, R0, 0x1, RZ ;  /* 0x0000000100002810 */ /* 0x000fcc0007ffe0ff */
[----:B------:R-:W-:Y:S02]  /*0f40*/  @!P1 IADD3 R0, -R0, RZ, RZ ;  /* 0x000000ff00009210 */ /* 0x000fe40007ffe1ff */
[----:B------:R-:W-:-:S05]  /*0f50*/  @!P0 LOP3.LUT R0, RZ, R6, RZ, 0x33, !PT ;  /* 0x00000006ff008212 */ /* 0x000fca00078e33ff */
[----:B------:R-:W-:-:S05]  /*0f60*/  IMAD R2, R0, R2, R3 ;  /* 0x0000000200027224 */ /* 0x000fca00078e0203 */
[----:B------:R1:W-:Y:S02]  /*0f70*/  STL [R1+0x58], R2 ;  /* 0x0000580201007387 */ /* 0x0003e40000100800 */
.L_x_586:
[----:B------:R-:W-:Y:S05]  /*0f80*/  BSYNC B0 ;  /* 0x0000000000007941 */ /* 0x000fea0003800000 */
.L_x_584:
[----:B------:R-:W-:-:S04]  /*0f90*/  LOP3.LUT R0, RZ, R0, RZ, 0x33, !PT ;  /* 0x00000000ff007212 */ /* 0x000fc800078e33ff */
[----:B------:R-:W-:-:S05]  /*0fa0*/  IADD3 R0, R0, R12, RZ ;  /* 0x0000000c00007210 */ /* 0x000fca0007ffe0ff */
[----:B------:R2:W-:Y:S01]  /*0fb0*/  STL [R1+0x54], R0 ;  /* 0x0000540001007387 */ /* 0x0005e20000100800 */
[----:B------:R-:W-:Y:S05]  /*0fc0*/  BRA `(.L_x_587) ;  /* 0x0000006000007947 */ /* 0x000fea0003800000 */
.L_x_575:
[----:B------:R-:W-:Y:S01]  /*0fd0*/  MOV R0, UR4 ;  /* 0x0000000400007c02 */ /* 0x000fe20008000f00 */
[----:B------:R-:W-:Y:S04]  /*0fe0*/  STL [R1+0x54], RZ ;  /* 0x000054ff01007387 */ /* 0x000fe80000100800 */
[----:B------:R-:W-:Y:S04]  /*0ff0*/  STL [R1+0x58], RZ ;  /* 0x000058ff01007387 */ /* 0x000fe80000100800 */
[----:B------:R1:W-:Y:S02]  /*1000*/  STL [R1+0x50], R0 ;  /* 0x0000500001007387 */ /* 0x0003e40000100800 */
[----:B-1----:R-:W-:-:S05]  /*1010*/  MOV R0, c[0x0][0x53c] ;  /* 0x00014f0000007a02 */ /* 0x002fca0000000f00 */
[----:B------:R1:W-:Y:S02]  /*1020*/  STL [R1+0x5c], R0 ;  /* 0x00005c0001007387 */ /* 0x0003e40000100800 */
.L_x_587:
[----:B------:R-:W3:Y:S04]  /*1030*/  LDL R4, [R1+0x50] ;  /* 0x0000500001047983 */ /* 0x000ee80000100800 */
[----:B------:R-:W3:Y:S04]  /*1040*/  LDL R5, [R1+0x54] ;  /* 0x0000540001057983 */ /* 0x000ee80000100800 */
[----:B------:R-:W3:Y:S04]  /*1050*/  LDL R6, [R1+0x58] ;  /* 0x0000580001067983 */ /* 0x000ee80000100800 */
[----:B------:R-:W3:Y:S01]  /*1060*/  LDL R7, [R1+0x5c] ;  /* 0x00005c0001077983 */ /* 0x000ee20000100800 */
[----:B------:R-:W-:Y:S01]  /*1070*/  ISETP.NE.AND P0, PT, R13, RZ, PT ;  /* 0x000000ff0d00720c */ /* 0x000fe20003f05270 */
[----:B------:R-:W-:-:S12]  /*1080*/  WARPSYNC 0xffffffff ;  /* 0xffffffff00007948 */ /* 0x000fd80003800000 */
[----:B---3--:R3:W-:Y:S04]  /*1090*/  @!P0 STS.128 [0x9100], R4 ;  /* 0x00910004ff008388 */ /* 0x0087e80000000c00 */
[----:B------:R-:W-:Y:S06]  /*10a0*/  BAR.ARV 0x5, 0x80 ;  /* 0x0142000000007b1d */ /* 0x000fec0000002000 */
.L_x_573:
[----:B-12---:R-:W2:Y:S02]  /*10b0*/  LDL R0, [R1+0x5c] ;  /* 0x00005c0001007983 */ /* 0x006ea40000100800 */
[----:B--2---:R-:W-:-:S13]  /*10c0*/  ISETP.GE.AND P0, PT, R0, c[0x0][0x53c], PT ;  /* 0x00014f0000007a0c */ /* 0x004fda0003f06270 */
[----:B------:R-:W-:Y:S05]  /*10d0*/  @P0 EXIT ;  /* 0x000000000000094d */ /* 0x000fea0003800000 */
[----:B------:R-:W1:Y:S01]  /*10e0*/  S2R R18, SR_TID.X ;  /* 0x0000000000127919 */ /* 0x000e620000002100 */
[----:B------:R-:W-:Y:S02]  /*10f0*/  ULDC UR4, c[0x0][0x2ac] ;  /* 0x0000ab0000047ab9 */ /* 0x000fe40000000800 */
[----:B------:R-:W-:Y:S02]  /*1100*/  ULDC UR5, c[0x0][0x1d0] ;  /* 0x0000740000057ab9 */ /* 0x000fe40000000800 */
[----:B------:R-:W-:Y:S01]  /*1110*/  UIMAD UR5, UR4, UR5, URZ ;  /* 0x00000005040572a4 */ /* 0x000fe2000f8e023f */
[----:B-1----:R-:W-:-:S04]  /*1120*/  SHF.R.S32.HI R12, RZ, 0x1f, R18 ;  /* 0x0000001fff0c7819 */ /* 0x002fc80000011412 */
[CC--:B------:R-:W-:Y:S02]  /*1130*/  LEA.HI R3, R12.reuse, R18.reuse, RZ, 0x4 ;  /* 0x000000120c037211 */ /* 0x0c0fe400078f20ff */
[CC--:B------:R-:W-:Y:S02]  /*1140*/  LEA.HI R9, R12.reuse, R18.reuse, RZ, 0x2 ;  /* 0x000000120c097211 */ /* 0x0c0fe400078f10ff */
[----:B------:R-:W-:Y:S02]  /*1150*/  LEA.HI R14, R12, R18, RZ, 0x3 ;  /* 0x000000120c0e7211 */ /* 0x000fe400078f18ff */
[----:B------:R-:W-:Y:S02]  /*1160*/  LOP3.LUT R0, R3, 0xfffffff0, RZ, 0xc0, !PT ;  /* 0xfffffff003007812 */ /* 0x000fe400078ec0ff */
[--C-:B------:R-:W-:Y:S02]  /*1170*/  SHF.R.S32.HI R11, RZ, 0x2, R9.reuse ;  /* 0x00000002ff0b7819 */ /* 0x100fe40000011409 */
[----:B------:R-:W-:Y:S01]  /*1180*/  SHF.R.S32.HI R2, RZ, 0x1f, R9 ;  /* 0x0000001fff027819 */ /* 0x000fe20000011409 */
[----:B------:R-:W-:Y:S01]  /*1190*/  IMAD.IADD R0, R18, 0x1, -R0 ;  /* 0x0000000112007824 */ /* 0x000fe200078e0a00 */
[----:B---3--:R-:W-:-:S02]  /*11a0*/  LOP3.LUT R7, R14, 0xfffffff8, RZ, 0xc0, !PT ;  /* 0xfffffff80e077812 */ /* 0x008fc400078ec0ff */
[----:B------:R-:W-:Y:S02]  /*11b0*/  SHF.R.S32.HI R20, RZ, 0x3, R14 ;  /* 0x00000003ff147819 */ /* 0x000fe4000001140e */
[----:B------:R-:W-:Y:S01]  /*11c0*/  SHF.R.S32.HI R6, RZ, 0x4, R3 ;  /* 0x00000004ff067819 */ /* 0x000fe20000011403 */
[----:B------:R-:W-:Y:S01]  /*11d0*/  IMAD.IADD R10, R18, 0x1, -R7 ;  /* 0x00000001120a7824 */ /* 0x000fe200078e0a07 */
[----:B------:R-:W-:Y:S01]  /*11e0*/  LEA.HI R2, R2, R11, RZ, 0x3 ;  /* 0x0000000b02027211 */ /* 0x000fe200078f18ff */
[----:B------:R-:W-:Y:S01]  /*11f0*/  IMAD.SHL.U32 R5, R20, 0x40, RZ ;  /* 0x0000004014057824 */ /* 0x000fe200078e00ff */
[----:B------:R-:W-:Y:S01]  /*1200*/  LEA.HI R4, R3, R6, RZ, 0x1 ;  /* 0x0000000603047211 */ /* 0x000fe200078f08ff */
[----:B------:R-:W-:Y:S01]  /*1210*/  IMAD.SHL.U32 R201, R10, 0x8, RZ ;  /* 0x000000080ac97824 */ /* 0x000fe200078e00ff */
[----:B------:R-:W-:Y:S02]  /*1220*/  LOP3.LUT R3, R2, 0xfffffff8, RZ, 0xc0, !PT ;  /* 0xfffffff802037812 */ /* 0x000fe400078ec0ff */
[----:B------:R-:W-:-:S02]  /*1230*/  SHF.R.S32.HI R7, RZ, 0x1f, R0 ;  /* 0x0000001fff077819 */ /* 0x000fc40000011400 */
[----:B------:R-:W-:Y:S01]  /*1240*/  LOP3.LUT R2, R5, 0x1c0, RZ, 0xc0, !PT ;  /* 0x000001c005027812 */ /* 0x000fe200078ec0ff */
[----:B------:R-:W-:Y:S01]  /*1250*/  IMAD.IADD R11, R11, 0x1, -R3 ;  /* 0x000000010b0b7824 */ /* 0x000fe200078e0a03 */
[----:B------:R-:W-:Y:S02]  /*1260*/  LEA.HI R15, R7, R0, RZ, 0x3 ;  /* 0x00000000070f7211 */ /* 0x000fe400078f18ff */
[----:B------:R-:W-:Y:S02]  /*1270*/  LOP3.LUT R7, R2, 0x38, R201, 0xf8, !PT ;  /* 0x0000003802077812 */ /* 0x000fe400078ef8c9 */
[----:B------:R-:W-:Y:S02]  /*1280*/  SHF.R.U32.HI R3, RZ, 0x3, R2 ;  /* 0x00000003ff037819 */ /* 0x000fe40000011602 */
[----:B------:R-:W-:Y:S02]  /*1290*/  LOP3.LUT R5, R15, 0xfffffff8, RZ, 0xc0, !PT ;  /* 0xfffffff80f057812 */ /* 0x000fe400078ec0ff */
[----:B------:R-:W-:-:S02]  /*12a0*/  LOP3.LUT R2, R11, 0x1, RZ, 0xc0, !PT ;  /* 0x000000010b027812 */ /* 0x000fc400078ec0ff */
[----:B------:R-:W-:Y:S01]  /*12b0*/  LOP3.LUT R17, R7, R3, RZ, 0x3c, !PT ;  /* 0x0000000307117212 */ /* 0x000fe200078e3cff */
[----:B------:R-:W-:Y:S01]  /*12c0*/  IMAD.IADD R8, R0, 0x1, -R5 ;  /* 0x0000000100087824 */ /* 0x000fe200078e0a05 */
[----:B------:R-:W-:Y:S02]  /*12d0*/  LEA.HI R3, R12, R18, RZ, 0x5 ;  /* 0x000000120c037211 */ /* 0x000fe400078f28ff */
[----:B------:R-:W-:Y:S02]  /*12e0*/  ISETP.NE.U32.AND P0, PT, R2, 0x1, PT ;  /* 0x000000010200780c */ /* 0x000fe40003f05070 */
[----:B------:R-:W-:Y:S02]  /*12f0*/  LOP3.LUT R4, R4, 0xfffffffe, RZ, 0xc0, !PT ;  /* 0xfffffffe04047812 */ /* 0x000fe400078ec0ff */
[----:B------:R-:W-:Y:S02]  /*1300*/  LOP3.LUT R2, R9, 0xfffffffc, RZ, 0xc0, !PT ;  /* 0xfffffffc09027812 */ /* 0x000fe400078ec0ff */
[--C-:B------:R-:W-:Y:S01]  /*1310*/  SHF.R.S32.HI R7, RZ, 0x5, R3.reuse ;  /* 0x00000005ff077819 */ /* 0x100fe20000011403 */
[----:B------:R-:W-:Y:S01]  /*1320*/  IMAD.IADD R16, R6, 0x1, -R4 ;  /* 0x0000000106107824 */ /* 0x000fe200078e0a04 */
[----:B------:R-:W-:Y:S01]  /*1330*/  SHF.R.S32.HI R0, RZ, 0x1f, R3 ;  /* 0x0000001fff007819 */ /* 0x000fe20000011403 */
[----:B------:R-:W-:Y:S01]  /*1340*/  IMAD.IADD R9, R18, 0x1, -R2 ;  /* 0x0000000112097824 */ /* 0x000fe200078e0a02 */
[----:B------:R-:W-:-:S02]  /*1350*/  LOP3.LUT R3, R3, 0xffffffe0, RZ, 0xc0, !PT ;  /* 0xffffffe003037812 */ /* 0x000fc400078ec0ff */
[----:B------:R-:W-:Y:S02]  /*1360*/  LEA.HI R4, R12, R18, RZ, 0x6 ;  /* 0x000000120c047211 */ /* 0x000fe400078f30ff */
[----:B------:R-:W-:Y:S01]  /*1370*/  LEA.HI R2, R0, R7, RZ, 0x2 ;  /* 0x0000000700027211 */ /* 0x000fe200078f10ff */
[----:B------:R-:W-:Y:S01]  /*1380*/  IMAD.IADD R19, R18, 0x1, -R3 ;  /* 0x0000000112137824 */ /* 0x000fe200078e0a03 */
[----:B------:R-:W-:Y:S01]  /*1390*/  LEA.HI R0, R9, R9, RZ, 0x1 ;  /* 0x0000000909007211 */ /* 0x000fe200078f08ff */
[----:B------:R-:W-:Y:S01]  /*13a0*/  IMAD.SHL.U32 R3, R10, 0x40, RZ ;  /* 0x000000400a037824 */ /* 0x000fe200078e00ff */
[----:B------:R-:W-:Y:S01]  /*13b0*/  R2P PR, R11, 0x6 ;  /* 0x000000060b007804 */ /* 0x000fe20000000000 */
[----:B------:R-:W-:Y:S01]  /*13c0*/  IMAD.SHL.U32 R13, R4, 0x8, RZ ;  /* 0x00000008040d7824 */ /* 0x000fe200078e00ff */
[----:B------:R-:W-:Y:S02]  /*13d0*/  LOP3.LUT R4, R2, 0xffffffc, RZ, 0xc0, !PT ;  /* 0x0ffffffc02047812 */ /* 0x000fe400078ec0ff */
[----:B------:R-:W-:-:S02]  /*13e0*/  LOP3.LUT R2, R3, 0x1c0, RZ, 0xc0, !PT ;  /* 0x000001c003027812 */ /* 0x000fc400078ec0ff */
[C---:B------:R-:W-:Y:S01]  /*13f0*/  LOP3.LUT R3, R0.reuse, 0x1ffffffe, RZ, 0xc0, !PT ;  /* 0x1ffffffe00037812 */ /* 0x040fe200078ec0ff */
[----:B------:R-:W-:Y:S01]  /*1400*/  IMAD.SHL.U32 R0, R0, 0x20, RZ ;  /* 0x0000002000007824 */ /* 0x000fe200078e00ff */
[----:B------:R-:W-:Y:S01]  /*1410*/  SHF.R.S32.HI R12, RZ, 0x1f, R19 ;  /* 0x0000001fff0c7819 */ /* 0x000fe20000011413 */
[----:B------:R-:W-:Y:S01]  /*1420*/  IMAD.IADD R5, R7, 0x1, -R4 ;  /* 0x0000000107057824 */ /* 0x000fe200078e0a04 */
[----:B------:R-:W-:Y:S01]  /*1430*/  LOP3.LUT R6, R2, 0x8, R14, 0xf8, !PT ;  /* 0x0000000802067812 */ /* 0x000fe200078ef80e */
[----:B------:R-:W-:Y:S01]  /*1440*/  IMAD.IADD R3, R9, 0x1, -R3 ;  /* 0x0000000109037824 */ /* 0x000fe200078e0a03 */
[----:B------:R-:W-:Y:S02]  /*1450*/  LEA.HI R12, R12, R19, RZ, 0x2 ;  /* 0x000000130c0c7211 */ /* 0x000fe400078f10ff */
[----:B------:R-:W-:Y:S02]  /*1460*/  LOP3.LUT R0, R0, 0xffffffc0, RZ, 0xc0, !PT ;  /* 0xffffffc000007812 */ /* 0x000fe400078ec0ff */
[----:B------:R-:W-:-:S02]  /*1470*/  SHF.R.U32.HI R4, RZ, 0x3, R2 ;  /* 0x00000003ff047819 */ /* 0x000fc40000011602 */
[----:B------:R-:W-:Y:S02]  /*1480*/  SHF.R.S32.HI R2, RZ, 0x2, R12 ;  /* 0x00000002ff027819 */ /* 0x000fe4000001140c */
[----:B------:R-:W-:Y:S01]  /*1490*/  LOP3.LUT R17, R17, 0x7ffffe00, R13, 0xf8, !PT ;  /* 0x7ffffe0011117812 */ /* 0x000fe200078ef80d */
[----:B------:R-:W-:Y:S01]  /*14a0*/  IMAD R13, R3, 0x8, R0 ;  /* 0x00000008030d7824 */ /* 0x000fe200078e0200 */
[----:B------:R-:W-:Y:S01]  /*14b0*/  LOP3.LUT R14, R6, R4, RZ, 0x3c, !PT ;  /* 0x00000004060e7212 */ /* 0x000fe200078e3cff */
[C---:B------:R-:W-:Y:S01]  /*14c0*/  IMAD.SHL.U32 R0, R8.reuse, 0x40, RZ ;  /* 0x0000004008007824 */ /* 0x040fe200078e00ff */
[C---:B------:R-:W-:Y:S01]  /*14d0*/  LOP3.LUT P6, RZ, R8.reuse, 0x2, RZ, 0xc0, !PT ;  /* 0x0000000208ff7812 */ /* 0x040fe200078cc0ff */
        /* <DEDUP_REMOVED lines=8> */
[----:B------:R-:W-:Y:S01]  /*1560*/  STL [R1+0xc8], R18 ;  /* 0x0000c81201007387 */ /* 0x000fe20000100800 */
[----:B------:R-:W-:Y:S01]  /*1570*/  LOP3.LUT R2, R0, 0x8, R3, 0xf8, !PT ;  /* 0x0000000800027812 */ /* 0x000fe200078ef803 */
[----:B------:R-:W-:Y:S01]  /*1580*/  IMAD.SHL.U32 R3, R15, 0x40, RZ ;  /* 0x000000400f037824 */ /* 0x000fe200078e00ff */
[----:B------:R-:W-:Y:S01]  /*1590*/  SHF.R.U32.HI R0, RZ, 0x3, R0 ;  /* 0x00000003ff007819 */ /* 0x000fe20000011600 */
[--C-:B------:R-:W-:Y:S01]  /*15a0*/  IMAD R6, R9, 0x2, R5.reuse ;  /* 0x0000000209067824 */ /* 0x100fe200078e0205 */
[----:B------:R-:W-:Y:S01]  /*15b0*/  LEA.HI R4, R4, R4, RZ, 0x1d ;  /* 0x0000000404047211 */ /* 0x000fe200078fe8ff */
[----:B------:R-:W-:Y:S01]  /*15c0*/  IMAD.MOV.U32 R9, RZ, RZ, 0x20 ;  /* 0x00000020ff097424 */ /* 0x000fe200078e00ff */
[----:B------:R-:W-:Y:S01]  /*15d0*/  LOP3.LUT R2, R2, R0, RZ, 0x3c, !PT ;  /* 0x0000000002027212 */ /* 0x000fe200078e3cff */
[----:B------:R-:W-:Y:S01]  /*15e0*/  IMAD R0, R16, 0x200, R14 ;  /* 0x0000020010007824 */ /* 0x000fe200078e020e */
[----:B------:R-:W-:Y:S01]  /*15f0*/  LOP3.LUT R3, R3, 0xfffffe00, RZ, 0xc0, !PT ;  /* 0xfffffe0003037812 */ /* 0x000fe200078ec0ff */
[----:B------:R-:W-:Y:S01]  /*1600*/  IMAD.IADD R8, R6, 0x1, R4 ;  /* 0x0000000106087824 */ /* 0x000fe200078e0204 */
[C---:B------:R-:W-:Y:S01]  /*1610*/  LOP3.LUT P4, RZ, R10.reuse, 0x2, RZ, 0xc0, !PT ;  /* 0x000000020aff7812 */ /* 0x040fe2000788c0ff */
[----:B------:R-:W-:Y:S01]  /*1620*/  IMAD R6, R10, 0x10, R20 ;  /* 0x000000100a067824 */ /* 0x000fe200078e0214 */
[CC--:B------:R-:W-:Y:S01]  /*1630*/  IADD3 R4, R2.reuse, R3.reuse, R5 ;  /* 0x0000000302047210 */ /* 0x0c0fe20007ffe005 */
[----:B------:R-:W-:Y:S01]  /*1640*/  IMAD.MOV.U32 R11, RZ, RZ, 0x40 ;  /* 0x00000040ff0b7424 */ /* 0x000fe200078e00ff */
[----:B------:R-:W-:Y:S01]  /*1650*/  LOP3.LUT R5, R2, R3, RZ, 0xfc, !PT ;  /* 0x0000000302057212 */ /* 0x000fe200078efcff */
[----:B------:R-:W-:Y:S01]  /*1660*/  IMAD.MOV.U32 R7, RZ, RZ, -0x10 ;  /* 0xfffffff0ff077424 */ /* 0x000fe200078e00ff */
[----:B------:R-:W-:Y:S01]  /*1670*/  LOP3.LUT R3, R12, 0x7ffffffc, RZ, 0xc0, !PT ;  /* 0x7ffffffc0c037812 */ /* 0x000fe200078ec0ff */
[----:B------:R1:W-:Y:S01]  /*1680*/  STL [R1+0x18], R6 ;  /* 0x0000180601007387 */ /* 0x0003e20000100800 */
[----:B------:R-:W-:Y:S01]  /*1690*/  SHF.R.S32.HI R10, RZ, 0x1f, R201 ;  /* 0x0000001fff0a7819 */ /* 0x000fe200000114c9 */
[----:B------:R-:W-:Y:S01]  /*16a0*/  IMAD.IADD R12, R18, 0x1, R13 ;  /* 0x00000001120c7824 */ /* 0x000fe200078e020d */
[----:B------:R-:W-:Y:S01]  /*16b0*/  LEA R184, R0, 0x2900, 0x1 ;  /* 0x0000290000b87811 */ /* 0x000fe200078e08ff */
[----:B------:R-:W-:Y:S01]  /*16c0*/  IMAD.IADD R3, R19, 0x1, -R3 ;  /* 0x0000000113037824 */ /* 0x000fe200078e0a03 */
[----:B------:R-:W-:Y:S01]  /*16d0*/  SEL R0, R9, 0xffffffe0, !P6 ;  /* 0xffffffe009007807 */ /* 0x000fe20007000000 */
[----:B------:R-:W-:Y:S01]  /*16e0*/  IMAD.SHL.U32 R203, R17, 0x2, RZ ;  /* 0x0000000211cb7824 */ /* 0x000fe200078e00ff */
[----:B------:R2:W-:Y:S01]  /*16f0*/  STL [R1+0x4c], R12 ;  /* 0x00004c0c01007387 */ /* 0x0005e20000100800 */
[----:B------:R-:W-:Y:S01]  /*1700*/  IMAD.SHL.U32 R10, R3, 0x2, RZ ;  /* 0x00000002030a7824 */ /* 0x000fe200078e00ff */
[----:B------:R-:W-:-:S02]  /*1710*/  SEL R2, R11, 0xffffffc0, !P3 ;  /* 0xffffffc00b027807 */ /* 0x000fc40005800000 */
[----:B------:R-:W-:Y:S02]  /*1720*/  SEL R3, R11, 0xffffffc0, !P5 ;  /* 0xffffffc00b037807 */ /* 0x000fe40006800000 */
[C---:B------:R-:W-:Y:S01]  /*1730*/  IADD3 R16, R10.reuse, 0x8, RZ ;  /* 0x000000080a107810 */ /* 0x040fe20007ffe0ff */
[----:B------:R-:W-:Y:S01]  /*1740*/  STL [R1], R10 ;  /* 0x0000000a01007387 */ /* 0x000fe20000100800 */
[----:B------:R-:W-:Y:S01]  /*1750*/  IADD3 R15, R10, 0x10, RZ ;  /* 0x000000100a0f7810 */ /* 0x000fe20007ffe0ff */
[----:B------:R-:W-:Y:S01]  /*1760*/  IMAD.IADD R190, R184, 0x1, R2 ;  /* 0x00000001b8be7824 */ /* 0x000fe200078e0202 */
[C---:B------:R-:W-:Y:S02]  /*1770*/  IADD3 R14, R10.reuse, 0x18, RZ ;  /* 0x000000180a0e7810 */ /* 0x040fe40007ffe0ff */
[C---:B------:R-:W-:Y:S02]  /*1780*/  IADD3 R13, R10.reuse, 0x20, RZ ;  /* 0x000000200a0d7810 */ /* 0x040fe40007ffe0ff */
[----:B------:R-:W-:-:S02]  /*1790*/  IADD3 R11, R10, 0x30, RZ ;  /* 0x000000300a0b7810 */ /* 0x000fc40007ffe0ff */
[----:B------:R-:W-:Y:S02]  /*17a0*/  SEL R7, R7, 0x10, !P0 ;  /* 0x0000001007077807 */ /* 0x000fe40004000000 */
[----:B-1----:R-:W-:Y:S02]  /*17b0*/  SEL R6, R9, 0xffffffe0, !P1 ;  /* 0xffffffe009067807 */ /* 0x002fe40004800000 */
[----:B------:R-:W-:Y:S02]  /*17c0*/  SHF.R.S32.HI R9, RZ, 0x1f, R10 ;  /* 0x0000001fff097819 */ /* 0x000fe4000001140a */
[C---:B------:R-:W-:Y:S02]  /*17d0*/  IADD3 R195, R184.reuse, 0x20, RZ ;  /* 0x00000020b8c37810 */ /* 0x040fe40007ffe0ff */
[----:B------:R-:W-:Y:S01]  /*17e0*/  @P4 IADD3 R195, R184, -0x20, RZ ;  /* 0xffffffe0b8c34810 */ /* 0x000fe20007ffe0ff */
[----:B------:R1:W-:Y:S01]  /*17f0*/  STL [R1+0xb8], R9 ;  /* 0x0000b80901007387 */ /* 0x0003e20000100800 */
[----:B--2---:R-:W-:-:S02]  /*1800*/  IADD3 R12, R10, 0x28, RZ ;  /* 0x000000280a0c7810 */ /* 0x004fc40007ffe0ff */
[----:B------:R-:W-:Y:S01]  /*1810*/  LEA R191, R4, 0x5100, 0x1 ;  /* 0x0000510004bf7811 */ /* 0x000fe200078e08ff */
[----:B------:R-:W-:Y:S01]  /*1820*/  STL [R1+0x78], R16 ;  /* 0x0000781001007387 */ /* 0x000fe20000100800 */
[----:B------:R-:W-:Y:S01]  /*1830*/  IMAD.IADD R187, R2, 0x1, R195 ;  /* 0x0000000102bb7824 */ /* 0x000fe200078e02c3 */
[----:B------:R-:W-:Y:S02]  /*1840*/  LEA R185, R5, 0x100, 0x1 ;  /* 0x0000010005b97811 */ /* 0x000fe400078e08ff */
[----:B------:R2:W-:Y:S01]  /*1850*/  STL [R1+0x74], R15 ;  /* 0x0000740f01007387 */ /* 0x0005e20000100800 */
[----:B------:R-:W-:Y:S01]  /*1860*/  IMAD.IADD R192, R191, 0x1, R3 ;  /* 0x00000001bfc07824 */ /* 0x000fe200078e0203 */
[----:B------:R-:W-:Y:S01]  /*1870*/  IADD3 R199, R195, 0x800, RZ ;  /* 0x00000800c3c77810 */ /* 0x000fe20007ffe0ff */
[--C-:B------:R-:W-:Y:S01]  /*1880*/  IMAD.IADD R186, R3, 0x1, R185.reuse ;  /* 0x0000000103ba7824 */ /* 0x100fe200078e02b9 */
[----:B------:R3:W-:Y:S01]  /*1890*/  STL [R1+0x70], R14 ;  /* 0x0000700e01007387 */ /* 0x0007e20000100800 */
[----:B------:R-:W-:Y:S01]  /*18a0*/  IADD3 R198, R195, 0x1000, RZ ;  /* 0x00001000c3c67810 */ /* 0x000fe20007ffe0ff */
[----:B------:R-:W-:Y:S01]  /*18b0*/  IMAD.IADD R194, R191, 0x1, R0 ;  /* 0x00000001bfc27824 */ /* 0x000fe200078e0200 */
[C---:B------:R-:W-:Y:S01]  /*18c0*/  IADD3 R197, R195.reuse, 0x1800, RZ ;  /* 0x00001800c3c57810 */ /* 0x040fe20007ffe0ff */
[----:B------:R-:W-:Y:S01]  /*18d0*/  STL [R1+0x6c], R13 ;  /* 0x00006c0d01007387 */ /* 0x000fe20000100800 */
[----:B------:R-:W-:Y:S01]  /*18e0*/  IADD3 R196, R195, 0x2000, RZ ;  /* 0x00002000c3c47810 */ /* 0x000fe20007ffe0ff */
[----:B------:R-:W-:-:S02]  /*18f0*/  IMAD.IADD R189, R0, 0x1, R185 ;  /* 0x0000000100bd7824 */ /* 0x000fc400078e02b9 */
[----:B------:R4:W-:Y:S01]  /*1900*/  STL [R1+0x68], R12 ;  /* 0x0000680c01007387 */ /* 0x0009e20000100800 */
[C---:B------:R-:W-:Y:S02]  /*1910*/  IMAD.IADD R193, R0.reuse, 0x1, R192 ;  /* 0x0000000100c17824 */ /* 0x040fe400078e02c0 */
[----:B------:R-:W-:Y:S01]  /*1920*/  IMAD.IADD R188, R0, 0x1, R186 ;  /* 0x0000000100bc7824 */ /* 0x000fe200078e02ba */
[----:B------:R5:W-:Y:S01]  /*1930*/  STL [R1+0x64], R11 ;  /* 0x0000640b01007387 */ /* 0x000be20000100800 */
[----:B-1----:R-:W-:Y:S02]  /*1940*/  IADD3 R9, R10, 0x38, RZ ;  /* 0x000000380a097810 */ /* 0x002fe40007ffe0ff */
[----:B------:R-:W-:Y:S02]  /*1950*/  LEA R10, R8, 0x80, 0x1 ;  /* 0x00000080080a7811 */ /* 0x000fe400078e08ff */
[----:B------:R-:W-:Y:S01]  /*1960*/  SHF.R.S32.HI R8, RZ, 0x1f, R16 ;  /* 0x0000001fff087819 */ /* 0x000fe20000011410 */
[----:B------:R-:W-:Y:S01]  /*1970*/  STL [R1+0x60], R9 ;  /* 0x0000600901007387 */ /* 0x000fe20000100800 */
[----:B--2---:R-:W-:-:S03]  /*1980*/  SHF.R.S32.HI R15, RZ, 0x1f, R15 ;  /* 0x0000001fff0f7819 */ /* 0x004fc6000001140f */
[----:B------:R-:W-:Y:S01]  /*1990*/  STL [R1+0x80], R10 ;  /* 0x0000800a01007387 */ /* 0x000fe20000100800 */
[----:B---3--:R-:W-:-:S03]  /*19a0*/  SHF.R.S32.HI R14, RZ, 0x1f, R14 ;  /* 0x0000001fff0e7819 */ /* 0x008fc6000001140e */
[----:B------:R1:W-:Y:S04]  /*19b0*/  STL [R1+0xb0], R8 ;  /* 0x0000b00801007387 */ /* 0x0003e80000100800 */
[----:B------:R-:W-:Y:S01]  /*19c0*/  STL [R1+0xac], R15 ;  /* 0x0000ac0f01007387 */ /* 0x000fe20000100800 */
[----:B----4-:R-:W-:-:S03]  /*19d0*/  SHF.R.S32.HI R12, RZ, 0x1f, R12 ;  /* 0x0000001fff0c7819 */ /* 0x010fc6000001140c */
[----:B------:R-:W-:Y:S01]  /*19e0*/  STL [R1+0xa8], R14 ;  /* 0x0000a80e01007387 */ /* 0x000fe20000100800 */
[----:B-----5:R-:W-:Y:S02]  /*19f0*/  SHF.R.S32.HI R11, RZ, 0x1f, R11 ;  /* 0x0000001fff0b7819 */ /* 0x020fe4000001140b */
[----:B-1----:R-:W-:-:S05]  /*1a00*/  SHF.R.S32.HI R8, RZ, 0x1f, R13 ;  /* 0x0000001fff087819 */ /* 0x002fca000001140d */
[----:B------:R1:W-:Y:S04]  /*1a10*/  STL [R1+0xa4], R8 ;  /* 0x0000a40801007387 */ /* 0x0003e80000100800 */
[----:B------:R-:W-:Y:S04]  /*1a20*/  STL [R1+0xa0], R12 ;  /* 0x0000a00c01007387 */ /* 0x000fe80000100800 */
[----:B------:R2:W-:Y:S01]  /*1a30*/  STL [R1+0x9c], R11 ;  /* 0x00009c0b01007387 */ /* 0x0005e20000100800 */
[----:B-1----:R-:W-:Y:S02]  /*1a40*/  SHF.R.S32.HI R8, RZ, 0x1f, R9 ;  /* 0x0000001fff087819 */ /* 0x002fe40000011409 */
[----:B------:R-:W-:-:S02]  /*1a50*/  IADD3 R9, R10, 0x40, RZ ;  /* 0x000000400a097810 */ /* 0x000fc40007ffe0ff */
[C---:B------:R-:W-:Y:S01]  /*1a60*/  @P2 IADD3 R9, R10.reuse, -0x40, RZ ;  /* 0xffffffc00a092810 */ /* 0x040fe20007ffe0ff */
[----:B------:R1:W-:Y:S01]  /*1a70*/  STL [R1+0x98], R8 ;  /* 0x0000980801007387 */ /* 0x0003e20000100800 */
[----:B--2---:R-:W-:-:S05]  /*1a80*/  IMAD.IADD R11, R10, 0x1, R6 ;  /* 0x000000010a0b7824 */ /* 0x004fca00078e0206 */
[----:B------:R-:W-:Y:S01]  /*1a90*/  STL [R1+0xb4], R11 ;  /* 0x0000b40b01007387 */ /* 0x000fe20000100800 */
[----:B-1----:R-:W-:-:S04]  /*1aa0*/  IMAD.IADD R8, R10, 0x1, R7 ;  /* 0x000000010a087824 */ /* 0x002fc800078e0207 */
[----:B------:R-:W-:Y:S01]  /*1ab0*/  IMAD.IADD R2, R8, 0x1, R6 ;  /* 0x0000000108027824 */ /* 0x000fe200078e0206 */
[----:B------:R1:W-:Y:S04]  /*1ac0*/  STL [R1+0x90], R8 ;  /* 0x0000900801007387 */ /* 0x0003e80000100800 */
[----:B------:R2:W-:Y:S04]  /*1ad0*/  STL [R1+0x94], R2 ;  /* 0x0000940201007387 */ /* 0x0005e80000100800 */
[----:B------:R-:W-:Y:S01]  /*1ae0*/  STL [R1+0x84], R9 ;  /* 0x0000840901007387 */ /* 0x000fe20000100800 */
[----:B-1----:R-:W-:-:S02]  /*1af0*/  IMAD.IADD R8, R6, 0x1, R9 ;  /* 0x0000000106087824 */ /* 0x002fc400078e0209 */
[----:B--2---:R-:W-:-:S03]  /*1b00*/  IMAD.IADD R2, R7, 0x1, R9 ;  /* 0x0000000107027824 */ /* 0x004fc600078e0209 */
[----:B------:R-:W-:Y:S01]  /*1b10*/  STL [R1+0x88], R8 ;  /* 0x0000880801007387 */ /* 0x000fe20000100800 */
[----:B------:R-:W-:-:S03]  /*1b20*/  IMAD.IADD R3, R7, 0x1, R8 ;  /* 0x0000000107037824 */ /* 0x000fc600078e0208 */
[----:B------:R1:W-:Y:S04]  /*1b30*/  STL [R1+0x8c], R2 ;  /* 0x00008c0201007387 */ /* 0x0003e80000100800 */
[----:B------:R2:W-:Y:S01]  /*1b40*/  STL [R1+0xc0], R3 ;  /* 0x0000c00301007387 */ /* 0x0005e20000100800 */
[----:B-1----:R-:W-:-:S05]  /*1b50*/  IMAD.IADD R2, R6, 0x1, R2 ;  /* 0x0000000106027824 */ /* 0x002fca00078e0202 */
[----:B------:R2:W-:Y:S02]  /*1b60*/  STL [R1+0xbc], R2 ;  /* 0x0000bc0201007387 */ /* 0x0005e40000100800 */
.L_x_804:
[----:B------:R-:W3:Y:S01]  /*1b70*/  LDL R14, [R1+0x5c] ;  /* 0x00005c00010e7983 */ /* 0x000ee20000100800 */
[----:B------:R-:W-:Y:S01]  /*1b80*/  ISETP.NE.U32.AND P0, PT, RZ, c[0x0][0x370], PT ;  /* 0x0000dc00ff007a0c */ /* 0x000fe20003f05070 */
[----:B------:R-:W-:Y:S01]  /*1b90*/  IMAD.MOV.U32 R13, RZ, RZ, 0x4 ;  /* 0x00000004ff0d7424 */ /* 0x000fe200078e00ff */
[----:B------:R-:W-:Y:S01]  /*1ba0*/  ISETP.NE.U32.AND P2, PT, RZ, c[0x0][0x360], PT ;  /* 0x0000d800ff007a0c */ /* 0x000fe20003f45070 */
[----:B------:R-:W-:Y:S01]  /*1bb0*/  IMAD.MOV.U32 R8, RZ, RZ, RZ ;  /* 0x000000ffff087224 */ /* 0x000fe200078e00ff */
[----:B------:R-:W-:Y:S01]  /*1bc0*/  ISETP.NE.AND.EX P1, PT, RZ, c[0x0][0x374], PT, P0 ;  /* 0x0000dd00ff007a0c */ /* 0x000fe20003f25300 */
[----:B------:R-:W-:Y:S01]  /*1bd0*/  IMAD.MOV.U32 R12, RZ, RZ, RZ ;  /* 0x000000ffff0c7224 */ /* 0x000fe200078e00ff */
[----:B------:R-:W-:Y:S02]  /*1be0*/  ISETP.NE.AND.EX P0, PT, RZ, c[0x0][0x364], PT, P2 ;  /* 0x0000d900ff007a0c */ /* 0x000fe40003f05320 */
[----:B------:R-:W-:-:S04]  /*1bf0*/  ISETP.NE.U32.AND P3, PT, RZ, c[0x0][0x348], PT ;  /* 0x0000d200ff007a0c */ /* 0x000fc80003f65070 */
[----:B------:R-:W-:-:S05]  /*1c00*/  ISETP.NE.AND.EX P3, PT, RZ, c[0x0][0x34c], PT, P3 ;  /* 0x0000d300ff007a0c */ /* 0x000fca0003f65330 */
[----:B---3--:R-:W-:-:S04]  /*1c10*/  @P1 IMAD.WIDE R6, R14, R13, c[0x0][0x370] ;  /* 0x0000dc000e061625 */ /* 0x008fc800078e020d */
[CC--:B--2---:R-:W-:Y:S01]  /*1c20*/  IMAD.WIDE R2, R14.reuse, R13.reuse, c[0x0][0x348] ;  /* 0x0000d2000e027625 */ /* 0x0c4fe200078e020d */
[----:B------:R-:W2:Y:S03]  /*1c30*/  @P1 LDG.E R8, [R6.64] ;  /* 0x0000000606081981 */ /* 0x000ea6000c1e1900 */
[----:B------:R-:W-:Y:S01]  /*1c40*/  @P0 IMAD.WIDE R4, R14, R13, c[0x0][0x360] ;  /* 0x0000d8000e040625 */ /* 0x000fe200078e020d */
[----:B------:R1:W5:Y:S04]  /*1c50*/  @P3 LDG.E R12, [R2.64] ;  /* 0x00000006020c3981 */ /* 0x000368000c1e1900 */
[----:B------:R1:W5:Y:S01]  /*1c60*/  @P0 LDG.E R246, [R4.64] ;  /* 0x0000000604f60981 */ /* 0x000362000c1e1900 */
        /* <DEDUP_REMOVED lines=8> */
.L_x_588:
[----:B------:R-:W-:-:S04]  /*1cf0*/  ISETP.NE.U32.AND P0, PT, RZ, c[0x0][0x368], PT ;  /* 0x0000da00ff007a0c */ /* 0x000fc80003f05070 */
[----:B------:R-:W-:-:S13]  /*1d00*/  ISETP.NE.AND.EX P0, PT, RZ, c[0x0][0x36c], PT, P0 ;  /* 0x0000db00ff007a0c */ /* 0x000fda0003f05300 */
[----:B------:R-:W-:Y:S05]  /*1d10*/  @!P0 BRA `(.L_x_589) ;  /* 0x0000003000008947 */ /* 0x000fea0003800000 */
[----:B-1----:R-:W-:-:S05]  /*1d20*/  IMAD.WIDE R2, R14, R13, c[0x0][0x368] ;  /* 0x0000da000e027625 */ /* 0x002fca00078e020d */
[----:B------:R1:W5:Y:S01]  /*1d30*/  LDG.E R0, [R2.64] ;  /* 0x0000000602007981 */ /* 0x000362000c1e1900 */
[----:B------:R-:W-:Y:S05]  /*1d40*/  BRA `(.L_x_590) ;  /* 0x0000008000007947 */ /* 0x000fea0003800000 */
.L_x_589:
[----:B------:R-:W-:Y:S01]  /*1d50*/  ISETP.NE.U32.AND P0, PT, RZ, c[0x0][0x350], PT ;  /* 0x0000d400ff007a0c */ /* 0x000fe20003f05070 */
[----:B------:R-:W-:-:S03]  /*1d60*/  IMAD.U32 R0, RZ, RZ, UR5 ;  /* 0x00000005ff007e24 */ /* 0x000fc6000f8e00ff */
[----:B------:R-:W-:-:S13]  /*1d70*/  ISETP.NE.AND.EX P0, PT, RZ, c[0x0][0x354], PT, P0 ;  /* 0x0000d500ff007a0c */ /* 0x000fda0003f05300 */
[----:B------:R-:W-:Y:S05]  /*1d80*/  @!P0 BRA `(.L_x_590) ;  /* 0x0000004000008947 */ /* 0x000fea0003800000 */
[----:B-1----:R-:W-:-:S05]  /*1d90*/  IMAD.WIDE R2, R14, R13, c[0x0][0x350] ;  /* 0x0000d4000e027625 */ /* 0x002fca00078e020d */
[----:B------:R-:W2:Y:S04]  /*1da0*/  LDG.E R4, [R2.64] ;  /* 0x0000000602047981 */ /* 0x000ea8000c1e1900 */
[----:B------:R-:W2:Y:S02]  /*1db0*/  LDG.E R0, [R2.64+0x4] ;  /* 0x0000040602007981 */ /* 0x000ea4000c1e1900 */
[----:B--2---:R-:W-:Y:S02]  /*1dc0*/  IADD3 R0, -R4, R0, RZ ;  /* 0x0000000004007210 */ /* 0x004fe40007ffe1ff */
.L_x_590:
[----:B-1----:R-:W2:Y:S01]  /*1dd0*/  LDL.LU R2, [R1+0x54] ;  /* 0x0000540001027983 */ /* 0x002ea20000300800 */
[----:B------:R-:W-:Y:S01]  /*1de0*/  IMAD.MOV.U32 R3, RZ, RZ, c[0x0][0x2c4] ;  /* 0x0000b100ff037624 */ /* 0x000fe200078e00ff */
[----:B------:R-:W-:Y:S01]  /*1df0*/  LOP3.LUT R200, R200, 0xfffbffff, RZ, 0xc0, !PT ;  /* 0xfffbffffc8c87812 */ /* 0x000fe200078ec0ff */
[----:B------:R-:W-:Y:S02]  /*1e00*/  IMAD.MOV.U32 R6, RZ, RZ, c[0x0][0x32c] ;  /* 0x0000cb00ff067624 */ /* 0x000fe400078e00ff */
[----:B-----5:R-:W-:Y:S01]  /*1e10*/  IMAD.IADD R248, R0, 0x1, -R8 ;  /* 0x0000000100f87824 */ /* 0x020fe200078e0a08 */
[----:B------:R-:W-:-:S02]  /*1e20*/  ISETP.NE.AND P4, PT, R3, 0x1, PT ;  /* 0x000000010300780c */ /* 0x000fc40003f85270 */
[----:B------:R-:W-:-:S11]  /*1e30*/  ISETP.GE.AND P1, PT, R6, 0x1, PT ;  /* 0x000000010600780c */ /* 0x000fd60003f26270 */
[----:B------:R-:W-:-:S04]  /*1e40*/  @P4 LOP3.LUT R200, R200, 0x40000, RZ, 0xfc, !PT ;  /* 0x00040000c8c84812 */ /* 0x000fc800078efcff */
[----:B------:R-:W-:-:S04]  /*1e50*/  LOP3.LUT R200, R200, 0xfffeffff, RZ, 0xc0, !PT ;  /* 0xfffeffffc8c87812 */ /* 0x000fc800078ec0ff */
[----:B------:R-:W-:Y:S01]  /*1e60*/  @P1 LOP3.LUT R200, R200, 0x10000, RZ, 0xfc, !PT ;  /* 0x00010000c8c81812 */ /* 0x000fe200078efcff */
[----:B--2---:R-:W-:-:S05]  /*1e70*/  IMAD.SHL.U32 R16, R2, 0x80, RZ ;  /* 0x0000008002107824 */ /* 0x004fca00078e00ff */
[----:B------:R1:W-:Y:S01]  /*1e80*/  STL [R1+0x48], R16 ;  /* 0x0000481001007387 */ /* 0x0003e20000100800 */
[----:B------:R-:W-:-:S05]  /*1e90*/  IADD3 R2, R16, 0x7f, RZ ;  /* 0x0000007f10027810 */ /* 0x000fca0007ffe0ff */
[----:B------:R-:W-:-:S04]  /*1ea0*/  @P4 IMAD.HI.U32 R3, R2, c[0x0][0x2c8], RZ ;  /* 0x0000b20002034a27 */ /* 0x000fc800078e00ff */
[----:B------:R-:W-:Y:S01]  /*1eb0*/  IMAD.MOV.U32 R0, RZ, RZ, R2 ;  /* 0x000000ffff007224 */ /* 0x000fe200078e0002 */
[----:B------:R-:W-:Y:S02]  /*1ec0*/  IADD3 R2, R248, 0x1, -R246 ;  /* 0x00000001f8027810 */ /* 0x000fe40007ffe8f6 */
[----:B------:R-:W-:-:S05]  /*1ed0*/  @P4 SHF.R.U32.HI R0, RZ, c[0x0][0x2cc], R3 ;  /* 0x0000b300ff004a19 */ /* 0x000fca0000011603 */
[----:B------:R-:W-:-:S05]  /*1ee0*/  IMAD.IADD R0, R2, 0x1, R0 ;  /* 0x0000000102007824 */ /* 0x000fca00078e0200 */
[----:B------:R-:W-:Y:S01]  /*1ef0*/  IADD3 R3, R0, c[0x0][0x328], RZ ;  /* 0x0000ca0000037a10 */ /* 0x000fe20007ffe0ff */
[----:B------:R-:W-:Y:S05]  /*1f00*/  @!P1 BRA `(.L_x_591) ;  /* 0x0000010000009947 */ /* 0x000fea0003800000 */
[C---:B------:R-:W-:Y:S01]  /*1f10*/  ISETP.GT.AND P0, PT, R0.reuse, RZ, PT ;  /* 0x000000ff0000720c */ /* 0x040fe20003f04270 */
[----:B------:R-:W-:Y:S01]  /*1f20*/  BSSY B0, `(.L_x_592) ;  /* 0x000000c000007945 */ /* 0x000fe20003800000 */
[----:B------:R-:W-:-:S11]  /*1f30*/  IADD3 R2, R0, -0x1, RZ ;  /* 0xffffffff00027810 */ /* 0x000fd60007ffe0ff */
[----:B------:R-:W-:Y:S05]  /*1f40*/  @P0 BRA `(.L_x_593) ;  /* 0x0000006000000947 */ /* 0x000fea0003800000 */
[----:B------:R-:W-:Y:S01]  /*1f50*/  ISETP.NE.AND P0, PT, R6, 0x1, PT ;  /* 0x000000010600780c */ /* 0x000fe20003f05270 */
[----:B------:R-:W-:-:S12]  /*1f60*/  IMAD.MOV R0, RZ, RZ, -R0 ;  /* 0x000000ffff007224 */ /* 0x000fd800078e0a00 */
[----:B------:R-:W-:-:S05]  /*1f70*/  @P0 IMAD.HI.U32 R2, R0, c[0x0][0x330], RZ ;  /* 0x0000cc0000020a27 */ /* 0x000fca00078e00ff */
[----:B------:R-:W-:-:S04]  /*1f80*/  @P0 SHF.R.U32.HI R0, RZ, c[0x0][0x334], R2 ;  /* 0x0000cd00ff000a19 */ /* 0x000fc80000011602 */
[----:B------:R-:W-:Y:S01]  /*1f90*/  LOP3.LUT R2, RZ, R0, RZ, 0x33, !PT ;  /* 0x00000000ff027212 */ /* 0x000fe200078e33ff */
[----:B------:R-:W-:Y:S05]  /*1fa0*/  BRA `(.L_x_594) ;  /* 0x0000003000007947 */ /* 0x000fea0003800000 */
.L_x_593:
[----:B------:R-:W-:-:S13]  /*1fb0*/  ISETP.NE.AND P0, PT, R6, 0x1, PT ;  /* 0x000000010600780c */ /* 0x000fda0003f05270 */
[----:B------:R-:W-:-:S05]  /*1fc0*/  @P0 IMAD.HI.U32 R0, R2, c[0x0][0x330], RZ ;  /* 0x0000cc0002000a27 */ /* 0x000fca00078e00ff */
[----:B------:R-:W-:Y:S02]  /*1fd0*/  @P0 SHF.R.U32.HI R2, RZ, c[0x0][0x334], R0 ;  /* 0x0000cd00ff020a19 */ /* 0x000fe40000011600 */
.L_x_594:
[----:B------:R-:W-:Y:S05]  /*1fe0*/  BSYNC B0 ;  /* 0x0000000000007941 */ /* 0x000fea0003800000 */
.L_x_592:
[----:B------:R-:W-:-:S05]  /*1ff0*/  IMAD R2, R2, R6, c[0x0][0x32c] ;  /* 0x0000cb0002027624 */ /* 0x000fca00078e0206 */
[----:B------:R-:W-:-:S04]  /*2000*/  IMNMX R3, R3, R2, PT ;  /* 0x0000000203037217 */ /* 0x000fc80003800200 */
.L_x_591:
[----:B------:R-:W-:Y:S01]  /*2010*/  IADD3 R3, R3, 0x4f, RZ ;  /* 0x0000004f03037810 */ /* 0x000fe20007ffe0ff */
[----:B------:R-:W-:Y:S01]  /*2020*/  @P4 IMAD.HI.U32 R4, R16, c[0x0][0x2c8], RZ ;  /* 0x0000b20010044a27 */ /* 0x000fe200078e00ff */
[----:B------:R-:W-:-:S03]  /*2030*/  IADD3 R2, R248, 0x4f, RZ ;  /* 0x0000004ff8027810 */ /* 0x000fc60007ffe0ff */
[----:B------:R-:W-:-:S04]  /*2040*/  IMAD.HI R5, R3, 0x66666667, RZ ;  /* 0x6666666703057827 */ /* 0x000fc800078e02ff */
[----:B------:R-:W-:-:S04]  /*2050*/  IMAD.HI R2, R2, 0x66666667, RZ ;  /* 0x6666666702027827 */ /* 0x000fc800078e02ff */
[----:B------:R-:W-:Y:S01]  /*2060*/  IMAD.MOV.U32 R0, RZ, RZ, R16 ;  /* 0x000000ffff007224 */ /* 0x000fe200078e0010 */
[----:B------:R-:W-:Y:S01]  /*2070*/  @P4 SHF.R.U32.HI R0, RZ, c[0x0][0x2cc], R4 ;  /* 0x0000b300ff004a19 */ /* 0x000fe20000011604 */
[----:B------:R-:W-:Y:S01]  /*2080*/  IMAD.IADD R252, R248, 0x1, -R246 ;  /* 0x00000001f8fc7824 */ /* 0x000fe200078e0af6 */
[----:B------:R-:W-:Y:S02]  /*2090*/  SHF.R.U32.HI R4, RZ, 0x1f, R5 ;  /* 0x0000001fff047819 */ /* 0x000fe40000011605 */
[----:B------:R-:W-:Y:S01]  /*20a0*/  SHF.R.U32.HI R3, RZ, 0x1f, R2 ;  /* 0x0000001fff037819 */ /* 0x000fe20000011602 */
[----:B------:R-:W-:Y:S01]  /*20b0*/  IMAD.IADD R0, R252, 0x1, R0 ;  /* 0x00000001fc007824 */ /* 0x000fe200078e0200 */
[----:B------:R-:W-:Y:S02]  /*20c0*/  LEA.HI.SX32 R4, R5, R4, 0x1b ;  /* 0x0000000405047211 */ /* 0x000fe400078fdaff */
[----:B------:R-:W-:Y:S02]  /*20d0*/  LEA.HI.SX32 R3, R2, R3, 0x1b ;  /* 0x0000000302037211 */ /* 0x000fe400078fdaff */
[----:B------:R-:W-:-:S02]  /*20e0*/  IADD3 R2, R0, -c[0x0][0x324], RZ ;  /* 0x8000c90000027a10 */ /* 0x000fc40007ffe0ff */
[----:B------:R-:W-:Y:S01]  /*20f0*/  IMNMX R9, R3, R4, PT ;  /* 0x0000000403097217 */ /* 0x000fe20003800200 */
[----:B------:R-:W-:Y:S05]  /*2100*/  @!P1 BRA `(.L_x_595) ;  /* 0x000000f000009947 */ /* 0x000fea0003800000 */
[----:B------:R-:W-:Y:S01]  /*2110*/  ISETP.GT.AND P0, PT, R0, -0x1, PT ;  /* 0xffffffff0000780c */ /* 0x000fe20003f04270 */
[----:B------:R-:W-:-:S12]  /*2120*/  BSSY B0, `(.L_x_596) ;  /* 0x000000b000007945 */ /* 0x000fd80003800000 */
[----:B------:R-:W-:Y:S05]  /*2130*/  @P0 BRA `(.L_x_597) ;  /* 0x0000006000000947 */ /* 0x000fea0003800000 */
[----:B------:R-:W-:Y:S02]  /*2140*/  ISETP.NE.AND P0, PT, R6, 0x1, PT ;  /* 0x000000010600780c */ /* 0x000fe40003f05270 */
[----:B------:R-:W-:-:S11]  /*2150*/  LOP3.LUT R0, RZ, R0, RZ, 0x33, !PT ;  /* 0x00000000ff007212 */ /* 0x000fd600078e33ff */
[----:B------:R-:W-:-:S05]  /*2160*/  @P0 IMAD.HI.U32 R3, R0, c[0x0][0x330], RZ ;  /* 0x0000cc0000030a27 */ /* 0x000fca00078e00ff */
[----:B------:R-:W-:-:S04]  /*2170*/  @P0 SHF.R.U32.HI R0, RZ, c[0x0][0x334], R3 ;  /* 0x0000cd00ff000a19 */ /* 0x000fc80000011603 */
[----:B------:R-:W-:Y:S01]  /*2180*/  LOP3.LUT R0, RZ, R0, RZ, 0x33, !PT ;  /* 0x00000000ff007212 */ /* 0x000fe200078e33ff */
[----:B------:R-:W-:Y:S05]  /*2190*/  BRA `(.L_x_598) ;  /* 0x0000003000007947 */ /* 0x000fea0003800000 */
.L_x_597:
[----:B------:R-:W-:-:S13]  /*21a0*/  ISETP.NE.AND P0, PT, R6, 0x1, PT ;  /* 0x000000010600780c */ /* 0x000fda0003f05270 */
[----:B------:R-:W-:-:S05]  /*21b0*/  @P0 IMAD.HI.U32 R3, R0, c[0x0][0x330], RZ ;  /* 0x0000cc0000030a27 */ /* 0x000fca00078e00ff */
[----:B------:R-:W-:Y:S02]  /*21c0*/  @P0 SHF.R.U32.HI R0, RZ, c[0x0][0x334], R3 ;  /* 0x0000cd00ff000a19 */ /* 0x000fe40000011603 */
.L_x_598:
[----:B------:R-:W-:Y:S05]  /*21d0*/  BSYNC B0 ;  /* 0x0000000000007941 */ /* 0x000fea0003800000 */
.L_x_596:
[----:B------:R-:W-:-:S05]  /*21e0*/  IMAD R0, R0, c[0x0][0x32c], RZ ;  /* 0x0000cb0000007a24 */ /* 0x000fca00078e02ff */
[----:B------:R-:W-:-:S04]  /*21f0*/  IMNMX R2, R2, R0, !PT ;  /* 0x0000000002027217 */ /* 0x000fc80007800200 */
.L_x_595:
[----:B------:R-:W2:Y:S01]  /*2200*/  LDL R15, [R1+0x58] ;  /* 0x00005800010f7983 */ /* 0x000ea20000100800 */
[----:B------:R-:W-:Y:S01]  /*2210*/  IMAD.HI R2, R2, 0x66666667, RZ ;  /* 0x6666666702027827 */ /* 0x000fe200078e02ff */
[----:B------:R-:W-:Y:S04]  /*2220*/  BSSY B0, `(.L_x_599) ;  /* 0x000002e000007945 */ /* 0x000fe80003800000 */
[----:B------:R-:W-:-:S04]  /*2230*/  SHF.R.U32.HI R0, RZ, 0x1f, R2 ;  /* 0x0000001fff007819 */ /* 0x000fc80000011602 */
[----:B------:R-:W-:-:S04]  /*2240*/  LEA.HI.SX32 R2, R2, R0, 0x1b ;  /* 0x0000000002027211 */ /* 0x000fc800078fdaff */
[----:B------:R-:W-:Y:S01]  /*2250*/  IMNMX R6, RZ, R2, !PT ;  /* 0x00000002ff067217 */ /* 0x000fe20007800200 */
[----:B------:R-:W-:-:S03]  /*2260*/  IMAD.MOV.U32 R2, RZ, RZ, RZ ;  /* 0x000000ffff027224 */ /* 0x000fc600078e00ff */
[----:B------:R-:W-:Y:S02]  /*2270*/  ISETP.GT.AND P0, PT, R9, R6, PT ;  /* 0x000000060900720c */ /* 0x000fe40003f04270 */
        /* <DEDUP_REMOVED lines=9> */
[----:B------:R-:W-:-:S04]  /*2310*/  ISETP.NE.AND P0, PT, R5, RZ, PT ;  /* 0x000000ff0500720c */ /* 0x000fc80003f05270 */
[----:B------:R-:W-:-:S04]  /*2320*/  SEL R0, R5, c[0x0][0x338], P0 ;  /* 0x0000ce0005007a07 */ /* 0x000fc80000000000 */
[----:B------:R-:W-:Y:S02]  /*2330*/  IABS R3, R0 ;  /* 0x0000000000037213 */ /* 0x000fe40000000000 */
[----:B------:R-:W-:Y:S02]  /*2340*/  IADD3 R7, R0, -0x1, R9 ;  /* 0xffffffff00077810 */ /* 0x000fe40007ffe009 */
[----:B------:R-:W3:Y:S03]  /*2350*/  I2F.RP R2, R3 ;  /* 0x0000000300027306 */ /* 0x000ee60000209400 */
[----:B------:R-:W-:-:S05]  /*2360*/  IMAD.IADD R7, R7, 0x1, -R6 ;  /* 0x0000000107077824 */ /* 0x000fca00078e0a06 */
[----:B------:R-:W-:Y:S01]  /*2370*/  IABS R11, R7 ;  /* 0x00000007000b7213 */ /* 0x000fe20000000000 */
[----:B---3--:R-:W3:Y:S02]  /*2380*/  MUFU.RCP R2, R2 ;  /* 0x0000000200027308 */ /* 0x008ee40000001000 */
[----:B---3--:R-:W-:-:S06]  /*2390*/  IADD3 R2, R2, 0xffffffe, RZ ;  /* 0x0ffffffe02027810 */ /* 0x008fcc0007ffe0ff */
[----:B--2---:R-:W2:Y:S02]  /*23a0*/  F2I.FTZ.U32.TRUNC.NTZ R5, R2 ;  /* 0x0000000200057305 */ /* 0x004ea4000021f000 */
[----:B--2---:R-:W-:-:S04]  /*23b0*/  IMAD.MOV R2, RZ, RZ, -R5 ;  /* 0x000000ffff027224 */ /* 0x004fc800078e0a05 */
        /* <DEDUP_REMOVED lines=20> */
.L_x_600:
[----:B------:R-:W-:Y:S05]  /*2500*/  BSYNC B0 ;  /* 0x0000000000007941 */ /* 0x000fea0003800000 */
.L_x_599:
[----:B------:R-:W-:Y:S01]  /*2510*/  IMAD R3, R17, R2, R6 ;  /* 0x0000000211037224 */ /* 0x000fe200078e0206 */
[----:B------:R-:W-:Y:S01]  /*2520*/  PRMT R0, RZ, 0x7610, R0 ;  /* 0x00007610ff007816 */ /* 0x000fe20000000000 */
[----:B------:R-:W-:Y:S01]  /*2530*/  CS2R R22, SRZ ;  /* 0x0000000000167805 */ /* 0x000fe2000001ff00 */
[----:B------:R-:W-:Y:S01]  /*2540*/  CS2R R24, SRZ ;  /* 0x0000000000187805 */ /* 0x000fe2000001ff00 */
        /* <DEDUP_REMOVED lines=37> */
[----:B---3--:R-:W3:Y:S01]  /*27a0*/  LDL R4, [R1+0x18] ;  /* 0x0000180001047983 */ /* 0x008ee20000100800 */
[----:B------:R-:W-:-:S04]  /*27b0*/  ISETP.NE.U32.AND P0, PT, RZ, c[0x0][0x340], PT ;  /* 0x0000d000ff007a0c */ /* 0x000fc80003f05070 */
[----:B------:R-:W-:-:S13]  /*27c0*/  ISETP.NE.AND.EX P1, PT, RZ, c[0x0][0x344], PT, P0 ;  /* 0x0000d100ff007a0c */ /* 0x000fda0003f25300 */
[----:B------:R-:W-:-:S05]  /*27d0*/  @P1 IMAD.WIDE R2, R14, R13, c[0x0][0x340] ;  /* 0x0000d0000e021625 */ /* 0x000fca00078e020d */
[----:B------:R4:W5:Y:S01]  /*27e0*/  @P1 LDG.E R8, [R2.64] ;  /* 0x0000000602081981 */ /* 0x000962000c1e1900 */
[----:B------:R-:W-:Y:S02]  /*27f0*/  SHF.R.S32.HI R0, RZ, 0x1f, R12 ;  /* 0x0000001fff007819 */ /* 0x000fe4000001140c */
[----:B------:R-:W-:Y:S02]  /*2800*/  LOP3.LUT R15, R15, 0xffff, RZ, 0xc0, !PT ;  /* 0x0000ffff0f0f7812 */ /* 0x000fe400078ec0ff */
[----:B--2---:R-:W-:Y:S01]  /*2810*/  SEL R5, R14, RZ, !P3 ;  /* 0x000000ff0e057207 */ /* 0x004fe20005800000 */
[----:B------:R-:W-:Y:S01]  /*2820*/  IMAD R0, R0, c[0x0][0x178], RZ ;  /* 0x00005e0000007a24 */ /* 0x000fe200078e02ff */
[----:B------:R-:W-:Y:S02]  /*2830*/  ISETP.GE.AND P2, PT, R201, c[0x0][0x198], PT ;  /* 0x00006600c9007a0c */ /* 0x000fe40003f46270 */
[----:B------:R-:W-:Y:S01]  /*2840*/  IADD3 R135, R202, -0x1, RZ ;  /* 0xffffffffca877810 */ /* 0x000fe20007ffe0ff */
[----:B------:R-:W-:-:S02]  /*2850*/  IMAD R0, R12, c[0x0][0x17c], R0 ;  /* 0x00005f000c007a24 */ /* 0x000fc400078e0200 */
[----:B----4-:R-:W-:-:S05]  /*2860*/  IMAD.WIDE.U32 R2, R12, c[0x0][0x178], RZ ;  /* 0x00005e000c027a25 */ /* 0x010fca00078e00ff */
[----:B------:R-:W-:Y:S02]  /*2870*/  IADD3 R3, R3, R0, RZ ;  /* 0x0000000003037210 */ /* 0x000fe40007ffe0ff */
[----:B------:R-:W-:-:S03]  /*2880*/  SHF.R.S32.HI R0, RZ, 0x1f, R14 ;  /* 0x0000001fff007819 */ /* 0x000fc6000001140e */
[----:B------:R-:W-:Y:S01]  /*2890*/  IMAD.WIDE.U32 R2, R15, c[0x0][0x1b8], R2 ;  /* 0x00006e000f027a25 */ /* 0x000fe200078e0002 */
[----:B------:R-:W-:-:S03]  /*28a0*/  SEL R6, R0, RZ, !P3 ;  /* 0x000000ff00067207 */ /* 0x000fc60005800000 */
[----:B------:R-:W-:Y:S02]  /*28b0*/  IMAD R3, R15, c[0x0][0x1bc], R3 ;  /* 0x00006f000f037a24 */ /* 0x000fe400078e0203 */
[----:B------:R-:W-:Y:S02]  /*28c0*/  IMAD R6, R6, c[0x0][0x1c0], RZ ;  /* 0x0000700006067a24 */ /* 0x000fe400078e02ff */
[----:B------:R-:W-:-:S04]  /*28d0*/  IMAD.WIDE.U32 R2, R5, c[0x0][0x1c0], R2 ;  /* 0x0000700005027a25 */ /* 0x000fc800078e0002 */
[----:B------:R-:W-:-:S05]  /*28e0*/  IMAD R6, R5, c[0x0][0x1c4], R6 ;  /* 0x0000710005067a24 */ /* 0x000fca00078e0206 */
[----:B------:R-:W-:Y:S02]  /*28f0*/  IADD3 R3, R3, R6, RZ ;  /* 0x0000000603037210 */ /* 0x000fe40007ffe0ff */
[----:B---3--:R-:W-:-:S04]  /*2900*/  IADD3 R4, R4, R16, RZ ;  /* 0x0000001004047210 */ /* 0x008fc80007ffe0ff */
[----:B------:R-:W-:Y:S01]  /*2910*/  MOV R0, R4 ;  /* 0x0000000400007202 */ /* 0x000fe20000000f00 */
[----:B------:R-:W-:-:S05]  /*2920*/  @P4 IMAD.HI.U32 R7, R4, c[0x0][0x2c8], RZ ;  /* 0x0000b20004074a27 */ /* 0x000fca00078e00ff */
[----:B------:R-:W-:-:S04]  /*2930*/  @P4 SHF.R.U32.HI R0, RZ, c[0x0][0x2cc], R7 ;  /* 0x0000b300ff004a19 */ /* 0x000fc80000011607 */
[--C-:B------:R-:W-:Y:S01]  /*2940*/  SHF.R.S32.HI R7, RZ, 0x1f, R0.reuse ;  /* 0x0000001fff077819 */ /* 0x100fe20000011400 */
[----:B------:R-:W-:Y:S02]  /*2950*/  IMAD.MOV R5, RZ, RZ, -R0 ;  /* 0x000000ffff057224 */ /* 0x000fe400078e0a00 */
[----:B------:R-:W-:-:S04]  /*2960*/  IMAD.WIDE.U32 R2, R0, c[0x0][0x1b0], R2 ;  /* 0x00006c0000027a25 */ /* 0x000fc800078e0002 */
[----:B------:R-:W-:Y:S02]  /*2970*/  IMAD R4, R5, c[0x0][0x2c4], R4 ;  /* 0x0000b10005047a24 */ /* 0x000fe400078e0204 */
[----:B------:R-:W-:Y:S01]  /*2980*/  IMAD R5, R7, c[0x0][0x1b0], RZ ;  /* 0x00006c0007057a24 */ /* 0x000fe200078e02ff */
[----:B------:R-:W-:-:S03]  /*2990*/  @!P1 MOV R8, R14 ;  /* 0x0000000e00089202 */ /* 0x000fc60000000f00 */
[----:B------:R-:W-:Y:S01]  /*29a0*/  IMAD R6, R0, c[0x0][0x1b4], R5 ;  /* 0x00006d0000067a24 */ /* 0x000fe200078e0205 */
[----:B------:R-:W-:-:S03]  /*29b0*/  SHF.R.S32.HI R5, RZ, 0x1f, R4 ;  /* 0x0000001fff057819 */ /* 0x000fc60000011404 */
        /* <DEDUP_REMOVED lines=8> */
[----:B------:R2:W3:Y:S02]  /*2a40*/  SHFL.IDX PT, R7, R5, RZ, 0x181f ;  /* 0x00181fff05077589 */ /* 0x0004e400000e0000 */
.L_x_809:
[----:B------:R-:W-:Y:S05]  /*2a50*/  BRA.DIV ~URZ, `(.L_x_603) ;  /* 0x0001a7427f007947 */ /* 0x000fea000b800000 */
[----:B------:R4:W1:Y:S02]  /*2a60*/  SHFL.IDX PT, R2, R6, RZ, 0x181f ;  /* 0x00181fff06027589 */ /* 0x00086400000e0000 */
.L_x_810:
[----:B--2---:R-:W2:Y:S04]  /*2a70*/  LDL R3, [R1+0x48] ;  /* 0x0000480001037983 */ /* 0x004ea80000100800 */
[----:B------:R-:W4:Y:S02]  /*2a80*/  S2R R4, SR_TID.X ;  /* 0x0000000000047919 */ /* 0x000f240000002100 */
[----:B----4-:R-:W-:-:S04]  /*2a90*/  SHF.R.S32.HI R0, RZ, 0x1f, R4 ;  /* 0x0000001fff007819 */ /* 0x010fc80000011404 */
[----:B------:R-:W-:-:S04]  /*2aa0*/  LEA.HI R0, R0, R4, RZ, 0x3 ;  /* 0x0000000400007211 */ /* 0x000fc800078f18ff */
[----:B------:R-:W-:Y:S01]  /*2ab0*/  SHF.R.S32.HI R0, RZ, 0x3, R0 ;  /* 0x00000003ff007819 */ /* 0x000fe20000011400 */
[----:B------:R-:W-:Y:S01]  /*2ac0*/  IMAD R4, R246, c[0x0][0x2c4], RZ ;  /* 0x0000b100f6047a24 */ /* 0x000fe200078e02ff */
[----:B------:R-:W-:Y:S03]  /*2ad0*/  BSSY B0, `(.L_x_604) ;  /* 0x000000b000007945 */ /* 0x000fe60003800000 */
[----:B--2---:R-:W-:-:S05]  /*2ae0*/  IMAD.IADD R0, R0, 0x1, R3 ;  /* 0x0000000100007824 */ /* 0x004fca00078e0203 */
        /* <DEDUP_REMOVED lines=9> */
.L_x_605:
[----:B------:R-:W-:Y:S05]  /*2b80*/  BSYNC B0 ;  /* 0x0000000000007941 */ /* 0x000fea0003800000 */
.L_x_604:
[----:B------:R-:W-:Y:S05]  /*2b90*/  BRA.DIV ~URZ, `(.L_x_606) ;  /* 0x0001a6727f007947 */ /* 0x000fea000b800000 */
[----:B---3--:R2:W3:Y:S04]  /*2ba0*/  SHFL.IDX PT, R7, R5, 0x1, 0x181f ;  /* 0x00381f0005077f89 */ /* 0x0084e800000e0000 */
[----:B-1----:R2:W1:Y:S02]  /*2bb0*/  SHFL.IDX PT, R2, R6, 0x1, 0x181f ;  /* 0x00381f0006027f89 */ /* 0x00246400000e0000 */
.L_x_811:
        /* <DEDUP_REMOVED lines=11> */
.L_x_608:
[----:B------:R-:W-:Y:S05]  /*2c70*/  BSYNC B0 ;  /* 0x0000000000007941 */ /* 0x000fea0003800000 */
.L_x_607:
[----:B------:R-:W-:Y:S05]  /*2c80*/  BRA.DIV ~URZ, `(.L_x_609) ;  /* 0x0001a6527f007947 */ /* 0x000fea000b800000 */
[----:B---3--:R3:W4:Y:S02]  /*2c90*/  SHFL.IDX PT, R7, R5, 0x2, 0x181f ;  /* 0x00581f0005077f89 */ /* 0x00872400000e0000 */
.L_x_812:
[----:B------:R-:W-:Y:S05]  /*2ca0*/  BRA.DIV ~URZ, `(.L_x_610) ;  /* 0x0001a6a27f007947 */ /* 0x000fea000b800000 */
[----:B-1----:R1:W2:Y:S02]  /*2cb0*/  SHFL.IDX PT, R2, R6, 0x2, 0x181f ;  /* 0x00581f0006027f89 */ /* 0x0022a400000e0000 */
.L_x_813:
        /* <DEDUP_REMOVED lines=11> */
.L_x_612:
[----:B------:R-:W-:Y:S05]  /*2d70*/  BSYNC B0 ;  /* 0x0000000000007941 */ /* 0x000fea0003800000 */
.L_x_611:
[----:B------:R-:W-:Y:S05]  /*2d80*/  BRA.DIV ~URZ, `(.L_x_613) ;  /* 0x0001a6327f007947 */ /* 0x000fea000b800000 */
[----:B----4-:R4:W1:Y:S04]  /*2d90*/  SHFL.IDX PT, R7, R5, 0x3, 0x181f ;  /* 0x00781f0005077f89 */ /* 0x01086800000e0000 */
[----:B--2---:R4:W2:Y:S02]  /*2da0*/  SHFL.IDX PT, R2, R6, 0x3, 0x181f ;  /* 0x00781f0006027f89 */ /* 0x0048a400000e0000 */
.L_x_814:
        /* <DEDUP_REMOVED lines=11> */
.L_x_615:
[----:B------:R-:W-:Y:S05]  /*2e60*/  BSYNC B0 ;  /* 0x0000000000007941 */ /* 0x000fea0003800000 */
.L_x_614:
[----:B------:R-:W-:Y:S05]  /*2e70*/  BRA.DIV ~URZ, `(.L_x_616) ;  /* 0x0001a6127f007947 */ /* 0x000fea000b800000 */
[----:B-1----:R1:W3:Y:S02]  /*2e80*/  SHFL.IDX PT, R7, R5, 0x4, 0x181f ;  /* 0x00981f0005077f89 */ /* 0x0022e400000e0000 */
.L_x_815:
[----:B------:R-:W-:Y:S05]  /*2e90*/  BRA.DIV ~URZ, `(.L_x_617) ;  /* 0x0001a6627f007947 */ /* 0x000fea000b800000 */
[----:B--2---:R2:W1:Y:S02]  /*2ea0*/  SHFL.IDX PT, R2, R6, 0x4, 0x181f ;  /* 0x00981f0006027f89 */ /* 0x00446400000e0000 */
.L_x_816:
        /* <DEDUP_REMOVED lines=11> */
.L_x_619:
[----:B------:R-:W-:Y:S05]  /*2f60*/  BSYNC B0 ;  /* 0x0000000000007941 */ /* 0x000fea0003800000 */
.L_x_618:
[----:B------:R-:W-:Y:S05]  /*2f70*/  BRA.DIV ~URZ, `(.L_x_620) ;  /* 0x0001a5f27f007947 */ /* 0x000fea000b800000 */
[----:B---3--:R3:W2:Y:S04]  /*2f80*/  SHFL.IDX PT, R7, R5, 0x5, 0x181f ;  /* 0x00b81f0005077f89 */ /* 0x0086a800000e0000 */
[----:B-1----:R3:W1:Y:S02]  /*2f90*/  SHFL.IDX PT, R2, R6, 0x5, 0x181f ;  /* 0x00b81f0006027f89 */ /* 0x00266400000e0000 */
.L_x_817:
        /* <DEDUP_REMOVED lines=11> */
.L_x_622:
[----:B------:R-:W-:Y:S05]  /*3050*/  BSYNC B0 ;  /* 0x0000000000007941 */ /* 0x000fea0003800000 */
.L_x_621:
[----:B------:R-:W-:Y:S05]  /*3060*/  BRA.DIV ~URZ, `(.L_x_623) ;  /* 0x0001a5d27f007947 */ /* 0x000fea000b800000 */
[----:B--2---:R2:W3:Y:S02]  /*3070*/  SHFL.IDX PT, R7, R5, 0x6, 0x181f ;  /* 0x00d81f0005077f89 */ /* 0x0044e400000e0000 */
.L_x_818:
[----:B------:R-:W-:Y:S05]  /*3080*/  BRA.DIV ~URZ, `(.L_x_624) ;  /* 0x0001a6227f007947 */ /* 0x000fea000b800000 */
[----:B-1----:R1:W2:Y:S02]  /*3090*/  SHFL.IDX PT, R2, R6, 0x6, 0x181f ;  /* 0x00d81f0006027f89 */ /* 0x0022a400000e0000 */
.L_x_819:
        /* <DEDUP_REMOVED lines=11> */
.L_x_626:
[----:B------:R-:W-:Y:S05]  /*3150*/  BSYNC B0 ;  /* 0x0000000000007941 */ /* 0x000fea0003800000 */
.L_x_625:
[----:B------:R-:W-:Y:S05]  /*3160*/  BRA.DIV ~URZ, `(.L_x_627) ;  /* 0x0001a5b27f007947 */ /* 0x000fea000b800000 */
[----:B--234-:R-:W2:Y:S04]  /*3170*/  SHFL.IDX PT, R5, R5, 0x7, 0x181f ;  /* 0x00f81f0005057f89 */ /* 0x01cea800000e0000 */
[----:B------:R3:W4:Y:S02]  /*3180*/  SHFL.IDX PT, R2, R6, 0x7, 0x181f ;  /* 0x00f81f0006027f89 */ /* 0x00072400000e0000 */
.L_x_820:
[----:B------:R-:W-:Y:S01]  /*3190*/  IADD3 R0, R0, 0x70, RZ ;  /* 0x0000007000007810 */ /* 0x000fe20007ffe0ff */
        /* <DEDUP_REMOVED lines=10> */
[----:B------:R1:W-:Y:S04]  /*3240*/  STL [R1+0x40], R146 ;  /* 0x0000409201007387 */ /* 0x0003e80000100800 */
[----:B------:R-:W-:Y:S01]  /*3250*/  @!PT LDS RZ, [RZ] ;  /* 0x00000000fffff984 */ /* 0x000fe20000000800 */
[----:B------:R-:W-:Y:S01]  /*3260*/  @!PT LDS RZ, [RZ] ;  /* 0x00000000fffff984 */ /* 0x000fe20000000800 */
[----:B------:R-:W-:Y:S01]  /*3270*/  @!PT LDS RZ, [RZ] ;  /* 0x00000000fffff984 */ /* 0x000fe20000000800 */
[----:B------:R1:W-:Y:S04]  /*3280*/  @!P0 LDGSTS.E.BYPASS.LTC128B.128 [R203+0x8900], [R2.64], !P2 ;  /* 0x0890000002cb8fae */ /* 0x0003e8000d101d46 */
[----:B------:R-:W0:Y:S01]  /*3290*/  LDGDEPBAR ;  /* 0x00000000000079af */ /* 0x000e220000000000 */
[----:B------:R-:W-:Y:S02]  /*32a0*/  WARPSYNC 0xffffffff ;  /* 0xffffffff00007948 */ /* 0x000fe40003800000 */
[----:B------:R-:W2:Y:S04]  /*32b0*/  LDL R147, [R1+0x18] ;  /* 0x0000180001937983 */ /* 0x000ea80000100800 */
[----:B------:R-:W4:Y:S01]  /*32c0*/  LDL R153, [R1+0x20] ;  /* 0x0000200001997983 */ /* 0x000f220000100800 */
[----:B-1-3--:R-:W-:-:S02]  /*32d0*/  MOV R6, 0x50 ;  /* 0x0000005000067802 */ /* 0x00afc40000000f00 */
[----:B------:R-:W-:-:S03]  /*32e0*/  MOV R0, c[0x0][0x2b8] ;  /* 0x0000ae0000007a02 */ /* 0x000fc60000000f00 */
[----:B------:R-:W-:Y:S01]  /*32f0*/  IMAD R105, R202, R6, -0x50 ;  /* 0xffffffb0ca697424 */ /* 0x000fe200078e0206 */
[----:B------:R-:W-:Y:S02]  /*3300*/  ISETP.NE.AND P6, PT, R0, 0x1, PT ;  /* 0x000000010000780c */ /* 0x000fe40003fc5270 */
[----:B------:R-:W-:Y:S01]  /*3310*/  MOV R212, RZ ;  /* 0x000000ff00d47202 */ /* 0x000fe20000000f00 */
[----:B------:R-:W-:Y:S01]  /*3320*/  BAR.SYNC.DEFER_BLOCKING 0x0 ;  /* 0x0000000000007b1d */ /* 0x000fe20000010000 */
[----:B--2---:R-:W-:-:S04]  /*3330*/  IADD3 R2, R147, R105, RZ ;  /* 0x0000006993027210 */ /* 0x004fc80007ffe0ff */
[C---:B------:R-:W-:Y:S02]  /*3340*/  ISETP.GE.AND P0, PT, R2.reuse, R248, PT ;  /* 0x000000f80200720c */ /* 0x040fe40003f06270 */
[----:B----4-:R-:W-:Y:S02]  /*3350*/  IADD3 R2, R2, R153, RZ ;  /* 0x0000009902027210 */ /* 0x010fe40007ffe0ff */
[----:B------:R-:W-:-:S03]  /*3360*/  ISETP.GT.OR P0, PT, R147, 0x4f, P0 ;  /* 0x0000004f9300780c */ /* 0x000fc60000704670 */
[----:B------:R-:W-:Y:S01]  /*3370*/  @P6 IMAD.HI.U32 R3, R2, c[0x0][0x2bc], RZ ;  /* 0x0000af0002036a27 */ /* 0x000fe200078e00ff */
[----:B------:R-:W-:-:S04]  /*3380*/  MOV R0, R2 ;  /* 0x0000000200007202 */ /* 0x000fc80000000f00 */
[----:B------:R-:W-:-:S05]  /*3390*/  @P6 SHF.R.U32.HI R0, RZ, c[0x0][0x2c0], R3 ;  /* 0x0000b000ff006a19 */ /* 0x000fca0000011603 */
[----:B------:R-:W-:-:S04]  /*33a0*/  @!P0 IADD3 R3, P1, R0, R150, RZ ;  /* 0x0000009600038210 */ /* 0x000fc80007f3e0ff */
[----:B------:R-:W-:Y:S02]  /*33b0*/  @!P0 LEA.HI.X.SX32 R5, R0, R146, 0x1, P1 ;  /* 0x0000009200058211 */ /* 0x000fe400008f0eff */
[----:B------:R-:W-:-:S04]  /*33c0*/  @!P0 LEA R4, P1, R3, c[0x0][0x2a0], 0x2 ;  /* 0x0000a80003048a11 */ /* 0x000fc800078210ff */
[----:B------:R-:W-:-:S05]  /*33d0*/  @!P0 LEA.HI.X R5, R3, c[0x0][0x2a4], R5, 0x2, P1 ;  /* 0x0000a90003058a11 */ /* 0x000fca00008f1405 */
[----:B------:R1:W2:Y:S01]  /*33e0*/  @!P0 LDG.E R212, [R4.64] ;  /* 0x0000000604d48981 */ /* 0x0002a2000c1e1900 */
[----:B------:R-:W-:-:S05]  /*33f0*/  IADD3 R0, -R0, RZ, RZ ;  /* 0x000000ff00007210 */ /* 0x000fca0007ffe1ff */
[----:B------:R-:W-:-:S05]  /*3400*/  IMAD R214, R0, c[0x0][0x2b8], R2 ;  /* 0x0000ae0000d67a24 */ /* 0x000fca00078e0202 */
[----:B------:R-:W-:Y:S01]  /*3410*/  SHF.R.S32.HI R8, RZ, 0x1f, R214 ;  /* 0x0000001fff087819 */ /* 0x000fe200000114d6 */
[----:B------:R-:W3:Y:S04]  /*3420*/  S2R R10, SR_TID.X ;  /* 0x00000000000a7919 */ /* 0x000ee80000002100 */
[----:B------:R-:W-:Y:S02]  /*3430*/  IMAD R0, R8, c[0x0][0x1e0], RZ ;  /* 0x0000780008007a24 */ /* 0x000fe400078e02ff */
[----:B------:R-:W-:-:S04]  /*3440*/  IMAD.WIDE.U32 R2, R214, c[0x0][0x1e0], RZ ;  /* 0x00007800d6027a25 */ /* 0x000fc800078e00ff */
[----:B------:R-:W-:-:S05]  /*3450*/  IMAD R0, R214, c[0x0][0x1e4], R0 ;  /* 0x00007900d6007a24 */ /* 0x000fca00078e0200 */
[----:B------:R-:W-:Y:S01]  /*3460*/  IADD3 R3, R3, R0, RZ ;  /* 0x0000000003037210 */ /* 0x000fe20007ffe0ff */
[----:B------:R-:W-:-:S04]  /*3470*/  IMAD.WIDE.U32 R144, R15, c[0x0][0x1e8], RZ ;  /* 0x00007a000f907a25 */ /* 0x000fc800078e00ff */
[----:B------:R-:W-:Y:S01]  /*3480*/  IMAD R139, R15, c[0x0][0x1ec], R145 ;  /* 0x00007b000f8b7a24 */ /* 0x000fe200078e0291 */
[----:B---3--:R-:W-:Y:S01]  /*3490*/  SHF.R.S32.HI R9, RZ, 0x1f, R10 ;  /* 0x0000001fff097819 */ /* 0x008fe2000001140a */
[----:B-1----:R-:W-:-:S03]  /*34a0*/  IMAD R4, R202, -0x50, R6 ;  /* 0xffffffb0ca047824 */ /* 0x002fc600078e0206 */
[----:B------:R-:W-:Y:S02]  /*34b0*/  LEA.HI R9, R9, R10, RZ, 0x3 ;  /* 0x0000000a09097211 */ /* 0x000fe400078f18ff */
[----:B------:R-:W-:Y:S02]  /*34c0*/  IADD3 R104, R248, R4, RZ ;  /* 0x00000004f8687210 */ /* 0x000fe40007ffe0ff */
[----:B------:R-:W-:-:S04]  /*34d0*/  SHF.R.S32.HI R9, RZ, 0x3, R9 ;  /* 0x00000003ff097819 */ /* 0x000fc80000011409 */
[----:B------:R-:W-:Y:S02]  /*34e0*/  IADD3 R5, -R9, R104, RZ ;  /* 0x0000006809057210 */ /* 0x000fe40007ffe1ff */
[----:B------:R-:W-:Y:S02]  /*34f0*/  ISETP.GE.AND P3, PT, R201, c[0x0][0x1d4], PT ;  /* 0x00007500c9007a0c */ /* 0x000fe40003f66270 */
[----:B------:R-:W-:Y:S01]  /*3500*/  ISETP.GE.AND P2, PT, R5, 0x11, PT ;  /* 0x000000110500780c */ /* 0x000fe20003f46270 */
[----:B------:R-:W-:Y:S01]  /*3510*/  IMAD.WIDE.U32 R18, R15, c[0x0][0x210], RZ ;  /* 0x000084000f127a25 */ /* 0x000fe200078e00ff */
[----:B------:R-:W-:Y:S04]  /*3520*/  STL.64 [R1+0x28], R144 ;  /* 0x0000289001007387 */ /* 0x000fe80000100a00 */
[----:B------:R-:W-:Y:S04]  /*3530*/  STL [R1+0x24], R139 ;  /* 0x0000248b01007387 */ /* 0x000fe80000100800 */
[----:B------:R-:W-:Y:S01]  /*3540*/  STL.64 [R1+0x38], R18 ;  /* 0x0000381201007387 */ /* 0x000fe20000100a00 */
[----:B------:R-:W-:-:S02]  /*3550*/  SHF.L.U32 R138, R201, 0x1, RZ ;  /* 0x00000001c98a7819 */ /* 0x000fc400000006ff */
[----:B--2---:R-:W-:Y:S01]  /*3560*/  SHF.R.S32.HI R13, RZ, 0x1f, R212 ;  /* 0x0000001fff0d7819 */ /* 0x004fe200000114d4 */
[----:B------:R-:W-:-:S04]  /*3570*/  IMAD.WIDE.U32 R2, R212, c[0x0][0x1f0], R2 ;  /* 0x00007c00d4027a25 */ /* 0x000fc800078e0002 */
[----:B------:R-:W-:Y:S01]  /*3580*/  IMAD R0, R13, c[0x0][0x1f0], RZ ;  /* 0x00007c000d007a24 */ /* 0x000fe200078e02ff */
[----:B------:R-:W-:-:S03]  /*3590*/  IADD3 R2, P0, R2, R144, RZ ;  /* 0x0000009002027210 */ /* 0x000fc60007f1e0ff */
[----:B------:R-:W-:-:S05]  /*35a0*/  IMAD R0, R212, c[0x0][0x1f4], R0 ;  /* 0x00007d00d4007a24 */ /* 0x000fca00078e0200 */
[----:B------:R-:W-:Y:S02]  /*35b0*/  IADD3.X R3, R139, R3, R0, P0, !PT ;  /* 0x000000038b037210 */ /* 0x000fe400007fe400 */
[----:B------:R-:W-:-:S04]  /*35c0*/  LEA R0, P0, R2, c[0x0][0x1c8], 0x1 ;  /* 0x0000720002007a11 */ /* 0x000fc800078008ff */
[----:B------:R-:W-:Y:S02]  /*35d0*/  LEA.HI.X R7, R2, c[0x0][0x1cc], R3, 0x1, P0 ;  /* 0x0000730002077a11 */ /* 0x000fe400000f0c03 */
[----:B------:R-:W1:Y:S04]  /*35e0*/  SHFL.IDX PT, R2, R0, RZ, 0x181f ;  /* 0x00181fff00027589 */ /* 0x000e6800000e0000 */
[----:B------:R-:W2:Y:S01]  /*35f0*/  SHFL.IDX PT, R3, R7, RZ, 0x181f ;  /* 0x00181fff07037589 */ /* 0x000ea200000e0000 */
[----:B------:R-:W-:-:S03]  /*3600*/  ISETP.GE.AND P0, PT, R5, 0x1, PT ;  /* 0x000000010500780c */ /* 0x000fc60003f06270 */
[----:B------:R-:W3:Y:S04]  /*3610*/  SHFL.IDX PT, R6, R0, 0x1, 0x181f ;  /* 0x00381f0000067f89 */ /* 0x000ee800000e0000 */
[----:B------:R-:W4:Y:S04]  /*3620*/  SHFL.IDX PT, R10, R7, 0x1, 0x181f ;  /* 0x00381f00070a7f89 */ /* 0x000f2800000e0000 */
[----:B------:R-:W5:Y:S04]  /*3630*/  SHFL.IDX PT, R9, R0, 0x2, 0x181f ;  /* 0x00581f0000097f89 */ /* 0x000f6800000e0000 */
[----:B------:R-:W3:Y:S01]  /*3640*/  SHFL.IDX PT, R11, R7, 0x2, 0x181f ;  /* 0x00581f00070b7f89 */ /* 0x000ee200000e0000 */
[----:B-1----:R-:W-:-:S04]  /*3650*/  @P0 LEA R2, P1, R201, R2, 0x1 ;  /* 0x00000002c9020211 */ /* 0x002fc800078208ff */
[----:B--2---:R-:W-:Y:S02]  /*3660*/  @P0 LEA.HI.X R3, R201, R3, R16, 0x1, P1 ;  /* 0x00000003c9030211 */ /* 0x004fe400008f0c10 */
[----:B------:R-:W-:Y:S01]  /*3670*/  ISETP.GE.AND P1, PT, R5, 0x21, PT ;  /* 0x000000210500780c */ /* 0x000fe20003f26270 */
[----:B------:R-:W1:Y:S04]  /*3680*/  SHFL.IDX PT, R12, R0, 0x3, 0x181f ;  /* 0x00781f00000c7f89 */ /* 0x000e6800000e0000 */
[----:B------:R3:W-:Y:S04]  /*3690*/  @P0 LDGSTS.E.BYPASS.LTC128B.128 [R203+0x2900], [R2.64], !P3 ;  /* 0x0290000002cb0fae */ /* 0x0007e8000d901d46 */
[----:B------:R-:W2:Y:S01]  /*36a0*/  SHFL.IDX PT, R14, R7, 0x3, 0x181f ;  /* 0x00781f00070e7f89 */ /* 0x000ea200000e0000 */
[----:B---3--:R-:W-:-:S04]  /*36b0*/  @P2 LEA R2, P0, R201, R6, 0x1 ;  /* 0x00000006c9022211 */ /* 0x008fc800078008ff */
[----:B----4-:R-:W-:Y:S02]  /*36c0*/  @P2 LEA.HI.X R3, R201, R10, R16, 0x1, P0 ;  /* 0x0000000ac9032211 */ /* 0x010fe400000f0c10 */
[----:B------:R3:W4:Y:S01]  /*36d0*/  SHFL.IDX PT, R10, R0, 0x4, 0x181f ;  /* 0x00981f00000a7f89 */ /* 0x00072200000e0000 */
[----:B------:R-:W-:-:S03]  /*36e0*/  ISETP.GE.AND P0, PT, R5, 0x31, PT ;  /* 0x000000310500780c */ /* 0x000fc60003f06270 */
[----:B------:R1:W-:Y:S01]  /*36f0*/  @P2 LDGSTS.E.BYPASS.LTC128B.128 [R203+0x3100], [R2.64], !P3 ;  /* 0x0310000002cb2fae */ /* 0x0003e2000d901d46 */
[C---:B-----5:R-:W-:Y:S01]  /*3700*/  @P1 LEA R6, P2, R201.reuse, R9, 0x1 ;  /* 0x00000009c9061211 */ /* 0x060fe200078408ff */
[----:B---3--:R-:W-:Y:S02]  /*3710*/  IMAD R0, R8, c[0x0][0x208], RZ ;  /* 0x0000820008007a24 */ /* 0x008fe400078e02ff */
[----:B------:R3:W5:Y:S02]  /*3720*/  SHFL.IDX PT, R8, R7, 0x4, 0x181f ;  /* 0x00981f0007087f89 */ /* 0x00076400000e0000 */
[----:B---3--:R-:W-:-:S05]  /*3730*/  @P1 LEA.HI.X R7, R201, R11, R16, 0x1, P2 ;  /* 0x0000000bc9071211 */ /* 0x008fca00010f0c10 */
[----:B------:R1:W-:Y:S01]  /*3740*/  @P1 LDGSTS.E.BYPASS.LTC128B.128 [R203+0x3900], [R6.64], !P3 ;  /* 0x0390000006cb1fae */ /* 0x0003e2000d901d46 */
[----:B------:R-:W-:Y:S02]  /*3750*/  ISETP.GE.AND P1, PT, R5, 0x41, PT ;  /* 0x000000410500780c */ /* 0x000fe40003f26270 */
[----:B-1----:R-:W-:-:S04]  /*3760*/  @P0 LEA R6, P2, R201, R12, 0x1 ;  /* 0x0000000cc9060211 */ /* 0x002fc800078408ff */
[----:B--2---:R-:W-:-:S05]  /*3770*/  @P0 LEA.HI.X R7, R201, R14, R16, 0x1, P2 ;  /* 0x0000000ec9070211 */ /* 0x004fca00010f0c10 */
[----:B------:R4:W-:Y:S01]  /*3780*/  @P0 LDGSTS.E.BYPASS.LTC128B.128 [R203+0x4100], [R6.64], !P3 ;  /* 0x0410000006cb0fae */ /* 0x0009e2000d901d46 */
[----:B------:R-:W-:-:S04]  /*3790*/  IMAD.WIDE.U32 R2, R214, c[0x0][0x208], RZ ;  /* 0x00008200d6027a25 */ /* 0x000fc800078e00ff */
[----:B------:R-:W-:Y:S01]  /*37a0*/  IMAD R0, R214, c[0x0][0x20c], R0 ;  /* 0x00008300d6007a24 */ /* 0x000fe200078e0200 */
[----:B----4-:R-:W-:-:S04]  /*37b0*/  @P1 LEA R6, P0, R201, R10, 0x1 ;  /* 0x0000000ac9061211 */ /* 0x010fc800078008ff */
[----:B-----5:R-:W-:-:S05]  /*37c0*/  @P1 LEA.HI.X R7, R201, R8, R16, 0x1, P0 ;  /* 0x00000008c9071211 */ /* 0x020fca00000f0c10 */
[----:B------:R1:W-:Y:S04]  /*37d0*/  @P1 LDGSTS.E.BYPASS.LTC128B.128 [R203+0x4900], [R6.64], !P3 ;  /* 0x0490000006cb1fae */ /* 0x0003e8000d901d46 */
[----:B------:R-:W0:Y:S01]  /*37e0*/  LDGDEPBAR ;  /* 0x00000000000079af */ /* 0x000e220000000000 */
[----:B------:R-:W-:Y:S01]  /*37f0*/  IADD3 R3, R3, R0, RZ ;  /* 0x0000000003037210 */ /* 0x000fe20007ffe0ff */
[----:B------:R-:W-:-:S04]  /*3800*/  IMAD R8, R13, c[0x0][0x218], RZ ;  /* 0x000086000d087a24 */ /* 0x000fc800078e02ff */
[----:B------:R-:W-:-:S04]  /*3810*/  IMAD.WIDE.U32 R2, R212, c[0x0][0x218], R2 ;  /* 0x00008600d4027a25 */ /* 0x000fc800078e0002 */
[----:B------:R-:W-:Y:S01]  /*3820*/  IMAD R10, R15, c[0x0][0x214], R19 ;  /* 0x000085000f0a7a24 */ /* 0x000fe200078e0213 */
[----:B------:R-:W-:Y:S01]  /*3830*/  IADD3 R2, P2, R2, R18, RZ ;  /* 0x0000001202027210 */ /* 0x000fe20007f5e0ff */
[----:B------:R-:W-:-:S03]  /*3840*/  IMAD R8, R212, c[0x0][0x21c], R8 ;  /* 0x00008700d4087a24 */ /* 0x000fc600078e0208 */
[----:B------:R-:W-:Y:S02]  /*3850*/  LEA R0, P0, R2, c[0x0][0x1f8], 0x1 ;  /* 0x00007e0002007a11 */ /* 0x000fe400078008ff */
[----:B------:R-:W-:Y:S01]  /*3860*/  IADD3.X R3, R10, R3, R8, P2, !PT ;  /* 0x000000030a037210 */ /* 0x000fe200017fe408 */
[----:B------:R-:W-:-:S04]  /*3870*/  DEPBAR.LE SB0, 0x1 ;  /* 0x000080400000791a */ /* 0x000fc80000000000 */
[----:B------:R-:W-:-:S04]  /*3880*/  DEPBAR.LE SB0, 0x0 ;  /* 0x000080000000791a */ /* 0x000fc80000000000 */
[----:B------:R-:W-:Y:S01]  /*3890*/  BAR.SYNC.DEFER_BLOCKING 0x0 ;  /* 0x0000000000007b1d */ /* 0x000fe20000010000 */
[----:B------:R-:W-:-:S05]  /*38a0*/  LEA.HI.X R2, R2, c[0x0][0x1fc], R3, 0x1, P0 ;  /* 0x00007f0002027a11 */ /* 0x000fca00000f0c03 */
[----:B------:R-:W2:Y:S04]  /*38b0*/  SHFL.IDX PT, R9, R0, RZ, 0x181f ;  /* 0x00181fff00097589 */ /* 0x000ea800000e0000 */
[----:B------:R-:W3:Y:S04]  /*38c0*/  SHFL.IDX PT, R3, R0, 0x1, 0x181f ;  /* 0x00381f0000037f89 */ /* 0x000ee800000e0000 */
[----:B------:R-:W4:Y:S04]  /*38d0*/  SHFL.IDX PT, R13, R2, RZ, 0x181f ;  /* 0x00181fff020d7589 */ /* 0x000f2800000e0000 */
[----:B-1----:R-:W-:Y:S04]  /*38e0*/  SHFL.IDX PT, R7, R0, 0x2, 0x181f ;  /* 0x00581f0000077f89 */ /* 0x002fe800000e0000 */
[----:B------:R-:W1:Y:S04]  /*38f0*/  SHFL.IDX PT, R11, R2, 0x1, 0x181f ;  /* 0x00381f00020b7f89 */ /* 0x000e6800000e0000 */
[----:B------:R-:W5:Y:S01]  /*3900*/  SHFL.IDX PT, R8, R0, 0x3, 0x181f ;  /* 0x00781f0000087f89 */ /* 0x000f6200000e0000 */
[----:B------:R-:W-:-:S03]  /*3910*/  SHF.L.U64.HI R6, R201, 0x1, R16 ;  /* 0x00000001c9067819 */ /* 0x000fc60000010210 */
[----:B------:R-:W-:Y:S04]  /*3920*/  SHFL.IDX PT, R0, R0, 0x4, 0x181f ;  /* 0x00981f0000007f89 */ /* 0x000fe800000e0000 */
[----:B------:R-:W5:Y:S04]  /*3930*/  SHFL.IDX PT, R18, R2, 0x3, 0x181f ;  /* 0x00781f0002127f89 */ /* 0x000f6800000e0000 */
[----:B------:R-:W5:Y:S04]  /*3940*/  SHFL.IDX PT, R16, R2, 0x4, 0x181f ;  /* 0x00981f0002107f89 */ /* 0x000f6800000e0000 */
[----:B------:R-:W-:Y:S04]  /*3950*/  LDSM.16.M88.4 R36, [R191] ;  /* 0x00000000bf24783b */ /* 0x000fe80000000200 */
[----:B------:R-:W-:Y:S01]  /*3960*/  LDSM.16.M88.4 R52, [R184] ;  /* 0x00000000b834783b */ /* 0x000fe20000000200 */
[----:B--2---:R-:W-:-:S02]  /*3970*/  IADD3 R14, P0, R9, R138, RZ ;  /* 0x0000008a090e7210 */ /* 0x004fc40007f1e0ff */
[----:B---3--:R-:W-:Y:S01]  /*3980*/  IADD3 R12, P1, R3, R138, RZ ;  /* 0x0000008a030c7210 */ /* 0x008fe20007f3e0ff */
[----:B------:R2:W-:Y:S01]  /*3990*/  SHFL.IDX PT, R17, R2, 0x2, 0x181f ;  /* 0x00581f0002117f89 */ /* 0x0005e200000e0000 */
[-C--:B----4-:R-:W-:Y:S02]  /*39a0*/  IADD3.X R15, R13, R6.reuse, RZ, P0, !PT ;  /* 0x000000060d0f7210 */ /* 0x090fe400007fe4ff */
[----:B-1----:R-:W-:Y:S01]  /*39b0*/  IADD3.X R13, R11, R6, RZ, P1, !PT ;  /* 0x000000060b0d7210 */ /* 0x002fe20000ffe4ff */
[----:B------:R-:W1:Y:S01]  /*39c0*/  LDSM.16.M88.4 R32, [R191+0x2000] ;  /* 0x00200000bf20783b */ /* 0x000e620000000200 */
[----:B-----5:R-:W-:Y:S02]  /*39d0*/  IADD3 R8, P2, R8, R138, RZ ;  /* 0x0000008a08087210 */ /* 0x020fe40007f5e0ff */
[----:B------:R-:W-:Y:S01]  /*39e0*/  ISETP.GE.AND P0, PT, R201, c[0x0][0x1d4], PT ;  /* 0x00007500c9007a0c */ /* 0x000fe20003f06270 */
[----:B------:R-:W-:Y:S01]  /*39f0*/  LDSM.16.M88.4 R28, [R194] ;  /* 0x00000000c21c783b */ /* 0x000fe20000000200 */
[----:B------:R-:W-:-:S02]  /*3a00*/  IADD3.X R9, R18, R6, RZ, P2, !PT ;  /* 0x0000000612097210 */ /* 0x000fc400017fe4ff */
[----:B------:R-:W-:Y:S01]  /*3a10*/  ISETP.LT.OR P2, PT, R5, 0x1, P0 ;  /* 0x000000010500780c */ /* 0x000fe20000741670 */
[----:B------:R-:W3:Y:S04]  /*3a20*/  LDSM.16.M88.4 R48, [R195] ;  /* 0x00000000c330783b */ /* 0x000ee80000000200 */
[----:B------:R-:W-:Y:S04]  /*3a30*/  LDSM.16.M88.4 R72, [R184+0x800] ;  /* 0x00080000b848783b */ /* 0x000fe80000000200 */
[----:B------:R-:W-:Y:S01]  /*3a40*/  LDSM.16.M88.4 R88, [R184+0x1000] ;  /* 0x00100000b858783b */ /* 0x000fe20000000200 */
[----:B--2---:R-:W-:-:S03]  /*3a50*/  IADD3 R2, P1, R0, R138, RZ ;  /* 0x0000008a00027210 */ /* 0x004fc60007f3e0ff */
[----:B------:R-:W-:Y:S01]  /*3a60*/  LDSM.16.M88.4 R96, [R184+0x1800] ;  /* 0x00180000b860783b */ /* 0x000fe20000000200 */
[----:B------:R-:W-:-:S03]  /*3a70*/  IADD3.X R3, R16, R6, RZ, P1, !PT ;  /* 0x0000000610037210 */ /* 0x000fc60000ffe4ff */
[----:B------:R-:W-:Y:S01]  /*3a80*/  LDSM.16.M88.4 R108, [R184+0x2000] ;  /* 0x00200000b86c783b */ /* 0x000fe20000000200 */
[----:B------:R-:W-:-:S03]  /*3a90*/  ISETP.LT.OR P1, PT, R5, 0x11, P0 ;  /* 0x000000110500780c */ /* 0x000fc60000721670 */
[----:B------:R-:W3:Y:S04]  /*3aa0*/  LDSM.16.M88.4 R24, [R194+0x2000] ;  /* 0x00200000c218783b */ /* 0x000ee80000000200 */
[----:B------:R-:W-:Y:S04]  /*3ab0*/  LDSM.16.M88.4 R84, [R199] ;  /* 0x00000000c754783b */ /* 0x000fe80000000200 */
[----:B------:R-:W-:Y:S04]  /*3ac0*/  LDSM.16.M88.4 R92, [R198] ;  /* 0x00000000c65c783b */ /* 0x000fe80000000200 */
[----:B------:R-:W-:Y:S04]  /*3ad0*/  LDSM.16.M88.4 R100, [R197] ;  /* 0x00000000c564783b */ /* 0x000fe80000000200 */
[----:B------:R-:W-:Y:S04]  /*3ae0*/  LDSM.16.M88.4 R112, [R196] ;  /* 0x00000000c470783b */ /* 0x000fe80000000200 */
[----:B------:R-:W-:Y:S01]  /*3af0*/  @!PT LDS RZ, [RZ] ;  /* 0x00000000fffff984 */ /* 0x000fe20000000800 */
[----:B------:R-:W-:Y:S01]  /*3b00*/  @!PT LDS RZ, [RZ] ;  /* 0x00000000fffff984 */ /* 0x000fe20000000800 */
[----:B------:R-:W-:Y:S01]  /*3b10*/  @!PT LDS RZ, [RZ] ;  /* 0x00000000fffff984 */ /* 0x000fe20000000800 */
[----:B------:R4:W-:Y:S01]  /*3b20*/  LDGSTS.E.BYPASS.LTC128B.128 [R203+0x100], [R14.64], !P2 ;  /* 0x001000000ecb7fae */ /* 0x0009e2000d101d46 */
[----:B------:R-:W-:-:S03]  /*3b30*/  ISETP.LT.OR P2, PT, R5, 0x21, P0 ;  /* 0x000000210500780c */ /* 0x000fc60000741670 */
[----:B------:R4:W-:Y:S01]  /*3b40*/  LDGSTS.E.BYPASS.LTC128B.128 [R203+0x900], [R12.64], !P1 ;  /* 0x009000000ccb7fae */ /* 0x0009e2000c901d46 */
[C---:B------:R-:W-:Y:S02]  /*3b50*/  ISETP.LT.OR P1, PT, R5.reuse, 0x31, P0 ;  /* 0x000000310500780c */ /* 0x040fe40000721670 */
[----:B------:R-:W-:Y:S01]  /*3b60*/  ISETP.LT.OR P0, PT, R5, 0x41, P0 ;  /* 0x000000410500780c */ /* 0x000fe20000701670 */
[----:B------:R5:W-:Y:S01]  /*3b70*/  STL [R1+0x44], R10 ;  /* 0x0000440a01007387 */ /* 0x000be20000100800 */
[----:B-1----:R-:W-:Y:S03]  /*3b80*/  HMMA.16816.F32 R56, R32, R52, RZ ;  /* 0x000000342038723c */ /* 0x002fe600000018ff */
[----:B------:R-:W2:Y:S01]  /*3b90*/  LDL R154, [R1+0x14] ;  /* 0x00001400019a7983 */ /* 0x000ea20000100800 */
[----:B-----5:R-:W-:-:S04]  /*3ba0*/  IADD3 R10, P4, R7, R138, RZ ;  /* 0x0000008a070a7210 */ /* 0x020fc80007f9e0ff */
[----:B----4-:R-:W-:Y:S01]  /*3bb0*/  HMMA.16816.F32 R12, R36, R52, RZ ;  /* 0x00000034240c723c */ /* 0x010fe200000018ff */
[----:B------:R-:W-:-:S05]  /*3bc0*/  IADD3.X R11, R17, R6, RZ, P4, !PT ;  /* 0x00000006110b7210 */ /* 0x000fca00027fe4ff */
[----:B------:R1:W-:Y:S04]  /*3bd0*/  LDGSTS.E.BYPASS.LTC128B.128 [R203+0x1100], [R10.64], !P2 ;  /* 0x011000000acb7fae */ /* 0x0003e8000d101d46 */
[----:B------:R1:W-:Y:S04]  /*3be0*/  LDGSTS.E.BYPASS.LTC128B.128 [R203+0x1900], [R8.64], !P1 ;  /* 0x0190000008cb7fae */ /* 0x0003e8000c901d46 */
[----:B------:R4:W-:Y:S04]  /*3bf0*/  LDGSTS.E.BYPASS.LTC128B.128 [R203+0x2100], [R2.64], !P0 ;  /* 0x0210000002cb7fae */ /* 0x0009e8000c101d46 */
[----:B------:R-:W-:Y:S04]  /*3c00*/  LDSM.16.M88.4 R40, [R190] ;  /* 0x00000000be28783b */ /* 0x000fe80000000200 */
[----:B------:R-:W5:Y:S02]  /*3c10*/  LDSM.16.M88.4 R20, [R192] ;  /* 0x00000000c014783b */ /* 0x000f640000000200 */
[-C--:B---3--:R-:W-:Y:S02]  /*3c20*/  HMMA.16816.F32 R60, R28, R48.reuse, R12 ;  /* 0x000000301c3c723c */ /* 0x088fe4000000180c */
[----:B------:R-:W3:Y:S04]  /*3c30*/  LDSM.16.M88.4 R16, [R192+0x2000] ;  /* 0x00200000c010783b */ /* 0x000ee80000000200 */
[----:B------:R-:W-:Y:S04]  /*3c40*/  LDSM.16.M88.4 R44, [R187] ;  /* 0x00000000bb2c783b */ /* 0x000fe80000000200 */
[----:B------:R-:W3:Y:S01]  /*3c50*/  LDSM.16.M88.4 R12, [R193] ;  /* 0x00000000c10c783b */ /* 0x000ee20000000200 */
[----:B------:R-:W-:Y:S03]  /*3c60*/  HMMA.16816.F32 R56, R24, R48, R56 ;  /* 0x000000301838723c */ /* 0x000fe60000001838 */
[----:B-1----:R-:W1:Y:S04]  /*3c70*/  LDSM.16.M88.4 R8, [R193+0x2000] ;  /* 0x00200000c108783b */ /* 0x002e680000000200 */
[----:B------:R-:W0:Y:S01]  /*3c80*/  LDGDEPBAR ;  /* 0x00000000000079af */ /* 0x000e220000000000 */
[----:B------:R-:W-:Y:S08]  /*3c90*/  HMMA.16816.F32 R68, R36, R54, RZ ;  /* 0x000000362444723c */ /* 0x000ff000000018ff */
[----:B-----5:R-:W-:Y:S08]  /*3ca0*/  HMMA.16816.F32 R64, R20, R40, R60 ;  /* 0x000000281440723c */ /* 0x020ff0000000183c */
[----:B------:R-:W-:Y:S08]  /*3cb0*/  HMMA.16816.F32 R60, R32, R54, RZ ;  /* 0x00000036203c723c */ /* 0x000ff000000018ff */
[----:B---3--:R-:W-:Y:S08]  /*3cc0*/  HMMA.16816.F32 R52, R16, R40, R56 ;  /* 0x000000281034723c */ /* 0x008ff00000001838 */
[----:B------:R-:W-:Y:S08]  /*3cd0*/  HMMA.16816.F32 R56, R28, R50, R68 ;  /* 0x000000321c38723c */ /* 0x000ff00000001844 */
[----:B------:R-:W-:Y:S08]  /*3ce0*/  HMMA.16816.F32 R68, R12, R44, R64 ;  /* 0x0000002c0c44723c */ /* 0x000ff00000001840 */
[----:B------:R-:W-:Y:S01]  /*3cf0*/  HMMA.16816.F32 R64, R24, R50, R60 ;  /* 0x000000321840723c */ /* 0x000fe2000000183c */
[----:B------:R-:W3:Y:S07]  /*3d00*/  LDSM.16.M88.4 R48, [R190+0x800] ;  /* 0x00080000be30783b */ /* 0x000eee0000000200 */
[----:B------:R-:W-:Y:S08]  /*3d10*/  HMMA.16816.F32 R60, R36, R72, RZ ;  /* 0x00000048243c723c */ /* 0x000ff000000018ff */
[----:B-1----:R-:W-:Y:S08]  /*3d20*/  HMMA.16816.F32 R80, R8, R44, R52 ;  /* 0x0000002c0850723c */ /* 0x002ff00000001834 */
[----:B------:R-:W-:Y:S01]  /*3d30*/  HMMA.16816.F32 R52, R20, R42, R56 ;  /* 0x0000002a1434723c */ /* 0x000fe20000001838 */
[----:B------:R-:W-:-:S07]  /*3d40*/  FMUL.FTZ R0, R68, c[0x0][0x320] ;  /* 0x0000c80044007a20 */ /* 0x000fce0000410000 */
[----:B------:R-:W-:Y:S01]  /*3d50*/  HMMA.16816.F32 R56, R32, R72, RZ ;  /* 0x000000482038723c */ /* 0x000fe200000018ff */
[----:B------:R1:W1:Y:S07]  /*3d60*/  MUFU.TANH R137, R0 ;  /* 0x0000000000897308 */ /* 0x00026e0000002400 */
[----:B------:R-:W-:Y:S01]  /*3d70*/  HMMA.16816.F32 R60, R28, R84, R60 ;  /* 0x000000541c3c723c */ /* 0x000fe2000000183c */
[----:B-1----:R-:W-:-:S07]  /*3d80*/  FMUL.FTZ R0, R69, c[0x0][0x320] ;  /* 0x0000c80045007a20 */ /* 0x002fce0000410000 */
[----:B------:R-:W-:Y:S01]  /*3d90*/  HMMA.16816.F32 R64, R16, R42, R64 ;  /* 0x0000002a1040723c */ /* 0x000fe20000001840 */
[----:B------:R-:W1:Y:S01]  /*3da0*/  LDSM.16.M88.4 R40, [R187+0x800] ;  /* 0x00080000bb28783b */ /* 0x000e620000000200 */
[----:B------:R5:W1:Y:S02]  /*3db0*/  MUFU.TANH R134, R0 ;  /* 0x0000000000867308 */ /* 0x000a640000002400 */
[----:B-----5:R-:W-:-:S06]  /*3dc0*/  FMUL.FTZ R0, R70, c[0x0][0x320] ;  /* 0x0000c80046007a20 */ /* 0x020fcc0000410000 */
[----:B------:R5:W1:Y:S02]  /*3dd0*/  MUFU.TANH R149, R0 ;  /* 0x0000000000957308 */ /* 0x000a640000002400 */
[----:B-----5:R-:W-:Y:S02]  /*3de0*/  FMUL.FTZ R0, R71, c[0x0][0x320] ;  /* 0x0000c80047007a20 */ /* 0x020fe40000410000 */
[----:B------:R-:W-:Y:S04]  /*3df0*/  HMMA.16816.F32 R68, R12, R46, R52 ;  /* 0x0000002e0c44723c */ /* 0x000fe80000001834 */
[----:B------:R5:W1:Y:S04]  /*3e00*/  MUFU.TANH R136, R0 ;  /* 0x0000000000887308 */ /* 0x000a680000002400 */
[----:B------:R-:W-:Y:S01]  /*3e10*/  HMMA.16816.F32 R52, R24, R84, R56 ;  /* 0x000000541834723c */ /* 0x000fe20000001838 */
[----:B-----5:R-:W-:-:S07]  /*3e20*/  FMUL.FTZ R0, R80, c[0x0][0x320] ;  /* 0x0000c80050007a20 */ /* 0x020fce0000410000 */
[----:B------:R-:W-:Y:S01]  /*3e30*/  HMMA.16816.F32 R56, R36, R74, RZ ;  /* 0x0000004a2438723c */ /* 0x000fe200000018ff */
[----:B------:R5:W1:Y:S07]  /*3e40*/  MUFU.TANH R152, R0 ;  /* 0x0000000000987308 */ /* 0x000a6e0000002400 */
[----:B---3--:R-:W-:Y:S01]  /*3e50*/  HMMA.16816.F32 R60, R20, R48, R60 ;  /* 0x00000030143c723c */ /* 0x008fe2000000183c */
[----:B-----5:R-:W-:-:S04]  /*3e60*/  FMUL.FTZ R0, R81, c[0x0][0x320] ;  /* 0x0000c80051007a20 */ /* 0x020fc80000410000 */
[----:B------:R3:W1:Y:S03]  /*3e70*/  MUFU.TANH R148, R0 ;  /* 0x0000000000947308 */ /* 0x0006660000002400 */
[----:B------:R-:W-:Y:S01]  /*3e80*/  HMMA.16816.F32 R76, R8, R46, R64 ;  /* 0x0000002e084c723c */ /* 0x000fe20000001840 */
[----:B---3--:R-:W-:-:S04]  /*3e90*/  FMUL.FTZ R0, R82, c[0x0][0x320] ;  /* 0x0000c80052007a20 */ /* 0x008fc80000410000 */
[----:B------:R3:W1:Y:S03]  /*3ea0*/  MUFU.TANH R168, R0 ;  /* 0x0000000000a87308 */ /* 0x0006660000002400 */
[----:B------:R-:W-:Y:S01]  /*3eb0*/  HMMA.16816.F32 R64, R32, R74, RZ ;  /* 0x0000004a2040723c */ /* 0x000fe200000018ff */
[----:B---3--:R-:W-:-:S04]  /*3ec0*/  FMUL.FTZ R0, R83, c[0x0][0x320] ;  /* 0x0000c80053007a20 */ /* 0x008fc80000410000 */
[----:B------:R3:W1:Y:S03]  /*3ed0*/  MUFU.TANH R158, R0 ;  /* 0x00000000009e7308 */ /* 0x0006660000002400 */
[----:B------:R-:W-:Y:S01]  /*3ee0*/  HMMA.16816.F32 R44, R16, R48, R52 ;  /* 0x00000030102c723c */ /* 0x000fe20000001834 */
[----:B---3--:R-:W-:-:S04]  /*3ef0*/  FMUL.FTZ R0, R68, c[0x0][0x320] ;  /* 0x0000c80044007a20 */ /* 0x008fc80000410000 */
[----:B------:R3:W1:Y:S03]  /*3f00*/  MUFU.TANH R127, R0 ;  /* 0x00000000007f7308 */ /* 0x0006660000002400 */
[----:B------:R-:W-:Y:S01]  /*3f10*/  HMMA.16816.F32 R52, R28, R86, R56 ;  /* 0x000000561c34723c */ /* 0x000fe20000001838 */
[----:B---3--:R-:W-:-:S04]  /*3f20*/  FMUL.FTZ R0, R69, c[0x0][0x320] ;  /* 0x0000c80045007a20 */ /* 0x008fc80000410000 */
[----:B------:R3:W1:Y:S03]  /*3f30*/  MUFU.TANH R126, R0 ;  /* 0x00000000007e7308 */ /* 0x0006660000002400 */
[----:B------:R-:W-:Y:S01]  /*3f40*/  HMMA.16816.F32 R64, R24, R86, R64 ;  /* 0x000000561840723c */ /* 0x000fe20000001840 */
[----:B---3--:R-:W-:-:S04]  /*3f50*/  FMUL.FTZ R0, R70, c[0x0][0x320] ;  /* 0x0000c80046007a20 */ /* 0x008fc80000410000 */
[----:B------:R3:W1:Y:S02]  /*3f60*/  MUFU.TANH R131, R0 ;  /* 0x0000000000837308 */ /* 0x0006640000002400 */
[----:B---3--:R-:W-:Y:S02]  /*3f70*/  FMUL.FTZ R0, R71, c[0x0][0x320] ;  /* 0x0000c80047007a20 */ /* 0x008fe40000410000 */
[----:B-1----:R-:W-:Y:S04]  /*3f80*/  HMMA.16816.F32 R68, R12, R40, R60 ;  /* 0x000000280c44723c */ /* 0x002fe8000000183c */
[----:B------:R1:W3:Y:S04]  /*3f90*/  MUFU.TANH R130, R0 ;  /* 0x0000000000827308 */ /* 0x0002e80000002400 */
        /* <DEDUP_REMOVED lines=29> */
[----:B------:R-:W-:Y:S01]  /*4170*/  HMMA.16816.F32 R72, R8, R42, R64 ;  /* 0x0000002a0848723c */ /* 0x000fe20000001840 */
[----:B-1----:R-:W-:-:S07]  /*4180*/  FMUL.FTZ R0, R81, c[0x0][0x320] ;  /* 0x0000c80051007a20 */ /* 0x002fce0000410000 */
[----:B-----5:R-:W-:Y:S01]  /*4190*/  HMMA.16816.F32 R60, R20, R44, R60 ;  /* 0x0000002c143c723c */ /* 0x020fe2000000183c */
[----:B------:R1:W1:Y:S07]  /*41a0*/  MUFU.TANH R118, R0 ;  /* 0x0000000000767308 */ /* 0x00026e0000002400 */
        /* <DEDUP_REMOVED lines=13> */
[----:B------:R1:W1:Y:S02]  /*4280*/  MUFU.TANH R90, R0 ;  /* 0x00000000005a7308 */ /* 0x0002640000002400 */
[----:B-1----:R-:W-:Y:S02]  /*4290*/  FMUL.FTZ R0, R71, c[0x0][0x320] ;  /* 0x0000c80047007a20 */ /* 0x002fe40000410000 */
[----:B--2---:R-:W-:Y:S04]  /*42a0*/  HMMA.16816.F32 R68, R12, R48, R60 ;  /* 0x000000300c44723c */ /* 0x004fe8000000183c */
[----:B------:R1:W2:Y:S04]  /*42b0*/  MUFU.TANH R89, R0 ;  /* 0x0000000000597308 */ /* 0x0002a80000002400 */
[----:B------:R-:W-:Y:S01]  /*42c0*/  HMMA.16816.F32 R60, R36, R96, RZ ;  /* 0x00000060243c723c */ /* 0x000fe200000018ff */
[----:B-1----:R-:W-:-:S04]  /*42d0*/  FMUL.FTZ R0, R72, c[0x0][0x320] ;  /* 0x0000c80048007a20 */ /* 0x002fc80000410000 */
[----:B------:R1:W1:Y:S03]  /*42e0*/  MUFU.TANH R92, R0 ;  /* 0x00000000005c7308 */ /* 0x0002660000002400 */
[----:B------:R-:W-:Y:S08]  /*42f0*/  HMMA.16816.F32 R76, R8, R48, R40 ;  /* 0x00000030084c723c */ /* 0x000ff00000001828 */
[----:B------:R-:W-:Y:S01]  /*4300*/  HMMA.16816.F32 R40, R20, R46, R52 ;  /* 0x0000002e1428723c */ /* 0x000fe20000001834 */
[----:B------:R-:W5:Y:S01]  /*4310*/  LDSM.16.M88.4 R52, [R190+0x1800] ;  /* 0x00180000be34783b */ /* 0x000f620000000200 */
[----:B-1----:R-:W-:-:S04]  /*4320*/  FMUL.FTZ R0, R73, c[0x0][0x320] ;  /* 0x0000c80049007a20 */ /* 0x002fc80000410000 */
[----:B------:R1:W1:Y:S02]  /*4330*/  MUFU.TANH R91, R0 ;  /* 0x00000000005b7308 */ /* 0x0002640000002400 */
[----:B------:R-:W-:Y:S01]  /*4340*/  HMMA.16816.F32 R64, R16, R46, R64 ;  /* 0x0000002e1040723c */ /* 0x000fe20000001840 */
[----:B-1----:R-:W-:-:S05]  /*4350*/  FMUL.FTZ R0, R74, c[0x0][0x320] ;  /* 0x0000c8004a007a20 */ /* 0x002fca0000410000 */
        /* <DEDUP_REMOVED lines=11> */
[----:B------:R1:W1:Y:S01]  /*4410*/  MUFU.TANH R128, R0 ;  /* 0x0000000000807308 */ /* 0x0002620000002400 */
[----:B------:R-:W-:Y:S01]  /*4420*/  HMMA.16816.F32 R44, R24, R100, R56 ;  /* 0x00000064182c723c */ /* 0x000fe20000001838 */
[----:B-1----:R-:W-:-:S07]  /*4430*/  FMUL.FTZ R0, R71, c[0x0][0x320] ;  /* 0x0000c80047007a20 */ /* 0x002fce0000410000 */
[----:B------:R-:W-:Y:S01]  /*4440*/  HMMA.16816.F32 R68, R12, R50, R40 ;  /* 0x000000320c44723c */ /* 0x000fe20000001828 */
[----:B------:R-:W1:Y:S01]  /*4450*/  LDSM.16.M88.4 R40, [R187+0x1800] ;  /* 0x00180000bb28783b */ /* 0x000e620000000200 */
[----:B------:R2:W1:Y:S06]  /*4460*/  MUFU.TANH R129, R0 ;  /* 0x0000000000817308 */ /* 0x00046c0000002400 */
[----:B------:R-:W-:Y:S01]  /*4470*/  HMMA.16816.F32 R48, R36, R98, RZ ;  /* 0x000000622430723c */ /* 0x000fe200000018ff */
[----:B--2---:R-:W-:-:S04]  /*4480*/  FMUL.FTZ R0, R76, c[0x0][0x320] ;  /* 0x0000c8004c007a20 */ /* 0x004fc80000410000 */
[----:B------:R2:W1:Y:S03]  /*4490*/  MUFU.TANH R124, R0 ;  /* 0x00000000007c7308 */ /* 0x0004660000002400 */
        /* <DEDUP_REMOVED lines=12> */
[----:B--2---:R-:W-:-:S06]  /*4560*/  FMUL.FTZ R0, R69, c[0x0][0x320] ;  /* 0x0000c80045007a20 */ /* 0x004fcc0000410000 */
[----:B------:R2:W1:Y:S01]  /*4570*/  MUFU.TANH R81, R0 ;  /* 0x0000000000517308 */ /* 0x0004620000002400 */
[----:B------:R-:W-:Y:S01]  /*4580*/  HMMA.16816.F32 R64, R24, R102, R60 ;  /* 0x000000661840723c */ /* 0x000fe2000000183c */
[----:B--2---:R-:W-:-:S06]  /*4590*/  FMUL.FTZ R0, R70, c[0x0][0x320] ;  /* 0x0000c80046007a20 */ /* 0x004fcc0000410000 */
[----:B------:R2:W1:Y:S01]  /*45a0*/  MUFU.TANH R84, R0 ;  /* 0x0000000000547308 */ /* 0x0004620000002400 */
[----:B------:R-:W-:Y:S01]  /*45b0*/  HMMA.16816.F32 R60, R36, R108, RZ ;  /* 0x0000006c243c723c */ /* 0x000fe200000018ff */
[----:B--2---:R-:W-:-:S07]  /*45c0*/  FMUL.FTZ R0, R71, c[0x0][0x320] ;  /* 0x0000c80047007a20 */ /* 0x004fce0000410000 */
[----:B-1----:R-:W-:Y:S01]  /*45d0*/  HMMA.16816.F32 R68, R12, R40, R56 ;  /* 0x000000280c44723c */ /* 0x002fe20000001838 */
        /* <DEDUP_REMOVED lines=91> */
[----:B------:R-:W-:Y:S01]  /*4b90*/  BAR.SYNC.DEFER_BLOCKING 0x0 ;  /* 0x0000000000007b1d */ /* 0x000fe20000010000 */
[----:B------:R-:W-:Y:S01]  /*4ba0*/  ISETP.GT.AND P5, PT, R147, 0x4f, PT ;  /* 0x0000004f9300780c */ /* 0x000fe20003fa4270 */
[----:B-1----:R-:W-:-:S05]  /*4bb0*/  FMUL.FTZ R0, R9, c[0x0][0x320] ;  /* 0x0000c80009007a20 */ /* 0x002fca0000410000 */
[----:B------:R1:W1:Y:S01]  /*4bc0*/  MUFU.TANH R25, R0 ;  /* 0x0000000000197308 */ /* 0x0002620000002400 */
[----:B------:R-:W-:Y:S01]  /*4bd0*/  LOP3.LUT R200, R200, 0xfffdffff, RZ, 0xc0, !PT ;  /* 0xfffdffffc8c87812 */ /* 0x000fe200078ec0ff */
[----:B-1----:R-:W-:-:S06]  /*4be0*/  FMUL.FTZ R0, R10, c[0x0][0x320] ;  /* 0x0000c8000a007a20 */ /* 0x002fcc0000410000 */
[----:B------:R1:W1:Y:S01]  /*4bf0*/  MUFU.TANH R28, R0 ;  /* 0x00000000001c7308 */ /* 0x0002620000002400 */
[----:B------:R-:W-:Y:S01]  /*4c00*/  @P6 LOP3.LUT R200, R200, 0x20000, RZ, 0xfc, !PT ;  /* 0x00020000c8c86812 */ /* 0x000fe200078efcff */
[----:B------:R-:W-:Y:S01]  /*4c10*/  BSSY B0, `(.L_x_628) ;  /* 0x000003e000007945 */ /* 0x000fe20003800000 */
[----:B-1----:R-:W-:-:S05]  /*4c20*/  FMUL.FTZ R0, R11, c[0x0][0x320] ;  /* 0x0000c8000b007a20 */ /* 0x002fca0000410000 */
[----:B------:R4:W1:Y:S01]  /*4c30*/  MUFU.TANH R27, R0 ;  /* 0x00000000001b7308 */ /* 0x0008620000002400 */
[----:B------:R-:W-:-:S04]  /*4c40*/  LOP3.LUT R200, R200, 0xffff7fff, RZ, 0xc0, !PT ;  /* 0xffff7fffc8c87812 */ /* 0x000fc800078ec0ff */
[----:B------:R-:W-:Y:S01]  /*4c50*/  @P5 LOP3.LUT R200, R200, 0x8000, RZ, 0xfc, !PT ;  /* 0x00008000c8c85812 */ /* 0x000fe200078efcff */
[----:B------:R-:W-:Y:S05]  /*4c60*/  @!P0 BRA `(.L_x_629) ;  /* 0x0000038000008947 */ /* 0x000fea0003800000 */
[----:B--234-:R-:W-:Y:S01]  /*4c70*/  IADD3 R2, R147, R105, R153 ;  /* 0x0000006993027210 */ /* 0x01cfe20007ffe099 */
[----:B------:R-:W-:-:S03]  /*4c80*/  IMAD.MOV.U32 R212, RZ, RZ, RZ ;  /* 0x000000ffffd47224 */ /* 0x000fc600078e00ff */
[----:B------:R-:W-:-:S05]  /*4c90*/  IADD3 R2, R2, -0x50, RZ ;  /* 0xffffffb002027810 */ /* 0x000fca0007ffe0ff */
[----:B------:R-:W-:-:S04]  /*4ca0*/  @P6 IMAD.HI.U32 R3, R2, c[0x0][0x2bc], RZ ;  /* 0x0000af0002036a27 */ /* 0x000fc800078e00ff */
[----:B------:R-:W-:Y:S01]  /*4cb0*/  IMAD.MOV.U32 R0, RZ, RZ, R2 ;  /* 0x000000ffff007224 */ /* 0x000fe200078e0002 */
        /* <DEDUP_REMOVED lines=22> */
[----:B------:R2:W3:Y:S02]  /*4e20*/  SHFL.IDX PT, R8, R5, RZ, 0x181f ;  /* 0x00181fff05087589 */ /* 0x0004e400000e0000 */
.L_x_821:
[----:B------:R-:W-:Y:S05]  /*4e30*/  BRA.DIV ~URZ, `(.L_x_631) ;  /* 0x00018a227f007947 */ /* 0x000fea000b800000 */
[----:B------:R-:W4:Y:S04]  /*4e40*/  SHFL.IDX PT, R2, R0, RZ, 0x181f ;  /* 0x00181fff00027589 */ /* 0x000f2800000e0000 */
[----:B------:R-:W5:Y:S04]  /*4e50*/  SHFL.IDX PT, R3, R0, 0x1, 0x181f ;  /* 0x00381f0000037f89 */ /* 0x000f6800000e0000 */
[----:B------:R-:W2:Y:S04]  /*4e60*/  SHFL.IDX PT, R7, R0, 0x2, 0x181f ;  /* 0x00581f0000077f89 */ /* 0x000ea800000e0000 */
[----:B------:R-:W3:Y:S04]  /*4e70*/  SHFL.IDX PT, R9, R0, 0x3, 0x181f ;  /* 0x00781f0000097f89 */ /* 0x000ee800000e0000 */
[----:B------:R-:W1:Y:S04]  /*4e80*/  SHFL.IDX PT, R11, R5, 0x1, 0x181f ;  /* 0x00381f00050b7f89 */ /* 0x000e6800000e0000 */
[----:B------:R-:W1:Y:S04]  /*4e90*/  SHFL.IDX PT, R15, R5, 0x2, 0x181f ;  /* 0x00581f00050f7f89 */ /* 0x000e6800000e0000 */
[----:B------:R-:W1:Y:S01]  /*4ea0*/  SHFL.IDX PT, R14, R5, 0x3, 0x181f ;  /* 0x00781f00050e7f89 */ /* 0x000e6200000e0000 */
[----:B----4-:R-:W-:-:S02]  /*4eb0*/  IADD3 R12, P0, R2, R138, RZ ;  /* 0x0000008a020c7210 */ /* 0x010fc40007f1e0ff */
[-C--:B-----5:R-:W-:Y:S01]  /*4ec0*/  IADD3 R10, P2, R3, R138.reuse, RZ ;  /* 0x0000008a030a7210 */ /* 0x0a0fe20007f5e0ff */
[----:B------:R-:W4:Y:S02]  /*4ed0*/  SHFL.IDX PT, R0, R0, 0x4, 0x181f ;  /* 0x00981f0000007f89 */ /* 0x000f2400000e0000 */
[----:B---3--:R-:W-:Y:S01]  /*4ee0*/  IMAD.X R13, R8, 0x1, R6, P0 ;  /* 0x00000001080d7824 */ /* 0x008fe200000e0606 */
[-C--:B--2---:R-:W-:Y:S01]  /*4ef0*/  IADD3 R8, P1, R7, R138.reuse, RZ ;  /* 0x0000008a07087210 */ /* 0x084fe20007f3e0ff */
[----:B------:R-:W2:Y:S01]  /*4f00*/  SHFL.IDX PT, R5, R5, 0x4, 0x181f ;  /* 0x00981f0005057f89 */ /* 0x000ea200000e0000 */
[----:B------:R-:W-:-:S03]  /*4f10*/  IADD3 R2, P0, R9, R138, RZ ;  /* 0x0000008a09027210 */ /* 0x000fc60007f1e0ff */
[----:B------:R3:W-:Y:S01]  /*4f20*/  LDGSTS.E.BYPASS.LTC128B.128 [R203+0x2900], [R12.64], !P3 ;  /* 0x029000000ccb7fae */ /* 0x0007e2000d901d46 */
[--C-:B-1----:R-:W-:Y:S02]  /*4f30*/  IMAD.X R11, R11, 0x1, R6.reuse, P2 ;  /* 0x000000010b0b7824 */ /* 0x102fe400010e0606 */
[----:B------:R-:W-:-:S03]  /*4f40*/  IMAD.X R9, R15, 0x1, R6, P1 ;  /* 0x000000010f097824 */ /* 0x000fc600008e0606 */
[----:B------:R3:W-:Y:S01]  /*4f50*/  LDGSTS.E.BYPASS.LTC128B.128 [R203+0x3100], [R10.64], !P3 ;  /* 0x031000000acb7fae */ /* 0x0007e2000d901d46 */
[----:B------:R-:W-:-:S03]  /*4f60*/  IMAD.X R3, R14, 0x1, R6, P0 ;  /* 0x000000010e037824 */ /* 0x000fc600000e0606 */
[----:B------:R3:W-:Y:S04]  /*4f70*/  LDGSTS.E.BYPASS.LTC128B.128 [R203+0x3900], [R8.64], !P3 ;  /* 0x0390000008cb7fae */ /* 0x0007e8000d901d46 */
[----:B------:R3:W-:Y:S02]  /*4f80*/  LDGSTS.E.BYPASS.LTC128B.128 [R203+0x4100], [R2.64], !P3 ;  /* 0x0410000002cb7fae */ /* 0x0007e4000d901d46 */
.L_x_822:
[----:B---34-:R-:W-:-:S04]  /*4f90*/  IADD3 R2, P0, R0, R138, RZ ;  /* 0x0000008a00027210 */ /* 0x018fc80007f1e0ff */
[----:B--2---:R-:W-:-:S05]  /*4fa0*/  IADD3.X R3, R5, R6, RZ, P0, !PT ;  /* 0x0000000605037210 */ /* 0x004fca00007fe4ff */
[----:B------:R-:W-:Y:S01]  /*4fb0*/  @!PT LDS RZ, [RZ] ;  /* 0x00000000fffff984 */ /* 0x000fe20000000800 */
[----:B------:R-:W-:Y:S01]  /*4fc0*/  @!PT LDS RZ, [RZ] ;  /* 0x00000000fffff984 */ /* 0x000fe20000000800 */
[----:B------:R-:W-:Y:S01]  /*4fd0*/  @!PT LDS RZ, [RZ] ;  /* 0x00000000fffff984 */ /* 0x000fe20000000800 */
[----:B------:R1:W-:Y:S04]  /*4fe0*/  LDGSTS.E.BYPASS.LTC128B.128 [R203+0x4900], [R2.64], !P3 ;  /* 0x0490000002cb7fae */ /* 0x0003e8000d901d46 */
.L_x_629:
[----:B--23--:R-:W-:Y:S05]  /*4ff0*/  BSYNC B0 ;  /* 0x0000000000007941 */ /* 0x00cfea0003800000 */
.L_x_628:
[----:B-1--4-:R-:W2:Y:S01]  /*5000*/  LDL R2, [R1+0x48] ;  /* 0x0000480001027983 */ /* 0x012ea20000100800 */
[----:B------:R-:W-:-:S03]  /*5010*/  IMAD.MOV.U32 R3, RZ, RZ, c[0x0][0x2c4] ;  /* 0x0000b100ff037624 */ /* 0x000fc600078e00ff */
[----:B------:R-:W2:Y:S04]  /*5020*/  LDL R0, [R1+0x4c] ;  /* 0x00004c0001007983 */ /* 0x000ea80000100800 */
[----:B------:R-:W3:Y:S01]  /*5030*/  LDL R6, [R1] ;  /* 0x0000000001067983 */ /* 0x000ee20000100800 */
[----:B------:R-:W-:Y:S01]  /*5040*/  ISETP.NE.AND P0, PT, R3, 0x1, PT ;  /* 0x000000010300780c */ /* 0x000fe20003f05270 */
[----:B------:R-:W-:Y:S02]  /*5050*/  ULDC UR4, c[0x0][0x324] ;  /* 0x0000c90000047ab9 */ /* 0x000fe40000000800 */
[----:B------:R-:W-:Y:S01]  /*5060*/  ULOP3.LUT UR4, URZ, UR4, URZ, 0x33, !UPT ;  /* 0x000000043f047292 */ /* 0x000fe2000f8e333f */
[----:B------:R-:W0:Y:S01]  /*5070*/  LDGDEPBAR ;  /* 0x00000000000079af */ /* 0x000e220000000000 */
[----:B--2---:R-:W-:Y:S01]  /*5080*/  IMAD.IADD R0, R0, 0x1, R2 ;  /* 0x0000000100007824 */ /* 0x004fe200078e0202 */
[----:B---3--:R-:W-:-:S07]  /*5090*/  IADD3 R2, -R6, 0x1, R104 ;  /* 0x0000000106027810 */ /* 0x008fce0007ffe168 */
[----:B------:R-:W-:Y:S01]  /*50a0*/  @P0 IMAD.HI.U32 R3, R0, c[0x0][0x2c8], RZ ;  /* 0x0000b20000030a27 */ /* 0x000fe200078e00ff */
[----:B------:R-:W-:-:S03]  /*50b0*/  IADD3 R9, -R6, R4, RZ ;  /* 0x0000000406097210 */ /* 0x000fc60007ffe1ff */
[----:B------:R-:W-:Y:S01]  /*50c0*/  IMAD.MOV.U32 R5, RZ, RZ, R0 ;  /* 0x000000ffff057224 */ /* 0x000fe200078e0000 */
[----:B------:R-:W-:Y:S01]  /*50d0*/  IADD3 R0, R2, -R246, RZ ;  /* 0x800000f602007210 */ /* 0x000fe20007ffe0ff */
[----:B------:R-:W-:Y:S01]  /*50e0*/  IMAD.IADD R8, R104, 0x1, -R6 ;  /* 0x0000000168087824 */ /* 0x000fe200078e0a06 */
[----:B------:R-:W-:Y:S02]  /*50f0*/  @P0 SHF.R.U32.HI R5, RZ, c[0x0][0x2cc], R3 ;  /* 0x0000b300ff050a19 */ /* 0x000fe40000011603 */
[C---:B------:R-:W-:Y:S02]  /*5100*/  IADD3 R7, R0.reuse, UR4, RZ ;  /* 0x0000000400077c10 */ /* 0x040fe4000fffe0ff */
[----:B------:R-:W-:Y:S01]  /*5110*/  IADD3 R6, R0, c[0x0][0x328], RZ ;  /* 0x0000ca0000067a10 */ /* 0x000fe20007ffe0ff */
[----:B------:R-:W-:Y:S05]  /*5120*/  BRA.DIV ~URZ, `(.L_x_632) ;  /* 0x00018be27f007947 */ /* 0x000fea000b800000 */
[----:B------:R1:W2:Y:S02]  /*5130*/  SHFL.IDX PT, R3, R5, RZ, 0x1c1f ;  /* 0x001c1fff05037589 */ /* 0x0002a400000e0000 */
.L_x_823:
[----:B------:R-:W-:Y:S01]  /*5140*/  IMAD.MOV.U32 R0, RZ, RZ, c[0x0][0x32c] ;  /* 0x0000cb00ff007624 */ /* 0x000fe200078e00ff */
[----:B--2---:R-:W-:-:S04]  /*5150*/  IADD3 R2, R6, R3, RZ ;  /* 0x0000000306027210 */ /* 0x004fc80007ffe0ff */
[----:B------:R-:W-:Y:S01]  /*5160*/  ISETP.GE.AND P0, PT, R0, 0x1, PT ;  /* 0x000000010000780c */ /* 0x000fe20003f06270 */
[----:B------:R-:W-:Y:S01]  /*5170*/  IMAD.IADD R0, R7, 0x1, R3 ;  /* 0x0000000107007824 */ /* 0x000fe200078e0203 */
[----:B------:R-:W-:-:S11]  /*5180*/  IMNMX R2, R8, R2, PT ;  /* 0x0000000208027217 */ /* 0x000fd60003800200 */
[----:B------:R-:W-:Y:S05]  /*5190*/  @!P0 BRA `(.L_x_633) ;  /* 0x0000014000008947 */ /* 0x000fea0003800000 */
[----:B------:R-:W-:Y:S01]  /*51a0*/  IADD3 R3, -R246, R248, R3 ;  /* 0x000000f8f6037210 */ /* 0x000fe20007ffe103 */
[----:B------:R-:W-:Y:S03]  /*51b0*/  BSSY B0, `(.L_x_634) ;  /* 0x000000e000007945 */ /* 0x000fe60003800000 */
        /* <DEDUP_REMOVED lines=9> */
.L_x_635:
[----:B------:R-:W-:-:S04]  /*5250*/  MOV R10, c[0x0][0x32c] ;  /* 0x0000cb00000a7a02 */ /* 0x000fc80000000f00 */
[----:B------:R-:W-:-:S13]  /*5260*/  ISETP.NE.AND P0, PT, R10, 0x1, PT ;  /* 0x000000010a00780c */ /* 0x000fda0003f05270 */
[----:B------:R-:W-:-:S05]  /*5270*/  @P0 IMAD.HI.U32 R10, R3, c[0x0][0x330], RZ ;  /* 0x0000cc00030a0a27 */ /* 0x000fca00078e00ff */
[----:B------:R-:W-:Y:S02]  /*5280*/  @P0 SHF.R.U32.HI R3, RZ, c[0x0][0x334], R10 ;  /* 0x0000cd00ff030a19 */ /* 0x000fe4000001160a */
.L_x_636:
[----:B------:R-:W-:Y:S05]  /*5290*/  BSYNC B0 ;  /* 0x0000000000007941 */ /* 0x000fea0003800000 */
.L_x_634:
[----:B------:R-:W-:-:S05]  /*52a0*/  IMAD R3, R3, c[0x0][0x32c], R9 ;  /* 0x0000cb0003037a24 */ /* 0x000fca00078e0209 */
[----:B------:R-:W-:Y:S02]  /*52b0*/  IADD3 R10, R3, c[0x0][0x32c], RZ ;  /* 0x0000cb00030a7a10 */ /* 0x000fe40007ffe0ff */
[----:B------:R-:W-:Y:S02]  /*52c0*/  IMNMX R0, R0, R3, !PT ;  /* 0x0000000300007217 */ /* 0x000fe40007800200 */
[----:B------:R-:W-:Y:S02]  /*52d0*/  IMNMX R2, R2, R10, PT ;  /* 0x0000000a02027217 */ /* 0x000fe40003800200 */
.L_x_633:
[----:B------:R-:W-:Y:S02]  /*52e0*/  ISETP.GE.AND P0, PT, R4, 0x2, PT ;  /* 0x000000020400780c */ /* 0x000fe40003f06270 */
[----:B------:R-:W-:Y:S02]  /*52f0*/  LOP3.LUT R200, R200, 0xffffefff, RZ, 0xc0, !PT ;  /* 0xffffefffc8c87812 */ /* 0x000fe400078ec0ff */
[C---:B------:R-:W-:Y:S02]  /*5300*/  ISETP.GE.AND P1, PT, R4.reuse, 0x9, PT ;  /* 0x000000090400780c */ /* 0x040fe40003f26270 */
[----:B------:R-:W-:-:S02]  /*5310*/  ISETP.GE.AND P6, PT, R4, 0x39, PT ;  /* 0x000000390400780c */ /* 0x000fc40003fc6270 */
[C---:B------:R-:W-:Y:S02]  /*5320*/  ISETP.GE.AND P5, PT, R4.reuse, 0x3a, PT ;  /* 0x0000003a0400780c */ /* 0x040fe40003fa6270 */
[C---:B------:R-:W-:Y:S02]  /*5330*/  ISETP.GE.AND P4, PT, R4.reuse, 0x41, PT ;  /* 0x000000410400780c */ /* 0x040fe40003f86270 */
[----:B------:R-:W-:Y:S02]  /*5340*/  ISETP.GE.AND P2, PT, R4, 0x42, PT ;  /* 0x000000420400780c */ /* 0x000fe40003f46270 */
[----:B------:R-:W-:Y:S02]  /*5350*/  @P0 LOP3.LUT R200, R200, 0x1000, RZ, 0xfc, !PT ;  /* 0x00001000c8c80812 */ /* 0x000fe400078efcff */
[----:B------:R-:W-:Y:S02]  /*5360*/  ISETP.GT.AND P0, PT, R0, 0x1, !P0 ;  /* 0x000000010000780c */ /* 0x000fe40004704270 */
[----:B------:R-:W-:-:S02]  /*5370*/  LOP3.LUT R200, R200, 0xfffff7ff, RZ, 0xc0, !PT ;  /* 0xfffff7ffc8c87812 */ /* 0x000fc400078ec0ff */
[----:B------:R-:W-:Y:S02]  /*5380*/  ISETP.LT.OR P0, PT, R2, 0x2, P0 ;  /* 0x000000020200780c */ /* 0x000fe40000701670 */
[----:B------:R-:W-:Y:S02]  /*5390*/  @P1 LOP3.LUT R200, R200, 0x800, RZ, 0xfc, !PT ;  /* 0x00000800c8c81812 */ /* 0x000fe400078efcff */
[----:B------:R-:W-:Y:S02]  /*53a0*/  FSEL R15, R134, -INF , !P0 ;  /* 0xff800000860f7808 */ /* 0x000fe40004000000 */
[----:B------:R-:W-:Y:S02]  /*53b0*/  ISETP.GT.AND P0, PT, R0, 0x8, !P1 ;  /* 0x000000080000780c */ /* 0x000fe40004f04270 */
[----:B------:R-:W-:Y:S02]  /*53c0*/  ISETP.GE.AND P1, PT, R4, 0xa, PT ;  /* 0x0000000a0400780c */ /* 0x000fe40003f26270 */
[----:B------:R-:W-:-:S02]  /*53d0*/  ISETP.LT.OR P0, PT, R2, 0x9, P0 ;  /* 0x000000090200780c */ /* 0x000fc40000701670 */
[----:B------:R-:W-:Y:S02]  /*53e0*/  LOP3.LUT R200, R200, 0xfffffbff, RZ, 0xc0, !PT ;  /* 0xfffffbffc8c87812 */ /* 0x000fe400078ec0ff */
[----:B------:R-:W-:Y:S02]  /*53f0*/  FSEL R18, R127, -INF , !P0 ;  /* 0xff8000007f127808 */ /* 0x000fe40004000000 */
[----:B------:R-:W-:-:S04]  /*5400*/  ISETP.GT.AND P0, PT, R0, 0x9, !P1 ;  /* 0x000000090000780c */ /* 0x000fc80004f04270 */
[----:B------:R-:W-:Y:S02]  /*5410*/  ISETP.LT.OR P0, PT, R2, 0xa, P0 ;  /* 0x0000000a0200780c */ /* 0x000fe40000701670 */
[----:B------:R-:W-:Y:S02]  /*5420*/  @P1 LOP3.LUT R200, R200, 0x400, RZ, 0xfc, !PT ;  /* 0x00000400c8c81812 */ /* 0x000fe400078efcff */
[----:B------:R-:W-:Y:S02]  /*5430*/  ISETP.GE.AND P1, PT, R4, 0x11, PT ;  /* 0x000000110400780c */ /* 0x000fe40003f26270 */
[----:B------:R-:W-:Y:S02]  /*5440*/  LOP3.LUT R200, R200, 0xfffffdff, RZ, 0xc0, !PT ;  /* 0xfffffdffc8c87812 */ /* 0x000fe400078ec0ff */
[----:B------:R-:W-:Y:S02]  /*5450*/  FSEL R19, R126, -INF , !P0 ;  /* 0xff8000007e137808 */ /* 0x000fe40004000000 */
[----:B------:R-:W-:-:S04]  /*5460*/  ISETP.GT.AND P0, PT, R0, 0x10, !P1 ;  /* 0x000000100000780c */ /* 0x000fc80004f04270 */
[----:B------:R-:W-:-:S03]  /*5470*/  ISETP.LT.OR P0, PT, R2, 0x11, P0 ;  /* 0x000000110200780c */ /* 0x000fc60000701670 */
        /* <DEDUP_REMOVED lines=44> */
[----:B------:R-:W-:Y:S02]  /*5740*/  FSEL R135, R81, -INF , !P0 ;  /* 0xff80000051877808 */ /* 0x000fe40004000000 */
[----:B------:R-:W-:Y:S02]  /*5750*/  LOP3.LUT R200, R200, 0xfffffffd, RZ, 0xc0, !PT ;  /* 0xfffffffdc8c87812 */ /* 0x000fe400078ec0ff */
[----:B------:R-:W-:-:S04]  /*5760*/  ISETP.GT.AND P0, PT, R0, 0x30, !P1 ;  /* 0x000000300000780c */ /* 0x000fc80004f04270 */
[----:B------:R-:W-:-:S03]  /*5770*/  ISETP.LT.OR P0, PT, R2, 0x31, P0 ;  /* 0x000000310200780c */ /* 0x000fc60000701670 */
[----:B------:R-:W-:Y:S02]  /*5780*/  @P1 LOP3.LUT R200, R200, 0x2, RZ, 0xfc, !PT ;  /* 0x00000002c8c81812 */ /* 0x000fe400078efcff */
[----:B------:R-:W-:Y:S02]  /*5790*/  ISETP.GE.AND P1, PT, R4, 0x32, PT ;  /* 0x000000320400780c */ /* 0x000fe40003f26270 */
[----:B------:R-:W-:Y:S02]  /*57a0*/  FSEL R147, R73, -INF , !P0 ;  /* 0xff80000049937808 */ /* 0x000fe40004000000 */
[----:B------:R-:W-:Y:S02]  /*57b0*/  ISETP.GT.AND P0, PT, R0, 0x31, !P1 ;  /* 0x000000310000780c */ /* 0x000fe40004f04270 */
[----:B------:R-:W-:Y:S02]  /*57c0*/  LOP3.LUT R200, R200, 0xfffffffe, RZ, 0xc0, !PT ;  /* 0xfffffffec8c87812 */ /* 0x000fe400078ec0ff */
[----:B------:R-:W-:-:S04]  /*57d0*/  ISETP.LT.OR P0, PT, R2, 0x32, P0 ;  /* 0x000000320200780c */ /* 0x000fc80000701670 */
[----:B------:R-:W-:Y:S02]  /*57e0*/  FSEL R146, R72, -INF , !P0 ;  /* 0xff80000048927808 */ /* 0x000fe40004000000 */
[----:B------:R-:W-:Y:S02]  /*57f0*/  ISETP.GT.AND P0, PT, R0, 0x38, !P6 ;  /* 0x000000380000780c */ /* 0x000fe40007704270 */
[----:B------:R-:W-:Y:S02]  /*5800*/  @P1 LOP3.LUT R200, R200, 0x1, RZ, 0xfc, !PT ;  /* 0x00000001c8c81812 */ /* 0x000fe400078efcff */
[----:B------:R-:W-:Y:S02]  /*5810*/  ISETP.LT.OR P0, PT, R2, 0x39, P0 ;  /* 0x000000390200780c */ /* 0x000fe40000701670 */
[----:B------:R-:W-:Y:S02]  /*5820*/  ISETP.GE.AND P1, PT, R4, 0x49, PT ;  /* 0x000000490400780c */ /* 0x000fe40003f26270 */
[----:B------:R-:W-:-:S02]  /*5830*/  FSEL R145, R61, -INF , !P0 ;  /* 0xff8000003d917808 */ /* 0x000fc40004000000 */
[----:B------:R-:W-:Y:S02]  /*5840*/  ISETP.GT.AND P0, PT, R0, 0x39, !P5 ;  /* 0x000000390000780c */ /* 0x000fe40006f04270 */
[----:B------:R-:W-:Y:S02]  /*5850*/  LOP3.LUT R200, R200, 0xffffdfff, RZ, 0xc0, !PT ;  /* 0xffffdfffc8c87812 */ /* 0x000fe400078ec0ff */
[----:B------:R-:W-:-:S04]  /*5860*/  ISETP.LT.OR P0, PT, R2, 0x3a, P0 ;  /* 0x0000003a0200780c */ /* 0x000fc80000701670 */
[----:B------:R-:W-:Y:S02]  /*5870*/  FSEL R144, R60, -INF , !P0 ;  /* 0xff8000003c907808 */ /* 0x000fe40004000000 */
[----:B------:R-:W-:Y:S02]  /*5880*/  ISETP.GT.AND P0, PT, R0, 0x40, !P4 ;  /* 0x000000400000780c */ /* 0x000fe40006704270 */
[----:B------:R-:W-:Y:S02]  /*5890*/  @P1 LOP3.LUT R200, R200, 0x2000, RZ, 0xfc, !PT ;  /* 0x00002000c8c81812 */ /* 0x000fe400078efcff */
[----:B------:R-:W-:Y:S02]  /*58a0*/  ISETP.LT.OR P0, PT, R2, 0x41, P0 ;  /* 0x000000410200780c */ /* 0x000fe40000701670 */
[----:B------:R-:W-:Y:S02]  /*58b0*/  LOP3.LUT R200, R200, 0xffffbfff, RZ, 0xc0, !PT ;  /* 0xffffbfffc8c87812 */ /* 0x000fe400078ec0ff */
[----:B------:R-:W-:-:S02]  /*58c0*/  FSEL R167, R31, -INF , !P0 ;  /* 0xff8000001fa77808 */ /* 0x000fc40004000000 */
[----:B------:R-:W-:-:S04]  /*58d0*/  ISETP.GT.AND P0, PT, R0, 0x41, !P2 ;  /* 0x000000410000780c */ /* 0x000fc80005704270 */
[----:B------:R-:W-:-:S04]  /*58e0*/  ISETP.LT.OR P0, PT, R2, 0x42, P0 ;  /* 0x000000420200780c */ /* 0x000fc80000701670 */
[----:B------:R-:W-:Y:S02]  /*58f0*/  FSEL R166, R30, -INF , !P0 ;  /* 0xff8000001ea67808 */ /* 0x000fe40004000000 */
[----:B------:R-:W-:Y:S02]  /*5900*/  ISETP.GT.AND P0, PT, R0, 0x48, !P1 ;  /* 0x000000480000780c */ /* 0x000fe40004f04270 */
[----:B------:R-:W-:Y:S02]  /*5910*/  ISETP.GE.AND P1, PT, R4, 0x1, PT ;  /* 0x000000010400780c */ /* 0x000fe40003f26270 */
[----:B------:R-:W-:-:S04]  /*5920*/  ISETP.LT.OR P0, PT, R2, 0x49, P0 ;  /* 0x000000490200780c */ /* 0x000fc80000701670 */
[----:B------:R-:W-:Y:S02]  /*5930*/  FSEL R165, R17, -INF , !P0 ;  /* 0xff80000011a57808 */ /* 0x000fe40004000000 */
[----:B------:R-:W-:-:S04]  /*5940*/  ISETP.GT.AND P0, PT, R0, RZ, !P1 ;  /* 0x000000ff0000720c */ /* 0x000fc80004f04270 */
[----:B------:R-:W-:-:S04]  /*5950*/  ISETP.LT.OR P0, PT, R2, 0x1, P0 ;  /* 0x000000010200780c */ /* 0x000fc80000701670 */
[----:B------:R-:W-:Y:S02]  /*5960*/  FSEL R13, R137, -INF , !P0 ;  /* 0xff800000890d7808 */ /* 0x000fe40004000000 */
[----:B------:R-:W-:-:S13]  /*5970*/  ISETP.GE.AND P0, PT, R4, 0x4a, PT ;  /* 0x0000004a0400780c */ /* 0x000fda0003f06270 */
[----:B------:R-:W-:Y:S02]  /*5980*/  @P0 LOP3.LUT R200, R200, 0x4000, RZ, 0xfc, !PT ;  /* 0x00004000c8c80812 */ /* 0x000fe400078efcff */
[----:B------:R-:W-:-:S04]  /*5990*/  ISETP.GT.AND P0, PT, R0, 0x49, !P0 ;  /* 0x000000490000780c */ /* 0x000fc80004704270 */
[----:B------:R-:W-:-:S04]  /*59a0*/  ISETP.LT.OR P0, PT, R2, 0x4a, P0 ;  /* 0x0000004a0200780c */ /* 0x000fc80000701670 */
[----:B------:R-:W-:Y:S01]  /*59b0*/  FSEL R164, R16, -INF , !P0 ;  /* 0xff80000010a47808 */ /* 0x000fe20004000000 */
[----:B------:R-:W-:Y:S06]  /*59c0*/  BRA.DIV ~URZ, `(.L_x_637) ;  /* 0x000183b27f007947 */ /* 0x000fec000b800000 */
[----:B------:R2:W3:Y:S02]  /*59d0*/  SHFL.IDX PT, R3, R5, 0x1, 0x1c1f ;  /* 0x003c1f0005037f89 */ /* 0x0004e400000e0000 */
.L_x_824:
[----:B------:R-:W-:Y:S01]  /*59e0*/  IMAD.MOV.U32 R0, RZ, RZ, c[0x0][0x32c] ;  /* 0x0000cb00ff007624 */ /* 0x000fe200078e00ff */
[----:B---3--:R-:W-:-:S04]  /*59f0*/  IADD3 R2, R6, R3, RZ ;  /* 0x0000000306027210 */ /* 0x008fc80007ffe0ff */
        /* <DEDUP_REMOVED lines=15> */
.L_x_640:
[----:B------:R-:W-:-:S04]  /*5af0*/  MOV R4, c[0x0][0x32c] ;  /* 0x0000cb0000047a02 */ /* 0x000fc80000000f00 */
[----:B------:R-:W-:-:S13]  /*5b00*/  ISETP.NE.AND P0, PT, R4, 0x1, PT ;  /* 0x000000010400780c */ /* 0x000fda0003f05270 */
[----:B------:R-:W-:-:S05]  /*5b10*/  @P0 IMAD.HI.U32 R4, R3, c[0x0][0x330], RZ ;  /* 0x0000cc0003040a27 */ /* 0x000fca00078e00ff */
[----:B------:R-:W-:Y:S02]  /*5b20*/  @P0 SHF.R.U32.HI R3, RZ, c[0x0][0x334], R4 ;  /* 0x0000cd00ff030a19 */ /* 0x000fe40000011604 */
.L_x_641:
[----:B------:R-:W-:Y:S05]  /*5b30*/  BSYNC B0 ;  /* 0x0000000000007941 */ /* 0x000fea0003800000 */
.L_x_639:
[----:B------:R-:W-:-:S05]  /*5b40*/  IMAD R3, R3, c[0x0][0x32c], R9 ;  /* 0x0000cb0003037a24 */ /* 0x000fca00078e0209 */
[----:B------:R-:W-:Y:S02]  /*5b50*/  IADD3 R4, R3, c[0x0][0x32c], RZ ;  /* 0x0000cb0003047a10 */ /* 0x000fe40007ffe0ff */
[----:B------:R-:W-:Y:S02]  /*5b60*/  IMNMX R0, R0, R3, !PT ;  /* 0x0000000300007217 */ /* 0x000fe40007800200 */
[----:B------:R-:W-:Y:S02]  /*5b70*/  IMNMX R2, R2, R4, PT ;  /* 0x0000000402027217 */ /* 0x000fe40003800200 */
.L_x_638:
[----:B------:R-:W-:-:S04]  /*5b80*/  LOP3.LUT P0, RZ, R200, 0x1000, RZ, 0xc0, !PT ;  /* 0x00001000c8ff7812 */ /* 0x000fc8000780c0ff */
[----:B------:R-:W-:-:S04]  /*5b90*/  ISETP.GT.AND P0, PT, R0, 0x1, !P0 ;  /* 0x000000010000780c */ /* 0x000fc80004704270 */
[----:B------:R-:W-:-:S04]  /*5ba0*/  ISETP.LT.OR P0, PT, R2, 0x2, P0 ;  /* 0x000000020200780c */ /* 0x000fc80000701670 */
[----:B------:R-:W-:Y:S02]  /*5bb0*/  FSEL R14, R136, -INF , !P0 ;  /* 0xff800000880e7808 */ /* 0x000fe40004000000 */
        /* <DEDUP_REMOVED lines=60> */
[----:B------:R-:W-:-:S04]  /*5f80*/  LOP3.LUT P0, RZ, R200, 0x2000, RZ, 0xc0, !PT ;  /* 0x00002000c8ff7812 */ /* 0x000fc8000780c0ff */
[----:B------:R-:W-:-:S04]  /*5f90*/  ISETP.GT.AND P0, PT, R0, 0x48, !P0 ;  /* 0x000000480000780c */ /* 0x000fc80004704270 */
[----:B------:R-:W-:-:S04]  /*5fa0*/  ISETP.LT.OR P0, PT, R2, 0x49, P0 ;  /* 0x000000490200780c */ /* 0x000fc80000701670 */
[----:B------:R-:W-:Y:S02]  /*5fb0*/  FSEL R161, R23, -INF , !P0 ;  /* 0xff80000017a17808 */ /* 0x000fe40004000000 */
[----:B------:R-:W-:-:S04]  /*5fc0*/  ISETP.GT.AND P0, PT, R0, RZ, !P1 ;  /* 0x000000ff0000720c */ /* 0x000fc80004f04270 */
[----:B------:R-:W-:-:S04]  /*5fd0*/  ISETP.LT.OR P0, PT, R2, 0x1, P0 ;  /* 0x000000010200780c */ /* 0x000fc80000701670 */
[----:B------:R-:W-:Y:S02]  /*5fe0*/  FSEL R12, R149, -INF , !P0 ;  /* 0xff800000950c7808 */ /* 0x000fe40004000000 */
[----:B------:R-:W-:-:S04]  /*5ff0*/  LOP3.LUT P0, RZ, R200, 0x4000, RZ, 0xc0, !PT ;  /* 0x00004000c8ff7812 */ /* 0x000fc8000780c0ff */
[----:B------:R-:W-:-:S04]  /*6000*/  ISETP.GT.AND P0, PT, R0, 0x49, !P0 ;  /* 0x000000490000780c */ /* 0x000fc80004704270 */
[----:B------:R-:W-:-:S04]  /*6010*/  ISETP.LT.OR P0, PT, R2, 0x4a, P0 ;  /* 0x0000004a0200780c */ /* 0x000fc80000701670 */
[----:B------:R-:W-:Y:S01]  /*6020*/  FSEL R160, R20, -INF , !P0 ;  /* 0xff80000014a07808 */ /* 0x000fe20004000000 */
[----:B------:R-:W-:Y:S06]  /*6030*/  BRA.DIV ~URZ, `(.L_x_642) ;  /* 0x00017db27f007947 */ /* 0x000fec000b800000 */
[----:B------:R3:W4:Y:S02]  /*6040*/  SHFL.IDX PT, R3, R5, 0x2, 0x1c1f ;  /* 0x005c1f0005037f89 */ /* 0x00072400000e0000 */
.L_x_825:
[----:B------:R-:W-:Y:S01]  /*6050*/  IMAD.MOV.U32 R0, RZ, RZ, c[0x0][0x32c] ;  /* 0x0000cb00ff007624 */ /* 0x000fe200078e00ff */
[----:B----4-:R-:W-:-:S04]  /*6060*/  IADD3 R2, R6, R3, RZ ;  /* 0x0000000306027210 */ /* 0x010fc80007ffe0ff */
        /* <DEDUP_REMOVED lines=15> */
.L_x_645:
[----:B------:R-:W-:-:S04]  /*6160*/  MOV R4, c[0x0][0x32c] ;  /* 0x0000cb0000047a02 */ /* 0x000fc80000000f00 */
[----:B------:R-:W-:-:S13]  /*6170*/  ISETP.NE.AND P0, PT, R4, 0x1, PT ;  /* 0x000000010400780c */ /* 0x000fda0003f05270 */
[----:B------:R-:W-:-:S05]  /*6180*/  @P0 IMAD.HI.U32 R4, R3, c[0x0][0x330], RZ ;  /* 0x0000cc0003040a27 */ /* 0x000fca00078e00ff */
[----:B------:R-:W-:Y:S02]  /*6190*/  @P0 SHF.R.U32.HI R3, RZ, c[0x0][0x334], R4 ;  /* 0x0000cd00ff030a19 */ /* 0x000fe40000011604 */
.L_x_646:
[----:B------:R-:W-:Y:S05]  /*61a0*/  BSYNC B0 ;  /* 0x0000000000007941 */ /* 0x000fea0003800000 */
.L_x_644:
[----:B------:R-:W-:-:S05]  /*61b0*/  IMAD R3, R3, c[0x0][0x32c], R9 ;  /* 0x0000cb0003037a24 */ /* 0x000fca00078e0209 */
[----:B------:R-:W-:Y:S02]  /*61c0*/  IADD3 R4, R3, c[0x0][0x32c], RZ ;  /* 0x0000cb0003047a10 */ /* 0x000fe40007ffe0ff */
[----:B------:R-:W-:Y:S02]  /*61d0*/  IMNMX R0, R0, R3, !PT ;  /* 0x0000000300007217 */ /* 0x000fe40007800200 */
[----:B------:R-:W-:Y:S02]  /*61e0*/  IMNMX R2, R2, R4, PT ;  /* 0x0000000402027217 */ /* 0x000fe40003800200 */
.L_x_643:
        /* <DEDUP_REMOVED lines=76> */
[----:B------:R4:W1:Y:S02]  /*66b0*/  SHFL.IDX PT, R3, R5, 0x3, 0x1c1f ;  /* 0x007c1f0005037f89 */ /* 0x00086400000e0000 */
.L_x_826:
[----:B------:R-:W-:Y:S01]  /*66c0*/  IMAD.MOV.U32 R0, RZ, RZ, c[0x0][0x32c] ;  /* 0x0000cb00ff007624 */ /* 0x000fe200078e00ff */
[----:B-1----:R-:W-:-:S04]  /*66d0*/  IADD3 R2, R6, R3, RZ ;  /* 0x0000000306027210 */ /* 0x002fc80007ffe0ff */
        /* <DEDUP_REMOVED lines=15> */
.L_x_650:
[----:B------:R-:W-:-:S04]  /*67d0*/  MOV R4, c[0x0][0x32c] ;  /* 0x0000cb0000047a02 */ /* 0x000fc80000000f00 */
[----:B------:R-:W-:-:S13]  /*67e0*/  ISETP.NE.AND P0, PT, R4, 0x1, PT ;  /* 0x000000010400780c */ /* 0x000fda0003f05270 */
[----:B------:R-:W-:-:S05]  /*67f0*/  @P0 IMAD.HI.U32 R4, R3, c[0x0][0x330], RZ ;  /* 0x0000cc0003040a27 */ /* 0x000fca00078e00ff */
[----:B------:R-:W-:Y:S02]  /*6800*/  @P0 SHF.R.U32.HI R3, RZ, c[0x0][0x334], R4 ;  /* 0x0000cd00ff030a19 */ /* 0x000fe40000011604 */
.L_x_651:
[----:B------:R-:W-:Y:S05]  /*6810*/  BSYNC B0 ;  /* 0x0000000000007941 */ /* 0x000fea0003800000 */
.L_x_649:
[----:B------:R-:W-:-:S05]  /*6820*/  IMAD R3, R3, c[0x0][0x32c], R9 ;  /* 0x0000cb0003037a24 */ /* 0x000fca00078e0209 */
[----:B------:R-:W-:Y:S02]  /*6830*/  IADD3 R4, R3, c[0x0][0x32c], RZ ;  /* 0x0000cb0003047a10 */ /* 0x000fe40007ffe0ff */
[----:B------:R-:W-:Y:S02]  /*6840*/  IMNMX R0, R0, R3, !PT ;  /* 0x0000000300007217 */ /* 0x000fe40007800200 */
[----:B------:R-:W-:Y:S02]  /*6850*/  IMNMX R2, R2, R4, PT ;  /* 0x0000000402027217 */ /* 0x000fe40003800200 */
.L_x_648:
[----:B------:R-:W-:Y:S02]  /*6860*/  LOP3.LUT P0, RZ, R200, 0x1000, RZ, 0xc0, !PT ;  /* 0x00001000c8ff7812 */ /* 0x000fe4000780c0ff */
[----:B------:R-:W-:Y:S02]  /*6870*/  FMNMX.FTZ R3, R34, R35, !PT ;  /* 0x0000002322037209 */ /* 0x000fe40007810000 */
        /* <DEDUP_REMOVED lines=51> */
[----:B------:R-:W-:Y:S02]  /*6bb0*/  ISETP.GT.AND P0, PT, R0, 0x38, !P6 ;  /* 0x000000380000780c */ /* 0x000fe40007704270 */
[----:B------:R-:W-:Y:S02]  /*6bc0*/  LOP3.LUT P6, RZ, R200, 0x4000, RZ, 0xc0, !PT ;  /* 0x00004000c8ff7812 */ /* 0x000fe400078cc0ff */
[----:B------:R-:W-:-:S04]  /*6bd0*/  ISETP.LT.OR P0, PT, R2, 0x39, P0 ;  /* 0x000000390200780c */ /* 0x000fc80000701670 */
[----:B------:R-:W-:Y:S02]  /*6be0*/  FSEL R141, R54, -INF , !P0 ;  /* 0xff800000368d7808 */ /* 0x000fe40004000000 */
[----:B------:R-:W-:Y:S02]  /*6bf0*/  ISETP.GT.AND P0, PT, R0, 0x39, !P5 ;  /* 0x000000390000780c */ /* 0x000fe40006f04270 */
[----:B------:R-:W-:Y:S02]  /*6c00*/  LOP3.LUT P5, RZ, R200, 0x2000, RZ, 0xc0, !PT ;  /* 0x00002000c8ff7812 */ /* 0x000fe400078ac0ff */
        /* <DEDUP_REMOVED lines=8> */
[C---:B------:R-:W-:Y:S02]  /*6c90*/  ISETP.GT.AND P0, PT, R0.reuse, RZ, !P1 ;  /* 0x000000ff0000720c */ /* 0x040fe40004f04270 */
[----:B------:R-:W-:Y:S02]  /*6ca0*/  ISETP.GT.AND P1, PT, R0, 0x48, !P5 ;  /* 0x000000480000780c */ /* 0x000fe40006f24270 */
[C---:B------:R-:W-:Y:S02]  /*6cb0*/  ISETP.LT.OR P0, PT, R2.reuse, 0x1, P0 ;  /* 0x000000010200780c */ /* 0x040fe40000701670 */
[----:B------:R-:W-:Y:S02]  /*6cc0*/  ISETP.LT.OR P1, PT, R2, 0x49, P1 ;  /* 0x000000490200780c */ /* 0x000fe40000f21670 */
[----:B------:R-:W-:-:S02]  /*6cd0*/  FSEL R10, R168, -INF , !P0 ;  /* 0xff800000a80a7808 */ /* 0x000fc40004000000 */
[----:B------:R-:W-:Y:S02]  /*6ce0*/  ISETP.GT.AND P0, PT, R0, 0x49, !P6 ;  /* 0x000000490000780c */ /* 0x000fe40007704270 */
[----:B------:R-:W-:Y:S02]  /*6cf0*/  FMNMX.FTZ R0, R12, R14, !PT ;  /* 0x0000000e0c007209 */ /* 0x000fe40007810000 */
[----:B------:R-:W-:Y:S02]  /*6d00*/  ISETP.LT.OR P0, PT, R2, 0x4a, P0 ;  /* 0x0000004a0200780c */ /* 0x000fe40000701670 */
[----:B------:R-:W-:Y:S02]  /*6d10*/  FMNMX.FTZ R2, R13, R15, !PT ;  /* 0x0000000f0d027209 */ /* 0x000fe40007810000 */
[----:B------:R-:W-:Y:S02]  /*6d20*/  FMNMX.FTZ R4, R16, R0, !PT ;  /* 0x0000000010047209 */ /* 0x000fe40007810000 */
[----:B------:R-:W-:-:S02]  /*6d30*/  FMNMX.FTZ R0, R10, R11, !PT ;  /* 0x0000000b0a007209 */ /* 0x000fc40007810000 */
[----:B--234-:R-:W-:Y:S02]  /*6d40*/  FMNMX.FTZ R5, R18, R2, !PT ;  /* 0x0000000212057209 */ /* 0x01cfe40007810000 */
        /* <DEDUP_REMOVED lines=60> */
[----:B------:R-:W-:Y:S02]  /*7110*/  FSEL R157, R28, -INF , !P1 ;  /* 0xff8000001c9d7808 */ /* 0x000fe40004800000 */
[----:B------:R-:W-:Y:S02]  /*7120*/  FMNMX.FTZ R4, R166, R4, !PT ;  /* 0x00000004a6047209 */ /* 0x000fe40007810000 */
[----:B------:R-:W-:Y:S02]  /*7130*/  FMNMX.FTZ R0, R158, R0, !PT ;  /* 0x000000009e007209 */ /* 0x000fe40007810000 */
[----:B------:R-:W-:Y:S02]  /*7140*/  FMNMX.FTZ R5, R161, R3, !PT ;  /* 0x00000003a1057209 */ /* 0x000fe40007810000 */
[----:B------:R-:W-:-:S02]  /*7150*/  FMNMX.FTZ R3, R153, R2, !PT ;  /* 0x0000000299037209 */ /* 0x000fc40007810000 */
[----:B------:R-:W-:Y:S02]  /*7160*/  FSEL R156, R27, -INF , !P0 ;  /* 0xff8000001b9c7808 */ /* 0x000fe40004000000 */
[----:B------:R-:W-:Y:S02]  /*7170*/  FMNMX.FTZ R4, R165, R4, !PT ;  /* 0x00000004a5047209 */ /* 0x000fe40007810000 */
[----:B------:R-:W-:Y:S02]  /*7180*/  FMNMX.FTZ R2, R157, R0, !PT ;  /* 0x000000009d027209 */ /* 0x000fe40007810000 */
[----:B------:R-:W-:Y:S02]  /*7190*/  FMNMX.FTZ R0, R164, R4, !PT ;  /* 0x00000004a4007209 */ /* 0x000fe40007810000 */
[----:B------:R-:W-:Y:S02]  /*71a0*/  FMNMX.FTZ R5, R160, R5, !PT ;  /* 0x00000005a0057209 */ /* 0x000fe40007810000 */
[----:B------:R-:W-:-:S02]  /*71b0*/  FMNMX.FTZ R6, R152, R3, !PT ;  /* 0x0000000398067209 */ /* 0x000fc40007810000 */
[----:B------:R-:W-:Y:S01]  /*71c0*/  FMNMX.FTZ R7, R156, R2, !PT ;  /* 0x000000029c077209 */ /* 0x000fe20007810000 */
[----:B------:R-:W-:Y:S05]  /*71d0*/  BRA.DIV ~URZ, `(.L_x_652) ;  /* 0x00016cf27f007947 */ /* 0x000fea000b800000 */
[----:B------:R1:W2:Y:S02]  /*71e0*/  SHFL.BFLY PT, R2, R0, 0x2, 0x1f ;  /* 0x0c401f0000027f89 */ /* 0x0002a400000e0000 */
.L_x_827:
[----:B--2---:R-:W-:Y:S01]  /*71f0*/  FMNMX.FTZ R4, R0, R2, !PT ;  /* 0x0000000200047209 */ /* 0x004fe20007810000 */
[----:B------:R-:W-:Y:S05]  /*7200*/  BRA.DIV ~URZ, `(.L_x_653) ;  /* 0x00016d227f007947 */ /* 0x000fea000b800000 */
[----:B-1----:R-:W1:Y:S04]  /*7210*/  SHFL.BFLY PT, R0, R5, 0x2, 0x1f ;  /* 0x0c401f0005007f89 */ /* 0x002e6800000e0000 */
        /* <DEDUP_REMOVED lines=12> */
.L_x_828:
[C---:B------:R-:W-:Y:S01]  /*72e0*/  FMUL.FTZ R0, R72.reuse, c[0x0][0x2d0] ;  /* 0x0000b40048007a20 */ /* 0x040fe20000410000 */
[----:B------:R-:W-:Y:S01]  /*72f0*/  FSETP.NEU.FTZ.AND P0, PT, R72, -INF , PT ;  /* 0xff8000004800780b */ /* 0x000fe20003f1d000 */
[----:B------:R-:W-:Y:S01]  /*7300*/  FMUL.FTZ R3, R71, c[0x0][0x2d0] ;  /* 0x0000b40047037a20 */ /* 0x000fe20000410000 */
[----:B----4-:R-:W-:Y:S01]  /*7310*/  FMNMX.FTZ R69, R9, R7, !PT ;  /* 0x0000000709457209 */ /* 0x010fe20007810000 */
[----:B------:R-:W-:Y:S01]  /*7320*/  FMUL.FTZ R2, R70, c[0x0][0x2d0] ;  /* 0x0000b40046027a20 */ /* 0x000fe20000410000 */
[----:B------:R-:W-:Y:S01]  /*7330*/  FSEL R4, R0, RZ, P0 ;  /* 0x000000ff00047208 */ /* 0x000fe20000000000 */
[----:B------:R-:W-:Y:S01]  /*7340*/  WARPSYNC 0xffffffff ;  /* 0xffffffff00007948 */ /* 0x000fe20003800000 */
[----:B------:R-:W-:Y:S01]  /*7350*/  FSETP.NEU.FTZ.AND P0, PT, R71, -INF , PT ;  /* 0xff8000004700780b */ /* 0x000fe20003f1d000 */
[----:B------:R-:W-:Y:S02]  /*7360*/  LDSM.16.MT88.4 R28, [R185] ;  /* 0x00000000b91c783b */ /* 0x000fe40000004200 */
[----:B------:R-:W-:Y:S01]  /*7370*/  FFMA.FTZ R0, R13, c[0x0][0x2d0], -R4 ;  /* 0x0000b4000d007a23 */ /* 0x000fe20000010804 */
[----:B------:R-:W-:-:S02]  /*7380*/  FSEL R3, R3, RZ, P0 ;  /* 0x000000ff03037208 */ /* 0x000fc40000000000 */
[----:B------:R-:W-:Y:S01]  /*7390*/  FSETP.NEU.FTZ.AND P0, PT, R70, -INF , PT ;  /* 0xff8000004600780b */ /* 0x000fe20003f1d000 */
[----:B------:R1:W-:Y:S03]  /*73a0*/  MUFU.EX2 R227, R0 ;  /* 0x0000000000e37308 */ /* 0x0003e60000000800 */
[----:B------:R-:W-:Y:S02]  /*73b0*/  FSEL R2, R2, RZ, P0 ;  /* 0x000000ff02027208 */ /* 0x000fe40000000000 */
[----:B------:R-:W-:-:S03]  /*73c0*/  FSETP.NEU.FTZ.AND P0, PT, R69, -INF , PT ;  /* 0xff8000004500780b */ /* 0x000fc60003f1d000 */
[----:B------:R-:W-:-:S04]  /*73d0*/  FFMA.FTZ R5, R36, c[0x0][0x2d0], -R2 ;  /* 0x0000b40024057a23 */ /* 0x000fc80000010802 */
[----:B------:R2:W-:Y:S01]  /*73e0*/  MUFU.EX2 R221, R5 ;  /* 0x0000000500dd7308 */ /* 0x0005e20000000800 */
[----:B-1----:R-:W-:-:S07]  /*73f0*/  FFMA.FTZ R0, R15, c[0x0][0x2d0], -R4 ;  /* 0x0000b4000f007a23 */ /* 0x002fce0000010804 */
[----:B------:R1:W4:Y:S01]  /*7400*/  MUFU.EX2 R226, R0 ;  /* 0x0000000000e27308 */ /* 0x0003220000000800 */
[----:B--2---:R-:W-:-:S07]  /*7410*/  FFMA.FTZ R5, R37, c[0x0][0x2d0], -R2 ;  /* 0x0000b40025057a23 */ /* 0x004fce0000010802 */
[----:B------:R-:W-:Y:S01]  /*7420*/  MUFU.EX2 R234, R5 ;  /* 0x0000000500ea7308 */ /* 0x000fe20000000800 */
[----:B-1----:R-:W-:-:S07]  /*7430*/  FFMA.FTZ R0, R18, c[0x0][0x2d0], -R4 ;  /* 0x0000b40012007a23 */ /* 0x002fce0000010804 */
[----:B------:R1:W-:Y:S02]  /*7440*/  MUFU.EX2 R229, R0 ;  /* 0x0000000000e57308 */ /* 0x0003e40000000800 */
[----:B-1----:R-:W-:-:S06]  /*7450*/  FFMA.FTZ R0, R19, c[0x0][0x2d0], -R4 ;  /* 0x0000b40013007a23 */ /* 0x002fcc0000010804 */
[----:B------:R1:W2:Y:S02]  /*7460*/  MUFU.EX2 R242, R0 ;  /* 0x0000000000f27308 */ /* 0x0002a40000000800 */
[----:B-1----:R-:W-:-:S06]  /*7470*/  FFMA.FTZ R0, R21, c[0x0][0x2d0], -R4 ;  /* 0x0000b40015007a23 */ /* 0x002fcc0000010804 */
[----:B------:R1:W-:Y:S02]  /*7480*/  MUFU.EX2 R245, R0 ;  /* 0x0000000000f57308 */ /* 0x0003e40000000800 */
[--C-:B-1----:R-:W-:Y:S02]  /*7490*/  FFMA.FTZ R0, R22, c[0x0][0x2d0], -R4.reuse ;  /* 0x0000b40016007a23 */ /* 0x102fe40000010804 */
[----:B------:R-:W1:Y:S04]  /*74a0*/  LDSM.16.MT88.4 R20, [R186] ;  /* 0x00000000ba14783b */ /* 0x000e680000004200 */
[----:B------:R5:W-:Y:S02]  /*74b0*/  MUFU.EX2 R250, R0 ;  /* 0x0000000000fa7308 */ /* 0x000be40000000800 */
[----:B-----5:R-:W-:-:S02]  /*74c0*/  FFMA.FTZ R0, R24, c[0x0][0x2d0], -R4 ;  /* 0x0000b40018007a23 */ /* 0x020fc40000010804 */
[----:B------:R-:W-:Y:S04]  /*74d0*/  LDSM.16.MT88.4 R24, [R189] ;  /* 0x00000000bd18783b */ /* 0x000fe80000004200 */
[----:B------:R5:W-:Y:S02]  /*74e0*/  MUFU.EX2 R251, R0 ;  /* 0x0000000000fb7308 */ /* 0x000be40000000800 */
[----:B-----5:R-:W-:Y:S01]  /*74f0*/  FFMA.FTZ R0, R12, c[0x0][0x2d0], -R3 ;  /* 0x0000b4000c007a23 */ /* 0x020fe20000010803 */
[----:B----4-:R-:W-:-:S05]  /*7500*/  F2FP.PACK_AB R12, R226, R227 ;  /* 0x000000e3e20c723e */ /* 0x010fca00000000ff */
[----:B------:R4:W-:Y:S02]  /*7510*/  MUFU.EX2 R224, R0 ;  /* 0x0000000000e07308 */ /* 0x0009e40000000800 */
[----:B----4-:R-:W-:Y:S01]  /*7520*/  FFMA.FTZ R0, R14, c[0x0][0x2d0], -R3 ;  /* 0x0000b4000e007a23 */ /* 0x010fe20000010803 */
[----:B--2---:R-:W-:-:S05]  /*7530*/  F2FP.PACK_AB R14, R242, R229 ;  /* 0x000000e5f20e723e */ /* 0x004fca00000000ff */
[----:B------:R2:W4:Y:S02]  /*7540*/  MUFU.EX2 R222, R0 ;  /* 0x0000000000de7308 */ /* 0x0005240000000800 */
[----:B--2---:R-:W-:Y:S01]  /*7550*/  FFMA.FTZ R0, R16, c[0x0][0x2d0], -R3 ;  /* 0x0000b40010007a23 */ /* 0x004fe20000010803 */
[----:B----4-:R-:W-:-:S05]  /*7560*/  F2FP.PACK_AB R13, R222, R224 ;  /* 0x000000e0de0d723e */ /* 0x010fca00000000ff */
[----:B------:R2:W-:Y:S02]  /*7570*/  MUFU.EX2 R225, R0 ;  /* 0x0000000000e17308 */ /* 0x0005e40000000800 */
[----:B--2---:R-:W-:Y:S02]  /*7580*/  FFMA.FTZ R0, R17, c[0x0][0x2d0], -R3 ;  /* 0x0000b40011007a23 */ /* 0x004fe40000010803 */
[----:B------:R-:W2:Y:S04]  /*7590*/  LDSM.16.MT88.4 R16, [R188] ;  /* 0x00000000bc10783b */ /* 0x000ea80000004200 */
[----:B------:R4:W5:Y:S02]  /*75a0*/  MUFU.EX2 R238, R0 ;  /* 0x0000000000ee7308 */ /* 0x0009640000000800 */
[----:B----4-:R-:W-:Y:S01]  /*75b0*/  FFMA.FTZ R0, R34, c[0x0][0x2d0], -R2 ;  /* 0x0000b40022007a23 */ /* 0x010fe20000010802 */
[----:B-----5:R-:W-:-:S05]  /*75c0*/  F2FP.PACK_AB R15, R238, R225 ;  /* 0x000000e1ee0f723e */ /* 0x020fca00000000ff */
[----:B------:R4:W-:Y:S02]  /*75d0*/  MUFU.EX2 R219, R0 ;  /* 0x0000000000db7308 */ /* 0x0009e40000000800 */
[C---:B-1----:R-:W-:Y:S08]  /*75e0*/  HMMA.16816.F32 R100, R12.reuse, R20, RZ ;  /* 0x000000140c64723c */ /* 0x042ff000000018ff */
[----:B------:R-:W-:Y:S01]  /*75f0*/  HMMA.16816.F32 R88, R12, R22, RZ ;  /* 0x000000160c58723c */ /* 0x000fe200000018ff */
[----:B----4-:R-:W-:-:S04]  /*7600*/  FFMA.FTZ R0, R35, c[0x0][0x2d0], -R2 ;  /* 0x0000b40023007a23 */ /* 0x010fc80000010802 */
[----:B------:R1:W4:Y:S03]  /*7610*/  MUFU.EX2 R218, R0 ;  /* 0x0000000000da7308 */ /* 0x0003260000000800 */
[C---:B--2---:R-:W-:Y:S08]  /*7620*/  HMMA.16816.F32 R92, R12.reuse, R16, RZ ;  /* 0x000000100c5c723c */ /* 0x044ff000000018ff */
[----:B------:R-:W-:Y:S01]  /*7630*/  HMMA.16816.F32 R64, R12, R18, RZ ;  /* 0x000000120c40723c */ /* 0x000fe200000018ff */
[----:B-1----:R-:W-:Y:S01]  /*7640*/  FMUL.FTZ R0, R69, c[0x0][0x2d0] ;  /* 0x0000b40045007a20 */ /* 0x002fe20000410000 */
[----:B----4-:R-:W-:-:S06]  /*7650*/  F2FP.PACK_AB R8, R218, R219 ;  /* 0x000000dbda08723e */ /* 0x010fcc00000000ff */
[----:B------:R-:W-:Y:S01]  /*7660*/  HMMA.16816.F32 R76, R12, R28, RZ ;  /* 0x0000001c0c4c723c */ /* 0x000fe200000018ff */
[----:B------:R-:W-:-:S05]  /*7670*/  FSEL R0, R0, RZ, P0 ;  /* 0x000000ff00007208 */ /* 0x000fca0000000000 */
[--C-:B------:R-:W-:Y:S01]  /*7680*/  FFMA.FTZ R5, R10, c[0x0][0x2d0], -R0.reuse ;  /* 0x0000b4000a057a23 */ /* 0x100fe20000010800 */
[----:B------:R-:W-:Y:S01]  /*7690*/  F2FP.PACK_AB R10, R234, R221 ;  /* 0x000000ddea0a723e */ /* 0x000fe200000000ff */
[--C-:B------:R-:W-:Y:S01]  /*76a0*/  FFMA.FTZ R6, R74, c[0x0][0x2d0], -R0.reuse ;  /* 0x0000b4004a067a23 */ /* 0x100fe20000010800 */
[C---:B------:R-:W-:Y:S01]  /*76b0*/  HMMA.16816.F32 R84, R12.reuse, R30, RZ ;  /* 0x0000001e0c54723c */ /* 0x040fe200000018ff */
[----:B------:R1:W-:Y:S07]  /*76c0*/  MUFU.EX2 R223, R5 ;  /* 0x0000000500df7308 */ /* 0x0003ee0000000800 */
[C---:B------:R-:W-:Y:S01]  /*76d0*/  HMMA.16816.F32 R80, R12.reuse, R24, RZ ;  /* 0x000000180c50723c */ /* 0x040fe200000018ff */
[----:B------:R2:W-:Y:S07]  /*76e0*/  MUFU.EX2 R236, R6 ;  /* 0x0000000600ec7308 */ /* 0x0005ee0000000800 */
[----:B------:R-:W-:Y:S01]  /*76f0*/  HMMA.16816.F32 R96, R12, R26, RZ ;  /* 0x0000001a0c60723c */ /* 0x000fe200000018ff */
[----:B-1----:R-:W-:-:S04]  /*7700*/  FFMA.FTZ R5, R11, c[0x0][0x2d0], -R0 ;  /* 0x0000b4000b057a23 */ /* 0x002fc80000010800 */
[----:B------:R1:W4:Y:S02]  /*7710*/  MUFU.EX2 R220, R5 ;  /* 0x0000000500dc7308 */ /* 0x0003240000000800 */
[----:B------:R-:W-:Y:S01]  /*7720*/  F2FP.PACK_AB R12, R250, R245 ;  /* 0x000000f5fa0c723e */ /* 0x000fe200000000ff */
[----:B--2---:R-:W-:-:S05]  /*7730*/  FFMA.FTZ R6, R127, c[0x0][0x2d0], -R2 ;  /* 0x0000b4007f067a23 */ /* 0x004fca0000010802 */
[----:B------:R2:W-:Y:S01]  /*7740*/  MUFU.EX2 R207, R6 ;  /* 0x0000000600cf7308 */ /* 0x0005e20000000800 */
[----:B-1----:R-:W-:Y:S01]  /*7750*/  FFMA.FTZ R5, R32, c[0x0][0x2d0], -R0 ;  /* 0x0000b40020057a23 */ /* 0x002fe20000010800 */
[----:B----4-:R-:W-:-:S06]  /*7760*/  F2FP.PACK_AB R9, R220, R223 ;  /* 0x000000dfdc09723e */ /* 0x010fcc00000000ff */
[----:B------:R1:W-:Y:S01]  /*7770*/  MUFU.EX2 R233, R5 ;  /* 0x0000000500e97308 */ /* 0x0003e20000000800 */
[----:B--2---:R-:W-:-:S07]  /*7780*/  FFMA.FTZ R6, R136, c[0x0][0x2d0], -R3 ;  /* 0x0000b40088067a23 */ /* 0x004fce0000010803 */
[----:B------:R-:W-:Y:S01]  /*7790*/  MUFU.EX2 R175, R6 ;  /* 0x0000000600af7308 */ /* 0x000fe20000000800 */
[----:B-1----:R-:W-:-:S07]  /*77a0*/  FFMA.FTZ R5, R33, c[0x0][0x2d0], -R0 ;  /* 0x0000b40021057a23 */ /* 0x002fce0000010800 */
[----:B------:R1:W2:Y:S02]  /*77b0*/  MUFU.EX2 R235, R5 ;  /* 0x0000000500eb7308 */ /* 0x0002a40000000800 */
[----:B-1----:R-:W-:Y:S01]  /*77c0*/  FFMA.FTZ R5, R40, c[0x0][0x2d0], -R4 ;  /* 0x0000b40028057a23 */ /* 0x002fe20000010804 */
[----:B--2---:R-:W-:-:S05]  /*77d0*/  F2FP.PACK_AB R11, R235, R233 ;  /* 0x000000e9eb0b723e */ /* 0x004fca00000000ff */
[----:B------:R1:W2:Y:S02]  /*77e0*/  MUFU.EX2 R249, R5 ;  /* 0x0000000500f97308 */ /* 0x0002a40000000800 */
[C---:B------:R-:W-:Y:S08]  /*77f0*/  HMMA.16816.F32 R32, R8.reuse, R18, RZ ;  /* 0x000000120820723c */ /* 0x040ff000000018ff */
[----:B------:R-:W-:Y:S01]  /*7800*/  HMMA.16816.F32 R52, R8, R28, RZ ;  /* 0x0000001c0834723c */ /* 0x000fe200000018ff */
[----:B-1----:R-:W-:Y:S01]  /*7810*/  FFMA.FTZ R5, R38, c[0x0][0x2d0], -R3 ;  /* 0x0000b40026057a23 */ /* 0x002fe20000010803 */
[----:B--2---:R-:W-:-:S03]  /*7820*/  F2FP.PACK_AB R14, R249, R251 ;  /* 0x000000fbf90e723e */ /* 0x004fc600000000ff */
[----:B------:R1:W-:Y:S03]  /*7830*/  MUFU.EX2 R230, R5 ;  /* 0x0000000500e67308 */ /* 0x0003e60000000800 */
[C---:B------:R-:W-:Y:S01]  /*7840*/  HMMA.16816.F32 R60, R8.reuse, R30, RZ ;  /* 0x0000001e083c723c */ /* 0x040fe200000018ff */
[----:B------:R-:W-:Y:S07]  /*7850*/  LDSM.16.MT88.4 R28, [R185+0x800] ;  /* 0x00080000b91c783b */ /* 0x000fee0000004200 */
[----:B------:R-:W-:Y:S01]  /*7860*/  HMMA.16816.F32 R56, R8, R26, RZ ;  /* 0x0000001a0838723c */ /* 0x000fe200000018ff */
[----:B-1----:R-:W-:-:S07]  /*7870*/  FFMA.FTZ R5, R39, c[0x0][0x2d0], -R3 ;  /* 0x0000b40027057a23 */ /* 0x002fce0000010803 */
[----:B------:R-:W-:Y:S01]  /*7880*/  HMMA.16816.F32 R36, R8, R16, RZ ;  /* 0x000000100824723c */ /* 0x000fe200000018ff */
[----:B------:R-:W1:Y:S01]  /*7890*/  LDSM.16.MT88.4 R16, [R188+0x800] ;  /* 0x00080000bc10783b */ /* 0x000e620000004200 */
[----:B------:R2:W4:Y:S02]  /*78a0*/  MUFU.EX2 R244, R5 ;  /* 0x0000000500f47308 */ /* 0x0005240000000800 */
[----:B--2---:R-:W-:Y:S01]  /*78b0*/  FFMA.FTZ R5, R41, c[0x0][0x2d0], -R3 ;  /* 0x0000b40029057a23 */ /* 0x004fe20000010803 */
[----:B----4-:R-:W-:-:S05]  /*78c0*/  F2FP.PACK_AB R13, R244, R230 ;  /* 0x000000e6f40d723e */ /* 0x010fca00000000ff */
[----:B------:R2:W-:Y:S02]  /*78d0*/  MUFU.EX2 R243, R5 ;  /* 0x0000000500f37308 */ /* 0x0005e40000000800 */
[----:B--2---:R-:W-:Y:S02]  /*78e0*/  FFMA.FTZ R5, R42, c[0x0][0x2d0], -R3 ;  /* 0x0000b4002a057a23 */ /* 0x004fe40000010803 */
[----:B------:R-:W-:Y:S01]  /*78f0*/  HMMA.16816.F32 R40, R8, R24, RZ ;  /* 0x000000180828723c */ /* 0x000fe200000018ff */
[----:B------:R-:W2:Y:S03]  /*7900*/  LDSM.16.MT88.4 R24, [R186+0x800] ;  /* 0x00080000ba18783b */ /* 0x000ea60000004200 */
[----:B------:R4:W5:Y:S02]  /*7910*/  MUFU.EX2 R247, R5 ;  /* 0x0000000500f77308 */ /* 0x0009640000000800 */
[----:B----4-:R-:W-:Y:S01]  /*7920*/  FFMA.FTZ R5, R44, c[0x0][0x2d0], -R2 ;  /* 0x0000b4002c057a23 */ /* 0x010fe20000010802 */
[----:B-----5:R-:W-:-:S05]  /*7930*/  F2FP.PACK_AB R15, R247, R243 ;  /* 0x000000f3f70f723e */ /* 0x020fca00000000ff */
[----:B------:R4:W-:Y:S02]  /*7940*/  MUFU.EX2 R228, R5 ;  /* 0x0000000500e47308 */ /* 0x0009e40000000800 */
[C---:B-1----:R-:W-:Y:S08]  /*7950*/  HMMA.16816.F32 R92, R12.reuse, R16, R92 ;  /* 0x000000100c5c723c */ /* 0x042ff0000000185c */
[----:B------:R-:W-:Y:S01]  /*7960*/  HMMA.16816.F32 R64, R12, R18, R64 ;  /* 0x000000120c40723c */ /* 0x000fe20000001840 */
[----:B----4-:R-:W-:-:S04]  /*7970*/  FFMA.FTZ R5, R45, c[0x0][0x2d0], -R2 ;  /* 0x0000b4002d057a23 */ /* 0x010fc80000010802 */
[----:B------:R1:W4:Y:S03]  /*7980*/  MUFU.EX2 R240, R5 ;  /* 0x0000000500f07308 */ /* 0x0003260000000800 */
[----:B------:R-:W-:Y:S08]  /*7990*/  HMMA.16816.F32 R44, R8, R20, RZ ;  /* 0x00000014082c723c */ /* 0x000ff000000018ff */
[----:B------:R-:W-:Y:S01]  /*79a0*/  HMMA.16816.F32 R76, R12, R28, R76 ;  /* 0x0000001c0c4c723c */ /* 0x000fe2000000184c */
[----:B-1----:R-:W-:-:S07]  /*79b0*/  FFMA.FTZ R5, R48, c[0x0][0x2d0], -R2 ;  /* 0x0000b40030057a23 */ /* 0x002fce0000010802 */
[----:B--2---:R-:W-:Y:S01]  /*79c0*/  HMMA.16816.F32 R108, R12, R24, R100 ;  /* 0x000000180c6c723c */ /* 0x004fe20000001864 */
[----:B------:R1:W-:Y:S07]  /*79d0*/  MUFU.EX2 R239, R5 ;  /* 0x0000000500ef7308 */ /* 0x0003ee0000000800 */
[----:B------:R-:W-:Y:S01]  /*79e0*/  HMMA.16816.F32 R48, R8, R22, RZ ;  /* 0x000000160830723c */ /* 0x000fe200000018ff */
[----:B------:R-:W2:Y:S06]  /*79f0*/  LDSM.16.MT88.4 R20, [R189+0x800] ;  /* 0x00080000bd14783b */ /* 0x000eac0000004200 */
[----:B----4-:R-:W-:Y:S01]  /*7a00*/  F2FP.PACK_AB R8, R240, R228 ;  /* 0x000000e4f008723e */ /* 0x010fe200000000ff */
[----:B-1----:R-:W-:-:S04]  /*7a10*/  FFMA.FTZ R5, R104, c[0x0][0x2d0], -R2 ;  /* 0x0000b40068057a23 */ /* 0x002fc80000010802 */
[----:B------:R1:W4:Y:S02]  /*7a20*/  MUFU.EX2 R241, R5 ;  /* 0x0000000500f17308 */ /* 0x0003240000000800 */
[----:B-1----:R-:W-:Y:S01]  /*7a30*/  FFMA.FTZ R5, R68, c[0x0][0x2d0], -R0 ;  /* 0x0000b40044057a23 */ /* 0x002fe20000010800 */
[----:B----4-:R-:W-:-:S05]  /*7a40*/  F2FP.PACK_AB R10, R241, R239 ;  /* 0x000000eff10a723e */ /* 0x010fca00000000ff */
[----:B------:R1:W-:Y:S01]  /*7a50*/  MUFU.EX2 R231, R5 ;  /* 0x0000000500e77308 */ /* 0x0003e20000000800 */
[C---:B--2---:R-:W-:Y:S08]  /*7a60*/  HMMA.16816.F32 R112, R12.reuse, R20, R80 ;  /* 0x000000140c70723c */ /* 0x044ff00000001850 */
[----:B------:R-:W-:Y:S01]  /*7a70*/  HMMA.16816.F32 R96, R12, R22, R96 ;  /* 0x000000160c60723c */ /* 0x000fe20000001860 */
[----:B-1----:R-:W-:-:S04]  /*7a80*/  FFMA.FTZ R5, R73, c[0x0][0x2d0], -R0 ;  /* 0x0000b40049057a23 */ /* 0x002fc80000010800 */
[----:B------:R1:W2:Y:S03]  /*7a90*/  MUFU.EX2 R232, R5 ;  /* 0x0000000500e87308 */ /* 0x0002a60000000800 */
[----:B------:R-:W-:Y:S01]  /*7aa0*/  HMMA.16816.F32 R80, R12, R26, R88 ;  /* 0x0000001a0c50723c */ /* 0x000fe20000001858 */
[----:B-1----:R-:W-:Y:S01]  /*7ab0*/  FFMA.FTZ R5, R75, c[0x0][0x2d0], -R0 ;  /* 0x0000b4004b057a23 */ /* 0x002fe20000010800 */
[----:B--2---:R-:W-:-:S03]  /*7ac0*/  F2FP.PACK_AB R9, R232, R231 ;  /* 0x000000e7e809723e */ /* 0x004fc600000000ff */
[----:B------:R1:W2:Y:S02]  /*7ad0*/  MUFU.EX2 R237, R5 ;  /* 0x0000000500ed7308 */ /* 0x0002a40000000800 */
[----:B-1----:R-:W-:Y:S01]  /*7ae0*/  FFMA.FTZ R5, R132, c[0x0][0x2d0], -R4 ;  /* 0x0000b40084057a23 */ /* 0x002fe20000010804 */
[----:B--2---:R-:W-:-:S05]  /*7af0*/  F2FP.PACK_AB R11, R237, R236 ;  /* 0x000000eced0b723e */ /* 0x004fca00000000ff */
[----:B------:R1:W-:Y:S02]  /*7b00*/  MUFU.EX2 R213, R5 ;  /* 0x0000000500d57308 */ /* 0x0003e40000000800 */
[C---:B------:R-:W-:Y:S08]  /*7b10*/  HMMA.16816.F32 R104, R8.reuse, R16, R36 ;  /* 0x000000100868723c */ /* 0x040ff00000001824 */
[----:B------:R-:W-:Y:S01]  /*7b20*/  HMMA.16816.F32 R32, R8, R18, R32 ;  /* 0x000000120820723c */ /* 0x000fe20000001820 */
[----:B------:R-:W2:Y:S01]  /*7b30*/  LDSM.16.MT88.4 R16, [R185+0x1000] ;  /* 0x00100000b910783b */ /* 0x000ea20000004200 */
[----:B-1----:R-:W-:-:S04]  /*7b40*/  FFMA.FTZ R5, R133, c[0x0][0x2d0], -R4 ;  /* 0x0000b40085057a23 */ /* 0x002fc80000010804 */
[----:B------:R1:W4:Y:S02]  /*7b50*/  MUFU.EX2 R215, R5 ;  /* 0x0000000500d77308 */ /* 0x0003240000000800 */
[C---:B------:R-:W-:Y:S08]  /*7b60*/  HMMA.16816.F32 R116, R8.reuse, R20, R40 ;  /* 0x000000140874723c */ /* 0x040ff00000001828 */
[----:B------:R-:W-:Y:S01]  /*7b70*/  HMMA.16816.F32 R52, R8, R28, R52 ;  /* 0x0000001c0834723c */ /* 0x000fe20000001834 */
[----:B-1----:R-:W-:-:S07]  /*7b80*/  FFMA.FTZ R5, R134, c[0x0][0x2d0], -R4 ;  /* 0x0000b40086057a23 */ /* 0x002fce0000010804 */
[-C--:B------:R-:W-:Y:S01]  /*7b90*/  HMMA.16816.F32 R40, R12, R30.reuse, R84 ;  /* 0x0000001e0c28723c */ /* 0x080fe20000001854 */
[----:B------:R1:W-:Y:S06]  /*7ba0*/  MUFU.EX2 R216, R5 ;  /* 0x0000000500d87308 */ /* 0x0003ec0000000800 */
[----:B----4-:R-:W-:Y:S01]  /*7bb0*/  F2FP.PACK_AB R12, R215, R213 ;  /* 0x000000d5d70c723e */ /* 0x010fe200000000ff */
[C---:B------:R-:W-:Y:S08]  /*7bc0*/  HMMA.16816.F32 R28, R8.reuse, R30, R60 ;  /* 0x0000001e081c723c */ /* 0x040ff0000000183c */
[----:B------:R-:W-:Y:S01]  /*7bd0*/  HMMA.16816.F32 R100, R8, R24, R44 ;  /* 0x000000180864723c */ /* 0x000fe2000000182c */
[----:B-1----:R-:W-:-:S04]  /*7be0*/  FFMA.FTZ R5, R135, c[0x0][0x2d0], -R4 ;  /* 0x0000b40087057a23 */ /* 0x002fc80000010804 */
[----:B------:R1:W4:Y:S03]  /*7bf0*/  MUFU.EX2 R217, R5 ;  /* 0x0000000500d97308 */ /* 0x0003260000000800 */
[C---:B------:R-:W-:Y:S01]  /*7c00*/  HMMA.16816.F32 R60, R8.reuse, R22, R56 ;  /* 0x00000016083c723c */ /* 0x040fe20000001838 */
[----:B------:R-:W5:Y:S07]  /*7c10*/  LDSM.16.MT88.4 R20, [R186+0x1000] ;  /* 0x00100000ba14783b */ /* 0x000f6e0000004200 */
[----:B------:R-:W-:Y:S01]  /*7c20*/  HMMA.16816.F32 R36, R8, R26, R48 ;  /* 0x0000001a0824723c */ /* 0x000fe20000001830 */
[----:B------:R-:W3:Y:S01]  /*7c30*/  LDSM.16.MT88.4 R24, [R189+0x1000] ;  /* 0x00100000bd18783b */ /* 0x000ee20000004200 */
[----:B-1----:R-:W-:Y:S01]  /*7c40*/  FFMA.FTZ R5, R128, c[0x0][0x2d0], -R3 ;  /* 0x0000b40080057a23 */ /* 0x002fe20000010803 */
[----:B----4-:R-:W-:-:S03]  /*7c50*/  F2FP.PACK_AB R14, R217, R216 ;  /* 0x000000d8d90e723e */ /* 0x010fc600000000ff */
[----:B------:R1:W-:Y:S02]  /*7c60*/  MUFU.EX2 R208, R5 ;  /* 0x0000000500d07308 */ /* 0x0003e40000000800 */
[----:B-1----:R-:W-:-:S06]  /*7c70*/  FFMA.FTZ R5, R129, c[0x0][0x2d0], -R3 ;  /* 0x0000b40081057a23 */ /* 0x002fcc0000010803 */
[----:B------:R1:W4:Y:S02]  /*7c80*/  MUFU.EX2 R209, R5 ;  /* 0x0000000500d17308 */ /* 0x0003240000000800 */
[----:B-1----:R-:W-:Y:S01]  /*7c90*/  FFMA.FTZ R5, R130, c[0x0][0x2d0], -R3 ;  /* 0x0000b40082057a23 */ /* 0x002fe20000010803 */
[----:B----4-:R-:W-:-:S05]  /*7ca0*/  F2FP.PACK_AB R13, R209, R208 ;  /* 0x000000d0d10d723e */ /* 0x010fca00000000ff */
[----:B------:R1:W-:Y:S02]  /*7cb0*/  MUFU.EX2 R210, R5 ;  /* 0x0000000500d27308 */ /* 0x0003e40000000800 */
[----:B-1----:R-:W-:-:S06]  /*7cc0*/  FFMA.FTZ R5, R131, c[0x0][0x2d0], -R3 ;  /* 0x0000b40083057a23 */ /* 0x002fcc0000010803 */
[----:B------:R1:W4:Y:S02]  /*7cd0*/  MUFU.EX2 R211, R5 ;  /* 0x0000000500d37308 */ /* 0x0003240000000800 */
[----:B-1----:R-:W-:Y:S01]  /*7ce0*/  FFMA.FTZ R5, R124, c[0x0][0x2d0], -R2 ;  /* 0x0000b4007c057a23 */ /* 0x002fe20000010802 */
[----:B----4-:R-:W-:-:S05]  /*7cf0*/  F2FP.PACK_AB R15, R211, R210 ;  /* 0x000000d2d30f723e */ /* 0x010fca00000000ff */
[----:B------:R1:W-:Y:S02]  /*7d00*/  MUFU.EX2 R204, R5 ;  /* 0x0000000500cc7308 */ /* 0x0003e40000000800 */
[C---:B--2---:R-:W-:Y:S08]  /*7d10*/  HMMA.16816.F32 R88, R12.reuse, R16, R76 ;  /* 0x000000100c58723c */ /* 0x044ff0000000184c */
[----:B------:R-:W-:Y:S01]  /*7d20*/  HMMA.16816.F32 R76, R12, R18, R40 ;  /* 0x000000120c4c723c */ /* 0x000fe20000001828 */
[----:B-1----:R-:W-:-:S04]  /*7d30*/  FFMA.FTZ R5, R125, c[0x0][0x2d0], -R2 ;  /* 0x0000b4007d057a23 */ /* 0x002fc80000010802 */
[----:B------:R1:W2:Y:S03]  /*7d40*/  MUFU.EX2 R205, R5 ;  /* 0x0000000500cd7308 */ /* 0x0002a60000000800 */
[C---:B-----5:R-:W-:Y:S08]  /*7d50*/  HMMA.16816.F32 R44, R12.reuse, R22, R80 ;  /* 0x000000160c2c723c */ /* 0x060ff00000001850 */
[----:B---3--:R-:W-:Y:S01]  /*7d60*/  HMMA.16816.F32 R56, R12, R24, R112 ;  /* 0x000000180c38723c */ /* 0x008fe20000001870 */
[----:B------:R-:W-:Y:S01]  /*7d70*/  LDSM.16.MT88.4 R112, [R189+0x2000] ;  /* 0x00200000bd70783b */ /* 0x000fe20000004200 */
[----:B-1----:R-:W-:Y:S01]  /*7d80*/  FFMA.FTZ R5, R126, c[0x0][0x2d0], -R2 ;  /* 0x0000b4007e057a23 */ /* 0x002fe20000010802 */
[----:B--2---:R-:W-:-:S05]  /*7d90*/  F2FP.PACK_AB R8, R205, R204 ;  /* 0x000000cccd08723e */ /* 0x004fca00000000ff */
[----:B------:R-:W-:Y:S01]  /*7da0*/  HMMA.16816.F32 R48, R12, R20, R108 ;  /* 0x000000140c30723c */ /* 0x000fe2000000186c */
        /* <DEDUP_REMOVED lines=18> */
[----:B------:R1:W3:Y:S02]  /*7ed0*/  MUFU.EX2 R177, R5 ;  /* 0x0000000500b17308 */ /* 0x0002e40000000800 */
[-C--:B------:R-:W-:Y:S08]  /*7ee0*/  HMMA.16816.F32 R84, R8, R26.reuse, R60 ;  /* 0x0000001a0854723c */ /* 0x080ff0000000183c */
[----:B------:R-:W-:Y:S01]  /*7ef0*/  HMMA.16816.F32 R52, R12, R26, R96 ;  /* 0x0000001a0c34723c */ /* 0x000fe20000001860 */
[----:B------:R-:W-:Y:S01]  /*7f00*/  LDSM.16.MT88.4 R96, [R185+0x2000] ;  /* 0x00200000b960783b */ /* 0x000fe20000004200 */
[----:B-1----:R-:W-:-:S06]  /*7f10*/  FFMA.FTZ R5, R145, c[0x0][0x2d0], -R4 ;  /* 0x0000b40091057a23 */ /* 0x002fcc0000010804 */
[----:B------:R-:W-:Y:S01]  /*7f20*/  HMMA.16816.F32 R80, R8, R20, R100 ;  /* 0x000000140850723c */ /* 0x000fe20000001864 */
[----:B------:R1:W-:Y:S07]  /*7f30*/  MUFU.EX2 R178, R5 ;  /* 0x0000000500b27308 */ /* 0x0003ee0000000800 */
[----:B--2---:R-:W-:Y:S01]  /*7f40*/  HMMA.16816.F32 R28, R12, R18, R64 ;  /* 0x000000120c1c723c */ /* 0x004fe20000001840 */
[----:B-1----:R-:W-:-:S04]  /*7f50*/  FFMA.FTZ R5, R144, c[0x0][0x2d0], -R4 ;  /* 0x0000b40090057a23 */ /* 0x002fc80000010804 */
[----:B------:R1:W2:Y:S03]  /*7f60*/  MUFU.EX2 R179, R5 ;  /* 0x0000000500b37308 */ /* 0x0002a60000000800 */
[----:B------:R-:W-:Y:S01]  /*7f70*/  HMMA.16816.F32 R40, R12, R16, R92 ;  /* 0x000000100c28723c */ /* 0x000fe2000000185c */
[----:B------:R-:W-:Y:S07]  /*7f80*/  LDSM.16.MT88.4 R12, [R188+0x1800] ;  /* 0x00180000bc0c783b */ /* 0x000fee0000004200 */
[----:B------:R-:W-:Y:S01]  /*7f90*/  HMMA.16816.F32 R64, R8, R22, R36 ;  /* 0x000000160840723c */ /* 0x000fe20000001824 */
[----:B------:R-:W-:Y:S01]  /*7fa0*/  LDSM.16.MT88.4 R20, [R189+0x1800] ;  /* 0x00180000bd14783b */ /* 0x000fe20000004200 */
[----:B-1----:R-:W-:-:S06]  /*7fb0*/  FFMA.FTZ R5, R139, c[0x0][0x2d0], -R3 ;  /* 0x0000b4008b057a23 */ /* 0x002fcc0000010803 */
[C---:B------:R-:W-:Y:S01]  /*7fc0*/  HMMA.16816.F32 R92, R8.reuse, R24, R116 ;  /* 0x00000018085c723c */ /* 0x040fe20000001874 */
[----:B------:R-:W1:Y:S01]  /*7fd0*/  LDSM.16.MT88.4 R24, [R185+0x1800] ;  /* 0x00180000b918783b */ /* 0x000e620000004200 */
[----:B------:R4:W-:Y:S06]  /*7fe0*/  MUFU.EX2 R172, R5 ;  /* 0x0000000500ac7308 */ /* 0x0009ec0000000800 */
[C---:B------:R-:W-:Y:S08]  /*7ff0*/  HMMA.16816.F32 R60, R8.reuse, R16, R104 ;  /* 0x00000010083c723c */ /* 0x040ff00000001868 */
[----:B------:R-:W-:Y:S01]  /*8000*/  HMMA.16816.F32 R36, R8, R18, R32 ;  /* 0x000000120824723c */ /* 0x000fe20000001820 */
[----:B------:R-:W5:Y:S01]  /*8010*/  LDSM.16.MT88.4 R16, [R186+0x1800] ;  /* 0x00180000ba10783b */ /* 0x000f620000004200 */
[----:B----4-:R-:W-:-:S04]  /*8020*/  FFMA.FTZ R5, R138, c[0x0][0x2d0], -R3 ;  /* 0x0000b4008a057a23 */ /* 0x010fc80000010803 */
[----:B------:R4:W4:Y:S01]  /*8030*/  MUFU.EX2 R173, R5 ;  /* 0x0000000500ad7308 */ /* 0x0009220000000800 */
[----:B---3--:R-:W-:Y:S02]  /*8040*/  F2FP.PACK_AB R8, R177, R176 ;  /* 0x000000b0b108723e */ /* 0x008fe400000000ff */
[----:B--2---:R-:W-:Y:S01]  /*8050*/  F2FP.PACK_AB R10, R179, R178 ;  /* 0x000000b2b30a723e */ /* 0x004fe200000000ff */
[----:B----4-:R-:W-:Y:S01]  /*8060*/  FFMA.FTZ R5, R137, c[0x0][0x2d0], -R3 ;  /* 0x0000b40089057a23 */ /* 0x010fe20000010803 */
[----:B------:R-:W-:-:S03]  /*8070*/  F2FP.PACK_AB R9, R173, R172 ;  /* 0x000000acad09723e */ /* 0x000fc600000000ff */
[----:B------:R2:W3:Y:S02]  /*8080*/  MUFU.EX2 R174, R5 ;  /* 0x0000000500ae7308 */ /* 0x0004e40000000800 */
[----:B--2---:R-:W-:Y:S01]  /*8090*/  FFMA.FTZ R5, R151, c[0x0][0x2d0], -R2 ;  /* 0x0000b40097057a23 */ /* 0x004fe20000010802 */
[----:B---3--:R-:W-:-:S05]  /*80a0*/  F2FP.PACK_AB R11, R175, R174 ;  /* 0x000000aeaf0b723e */ /* 0x008fca00000000ff */
[----:B------:R2:W-:Y:S02]  /*80b0*/  MUFU.EX2 R168, R5 ;  /* 0x0000000500a87308 */ /* 0x0005e40000000800 */
[----:B-1----:R-:W-:Y:S01]  /*80c0*/  HMMA.16816.F32 R88, R8, R24, R88 ;  /* 0x000000180858723c */ /* 0x002fe20000001858 */
[----:B------:R-:W-:-:S07]  /*80d0*/  FFMA.FTZ R32, R155, c[0x0][0x2d0], -R2 ;  /* 0x0000b4009b207a23 */ /* 0x000fce0000010802 */
[----:B------:R-:W-:Y:S01]  /*80e0*/  HMMA.16816.F32 R76, R8, R26, R76 ;  /* 0x0000001a084c723c */ /* 0x000fe2000000184c */
[----:B--2---:R-:W-:-:S04]  /*80f0*/  FFMA.FTZ R5, R150, c[0x0][0x2d0], -R2 ;  /* 0x0000b40096057a23 */ /* 0x004fc80000010802 */
[----:B------:R1:W-:Y:S03]  /*8100*/  MUFU.EX2 R169, R5 ;  /* 0x0000000500a97308 */ /* 0x0003e60000000800 */
[----:B------:R-:W-:Y:S01]  /*8110*/  HMMA.16816.F32 R56, R8, R20, R56 ;  /* 0x000000140838723c */ /* 0x000fe20000001838 */
[----:B------:R-:W-:-:S07]  /*8120*/  FFMA.FTZ R33, R154, c[0x0][0x2d0], -R2 ;  /* 0x0000b4009a217a23 */ /* 0x000fce0000010802 */
[----:B------:R-:W-:Y:S01]  /*8130*/  HMMA.16816.F32 R52, R8, R22, R52 ;  /* 0x000000160834723c */ /* 0x000fe20000001834 */
[----:B-1----:R-:W-:-:S07]  /*8140*/  FFMA.FTZ R5, R149, c[0x0][0x2d0], -R2 ;  /* 0x0000b40095057a23 */ /* 0x002fce0000010802 */
[C---:B-----5:R-:W-:Y:S01]  /*8150*/  HMMA.16816.F32 R48, R8.reuse, R16, R48 ;  /* 0x000000100830723c */ /* 0x060fe20000001830 */
[----:B------:R1:W-:Y:S07]  /*8160*/  MUFU.EX2 R170, R5 ;  /* 0x0000000500aa7308 */ /* 0x0003ee0000000800 */
[----:B------:R-:W-:Y:S01]  /*8170*/  HMMA.16816.F32 R44, R8, R18, R44 ;  /* 0x00000012082c723c */ /* 0x000fe2000000182c */
[----:B------:R-:W-:-:S07]  /*8180*/  FFMA.FTZ R34, R153, c[0x0][0x2d0], -R2 ;  /* 0x0000b40099227a23 */ /* 0x000fce0000010802 */
[----:B------:R-:W-:Y:S01]  /*8190*/  HMMA.16816.F32 R136, R8, R12, R40 ;  /* 0x0000000c0888723c */ /* 0x000fe20000001828 */
[----:B-1----:R-:W-:-:S04]  /*81a0*/  FFMA.FTZ R5, R148, c[0x0][0x2d0], -R2 ;  /* 0x0000b40094057a23 */ /* 0x002fc80000010802 */
[----:B------:R1:W2:Y:S03]  /*81b0*/  MUFU.EX2 R171, R5 ;  /* 0x0000000500ab7308 */ /* 0x0002a60000000800 */
[----:B------:R-:W-:Y:S01]  /*81c0*/  HMMA.16816.F32 R124, R8, R14, R28 ;  /* 0x0000000e087c723c */ /* 0x000fe2000000181c */
[----:B-1----:R-:W-:Y:S02]  /*81d0*/  FFMA.FTZ R5, R143, c[0x0][0x2d0], -R0 ;  /* 0x0000b4008f057a23 */ /* 0x002fe40000010800 */
[----:B------:R-:W3:Y:S04]  /*81e0*/  LDL R143, [R1+0x48] ;  /* 0x00004800018f7983 */ /* 0x000ee80000100800 */
[--C-:B------:R-:W-:Y:S01]  /*81f0*/  FFMA.FTZ R30, R167, c[0x0][0x2d0], -R4.reuse ;  /* 0x0000b400a71e7a23 */ /* 0x100fe20000010804 */
[----:B------:R1:W-:Y:S01]  /*8200*/  MUFU.EX2 R68, R5 ;  /* 0x0000000500447308 */ /* 0x0003e20000000800 */
[--C-:B------:R-:W-:Y:S01]  /*8210*/  FFMA.FTZ R29, R166, c[0x0][0x2d0], -R4.reuse ;  /* 0x0000b400a61d7a23 */ /* 0x100fe20000010804 */
[----:B--2---:R-:W-:Y:S01]  /*8220*/  F2FP.PACK_AB R6, R171, R170 ;  /* 0x000000aaab06723e */ /* 0x004fe200000000ff */
[--C-:B------:R-:W-:Y:S01]  /*8230*/  FFMA.FTZ R28, R165, c[0x0][0x2d0], -R4.reuse ;  /* 0x0000b400a51c7a23 */ /* 0x100fe20000010804 */
[----:B------:R-:W-:Y:S01]  /*8240*/  IADD3 R202, R202, -0x2, RZ ;  /* 0xfffffffecaca7810 */ /* 0x000fe20007ffe0ff */
[----:B------:R-:W-:Y:S01]  /*8250*/  FFMA.FTZ R10, R164, c[0x0][0x2d0], -R4 ;  /* 0x0000b400a40a7a23 */ /* 0x000fe20000010804 */
[----:B------:R-:W-:Y:S01]  /*8260*/  F2FP.PACK_AB R4, R169, R168 ;  /* 0x000000a8a904723e */ /* 0x000fe200000000ff */
[----:B------:R-:W-:Y:S01]  /*8270*/  FFMA.FTZ R35, R152, c[0x0][0x2d0], -R2 ;  /* 0x0000b40098237a23 */ /* 0x000fe20000010802 */
[----:B------:R-:W-:Y:S01]  /*8280*/  MUFU.EX2 R30, R30 ;  /* 0x0000001e001e7308 */ /* 0x000fe20000000800 */
[----:B------:R-:W-:-:S02]  /*8290*/  FADD.FTZ R2, R224, R222 ;  /* 0x000000dee0027221 */ /* 0x000fc40000010000 */
[--C-:B------:R-:W-:Y:S02]  /*82a0*/  FFMA.FTZ R9, R163, c[0x0][0x2d0], -R3.reuse ;  /* 0x0000b400a3097a23 */ /* 0x100fe40000010803 */
[--C-:B------:R-:W-:Y:S02]  /*82b0*/  FFMA.FTZ R8, R162, c[0x0][0x2d0], -R3.reuse ;  /* 0x0000b400a2087a23 */ /* 0x100fe40000010803 */
[--C-:B------:R-:W-:Y:S01]  /*82c0*/  FFMA.FTZ R11, R161, c[0x0][0x2d0], -R3.reuse ;  /* 0x0000b400a10b7a23 */ /* 0x100fe20000010803 */
[----:B------:R-:W-:Y:S01]  /*82d0*/  MUFU.EX2 R32, R32 ;  /* 0x0000002000207308 */ /* 0x000fe20000000800 */
[----:B-1----:R-:W-:Y:S01]  /*82e0*/  FFMA.FTZ R5, R142, c[0x0][0x2d0], -R0 ;  /* 0x0000b4008e057a23 */ /* 0x002fe20000010800 */
[----:B------:R-:W-:Y:S01]  /*82f0*/  MOV R142, c[0x0][0x2c4] ;  /* 0x0000b100008e7a02 */ /* 0x000fe20000000f00 */
[----:B------:R-:W-:Y:S02]  /*8300*/  FFMA.FTZ R31, R160, c[0x0][0x2d0], -R3 ;  /* 0x0000b400a01f7a23 */ /* 0x000fe40000010803 */
[----:B------:R-:W-:Y:S01]  /*8310*/  FADD.FTZ R3, R227, R226 ;  /* 0x000000e2e3037221 */ /* 0x000fe20000010000 */
[----:B------:R-:W-:Y:S01]  /*8320*/  ISETP.NE.AND P1, PT, R142, 0x1, PT ;  /* 0x000000018e00780c */ /* 0x000fe20003f25270 */
[----:B------:R-:W-:Y:S01]  /*8330*/  FADD.FTZ R2, R225, R2 ;  /* 0x00000002e1027221 */ /* 0x000fe20000010000 */
[----:B------:R1:W-:Y:S01]  /*8340*/  MUFU.EX2 R73, R5 ;  /* 0x0000000500497308 */ /* 0x0003e20000000800 */
[----:B------:R-:W-:-:S02]  /*8350*/  FADD.FTZ R3, R229, R3 ;  /* 0x00000003e5037221 */ /* 0x000fc40000010000 */
[----:B------:R-:W-:Y:S02]  /*8360*/  FADD.FTZ R2, R238, R2 ;  /* 0x00000002ee027221 */ /* 0x000fe40000010000 */
[----:B------:R-:W-:-:S03]  /*8370*/  FADD.FTZ R3, R242, R3 ;  /* 0x00000003f2037221 */ /* 0x000fc60000010000 */
[----:B------:R-:W2:Y:S01]  /*8380*/  MUFU.EX2 R29, R29 ;  /* 0x0000001d001d7308 */ /* 0x000ea20000000800 */
[----:B------:R-:W-:Y:S02]  /*8390*/  FADD.FTZ R3, R245, R3 ;  /* 0x00000003f5037221 */ /* 0x000fe40000010000 */
[----:B-1----:R-:W-:-:S05]  /*83a0*/  FFMA.FTZ R5, R141, c[0x0][0x2d0], -R0 ;  /* 0x0000b4008d057a23 */ /* 0x002fca0000010800 */
[----:B------:R-:W1:Y:S01]  /*83b0*/  MUFU.EX2 R33, R33 ;  /* 0x0000002100217308 */ /* 0x000e620000000800 */
[----:B--2---:R-:W-:-:S07]  /*83c0*/  F2FP.PACK_AB R144, R29, R30 ;  /* 0x0000001e1d90723e */ /* 0x004fce00000000ff */
[----:B------:R2:W-:Y:S08]  /*83d0*/  MUFU.EX2 R74, R5 ;  /* 0x00000005004a7308 */ /* 0x0005f00000000800 */
[----:B------:R-:W-:Y:S01]  /*83e0*/  MUFU.EX2 R28, R28 ;  /* 0x0000001c001c7308 */ /* 0x000fe20000000800 */
[----:B-1----:R-:W-:Y:S01]  /*83f0*/  F2FP.PACK_AB R148, R33, R32 ;  /* 0x000000202194723e */ /* 0x002fe200000000ff */
[----:B--2---:R-:W-:-:S06]  /*8400*/  FFMA.FTZ R5, R140, c[0x0][0x2d0], -R0 ;  /* 0x0000b4008c057a23 */ /* 0x004fcc0000010800 */
[----:B------:R-:W-:Y:S08]  /*8410*/  MUFU.EX2 R34, R34 ;  /* 0x0000002200227308 */ /* 0x000ff00000000800 */
[----:B------:R1:W2:Y:S08]  /*8420*/  MUFU.EX2 R75, R5 ;  /* 0x00000005004b7308 */ /* 0x0002b00000000800 */
[----:B------:R-:W-:Y:S01]  /*8430*/  MUFU.EX2 R31, R31 ;  /* 0x0000001f001f7308 */ /* 0x000fe20000000800 */
[----:B-1----:R-:W-:-:S07]  /*8440*/  F2FP.PACK_AB R5, R73, R68 ;  /* 0x000000444905723e */ /* 0x002fce00000000ff */
[----:B------:R-:W1:Y:S01]  /*8450*/  MUFU.EX2 R35, R35 ;  /* 0x0000002300237308 */ /* 0x000e620000000800 */
[----:B--2---:R-:W-:-:S07]  /*8460*/  F2FP.PACK_AB R7, R75, R74 ;  /* 0x0000004a4b07723e */ /* 0x004fce00000000ff */
[C---:B------:R-:W-:Y:S01]  /*8470*/  HMMA.16816.F32 R40, R4.reuse, R24, R128 ;  /* 0x000000180428723c */ /* 0x040fe20000001880 */
[----:B------:R-:W2:Y:S07]  /*8480*/  LDSM.16.MT88.4 R128, [R186+0x2000] ;  /* 0x00200000ba80783b */ /* 0x000eae0000004200 */
[----:B------:R-:W-:Y:S01]  /*8490*/  HMMA.16816.F32 R24, R4, R26, R120 ;  /* 0x0000001a0418723c */ /* 0x000fe20000001878 */
[----:B-1----:R-:W-:-:S07]  /*84a0*/  F2FP.PACK_AB R150, R35, R34 ;  /* 0x000000222396723e */ /* 0x002fce00000000ff */
[C---:B------:R-:W-:Y:S01]  /*84b0*/  HMMA.16816.F32 R108, R4.reuse, R20, R92 ;  /* 0x00000014046c723c */ /* 0x040fe2000000185c */
[----:B------:R-:W1:Y:S07]  /*84c0*/  MUFU.EX2 R20, R10 ;  /* 0x0000000a00147308 */ /* 0x000e6e0000000800 */
[C---:B------:R-:W-:Y:S08]  /*84d0*/  HMMA.16816.F32 R84, R4.reuse, R22, R84 ;  /* 0x000000160454723c */ /* 0x040ff00000001854 */
[----:B------:R-:W-:Y:S01]  /*84e0*/  HMMA.16816.F32 R80, R4, R16, R80 ;  /* 0x000000100450723c */ /* 0x000fe20000001850 */
[----:B------:R-:W4:Y:S01]  /*84f0*/  MUFU.EX2 R17, R11 ;  /* 0x0000000b00117308 */ /* 0x000f220000000800 */
[----:B-1----:R-:W-:-:S06]  /*8500*/  F2FP.PACK_AB R146, R20, R28 ;  /* 0x0000001c1492723e */ /* 0x002fcc00000000ff */
[C---:B------:R-:W-:Y:S01]  /*8510*/  HMMA.16816.F32 R64, R4.reuse, R18, R64 ;  /* 0x000000120440723c */ /* 0x040fe20000001840 */
[----:B------:R-:W-:Y:S07]  /*8520*/  MUFU.EX2 R19, R9 ;  /* 0x0000000900137308 */ /* 0x000fee0000000800 */
[----:B------:R-:W-:Y:S01]  /*8530*/  HMMA.16816.F32 R60, R4, R12, R60 ;  /* 0x0000000c043c723c */ /* 0x000fe2000000183c */
[----:B------:R1:W5:Y:S01]  /*8540*/  MUFU.EX2 R18, R8 ;  /* 0x0000000800127308 */ /* 0x0003620000000800 */
[----:B----4-:R-:W-:-:S05]  /*8550*/  F2FP.PACK_AB R147, R31, R17 ;  /* 0x000000111f93723e */ /* 0x010fca00000000ff */
[----:B------:R-:W-:Y:S01]  /*8560*/  FADD.FTZ R12, R223, R220 ;  /* 0x000000dcdf0c7221 */ /* 0x000fe20000010000 */
[----:B------:R-:W-:Y:S07]  /*8570*/  HMMA.16816.F32 R36, R4, R14, R36 ;  /* 0x0000000e0424723c */ /* 0x000fee0000001824 */
[--C-:B------:R-:W-:Y:S02]  /*8580*/  FFMA.FTZ R4, R159, c[0x0][0x2d0], -R0.reuse ;  /* 0x0000b4009f047a23 */ /* 0x100fe40000010800 */
[--C-:B------:R-:W-:Y:S01]  /*8590*/  FFMA.FTZ R5, R158, c[0x0][0x2d0], -R0.reuse ;  /* 0x0000b4009e057a23 */ /* 0x100fe20000010800 */
[----:B-1----:R-:W1:Y:S01]  /*85a0*/  LDSM.16.MT88.4 R8, [R188+0x2000] ;  /* 0x00200000bc08783b */ /* 0x002e620000004200 */
[--C-:B------:R-:W-:Y:S01]  /*85b0*/  FFMA.FTZ R6, R157, c[0x0][0x2d0], -R0.reuse ;  /* 0x0000b4009d067a23 */ /* 0x100fe20000010800 */
[----:B------:R4:W-:Y:S01]  /*85c0*/  MUFU.EX2 R16, R4 ;  /* 0x0000000400107308 */ /* 0x0009e20000000800 */
[----:B------:R-:W-:Y:S01]  /*85d0*/  FFMA.FTZ R7, R156, c[0x0][0x2d0], -R0 ;  /* 0x0000b4009c077a23 */ /* 0x000fe20000010800 */
[----:B-----5:R-:W-:Y:S01]  /*85e0*/  F2FP.PACK_AB R145, R18, R19 ;  /* 0x000000131291723e */ /* 0x020fe200000000ff */
[----:B------:R-:W-:-:S04]  /*85f0*/  FADD.FTZ R0, R219, R218 ;  /* 0x000000dadb007221 */ /* 0x000fc80000010000 */
[----:B------:R-:W-:Y:S01]  /*8600*/  FADD.FTZ R0, R221, R0 ;  /* 0x00000000dd007221 */ /* 0x000fe20000010000 */
[----:B------:R5:W-:Y:S01]  /*8610*/  MUFU.EX2 R13, R7 ;  /* 0x00000007000d7308 */ /* 0x000be20000000800 */
[----:B------:R-:W-:Y:S02]  /*8620*/  HMMA.16816.F32 R88, R144, R96, R88 ;  /* 0x000000609058723c */ /* 0x000fe40000001858 */
[----:B------:R-:W-:Y:S02]  /*8630*/  FADD.FTZ R0, R234, R0 ;  /* 0x00000000ea007221 */ /* 0x000fe40000010000 */
[----:B----4-:R-:W-:-:S03]  /*8640*/  FADD.FTZ R4, R233, R12 ;  /* 0x0000000ce9047221 */ /* 0x010fc60000010000 */
[----:B------:R4:W2:Y:S01]  /*8650*/  MUFU.EX2 R15, R5 ;  /* 0x00000005000f7308 */ /* 0x0008a20000000800 */
[----:B------:R-:W-:Y:S01]  /*8660*/  MOV R12, c[0x0][0x32c] ;  /* 0x0000cb00000c7a02 */ /* 0x000fe20000000f00 */
[C---:B------:R-:W-:Y:S03]  /*8670*/  HMMA.16816.F32 R100, R144.reuse, R98, R76 ;  /* 0x000000629064723c */ /* 0x040fe6000000184c */
[----:B------:R-:W-:Y:S01]  /*8680*/  ISETP.GE.AND P0, PT, R12, 0x1, PT ;  /* 0x000000010c00780c */ /* 0x000fe20003f06270 */
[----:B-----5:R-:W-:Y:S02]  /*8690*/  FADD.FTZ R7, R230, R2 ;  /* 0x00000002e6077221 */ /* 0x020fe40000010000 */
[----:B------:R5:W1:Y:S02]  /*86a0*/  MUFU.EX2 R14, R6 ;  /* 0x00000006000e7308 */ /* 0x000a640000000800 */
[----:B------:R-:W-:Y:S01]  /*86b0*/  HMMA.16816.F32 R104, R144, R112, R56 ;  /* 0x000000709068723c */ /* 0x000fe20000001838 */
[----:B----4-:R-:W-:Y:S01]  /*86c0*/  FADD.FTZ R5, R235, R4 ;  /* 0x00000004eb057221 */ /* 0x010fe20000010000 */
[----:B--2---:R-:W-:Y:S01]  /*86d0*/  F2FP.PACK_AB R149, R15, R16 ;  /* 0x000000100f95723e */ /* 0x004fe200000000ff */
[----:B------:R-:W-:-:S05]  /*86e0*/  FADD.FTZ R4, R250, R3 ;  /* 0x00000003fa047221 */ /* 0x000fca0000010000 */
[C---:B------:R-:W-:Y:S01]  /*86f0*/  HMMA.16816.F32 R116, R144.reuse, R114, R52 ;  /* 0x000000729074723c */ /* 0x040fe20000001834 */
[----:B------:R-:W-:Y:S02]  /*8700*/  FADD.FTZ R5, R231, R5 ;  /* 0x00000005e7057221 */ /* 0x000fe40000010000 */
[----:B------:R-:W-:Y:S02]  /*8710*/  FADD.FTZ R3, R244, R7 ;  /* 0x00000007f4037221 */ /* 0x000fe40000010000 */
[----:B-----5:R-:W-:Y:S01]  /*8720*/  FADD.FTZ R6, R228, R0 ;  /* 0x00000000e4067221 */ /* 0x020fe20000010000 */
[----:B-1----:R-:W-:Y:S01]  /*8730*/  F2FP.PACK_AB R151, R13, R14 ;  /* 0x0000000e0d97723e */ /* 0x002fe200000000ff */
        /* <DEDUP_REMOVED lines=26> */
[----:B------:R-:W-:Y:S03]  /*88e0*/  HMMA.16816.F32 R108, R148, R112, R108 ;  /* 0x00000070946c723c */ /* 0x000fe6000000186c */
[----:B------:R-:W-:-:S04]  /*88f0*/  FADD.FTZ R5, R19, R5 ;  /* 0x0000000513057221 */ /* 0x000fc80000010000 */
[----:B------:R-:W-:Y:S01]  /*8900*/  FADD.FTZ R5, R18, R5 ;  /* 0x0000000512057221 */ /* 0x000fe20000010000 */
[C---:B------:R-:W-:Y:S08]  /*8910*/  HMMA.16816.F32 R124, R148.reuse, R128, R80 ;  /* 0x00000080947c723c */ /* 0x040ff00000001850 */
[C---:B------:R-:W-:Y:S08]  /*8920*/  HMMA.16816.F32 R96, R148.reuse, R98, R24 ;  /* 0x000000629460723c */ /* 0x040ff00000001818 */
[C---:B------:R-:W-:Y:S08]  /*8930*/  HMMA.16816.F32 R112, R148.reuse, R114, R84 ;  /* 0x000000729470723c */ /* 0x040ff00000001854 */
[----:B------:R-:W-:Y:S01]  /*8940*/  HMMA.16816.F32 R128, R148, R130, R64 ;  /* 0x000000829480723c */ /* 0x000fe20000001840 */
[----:B---3--:R-:W-:Y:S01]  /*8950*/  @P1 IMAD.HI.U32 R2, R143, c[0x0][0x2c8], RZ ;  /* 0x0000b2008f021a27 */ /* 0x008fe200078e00ff */
[----:B------:R-:W-:-:S06]  /*8960*/  MOV R0, R143 ;  /* 0x0000008f00007202 */ /* 0x000fcc0000000f00 */
[----:B------:R-:W-:Y:S01]  /*8970*/  HMMA.16816.F32 R140, R148, R8, R60 ;  /* 0x00000008948c723c */ /* 0x000fe2000000183c */
[----:B------:R-:W-:-:S04]  /*8980*/  @P1 SHF.R.U32.HI R0, RZ, c[0x0][0x2cc], R2 ;  /* 0x0000b300ff001a19 */ /* 0x000fc80000011602 */
[----:B------:R-:W-:Y:S01]  /*8990*/  IADD3 R2, R252, R0, RZ ;  /* 0x00000000fc027210 */ /* 0x000fe20007ffe0ff */
[----:B------:R-:W-:Y:S02]  /*89a0*/  FADD.FTZ R0, R240, R6 ;  /* 0x00000006f0007221 */ /* 0x000fe40000010000 */
[----:B------:R-:W-:Y:S02]  /*89b0*/  HMMA.16816.F32 R148, R148, R10, R36 ;  /* 0x0000000a9494723c */ /* 0x000fe40000001824 */
        /* <DEDUP_REMOVED lines=31> */
[----:B------:R-:W-:Y:S01]  /*8bb0*/  FADD.FTZ R4, R14, R4 ;  /* 0x000000040e047221 */ /* 0x000fe20000010000 */
[----:B------:R-:W-:Y:S01]  /*8bc0*/  STL [R1+0x4], R6 ;  /* 0x0000040601007387 */ /* 0x000fe20000100800 */
[----:B------:R-:W-:-:S03]  /*8bd0*/  FADD.FTZ R3, R35, R5 ;  /* 0x0000000523037221 */ /* 0x000fc60000010000 */
[----:B------:R1:W-:Y:S04]  /*8be0*/  STL [R1+0x8], R0 ;  /* 0x0000080001007387 */ /* 0x0003e80000100800 */
[----:B------:R2:W-:Y:S01]  /*8bf0*/  STL [R1+0xc], R3 ;  /* 0x00000c0301007387 */ /* 0x0005e20000100800 */
[----:B-1----:R-:W-:Y:S01]  /*8c00*/  FADD.FTZ R0, R13, R4 ;  /* 0x000000040d007221 */ /* 0x002fe20000010000 */
[----:B--2---:R-:W-:-:S04]  /*8c10*/  IADD3 R3, R2, c[0x0][0x328], RZ ;  /* 0x0000ca0002037a10 */ /* 0x004fc80007ffe0ff */
[----:B------:R1:W-:Y:S01]  /*8c20*/  STL [R1+0x10], R0 ;  /* 0x0000100001007387 */ /* 0x0003e20000100800 */
[----:B------:R-:W-:Y:S05]  /*8c30*/  @!P0 BRA `(.L_x_654) ;  /* 0x0000013000008947 */ /* 0x000fea0003800000 */
[C---:B------:R-:W-:Y:S01]  /*8c40*/  ISETP.GT.AND P0, PT, R2.reuse, RZ, PT ;  /* 0x000000ff0200720c */ /* 0x040fe20003f04270 */
[----:B------:R-:W-:Y:S01]  /*8c50*/  BSSY B0, `(.L_x_655) ;  /* 0x000000e000007945 */ /* 0x000fe20003800000 */
[----:B-1----:R-:W-:-:S11]  /*8c60*/  IADD3 R0, R2, -0x1, RZ ;  /* 0xffffffff02007810 */ /* 0x002fd60007ffe0ff */
[----:B------:R-:W-:Y:S05]  /*8c70*/  @P0 BRA `(.L_x_656) ;  /* 0x0000007000000947 */ /* 0x000fea0003800000 */
[----:B------:R-:W-:-:S05]  /*8c80*/  IMAD.MOV.U32 R0, RZ, RZ, 0x1 ;  /* 0x00000001ff007424 */ /* 0x000fca00078e00ff */
[----:B------:R-:W-:Y:S01]  /*8c90*/  ISETP.NE.AND P0, PT, R0, c[0x0][0x32c], PT ;  /* 0x0000cb0000007a0c */ /* 0x000fe20003f05270 */
[----:B------:R-:W-:-:S12]  /*8ca0*/  IMAD.MOV R0, RZ, RZ, -R2 ;  /* 0x000000ffff007224 */ /* 0x000fd800078e0a02 */
[----:B------:R-:W-:-:S05]  /*8cb0*/  @P0 IMAD.HI.U32 R2, R0, c[0x0][0x330], RZ ;  /* 0x0000cc0000020a27 */ /* 0x000fca00078e00ff */
[----:B------:R-:W-:-:S04]  /*8cc0*/  @P0 SHF.R.U32.HI R0, RZ, c[0x0][0x334], R2 ;  /* 0x0000cd00ff000a19 */ /* 0x000fc80000011602 */
[----:B------:R-:W-:Y:S01]  /*8cd0*/  LOP3.LUT R0, RZ, R0, RZ, 0x33, !PT ;  /* 0x00000000ff007212 */ /* 0x000fe200078e33ff */
[----:B------:R-:W-:Y:S05]  /*8ce0*/  BRA `(.L_x_657) ;  /* 0x0000004000007947 */ /* 0x000fea0003800000 */
.L_x_656:
[----:B------:R-:W-:-:S04]  /*8cf0*/  MOV R2, 0x1 ;  /* 0x0000000100027802 */ /* 0x000fc80000000f00 */
[----:B------:R-:W-:-:S13]  /*8d00*/  ISETP.NE.AND P0, PT, R2, c[0x0][0x32c], PT ;  /* 0x0000cb0002007a0c */ /* 0x000fda0003f05270 */
[----:B------:R-:W-:-:S05]  /*8d10*/  @P0 IMAD.HI.U32 R2, R0, c[0x0][0x330], RZ ;  /* 0x0000cc0000020a27 */ /* 0x000fca00078e00ff */
[----:B------:R-:W-:Y:S02]  /*8d20*/  @P0 SHF.R.U32.HI R0, RZ, c[0x0][0x334], R2 ;  /* 0x0000cd00ff000a19 */ /* 0x000fe40000011602 */
.L_x_657:
[----:B------:R-:W-:Y:S05]  /*8d30*/  BSYNC B0 ;  /* 0x0000000000007941 */ /* 0x000fea0003800000 */
.L_x_655:
[----:B------:R-:W-:-:S05]  /*8d40*/  MOV R2, c[0x0][0x32c] ;  /* 0x0000cb0000027a02 */ /* 0x000fca0000000f00 */
[----:B------:R-:W-:-:S05]  /*8d50*/  IMAD R0, R0, R2, c[0x0][0x32c] ;  /* 0x0000cb0000007624 */ /* 0x000fca00078e0202 */
[----:B------:R-:W-:-:S04]  /*8d60*/  IMNMX R3, R3, R0, PT ;  /* 0x0000000003037217 */ /* 0x000fc80003800200 */
.L_x_654:
[----:B------:R-:W2:Y:S01]  /*8d70*/  LDL R2, [R1+0x14] ;  /* 0x0000140001027983 */ /* 0x000ea20000100800 */
[----:B------:R-:W-:-:S05]  /*8d80*/  IMAD.HI R3, R3, 0x66666667, RZ ;  /* 0x6666666703037827 */ /* 0x000fca00078e02ff */
[----:B-1----:R-:W-:-:S04]  /*8d90*/  SHF.R.U32.HI R0, RZ, 0x1f, R3 ;  /* 0x0000001fff007819 */ /* 0x002fc80000011603 */
        /* <DEDUP_REMOVED lines=9> */
.L_x_689:
[----:B------:R-:W2:Y:S01]  /*8e30*/  LDL R0, [R1+0x14] ;  /* 0x0000140001007983 */ /* 0x000ea20000100800 */
[----:B------:R-:W-:Y:S04]  /*8e40*/  DEPBAR.LE SB0, 0x0 ;  /* 0x000080000000791a */ /* 0x000fe80000000000 */
[----:B------:R-:W-:Y:S01]  /*8e50*/  WARPSYNC 0xffffffff ;  /* 0xffffffff00007948 */ /* 0x000fe20003800000 */
[----:B------:R-:W-:Y:S06]  /*8e60*/  BAR.SYNC.DEFER_BLOCKING 0x0 ;  /* 0x0000000000007b1d */ /* 0x000fec0000010000 */
[----:B------:R3:W4:Y:S01]  /*8e70*/  LDSM.16.M88.4 R80, [R191] ;  /* 0x00000000bf50783b */ /* 0x0007220000000200 */
[----:B------:R-:W-:Y:S03]  /*8e80*/  BSSY B0, `(.L_x_659) ;  /* 0x0000040000007945 */ /* 0x000fe60003800000 */
        /* <DEDUP_REMOVED lines=13> */
[----:B--2---:R-:W-:-:S13]  /*8f60*/  ISETP.GT.AND P0, PT, R0, R202, PT ;  /* 0x000000ca0000720c */ /* 0x004fda0003f04270 */
[----:B------:R-:W-:-:S05]  /*8f70*/  @P0 BRA `(.L_x_660) ;  /* 0x0000030000000947 */ /* 0x000fca0003800000 */
[----:B-1-34-:R-:W-:Y:S01]  /*8f80*/  IMAD.WIDE.U32 R2, R214, c[0x0][0x208], RZ ;  /* 0x00008200d6027a25 */ /* 0x01afe200078e00ff */
[----:B------:R-:W-:Y:S01]  /*8f90*/  SHF.R.S32.HI R0, RZ, 0x1f, R214 ;  /* 0x0000001fff007819 */ /* 0x000fe200000114d6 */
[----:B------:R-:W2:Y:S02]  /*8fa0*/  LDL.64 R4, [R1+0x38] ;  /* 0x0000380001047983 */ /* 0x000ea40000100a00 */
[----:B------:R-:W-:Y:S02]  /*8fb0*/  IMAD.SHL.U32 R15, R201, 0x2, RZ ;  /* 0x00000002c90f7824 */ /* 0x000fe400078e00ff */
[----:B------:R-:W-:Y:S02]  /*8fc0*/  IMAD R0, R0, c[0x0][0x208], RZ ;  /* 0x0000820000007a24 */ /* 0x000fe400078e02ff */
[----:B------:R-:W3:Y:S02]  /*8fd0*/  LDL R6, [R1+0x44] ;  /* 0x0000440001067983 */ /* 0x000ee40000100800 */
[----:B------:R-:W-:Y:S04]  /*8fe0*/  IMAD R0, R214, c[0x0][0x20c], R0 ;  /* 0x00008300d6007a24 */ /* 0x000fe800078e0200 */
[----:B------:R-:W-:Y:S01]  /*8ff0*/  IMAD.IADD R3, R3, 0x1, R0 ;  /* 0x0000000103037824 */ /* 0x000fe200078e0200 */
[----:B------:R-:W-:Y:S03]  /*9000*/  SHF.R.S32.HI R0, RZ, 0x1f, R212 ;  /* 0x0000001fff007819 */ /* 0x000fe600000114d4 */
[----:B------:R-:W-:Y:S04]  /*9010*/  IMAD.WIDE.U32 R2, R212, c[0x0][0x218], R2 ;  /* 0x00008600d4027a25 */ /* 0x000fe800078e0002 */
[----:B------:R-:W-:Y:S01]  /*9020*/  IMAD R0, R0, c[0x0][0x218], RZ ;  /* 0x0000860000007a24 */ /* 0x000fe200078e02ff */
[----:B--2---:R-:W-:Y:S03]  /*9030*/  IADD3 R2, P1, R4, R2, RZ ;  /* 0x0000000204027210 */ /* 0x004fe60007f3e0ff */
[----:B------:R-:W-:Y:S01]  /*9040*/  IMAD R4, R212, c[0x0][0x21c], R0 ;  /* 0x00008700d4047a24 */ /* 0x000fe200078e0200 */
[----:B------:R-:W-:Y:S02]  /*9050*/  SHF.R.S32.HI R5, RZ, 0x1f, R201 ;  /* 0x0000001fff057819 */ /* 0x000fe400000114c9 */
[----:B------:R-:W-:Y:S02]  /*9060*/  LEA R0, P0, R2, c[0x0][0x1f8], 0x1 ;  /* 0x00007e0002007a11 */ /* 0x000fe400078008ff */
[----:B---3--:R-:W-:Y:S02]  /*9070*/  IADD3.X R3, R6, R3, R4, P1, !PT ;  /* 0x0000000306037210 */ /* 0x008fe40000ffe404 */
[----:B------:R-:W-:Y:S02]  /*9080*/  SHF.L.U64.HI R5, R201, 0x1, R5 ;  /* 0x00000001c9057819 */ /* 0x000fe40000010205 */
[----:B------:R-:W-:Y:S01]  /*9090*/  LEA.HI.X R4, R2, c[0x0][0x1fc], R3, 0x1, P0 ;  /* 0x00007f0002047a11 */ /* 0x000fe200000f0c03 */
[----:B------:R-:W-:-:S05]  /*90a0*/  BRA.DIV ~URZ, `(.L_x_661) ;  /* 0x000150a27f007947 */ /* 0x000fca000b800000 */
[----:B------:R1:W2:Y:S02]  /*90b0*/  SHFL.IDX PT, R7, R4, RZ, 0x181f ;  /* 0x00181fff04077589 */ /* 0x0002a400000e0000 */
.L_x_829:
[----:B------:R-:W-:-:S05]  /*90c0*/  BRA.DIV ~URZ, `(.L_x_662) ;  /* 0x000150f27f007947 */ /* 0x000fca000b800000 */
[----:B------:R-:W3:Y:S04]  /*90d0*/  SHFL.IDX PT, R2, R0, RZ, 0x181f ;  /* 0x00181fff00027589 */ /* 0x000ee800000e0000 */
[----:B------:R-:W4:Y:S04]  /*90e0*/  SHFL.IDX PT, R3, R0, 0x1, 0x181f ;  /* 0x00381f0000037f89 */ /* 0x000f2800000e0000 */
[----:B------:R-:W5:Y:S04]  /*90f0*/  SHFL.IDX PT, R6, R0, 0x2, 0x181f ;  /* 0x00581f0000067f89 */ /* 0x000f6800000e0000 */
[----:B------:R-:W1:Y:S04]  /*9100*/  SHFL.IDX PT, R9, R4, 0x1, 0x181f ;  /* 0x00381f0004097f89 */ /* 0x000e6800000e0000 */
[----:B------:R-:W2:Y:S04]  /*9110*/  SHFL.IDX PT, R12, R0, 0x3, 0x181f ;  /* 0x00781f00000c7f89 */ /* 0x000ea800000e0000 */
[----:B------:R-:W2:Y:S04]  /*9120*/  SHFL.IDX PT, R14, R4, 0x2, 0x181f ;  /* 0x00581f00040e7f89 */ /* 0x000ea800000e0000 */
[----:B------:R-:W2:Y:S04]  /*9130*/  SHFL.IDX PT, R13, R4, 0x3, 0x181f ;  /* 0x00781f00040d7f89 */ /* 0x000ea800000e0000 */
[----:B------:R-:W2:Y:S04]  /*9140*/  SHFL.IDX PT, R0, R0, 0x4, 0x181f ;  /* 0x00981f0000007f89 */ /* 0x000ea800000e0000 */
[----:B-1----:R-:W1:Y:S01]  /*9150*/  SHFL.IDX PT, R4, R4, 0x4, 0x181f ;  /* 0x00981f0004047f89 */ /* 0x002e6200000e0000 */
[-C--:B---3--:R-:W-:Y:S02]  /*9160*/  IADD3 R10, P0, R2, R15.reuse, RZ ;  /* 0x0000000f020a7210 */ /* 0x088fe40007f1e0ff */
[-C--:B----4-:R-:W-:Y:S02]  /*9170*/  IADD3 R8, P2, R3, R15.reuse, RZ ;  /* 0x0000000f03087210 */ /* 0x090fe40007f5e0ff */
[-C--:B-----5:R-:W-:Y:S01]  /*9180*/  IADD3 R6, P1, R6, R15.reuse, RZ ;  /* 0x0000000f06067210 */ /* 0x0a0fe20007f3e0ff */
[--C-:B--2---:R-:W-:Y:S02]  /*9190*/  IMAD.X R11, R7, 0x1, R5.reuse, P0 ;  /* 0x00000001070b7824 */ /* 0x104fe400000e0605 */
[--C-:B------:R-:W-:Y:S01]  /*91a0*/  IMAD.X R9, R9, 0x1, R5.reuse, P2 ;  /* 0x0000000109097824 */ /* 0x100fe200010e0605 */
[----:B------:R-:W-:Y:S02]  /*91b0*/  IADD3 R2, P0, R12, R15, RZ ;  /* 0x0000000f0c027210 */ /* 0x000fe40007f1e0ff */
[----:B------:R2:W-:Y:S01]  /*91c0*/  LDGSTS.E.BYPASS.LTC128B.128 [R203+0x100], [R10.64], !P3 ;  /* 0x001000000acb7fae */ /* 0x0005e2000d901d46 */
[--C-:B------:R-:W-:Y:S03]  /*91d0*/  IMAD.X R7, R14, 0x1, R5.reuse, P1 ;  /* 0x000000010e077824 */ /* 0x100fe600008e0605 */
[----:B------:R2:W-:Y:S01]  /*91e0*/  LDGSTS.E.BYPASS.LTC128B.128 [R203+0x900], [R8.64], !P3 ;  /* 0x0090000008cb7fae */ /* 0x0005e2000d901d46 */
[----:B------:R-:W-:Y:S03]  /*91f0*/  IMAD.X R3, R13, 0x1, R5, P0 ;  /* 0x000000010d037824 */ /* 0x000fe600000e0605 */
[----:B------:R2:W-:Y:S04]  /*9200*/  LDGSTS.E.BYPASS.LTC128B.128 [R203+0x1100], [R6.64], !P3 ;  /* 0x0110000006cb7fae */ /* 0x0005e8000d901d46 */
[----:B------:R2:W-:Y:S02]  /*9210*/  LDGSTS.E.BYPASS.LTC128B.128 [R203+0x1900], [R2.64], !P3 ;  /* 0x0190000002cb7fae */ /* 0x0005e4000d901d46 */
.L_x_830:
[----:B--2---:R-:W-:Y:S04]  /*9220*/  IADD3 R2, P0, R0, R15, RZ ;  /* 0x0000000f00027210 */ /* 0x004fe80007f1e0ff */
[----:B-1----:R-:W-:Y:S05]  /*9230*/  IADD3.X R3, R4, R5, RZ, P0, !PT ;  /* 0x0000000504037210 */ /* 0x002fea00007fe4ff */
[----:B------:R-:W-:Y:S01]  /*9240*/  @!PT LDS RZ, [RZ] ;  /* 0x00000000fffff984 */ /* 0x000fe20000000800 */
[----:B------:R-:W-:Y:S01]  /*9250*/  @!PT LDS RZ, [RZ] ;  /* 0x00000000fffff984 */ /* 0x000fe20000000800 */
[----:B------:R-:W-:Y:S01]  /*9260*/  @!PT LDS RZ, [RZ] ;  /* 0x00000000fffff984 */ /* 0x000fe20000000800 */
[----:B------:R1:W-:Y:S04]  /*9270*/  LDGSTS.E.BYPASS.LTC128B.128 [R203+0x2100], [R2.64], !P3 ;  /* 0x0210000002cb7fae */ /* 0x0003e8000d901d46 */
.L_x_660:
[----:B-1-34-:R-:W-:Y:S05]  /*9280*/  BSYNC B0 ;  /* 0x0000000000007941 */ /* 0x01afea0003800000 */
.L_x_659:
[----:B------:R-:W0:Y:S01]  /*9290*/  LDGDEPBAR ;  /* 0x00000000000079af */ /* 0x000e220000000000 */
[----:B------:R-:W-:Y:S01]  /*92a0*/  WARPSYNC 0xffffffff ;  /* 0xffffffff00007948 */ /* 0x000fe20003800000 */
[-C--:B------:R-:W-:Y:S01]  /*92b0*/  HMMA.16816.F32 R4, R80, R16.reuse, RZ ;  /* 0x000000105004723c */ /* 0x080fe200000018ff */
[----:B------:R-:W-:Y:S05]  /*92c0*/  BSSY B0, `(.L_x_663) ;  /* 0x0000147000007945 */ /* 0x000fea0003800000 */
[----:B------:R-:W2:Y:S02]  /*92d0*/  LDL R233, [R1+0x14] ;  /* 0x0000140001e97983 */ /* 0x000ea40000100800 */
        /* <DEDUP_REMOVED lines=19> */
[----:B------:R-:W-:Y:S07]  /*9410*/  LDSM.16.M88.4 R152, [R192] ;  /* 0x00000000c098783b */ /* 0x000fee0000000200 */
[-C--:B------:R-:W-:Y:S08]  /*9420*/  HMMA.16816.F32 R4, R156, R160.reuse, R4 ;  /* 0x000000a09c04723c */ /* 0x080ff00000001804 */
[C---:B------:R-:W-:Y:S08]  /*9430*/  HMMA.16816.F32 R8, R164.reuse, R160, R8 ;  /* 0x000000a0a408723c */ /* 0x040ff00000001808 */
[-C--:B------:R-:W-:Y:S08]  /*9440*/  HMMA.16816.F32 R12, R164, R162.reuse, R12 ;  /* 0x000000a2a40c723c */ /* 0x080ff0000000180c */
[C---:B------:R-:W-:Y:S01]  /*9450*/  HMMA.16816.F32 R16, R156.reuse, R162, R16 ;  /* 0x000000a29c10723c */ /* 0x040fe20000001810 */
[----:B------:R-:W1:Y:S07]  /*9460*/  LDSM.16.M88.4 R160, [R190] ;  /* 0x00000000bea0783b */ /* 0x000e6e0000000200 */
        /* <DEDUP_REMOVED lines=20> */
[----:B------:R-:W5:Y:S03]  /*95b0*/  LDSM.16.M88.4 R156, [R190+0x1800] ;  /* 0x00180000be9c783b */ /* 0x000f660000000200 */
[----:B--2---:R-:W-:Y:S04]  /*95c0*/  ISETP.GT.AND P0, PT, R202, R233, PT ;  /* 0x000000e9ca00720c */ /* 0x004fe80003f04270 */
[-C--:B-1----:R-:W-:Y:S08]  /*95d0*/  HMMA.16816.F32 R4, R152, R160.reuse, R4 ;  /* 0x000000a09804723c */ /* 0x082ff00000001804 */
[C---:B---3--:R-:W-:Y:S08]  /*95e0*/  HMMA.16816.F32 R8, R168.reuse, R160, R8 ;  /* 0x000000a0a808723c */ /* 0x048ff00000001808 */
[-C--:B------:R-:W-:Y:S08]  /*95f0*/  HMMA.16816.F32 R12, R168, R162.reuse, R12 ;  /* 0x000000a2a80c723c */ /* 0x080ff0000000180c */
[C---:B------:R-:W-:Y:S01]  /*9600*/  HMMA.16816.F32 R16, R152.reuse, R162, R16 ;  /* 0x000000a29810723c */ /* 0x040fe20000001810 */
[----:B------:R-:W1:Y:S07]  /*9610*/  LDSM.16.M88.4 R160, [R190+0x2000] ;  /* 0x00200000bea0783b */ /* 0x000e6e0000000200 */
[-C--:B----4-:R-:W-:Y:S08]  /*9620*/  HMMA.16816.F32 R20, R152, R172.reuse, R20 ;  /* 0x000000ac9814723c */ /* 0x090ff00000001814 */
[C---:B------:R-:W-:Y:S08]  /*9630*/  HMMA.16816.F32 R24, R168.reuse, R172, R24 ;  /* 0x000000aca818723c */ /* 0x040ff00000001818 */
[-C--:B------:R-:W-:Y:S08]  /*9640*/  HMMA.16816.F32 R28, R168, R174.reuse, R28 ;  /* 0x000000aea81c723c */ /* 0x080ff0000000181c */
[C---:B------:R-:W-:Y:S01]  /*9650*/  HMMA.16816.F32 R32, R152.reuse, R174, R32 ;  /* 0x000000ae9820723c */ /* 0x040fe20000001820 */
[----:B------:R-:W2:Y:S07]  /*9660*/  LDSM.16.M88.4 R172, [R193] ;  /* 0x00000000c1ac783b */ /* 0x000eae0000000200 */
[-C--:B-----5:R-:W-:Y:S08]  /*9670*/  HMMA.16816.F32 R36, R152, R164.reuse, R36 ;  /* 0x000000a49824723c */ /* 0x0a0ff00000001824 */
[C---:B------:R-:W-:Y:S08]  /*9680*/  HMMA.16816.F32 R40, R168.reuse, R164, R40 ;  /* 0x000000a4a828723c */ /* 0x040ff00000001828 */
[-C--:B------:R-:W-:Y:S08]  /*9690*/  HMMA.16816.F32 R44, R168, R166.reuse, R44 ;  /* 0x000000a6a82c723c */ /* 0x080ff0000000182c */
[C---:B------:R-:W-:Y:S01]  /*96a0*/  HMMA.16816.F32 R48, R152.reuse, R166, R48 ;  /* 0x000000a69830723c */ /* 0x040fe20000001830 */
[----:B------:R-:W3:Y:S07]  /*96b0*/  LDSM.16.M88.4 R164, [R193+0x2000] ;  /* 0x00200000c1a4783b */ /* 0x000eee0000000200 */
[-C--:B------:R-:W-:Y:S08]  /*96c0*/  HMMA.16816.F32 R52, R152, R156.reuse, R52 ;  /* 0x0000009c9834723c */ /* 0x080ff00000001834 */
[C---:B------:R-:W-:Y:S08]  /*96d0*/  HMMA.16816.F32 R56, R168.reuse, R156, R56 ;  /* 0x0000009ca838723c */ /* 0x040ff00000001838 */
[-C--:B------:R-:W-:Y:S08]  /*96e0*/  HMMA.16816.F32 R60, R168, R158.reuse, R60 ;  /* 0x0000009ea83c723c */ /* 0x080ff0000000183c */
[C---:B------:R-:W-:Y:S08]  /*96f0*/  HMMA.16816.F32 R64, R152.reuse, R158, R64 ;  /* 0x0000009e9840723c */ /* 0x040ff00000001840 */
[-C--:B-1----:R-:W-:Y:S08]  /*9700*/  HMMA.16816.F32 R68, R152, R160.reuse, R68 ;  /* 0x000000a09844723c */ /* 0x082ff00000001844 */
[C---:B------:R-:W-:Y:S08]  /*9710*/  HMMA.16816.F32 R72, R168.reuse, R160, R72 ;  /* 0x000000a0a848723c */ /* 0x040ff00000001848 */
[-C--:B------:R-:W-:Y:S08]  /*9720*/  HMMA.16816.F32 R76, R168, R162.reuse, R76 ;  /* 0x000000a2a84c723c */ /* 0x080ff0000000184c */
[----:B------:R-:W-:Y:S08]  /*9730*/  HMMA.16816.F32 R80, R152, R162, R80 ;  /* 0x000000a29850723c */ /* 0x000ff00000001850 */
[-C--:B--2---:R-:W-:Y:S08]  /*9740*/  HMMA.16816.F32 R4, R172, R176.reuse, R4 ;  /* 0x000000b0ac04723c */ /* 0x084ff00000001804 */
[C---:B---3--:R-:W-:Y:S08]  /*9750*/  HMMA.16816.F32 R8, R164.reuse, R176, R8 ;  /* 0x000000b0a408723c */ /* 0x048ff00000001808 */
        /* <DEDUP_REMOVED lines=39> */
[-C--:B--2---:R-:W-:Y:S01]  /*99d0*/  HMMA.16816.F32 R52, R172, R4.reuse, R52 ;  /* 0x00000004ac34723c */ /* 0x084fe20000001834 */
[----:B------:R-:W-:Y:S04]  /*99e0*/  BAR.SYNC.DEFER_BLOCKING 0x0 ;  /* 0x0000000000007b1d */ /* 0x000fe80000010000 */
[----:B------:R-:W-:Y:S02]  /*99f0*/  FMUL.FTZ R2, R43, c[0x0][0x320] ;  /* 0x0000c8002b027a20 */ /* 0x000fe40000410000 */
[----:B------:R-:W-:Y:S01]  /*9a00*/  FMUL.FTZ R3, R42, c[0x0][0x320] ;  /* 0x0000c8002a037a20 */ /* 0x000fe20000410000 */
[C---:B------:R-:W-:Y:S01]  /*9a10*/  HMMA.16816.F32 R56, R164.reuse, R4, R56 ;  /* 0x00000004a438723c */ /* 0x040fe20000001838 */
[----:B------:R2:W2:Y:S03]  /*9a20*/  MUFU.TANH R207, R2 ;  /* 0x0000000200cf7308 */ /* 0x0004a60000002400 */
[----:B-1----:R-:W-:Y:S04]  /*9a30*/  FMUL.FTZ R0, R14, c[0x0][0x320] ;  /* 0x0000c8000e007a20 */ /* 0x002fe80000410000 */
[-C--:B------:R-:W-:Y:S03]  /*9a40*/  HMMA.16816.F32 R60, R164, R6.reuse, R60 ;  /* 0x00000006a43c723c */ /* 0x080fe6000000183c */
[----:B------:R1:W1:Y:S05]  /*9a50*/  MUFU.TANH R229, R0 ;  /* 0x0000000000e57308 */ /* 0x00026a0000002400 */
[C---:B------:R-:W-:Y:S05]  /*9a60*/  HMMA.16816.F32 R64, R172.reuse, R6, R64 ;  /* 0x00000006ac40723c */ /* 0x040fea0000001840 */
[----:B------:R3:W3:Y:S03]  /*9a70*/  MUFU.TANH R208, R3 ;  /* 0x0000000300d07308 */ /* 0x0006e60000002400 */
[-C--:B-----5:R-:W-:Y:S04]  /*9a80*/  HMMA.16816.F32 R68, R172, R8.reuse, R68 ;  /* 0x00000008ac44723c */ /* 0x0a0fe80000001844 */
[----:B--2---:R-:W-:Y:S04]  /*9a90*/  FMUL.FTZ R2, R59, c[0x0][0x320] ;  /* 0x0000c8003b027a20 */ /* 0x004fe80000410000 */
[----:B------:R-:W2:Y:S01]  /*9aa0*/  MUFU.TANH R204, R2 ;  /* 0x0000000200cc7308 */ /* 0x000ea20000002400 */
[C---:B------:R-:W-:Y:S04]  /*9ab0*/  HMMA.16816.F32 R72, R164.reuse, R8, R72 ;  /* 0x00000008a448723c */ /* 0x040fe80000001848 */
[----:B-1----:R-:W-:Y:S04]  /*9ac0*/  FMUL.FTZ R0, R15, c[0x0][0x320] ;  /* 0x0000c8000f007a20 */ /* 0x002fe80000410000 */
[-C--:B------:R-:W-:Y:S01]  /*9ad0*/  HMMA.16816.F32 R76, R164, R10.reuse, R76 ;  /* 0x0000000aa44c723c */ /* 0x080fe2000000184c */
[----:B------:R1:W1:Y:S03]  /*9ae0*/  MUFU.TANH R228, R0 ;  /* 0x0000000000e47308 */ /* 0x0002660000002400 */
[----:B---3--:R-:W-:Y:S04]  /*9af0*/  FMUL.FTZ R3, R58, c[0x0][0x320] ;  /* 0x0000c8003a037a20 */ /* 0x008fe80000410000 */
[----:B------:R-:W-:Y:S03]  /*9b00*/  HMMA.16816.F32 R80, R172, R10, R80 ;  /* 0x0000000aac50723c */ /* 0x000fe60000001850 */
[----:B------:R-:W3:Y:S01]  /*9b10*/  MUFU.TANH R183, R3 ;  /* 0x0000000300b77308 */ /* 0x000ee20000002400 */
[----:B-1----:R-:W-:Y:S09]  /*9b20*/  FMUL.FTZ R0, R16, c[0x0][0x320] ;  /* 0x0000c80010007a20 */ /* 0x002ff20000410000 */
        /* <DEDUP_REMOVED lines=124> */
[----:B--234-:R-:W-:Y:S01]  /*a2f0*/  IMAD.MOV.U32 R240, RZ, RZ, c[0x0][0x2b8] ;  /* 0x0000ae00fff07624 */ /* 0x01cfe200078e00ff */
[----:B------:R-:W2:Y:S01]  /*a300*/  LDL R239, [R1+0x20] ;  /* 0x0000200001ef7983 */ /* 0x000ea20000100800 */
[----:B------:R-:W-:Y:S01]  /*a310*/  IMAD.MOV.U32 R212, RZ, RZ, RZ ;  /* 0x000000ffffd47224 */ /* 0x000fe200078e00ff */
[----:B------:R-:W-:Y:S01]  /*a320*/  SHF.R.S32.HI R6, RZ, 0x1f, R201 ;  /* 0x0000001fff067819 */ /* 0x000fe200000114c9 */
[----:B------:R-:W-:Y:S01]  /*a330*/  IMAD.SHL.U32 R18, R201, 0x2, RZ ;  /* 0x00000002c9127824 */ /* 0x000fe200078e00ff */
[----:B------:R-:W-:Y:S01]  /*a340*/  ISETP.NE.AND P2, PT, R240, 0x1, PT ;  /* 0x00000001f000780c */ /* 0x000fe20003f45270 */
[----:B------:R-:W3:Y:S04]  /*a350*/  LDL R238, [R1+0x18] ;  /* 0x0000180001ee7983 */ /* 0x000ee80000100800 */
[----:B------:R-:W4:Y:S04]  /*a360*/  LDL.64 R236, [R1+0x30] ;  /* 0x0000300001ec7983 */ /* 0x000f280000100a00 */
[----:B------:R-:W5:Y:S04]  /*a370*/  LDL R233, [R1+0x40] ;  /* 0x0000400001e97983 */ /* 0x000f680000100800 */
[----:B------:R-:W4:Y:S04]  /*a380*/  LDL.64 R234, [R1+0x28] ;  /* 0x0000280001ea7983 */ /* 0x000f280000100a00 */
[----:B------:R-:W5:Y:S01]  /*a390*/  LDL R7, [R1+0x24] ;  /* 0x0000240001077983 */ /* 0x000f620000100800 */
[----:B--2---:R-:W-:Y:S05]  /*a3a0*/  IMAD R2, R202, 0x50, R239 ;  /* 0x00000050ca027824 */ /* 0x004fea00078e02ef */
[----:B---3--:R-:W-:Y:S02]  /*a3b0*/  IADD3 R2, R2, -0x50, R238 ;  /* 0xffffffb002027810 */ /* 0x008fe40007ffe0ee */
[----:B------:R-:W-:Y:S03]  /*a3c0*/  ISETP.GT.AND P1, PT, R238, 0x4f, PT ;  /* 0x0000004fee00780c */ /* 0x000fe60003f24270 */
[----:B------:R-:W-:Y:S04]  /*a3d0*/  @P2 IMAD.HI.U32 R3, R2, c[0x0][0x2bc], RZ ;  /* 0x0000af0002032a27 */ /* 0x000fe800078e00ff */
[----:B-1----:R-:W-:Y:S01]  /*a3e0*/  IMAD.MOV.U32 R0, RZ, RZ, R2 ;  /* 0x000000ffff007224 */ /* 0x002fe200078e0002 */
[----:B------:R-:W-:Y:S05]  /*a3f0*/  @P2 SHF.R.U32.HI R0, RZ, c[0x0][0x2c0], R3 ;  /* 0x0000b000ff002a19 */ /* 0x000fea0000011603 */
[C---:B----4-:R-:W-:Y:S04]  /*a400*/  @!P1 IADD3 R3, P0, R0.reuse, R236, RZ ;  /* 0x000000ec00039210 */ /* 0x050fe80007f1e0ff */
[----:B-----5:R-:W-:Y:S01]  /*a410*/  @!P1 LEA.HI.X.SX32 R5, R0, R233, 0x1, P0 ;  /* 0x000000e900059211 */ /* 0x020fe200000f0eff */
[----:B------:R-:W-:Y:S01]  /*a420*/  IMAD.MOV R0, RZ, RZ, -R0 ;  /* 0x000000ffff007224 */ /* 0x000fe200078e0a00 */
[C---:B------:R-:W-:Y:S03]  /*a430*/  @!P1 LEA R4, P0, R3.reuse, c[0x0][0x2a0], 0x2 ;  /* 0x0000a80003049a11 */ /* 0x040fe600078010ff */
[----:B------:R-:W-:Y:S01]  /*a440*/  IMAD R214, R0, c[0x0][0x2b8], R2 ;  /* 0x0000ae0000d67a24 */ /* 0x000fe200078e0202 */
[----:B------:R-:W-:Y:S03]  /*a450*/  @!P1 LEA.HI.X R5, R3, c[0x0][0x2a4], R5, 0x2, P0 ;  /* 0x0000a90003059a11 */ /* 0x000fe600000f1405 */
[----:B------:R-:W-:Y:S01]  /*a460*/  IMAD.WIDE.U32 R2, R214, c[0x0][0x1e0], RZ ;  /* 0x00007800d6027a25 */ /* 0x000fe200078e00ff */
[----:B------:R-:W-:Y:S01]  /*a470*/  SHF.R.S32.HI R0, RZ, 0x1f, R214 ;  /* 0x0000001fff007819 */ /* 0x000fe200000114d6 */
[----:B------:R1:W2:Y:S04]  /*a480*/  @!P1 LDG.E R212, [R4.64] ;  /* 0x0000000604d49981 */ /* 0x0002a8000c1e1900 */
[----:B------:R-:W-:Y:S04]  /*a490*/  IMAD R0, R0, c[0x0][0x1e0], RZ ;  /* 0x0000780000007a24 */ /* 0x000fe800078e02ff */
[----:B------:R-:W-:Y:S04]  /*a4a0*/  IMAD R0, R214, c[0x0][0x1e4], R0 ;  /* 0x00007900d6007a24 */ /* 0x000fe800078e0200 */
[----:B------:R-:W-:Y:S01]  /*a4b0*/  IMAD.IADD R3, R3, 0x1, R0 ;  /* 0x0000000103037824 */ /* 0x000fe200078e0200 */
[----:B-1----:R-:W-:Y:S02]  /*a4c0*/  SHF.L.U64.HI R5, R201, 0x1, R6 ;  /* 0x00000001c9057819 */ /* 0x002fe40000010206 */
[----:B--2---:R-:W-:Y:S01]  /*a4d0*/  SHF.R.S32.HI R0, RZ, 0x1f, R212 ;  /* 0x0000001fff007819 */ /* 0x004fe200000114d4 */
[----:B------:R-:W-:Y:S04]  /*a4e0*/  IMAD.WIDE.U32 R2, R212, c[0x0][0x1f0], R2 ;  /* 0x00007c00d4027a25 */ /* 0x000fe800078e0002 */
[----:B------:R-:W-:Y:S01]  /*a4f0*/  IMAD R0, R0, c[0x0][0x1f0], RZ ;  /* 0x00007c0000007a24 */ /* 0x000fe200078e02ff */
[----:B------:R-:W-:Y:S03]  /*a500*/  IADD3 R2, P1, R234, R2, RZ ;  /* 0x00000002ea027210 */ /* 0x000fe60007f3e0ff */
[----:B------:R-:W-:Y:S01]  /*a510*/  IMAD R4, R212, c[0x0][0x1f4], R0 ;  /* 0x00007d00d4047a24 */ /* 0x000fe200078e0200 */
[C---:B------:R-:W-:Y:S04]  /*a520*/  LEA R0, P0, R2.reuse, c[0x0][0x1c8], 0x1 ;  /* 0x0000720002007a11 */ /* 0x040fe800078008ff */
[----:B------:R-:W-:Y:S04]  /*a530*/  IADD3.X R3, R7, R3, R4, P1, !PT ;  /* 0x0000000307037210 */ /* 0x000fe80000ffe404 */
[----:B------:R-:W-:Y:S01]  /*a540*/  LEA.HI.X R4, R2, c[0x0][0x1cc], R3, 0x1, P0 ;  /* 0x0000730002047a11 */ /* 0x000fe200000f0c03 */
[----:B------:R-:W-:-:S05]  /*a550*/  BRA.DIV ~URZ, `(.L_x_665) ;  /* 0x000141127f007947 */ /* 0x000fca000b800000 */
[----:B------:R1:W2:Y:S02]  /*a560*/  SHFL.IDX PT, R7, R4, RZ, 0x181f ;  /* 0x00181fff04077589 */ /* 0x0002a400000e0000 */
.L_x_831:
        /* <DEDUP_REMOVED lines=22> */
.L_x_832:
[----:B--2---:R-:W-:Y:S04]  /*a6d0*/  IADD3 R2, P0, R0, R18, RZ ;  /* 0x0000001200027210 */ /* 0x004fe80007f1e0ff */
[----:B-1----:R-:W-:Y:S05]  /*a6e0*/  IADD3.X R3, R4, R5, RZ, P0, !PT ;  /* 0x0000000504037210 */ /* 0x002fea00007fe4ff */
[----:B------:R-:W-:Y:S01]  /*a6f0*/  @!PT LDS RZ, [RZ] ;  /* 0x00000000fffff984 */ /* 0x000fe20000000800 */
[----:B------:R-:W-:Y:S01]  /*a700*/  @!PT LDS RZ, [RZ] ;  /* 0x00000000fffff984 */ /* 0x000fe20000000800 */
[----:B------:R-:W-:Y:S01]  /*a710*/  @!PT LDS RZ, [RZ] ;  /* 0x00000000fffff984 */ /* 0x000fe20000000800 */
[----:B------:R1:W-:Y:S04]  /*a720*/  LDGSTS.E.BYPASS.LTC128B.128 [R203+0x4900], [R2.64], !P3 ;  /* 0x0490000002cb7fae */ /* 0x0003e8000d901d46 */
.L_x_664:
[----:B--234-:R-:W-:Y:S05]  /*a730*/  BSYNC B0 ;  /* 0x0000000000007941 */ /* 0x01cfea0003800000 */
.L_x_663:
[----:B------:R-:W2:Y:S01]  /*a740*/  LDL R4, [R1+0x48] ;  /* 0x0000480001047983 */ /* 0x000ea20000100800 */
[----:B-1----:R-:W-:Y:S01]  /*a750*/  IMAD.MOV.U32 R0, RZ, RZ, c[0x0][0x2c4] ;  /* 0x0000b100ff007624 */ /* 0x002fe200078e00ff */
[----:B------:R-:W-:Y:S02]  /*a760*/  LOP3.LUT R8, RZ, c[0x0][0x324], RZ, 0x33, !PT ;  /* 0x0000c900ff087a12 */ /* 0x000fe400078e33ff */
[----:B------:R-:W2:Y:S02]  /*a770*/  LDL R3, [R1+0x4c] ;  /* 0x00004c0001037983 */ /* 0x000ea40000100800 */
[----:B------:R-:W-:Y:S01]  /*a780*/  ISETP.NE.AND P0, PT, R0, 0x1, PT ;  /* 0x000000010000780c */ /* 0x000fe20003f05270 */
[----:B------:R-:W-:Y:S01]  /*a790*/  IMAD R0, R202, -0x50, RZ ;  /* 0xffffffb0ca007824 */ /* 0x000fe200078e02ff */
[----:B------:R-:W3:Y:S04]  /*a7a0*/  LDL R2, [R1] ;  /* 0x0000000001027983 */ /* 0x000ee80000100800 */
[----:B------:R-:W0:Y:S01]  /*a7b0*/  LDGDEPBAR ;  /* 0x00000000000079af */ /* 0x000e220000000000 */
[----:B---3--:R-:W-:Y:S01]  /*a7c0*/  IADD3 R2, -R2, 0x1, R0 ;  /* 0x0000000102027810 */ /* 0x008fe20007ffe100 */
[----:B--2---:R-:W-:Y:S03]  /*a7d0*/  IMAD.IADD R5, R3, 0x1, R4 ;  /* 0x0000000103057824 */ /* 0x004fe600078e0204 */
[----:B------:R-:W-:Y:S02]  /*a7e0*/  IADD3 R7, -R246, R2, R248 ;  /* 0x00000002f6077210 */ /* 0x000fe40007ffe1f8 */
[----:B------:R-:W-:Y:S02]  /*a7f0*/  @P0 IMAD.HI.U32 R3, R5, c[0x0][0x2c8], RZ ;  /* 0x0000b20005030a27 */ /* 0x000fe400078e00ff */
[----:B------:R-:W-:Y:S03]  /*a800*/  IADD3 R6, R7, c[0x0][0x328], RZ ;  /* 0x0000ca0007067a10 */ /* 0x000fe60007ffe0ff */
[----:B------:R-:W-:Y:S01]  /*a810*/  @P0 SHF.R.U32.HI R5, RZ, c[0x0][0x2cc], R3 ;  /* 0x0000b300ff050a19 */ /* 0x000fe20000011603 */
[----:B------:R-:W-:-:S05]  /*a820*/  BRA.DIV ~URZ, `(.L_x_667) ;  /* 0x000143627f007947 */ /* 0x000fca000b800000 */
[----:B------:R1:W2:Y:S02]  /*a830*/  SHFL.IDX PT, R4, R5, RZ, 0x1c1f ;  /* 0x001c1fff05047589 */ /* 0x0002a400000e0000 */
.L_x_833:
[-C--:B--2---:R-:W-:Y:S01]  /*a840*/  IADD3 R3, R6, R4.reuse, RZ ;  /* 0x0000000406037210 */ /* 0x084fe20007ffe0ff */
[----:B------:R-:W-:Y:S02]  /*a850*/  IMAD.MOV.U32 R2, RZ, RZ, c[0x0][0x32c] ;  /* 0x0000cb00ff027624 */ /* 0x000fe400078e00ff */
[----:B------:R-:W-:Y:S03]  /*a860*/  IMAD.IADD R7, R8, 0x1, R7 ;  /* 0x0000000108077824 */ /* 0x000fe600078e0207 */
[----:B------:R-:W-:Y:S02]  /*a870*/  ISETP.GE.AND P0, PT, R2, 0x1, PT ;  /* 0x000000010200780c */ /* 0x000fe40003f06270 */
[----:B------:R-:W-:Y:S11]  /*a880*/  IADD3 R2, R7, R4, RZ ;  /* 0x0000000407027210 */ /* 0x000ff60007ffe0ff */
[----:B------:R-:W-:-:S05]  /*a890*/  @!P0 BRA `(.L_x_668) ;  /* 0x0000016000008947 */ /* 0x000fca0003800000 */
[----:B------:R-:W-:Y:S01]  /*a8a0*/  IADD3 R4, -R246, R248, R4 ;  /* 0x000000f8f6047210 */ /* 0x000fe20007ffe104 */
[----:B------:R-:W-:Y:S03]  /*a8b0*/  BSSY B0, `(.L_x_669) ;  /* 0x000000e000007945 */ /* 0x000fe60003800000 */
[----:B------:R-:W-:-:S13]  /*a8c0*/  ISETP.GT.AND P0, PT, R4, -0x1, PT ;  /* 0xffffffff0400780c */ /* 0x000fda0003f04270 */
[----:B------:R-:W-:-:S05]  /*a8d0*/  @P0 BRA `(.L_x_670) ;  /* 0x0000007000000947 */ /* 0x000fca0003800000 */
[----:B------:R-:W-:Y:S01]  /*a8e0*/  LOP3.LUT R4, RZ, R4, RZ, 0x33, !PT ;  /* 0x00000004ff047212 */ /* 0x000fe200078e33ff */
[----:B------:R-:W-:Y:S05]  /*a8f0*/  IMAD.MOV.U32 R8, RZ, RZ, c[0x0][0x32c] ;  /* 0x0000cb00ff087624 */ /* 0x000fea00078e00ff */
[----:B------:R-:W-:-:S13]  /*a900*/  ISETP.NE.AND P0, PT, R8, 0x1, PT ;  /* 0x000000010800780c */ /* 0x000fda0003f05270 */
[----:B------:R-:W-:Y:S05]  /*a910*/  @P0 IMAD.HI.U32 R8, R4, c[0x0][0x330], RZ ;  /* 0x0000cc0004080a27 */ /* 0x000fea00078e00ff */
[----:B------:R-:W-:Y:S04]  /*a920*/  @P0 SHF.R.U32.HI R4, RZ, c[0x0][0x334], R8 ;  /* 0x0000cd00ff040a19 */ /* 0x000fe80000011608 */
[----:B------:R-:W-:Y:S01]  /*a930*/  LOP3.LUT R4, RZ, R4, RZ, 0x33, !PT ;  /* 0x00000004ff047212 */ /* 0x000fe200078e33ff */
[----:B------:R-:W-:-:S05]  /*a940*/  BRA `(.L_x_671) ;  /* 0x0000004000007947 */ /* 0x000fca0003800000 */
.L_x_670:
[----:B------:R-:W-:Y:S04]  /*a950*/  MOV R8, c[0x0][0x32c] ;  /* 0x0000cb0000087a02 */ /* 0x000fe80000000f00 */
[----:B------:R-:W-:-:S13]  /*a960*/  ISETP.NE.AND P0, PT, R8, 0x1, PT ;  /* 0x000000010800780c */ /* 0x000fda0003f05270 */
[----:B------:R-:W-:Y:S05]  /*a970*/  @P0 IMAD.HI.U32 R8, R4, c[0x0][0x330], RZ ;  /* 0x0000cc0004080a27 */ /* 0x000fea00078e00ff */
[----:B------:R-:W-:Y:S02]  /*a980*/  @P0 SHF.R.U32.HI R4, RZ, c[0x0][0x334], R8 ;  /* 0x0000cd00ff040a19 */ /* 0x000fe40000011608 */
.L_x_671:
[----:B------:R-:W-:Y:S05]  /*a990*/  BSYNC B0 ;  /* 0x0000000000007941 */ /* 0x000fea0003800000 */
.L_x_669:
[----:B------:R-:W2:Y:S02]  /*a9a0*/  LDL R8, [R1] ;  /* 0x0000000001087983 */ /* 0x000ea40000100800 */
[----:B--2---:R-:W-:Y:S04]  /*a9b0*/  IMAD.IADD R8, R0, 0x1, -R8 ;  /* 0x0000000100087824 */ /* 0x004fe800078e0a08 */
[----:B------:R-:W-:Y:S05]  /*a9c0*/  IMAD R4, R4, c[0x0][0x32c], R8 ;  /* 0x0000cb0004047a24 */ /* 0x000fea00078e0208 */
[----:B------:R-:W-:Y:S02]  /*a9d0*/  IADD3 R8, R4, c[0x0][0x32c], RZ ;  /* 0x0000cb0004087a10 */ /* 0x000fe40007ffe0ff */
[----:B------:R-:W-:Y:S02]  /*a9e0*/  IMNMX R2, R2, R4, !PT ;  /* 0x0000000402027217 */ /* 0x000fe40007800200 */
[----:B------:R-:W-:Y:S02]  /*a9f0*/  IMNMX R3, R3, R8, PT ;  /* 0x0000000803037217 */ /* 0x000fe40003800200 */
.L_x_668:
[C---:B------:R-:W-:Y:S02]  /*aa00*/  ISETP.GE.AND P0, PT, R0.reuse, 0x1, PT ;  /* 0x000000010000780c */ /* 0x040fe40003f06270 */
[----:B------:R-:W-:Y:S02]  /*aa10*/  ISETP.GE.AND P1, PT, R0, 0x2, PT ;  /* 0x000000020000780c */ /* 0x000fe40003f26270 */
[----:B------:R-:W-:Y:S02]  /*aa20*/  LOP3.LUT R200, R200, 0xffffdfff, RZ, 0xc0, !PT ;  /* 0xffffdfffc8c87812 */ /* 0x000fe400078ec0ff */
[C---:B------:R-:W-:Y:S02]  /*aa30*/  ISETP.GE.AND P6, PT, R0.reuse, 0x39, PT ;  /* 0x000000390000780c */ /* 0x040fe40003fc6270 */
[C---:B------:R-:W-:Y:S02]  /*aa40*/  ISETP.GE.AND P5, PT, R0.reuse, 0x3a, PT ;  /* 0x0000003a0000780c */ /* 0x040fe40003fa6270 */
[C---:B------:R-:W-:Y:S02]  /*aa50*/  ISETP.GE.AND P4, PT, R0.reuse, 0x41, PT ;  /* 0x000000410000780c */ /* 0x040fe40003f86270 */
[----:B------:R-:W-:Y:S02]  /*aa60*/  ISETP.GE.AND P2, PT, R0, 0x42, PT ;  /* 0x000000420000780c */ /* 0x000fe40003f46270 */
[----:B------:R-:W-:Y:S02]  /*aa70*/  @P0 LOP3.LUT R200, R200, 0x2000, RZ, 0xfc, !PT ;  /* 0x00002000c8c80812 */ /* 0x000fe400078efcff */
[----:B------:R-:W-:Y:S02]  /*aa80*/  ISETP.GT.AND P0, PT, R2, RZ, !P0 ;  /* 0x000000ff0200720c */ /* 0x000fe40004704270 */
[----:B------:R-:W-:Y:S02]  /*aa90*/  LOP3.LUT R200, R200, 0xffffefff, RZ, 0xc0, !PT ;  /* 0xffffefffc8c87812 */ /* 0x000fe400078ec0ff */
[----:B------:R-:W-:Y:S02]  /*aaa0*/  ISETP.LT.OR P0, PT, R3, 0x1, P0 ;  /* 0x000000010300780c */ /* 0x000fe40000701670 */
[----:B------:R-:W-:Y:S02]  /*aab0*/  @P1 LOP3.LUT R200, R200, 0x1000, RZ, 0xfc, !PT ;  /* 0x00001000c8c81812 */ /* 0x000fe400078efcff */
[----:B------:R-:W-:Y:S02]  /*aac0*/  FSEL R19, R217, -INF , !P0 ;  /* 0xff800000d9137808 */ /* 0x000fe40004000000 */
[----:B------:R-:W-:Y:S02]  /*aad0*/  ISETP.GT.AND P0, PT, R2, 0x1, !P1 ;  /* 0x000000010200780c */ /* 0x000fe40004f04270 */
[----:B------:R-:W-:Y:S02]  /*aae0*/  ISETP.GE.AND P1, PT, R0, 0x9, PT ;  /* 0x000000090000780c */ /* 0x000fe40003f26270 */
[----:B------:R-:W-:Y:S02]  /*aaf0*/  ISETP.LT.OR P0, PT, R3, 0x2, P0 ;  /* 0x000000020300780c */ /* 0x000fe40000701670 */
[----:B------:R-:W-:Y:S02]  /*ab00*/  LOP3.LUT R200, R200, 0xfffff7ff, RZ, 0xc0, !PT ;  /* 0xfffff7ffc8c87812 */ /* 0x000fe400078ec0ff */
[----:B------:R-:W-:Y:S02]  /*ab10*/  FSEL R22, R215, -INF , !P0 ;  /* 0xff800000d7167808 */ /* 0x000fe40004000000 */
[----:B------:R-:W-:Y:S04]  /*ab20*/  ISETP.GT.AND P0, PT, R2, 0x8, !P1 ;  /* 0x000000080200780c */ /* 0x000fe80004f04270 */
[C---:B------:R-:W-:Y:S02]  /*ab30*/  ISETP.LT.OR P0, PT, R3.reuse, 0x9, P0 ;  /* 0x000000090300780c */ /* 0x040fe40000701670 */
[----:B------:R-:W-:Y:S02]  /*ab40*/  @P1 LOP3.LUT R200, R200, 0x800, RZ, 0xfc, !PT ;  /* 0x00000800c8c81812 */ /* 0x000fe400078efcff */
[----:B------:R-:W-:Y:S02]  /*ab50*/  ISETP.GE.AND P1, PT, R0, 0xa, PT ;  /* 0x0000000a0000780c */ /* 0x000fe40003f26270 */
[----:B------:R-:W-:Y:S02]  /*ab60*/  LOP3.LUT R200, R200, 0xfffffbff, RZ, 0xc0, !PT ;  /* 0xfffffbffc8c87812 */ /* 0x000fe400078ec0ff */
[----:B------:R-:W-:Y:S02]  /*ab70*/  FSEL R23, R180, -INF , !P0 ;  /* 0xff800000b4177808 */ /* 0x000fe40004000000 */
[----:B------:R-:W-:Y:S04]  /*ab80*/  ISETP.GT.AND P0, PT, R2, 0x9, !P1 ;  /* 0x000000090200780c */ /* 0x000fe80004f04270 */
[----:B------:R-:W-:Y:S03]  /*ab90*/  ISETP.LT.OR P0, PT, R3, 0xa, P0 ;  /* 0x0000000a0300780c */ /* 0x000fe60000701670 */
        /* <DEDUP_REMOVED lines=17> */
[C---:B------:R-:W-:Y:S03]  /*acb0*/  ISETP.LT.OR P0, PT, R3.reuse, 0x19, P0 ;  /* 0x000000190300780c */ /* 0x040fe60000701670 */
        /* <DEDUP_REMOVED lines=32> */
[----:B------:R-:W-:Y:S02]  /*aec0*/  FSEL R42, R37, -INF , !P0 ;  /* 0xff800000252a7808 */ /* 0x000fe40004000000 */
[----:B------:R-:W-:Y:S02]  /*aed0*/  LOP3.LUT R200, R200, 0xfffffffd, RZ, 0xc0, !PT ;  /* 0xfffffffdc8c87812 */ /* 0x000fe400078ec0ff */
[----:B------:R-:W-:Y:S04]  /*aee0*/  ISETP.GT.AND P0, PT, R2, 0x30, !P1 ;  /* 0x000000300200780c */ /* 0x000fe80004f04270 */
[C---:B------:R-:W-:Y:S03]  /*aef0*/  ISETP.LT.OR P0, PT, R3.reuse, 0x31, P0 ;  /* 0x000000310300780c */ /* 0x040fe60000701670 */
[----:B------:R-:W-:Y:S02]  /*af00*/  @P1 LOP3.LUT R200, R200, 0x2, RZ, 0xfc, !PT ;  /* 0x00000002c8c81812 */ /* 0x000fe400078efcff */
[----:B------:R-:W-:Y:S02]  /*af10*/  ISETP.GE.AND P1, PT, R0, 0x32, PT ;  /* 0x000000320000780c */ /* 0x000fe40003f26270 */
[----:B------:R-:W-:Y:S02]  /*af20*/  FSEL R41, R36, -INF , !P0 ;  /* 0xff80000024297808 */ /* 0x000fe40004000000 */
[----:B------:R-:W-:Y:S02]  /*af30*/  ISETP.GT.AND P0, PT, R2, 0x31, !P1 ;  /* 0x000000310200780c */ /* 0x000fe40004f04270 */
[----:B------:R-:W-:Y:S02]  /*af40*/  LOP3.LUT R200, R200, 0xfffffffe, RZ, 0xc0, !PT ;  /* 0xfffffffec8c87812 */ /* 0x000fe400078ec0ff */
[----:B------:R-:W-:Y:S04]  /*af50*/  ISETP.LT.OR P0, PT, R3, 0x32, P0 ;  /* 0x000000320300780c */ /* 0x000fe80000701670 */
[----:B------:R-:W-:Y:S02]  /*af60*/  FSEL R39, R35, -INF , !P0 ;  /* 0xff80000023277808 */ /* 0x000fe40004000000 */
[----:B------:R-:W-:Y:S02]  /*af70*/  ISETP.GT.AND P0, PT, R2, 0x38, !P6 ;  /* 0x000000380200780c */ /* 0x000fe40007704270 */
[----:B------:R-:W-:Y:S02]  /*af80*/  @P1 LOP3.LUT R200, R200, 0x1, RZ, 0xfc, !PT ;  /* 0x00000001c8c81812 */ /* 0x000fe400078efcff */
[----:B------:R-:W-:Y:S02]  /*af90*/  ISETP.LT.OR P0, PT, R3, 0x39, P0 ;  /* 0x000000390300780c */ /* 0x000fe40000701670 */
[----:B------:R-:W-:Y:S02]  /*afa0*/  ISETP.GE.AND P1, PT, R0, 0x49, PT ;  /* 0x000000490000780c */ /* 0x000fe40003f26270 */
[----:B------:R-:W-:Y:S02]  /*afb0*/  FSEL R38, R31, -INF , !P0 ;  /* 0xff8000001f267808 */ /* 0x000fe40004000000 */
[----:B------:R-:W-:Y:S02]  /*afc0*/  ISETP.GT.AND P0, PT, R2, 0x39, !P5 ;  /* 0x000000390200780c */ /* 0x000fe40006f04270 */
[----:B------:R-:W-:Y:S02]  /*afd0*/  LOP3.LUT R200, R200, 0xffffbfff, RZ, 0xc0, !PT ;  /* 0xffffbfffc8c87812 */ /* 0x000fe400078ec0ff */
[C---:B------:R-:W-:Y:S04]  /*afe0*/  ISETP.LT.OR P0, PT, R3.reuse, 0x3a, P0 ;  /* 0x0000003a0300780c */ /* 0x040fe80000701670 */
[----:B------:R-:W-:Y:S02]  /*aff0*/  FSEL R37, R26, -INF , !P0 ;  /* 0xff8000001a257808 */ /* 0x000fe40004000000 */
[C---:B------:R-:W-:Y:S04]  /*b000*/  ISETP.GT.AND P0, PT, R2.reuse, 0x40, !P4 ;  /* 0x000000400200780c */ /* 0x040fe80006704270 */
[----:B------:R-:W-:Y:S04]  /*b010*/  ISETP.LT.OR P0, PT, R3, 0x41, P0 ;  /* 0x000000410300780c */ /* 0x000fe80000701670 */
[----:B------:R-:W-:Y:S02]  /*b020*/  FSEL R36, R21, -INF , !P0 ;  /* 0xff80000015247808 */ /* 0x000fe40004000000 */
[----:B------:R-:W-:Y:S04]  /*b030*/  ISETP.GT.AND P0, PT, R2, 0x41, !P2 ;  /* 0x000000410200780c */ /* 0x000fe80005704270 */
[C---:B------:R-:W-:Y:S04]  /*b040*/  ISETP.LT.OR P0, PT, R3.reuse, 0x42, P0 ;  /* 0x000000420300780c */ /* 0x040fe80000701670 */
[----:B------:R-:W-:Y:S02]  /*b050*/  FSEL R35, R20, -INF , !P0 ;  /* 0xff80000014237808 */ /* 0x000fe40004000000 */
[----:B------:R-:W-:Y:S04]  /*b060*/  ISETP.GT.AND P0, PT, R2, 0x48, !P1 ;  /* 0x000000480200780c */ /* 0x000fe80004f04270 */
[----:B------:R-:W-:Y:S04]  /*b070*/  ISETP.LT.OR P0, PT, R3, 0x49, P0 ;  /* 0x000000490300780c */ /* 0x000fe80000701670 */
[----:B------:R-:W-:Y:S02]  /*b080*/  FSEL R31, R16, -INF , !P0 ;  /* 0xff800000101f7808 */ /* 0x000fe40004000000 */
[----:B------:R-:W-:-:S13]  /*b090*/  ISETP.GE.AND P0, PT, R0, 0x4a, PT ;  /* 0x0000004a0000780c */ /* 0x000fda0003f06270 */
[----:B------:R-:W-:Y:S02]  /*b0a0*/  @P0 LOP3.LUT R200, R200, 0x4000, RZ, 0xfc, !PT ;  /* 0x00004000c8c80812 */ /* 0x000fe400078efcff */
[----:B------:R-:W-:Y:S04]  /*b0b0*/  ISETP.GT.AND P0, PT, R2, 0x49, !P0 ;  /* 0x000000490200780c */ /* 0x000fe80004704270 */
[----:B------:R-:W-:Y:S04]  /*b0c0*/  ISETP.LT.OR P0, PT, R3, 0x4a, P0 ;  /* 0x0000004a0300780c */ /* 0x000fe80000701670 */
[----:B------:R-:W-:Y:S01]  /*b0d0*/  FSEL R26, R15, -INF , !P0 ;  /* 0xff8000000f1a7808 */ /* 0x000fe20004000000 */
[----:B------:R-:W-:-:S06]  /*b0e0*/  BRA.DIV ~URZ, `(.L_x_672) ;  /* 0x00013b127f007947 */ /* 0x000fcc000b800000 */
[----:B------:R2:W3:Y:S02]  /*b0f0*/  SHFL.IDX PT, R4, R5, 0x1, 0x1c1f ;  /* 0x003c1f0005047f89 */ /* 0x0004e400000e0000 */
.L_x_834:
[----:B---3--:R-:W-:Y:S01]  /*b100*/  IADD3 R3, R7, R4, RZ ;  /* 0x0000000407037210 */ /* 0x008fe20007ffe0ff */
[----:B------:R-:W-:Y:S05]  /*b110*/  IMAD.MOV.U32 R2, RZ, RZ, c[0x0][0x32c] ;  /* 0x0000cb00ff027624 */ /* 0x000fea00078e00ff */
[----:B------:R-:W-:Y:S01]  /*b120*/  ISETP.GE.AND P0, PT, R2, 0x1, PT ;  /* 0x000000010200780c */ /* 0x000fe20003f06270 */
[----:B------:R-:W-:-:S12]  /*b130*/  IMAD.IADD R2, R6, 0x1, R4 ;  /* 0x0000000106027824 */ /* 0x000fd800078e0204 */
        /* <DEDUP_REMOVED lines=12> */
.L_x_675:
[----:B------:R-:W-:Y:S04]  /*b200*/  MOV R8, c[0x0][0x32c] ;  /* 0x0000cb0000087a02 */ /* 0x000fe80000000f00 */
[----:B------:R-:W-:-:S13]  /*b210*/  ISETP.NE.AND P0, PT, R8, 0x1, PT ;  /* 0x000000010800780c */ /* 0x000fda0003f05270 */
[----:B------:R-:W-:Y:S05]  /*b220*/  @P0 IMAD.HI.U32 R8, R4, c[0x0][0x330], RZ ;  /* 0x0000cc0004080a27 */ /* 0x000fea00078e00ff */
[----:B------:R-:W-:Y:S02]  /*b230*/  @P0 SHF.R.U32.HI R4, RZ, c[0x0][0x334], R8 ;  /* 0x0000cd00ff040a19 */ /* 0x000fe40000011608 */
.L_x_676:
[----:B------:R-:W-:Y:S05]  /*b240*/  BSYNC B0 ;  /* 0x0000000000007941 */ /* 0x000fea0003800000 */
.L_x_674:
[----:B------:R-:W3:Y:S02]  /*b250*/  LDL R8, [R1] ;  /* 0x0000000001087983 */ /* 0x000ee40000100800 */
[----:B---3--:R-:W-:Y:S04]  /*b260*/  IMAD.IADD R8, R0, 0x1, -R8 ;  /* 0x0000000100087824 */ /* 0x008fe800078e0a08 */
[----:B------:R-:W-:Y:S05]  /*b270*/  IMAD R4, R4, c[0x0][0x32c], R8 ;  /* 0x0000cb0004047a24 */ /* 0x000fea00078e0208 */
[----:B------:R-:W-:Y:S02]  /*b280*/  IADD3 R8, R4, c[0x0][0x32c], RZ ;  /* 0x0000cb0004087a10 */ /* 0x000fe40007ffe0ff */
[----:B------:R-:W-:Y:S02]  /*b290*/  IMNMX R3, R3, R4, !PT ;  /* 0x0000000403037217 */ /* 0x000fe40007800200 */
[----:B------:R-:W-:Y:S02]  /*b2a0*/  IMNMX R2, R2, R8, PT ;  /* 0x0000000802027217 */ /* 0x000fe40003800200 */
.L_x_673:
[----:B------:R-:W-:Y:S04]  /*b2b0*/  LOP3.LUT P0, RZ, R200, 0x1000, RZ, 0xc0, !PT ;  /* 0x00001000c8ff7812 */ /* 0x000fe8000780c0ff */
[----:B------:R-:W-:Y:S04]  /*b2c0*/  ISETP.GT.AND P0, PT, R3, 0x1, !P0 ;  /* 0x000000010300780c */ /* 0x000fe80004704270 */
[----:B------:R-:W-:Y:S04]  /*b2d0*/  ISETP.LT.OR P0, PT, R2, 0x2, P0 ;  /* 0x000000020200780c */ /* 0x000fe80000701670 */
[----:B------:R-:W-:Y:S02]  /*b2e0*/  FSEL R18, R221, -INF , !P0 ;  /* 0xff800000dd127808 */ /* 0x000fe40004000000 */
        /* <DEDUP_REMOVED lines=9> */
[C---:B------:R-:W-:Y:S04]  /*b380*/  ISETP.GT.AND P0, PT, R3.reuse, 0x10, !P0 ;  /* 0x000000100300780c */ /* 0x040fe80004704270 */
        /* <DEDUP_REMOVED lines=45> */
[C---:B------:R-:W-:Y:S04]  /*b660*/  ISETP.LT.OR P0, PT, R2.reuse, 0x41, P0 ;  /* 0x000000410200780c */ /* 0x040fe80000701670 */
[----:B------:R-:W-:Y:S02]  /*b670*/  FSEL R75, R53, -INF , !P0 ;  /* 0xff800000354b7808 */ /* 0x000fe40004000000 */
[C---:B------:R-:W-:Y:S04]  /*b680*/  ISETP.GT.AND P0, PT, R3.reuse, 0x41, !P2 ;  /* 0x000000410300780c */ /* 0x040fe80005704270 */
[----:B------:R-:W-:Y:S04]  /*b690*/  ISETP.LT.OR P0, PT, R2, 0x42, P0 ;  /* 0x000000420200780c */ /* 0x000fe80000701670 */
[----:B------:R-:W-:Y:S02]  /*b6a0*/  FSEL R74, R48, -INF , !P0 ;  /* 0xff800000304a7808 */ /* 0x000fe40004000000 */
[C---:B------:R-:W-:Y:S04]  /*b6b0*/  ISETP.GT.AND P0, PT, R3.reuse, 0x48, !P1 ;  /* 0x000000480300780c */ /* 0x040fe80004f04270 */
[----:B------:R-:W-:Y:S04]  /*b6c0*/  ISETP.LT.OR P0, PT, R2, 0x49, P0 ;  /* 0x000000490200780c */ /* 0x000fe80000701670 */
[----:B------:R-:W-:Y:S02]  /*b6d0*/  FSEL R67, R24, -INF , !P0 ;  /* 0xff80000018437808 */ /* 0x000fe40004000000 */
[----:B------:R-:W-:Y:S04]  /*b6e0*/  LOP3.LUT P0, RZ, R200, 0x2000, RZ, 0xc0, !PT ;  /* 0x00002000c8ff7812 */ /* 0x000fe8000780c0ff */
[C---:B------:R-:W-:Y:S04]  /*b6f0*/  ISETP.GT.AND P0, PT, R3.reuse, RZ, !P0 ;  /* 0x000000ff0300720c */ /* 0x040fe80004704270 */
[----:B------:R-:W-:Y:S04]  /*b700*/  ISETP.LT.OR P0, PT, R2, 0x1, P0 ;  /* 0x000000010200780c */ /* 0x000fe80000701670 */
[----:B------:R-:W-:Y:S02]  /*b710*/  FSEL R12, R226, -INF , !P0 ;  /* 0xff800000e20c7808 */ /* 0x000fe40004000000 */
[----:B------:R-:W-:Y:S04]  /*b720*/  LOP3.LUT P0, RZ, R200, 0x4000, RZ, 0xc0, !PT ;  /* 0x00004000c8ff7812 */ /* 0x000fe8000780c0ff */
[----:B------:R-:W-:Y:S04]  /*b730*/  ISETP.GT.AND P0, PT, R3, 0x49, !P0 ;  /* 0x000000490300780c */ /* 0x000fe80004704270 */
[----:B------:R-:W-:Y:S04]  /*b740*/  ISETP.LT.OR P0, PT, R2, 0x4a, P0 ;  /* 0x0000004a0200780c */ /* 0x000fe80000701670 */
[----:B------:R-:W-:Y:S01]  /*b750*/  FSEL R53, R17, -INF , !P0 ;  /* 0xff80000011357808 */ /* 0x000fe20004000000 */
[----:B------:R-:W-:-:S06]  /*b760*/  BRA.DIV ~URZ, `(.L_x_677) ;  /* 0x000135027f007947 */ /* 0x000fcc000b800000 */
[----:B------:R3:W4:Y:S02]  /*b770*/  SHFL.IDX PT, R4, R5, 0x2, 0x1c1f ;  /* 0x005c1f0005047f89 */ /* 0x00072400000e0000 */
.L_x_835:
[----:B----4-:R-:W-:Y:S01]  /*b780*/  IADD3 R3, R7, R4, RZ ;  /* 0x0000000407037210 */ /* 0x010fe20007ffe0ff */
        /* <DEDUP_REMOVED lines=15> */
.L_x_680:
[----:B------:R-:W-:Y:S04]  /*b880*/  MOV R8, c[0x0][0x32c] ;  /* 0x0000cb0000087a02 */ /* 0x000fe80000000f00 */
[----:B------:R-:W-:-:S13]  /*b890*/  ISETP.NE.AND P0, PT, R8, 0x1, PT ;  /* 0x000000010800780c */ /* 0x000fda0003f05270 */
[----:B------:R-:W-:Y:S05]  /*b8a0*/  @P0 IMAD.HI.U32 R8, R4, c[0x0][0x330], RZ ;  /* 0x0000cc0004080a27 */ /* 0x000fea00078e00ff */
[----:B------:R-:W-:Y:S02]  /*b8b0*/  @P0 SHF.R.U32.HI R4, RZ, c[0x0][0x334], R8 ;  /* 0x0000cd00ff040a19 */ /* 0x000fe40000011608 */
.L_x_681:
[----:B------:R-:W-:Y:S05]  /*b8c0*/  BSYNC B0 ;  /* 0x0000000000007941 */ /* 0x000fea0003800000 */
.L_x_679:
[----:B------:R-:W4:Y:S02]  /*b8d0*/  LDL R8, [R1] ;  /* 0x0000000001087983 */ /* 0x000f240000100800 */
[----:B----4-:R-:W-:Y:S04]  /*b8e0*/  IMAD.IADD R8, R0, 0x1, -R8 ;  /* 0x0000000100087824 */ /* 0x010fe800078e0a08 */
[----:B------:R-:W-:Y:S05]  /*b8f0*/  IMAD R4, R4, c[0x0][0x32c], R8 ;  /* 0x0000cb0004047a24 */ /* 0x000fea00078e0208 */
[----:B------:R-:W-:Y:S02]  /*b900*/  IADD3 R8, R4, c[0x0][0x32c], RZ ;  /* 0x0000cb0004087a10 */ /* 0x000fe40007ffe0ff */
[----:B------:R-:W-:Y:S02]  /*b910*/  IMNMX R3, R3, R4, !PT ;  /* 0x0000000403037217 */ /* 0x000fe40007800200 */
[----:B------:R-:W-:Y:S02]  /*b920*/  IMNMX R2, R2, R8, PT ;  /* 0x0000000802027217 */ /* 0x000fe40003800200 */
.L_x_678:
        /* <DEDUP_REMOVED lines=76> */
[----:B------:R4:W1:Y:S02]  /*bdf0*/  SHFL.IDX PT, R4, R5, 0x3, 0x1c1f ;  /* 0x007c1f0005047f89 */ /* 0x00086400000e0000 */
.L_x_836:
[----:B-1----:R-:W-:Y:S01]  /*be00*/  IADD3 R3, R6, R4, RZ ;  /* 0x0000000406037210 */ /* 0x002fe20007ffe0ff */
        /* <DEDUP_REMOVED lines=9> */
[----:B--234-:R-:W-:Y:S05]  /*bea0*/  IMAD.MOV.U32 R5, RZ, RZ, c[0x0][0x32c] ;  /* 0x0000cb00ff057624 */ /* 0x01cfea00078e00ff */
[----:B------:R-:W-:-:S13]  /*beb0*/  ISETP.NE.AND P0, PT, R5, 0x1, PT ;  /* 0x000000010500780c */ /* 0x000fda0003f05270 */
[----:B------:R-:W-:Y:S05]  /*bec0*/  @P0 IMAD.HI.U32 R5, R4, c[0x0][0x330], RZ ;  /* 0x0000cc0004050a27 */ /* 0x000fea00078e00ff */
[----:B------:R-:W-:Y:S04]  /*bed0*/  @P0 SHF.R.U32.HI R4, RZ, c[0x0][0x334], R5 ;  /* 0x0000cd00ff040a19 */ /* 0x000fe80000011605 */
[----:B------:R-:W-:Y:S01]  /*bee0*/  LOP3.LUT R4, RZ, R4, RZ, 0x33, !PT ;  /* 0x00000004ff047212 */ /* 0x000fe200078e33ff */
[----:B------:R-:W-:-:S05]  /*bef0*/  BRA `(.L_x_686) ;  /* 0x0000004000007947 */ /* 0x000fca0003800000 */
.L_x_685:
[----:B--234-:R-:W-:Y:S04]  /*bf00*/  MOV R5, c[0x0][0x32c] ;  /* 0x0000cb0000057a02 */ /* 0x01cfe80000000f00 */
[----:B------:R-:W-:-:S13]  /*bf10*/  ISETP.NE.AND P0, PT, R5, 0x1, PT ;  /* 0x000000010500780c */ /* 0x000fda0003f05270 */
[----:B------:R-:W-:Y:S05]  /*bf20*/  @P0 IMAD.HI.U32 R5, R4, c[0x0][0x330], RZ ;  /* 0x0000cc0004050a27 */ /* 0x000fea00078e00ff */
[----:B------:R-:W-:Y:S02]  /*bf30*/  @P0 SHF.R.U32.HI R4, RZ, c[0x0][0x334], R5 ;  /* 0x0000cd00ff040a19 */ /* 0x000fe40000011605 */
.L_x_686:
[----:B------:R-:W-:Y:S05]  /*bf40*/  BSYNC B0 ;  /* 0x0000000000007941 */ /* 0x000fea0003800000 */
.L_x_684:
[----:B------:R-:W2:Y:S02]  /*bf50*/  LDL R5, [R1] ;  /* 0x0000000001057983 */ /* 0x000ea40000100800 */
[----:B--2---:R-:W-:Y:S04]  /*bf60*/  IMAD.IADD R0, R0, 0x1, -R5 ;  /* 0x0000000100007824 */ /* 0x004fe800078e0a05 */
[----:B------:R-:W-:Y:S05]  /*bf70*/  IMAD R0, R4, c[0x0][0x32c], R0 ;  /* 0x0000cb0004007a24 */ /* 0x000fea00078e0200 */
[----:B------:R-:W-:Y:S02]  /*bf80*/  IADD3 R4, R0, c[0x0][0x32c], RZ ;  /* 0x0000cb0000047a10 */ /* 0x000fe40007ffe0ff */
[----:B------:R-:W-:Y:S02]  /*bf90*/  IMNMX R2, R2, R0, !PT ;  /* 0x0000000002027217 */ /* 0x000fe40007800200 */
[----:B------:R-:W-:Y:S02]  /*bfa0*/  IMNMX R3, R3, R4, PT ;  /* 0x0000000403037217 */ /* 0x000fe40003800200 */
.L_x_683:
[----:B------:R-:W-:Y:S02]  /*bfb0*/  LOP3.LUT P0, RZ, R200, 0x2000, RZ, 0xc0, !PT ;  /* 0x00002000c8ff7812 */ /* 0x000fe4000780c0ff */
[C---:B------:R-:W-:Y:S02]  /*bfc0*/  ISETP.GT.AND P1, PT, R2.reuse, 0x48, !P1 ;  /* 0x000000480200780c */ /* 0x040fe40004f24270 */
[----:B------:R-:W-:Y:S02]  /*bfd0*/  ISETP.GT.AND P0, PT, R2, RZ, !P0 ;  /* 0x000000ff0200720c */ /* 0x000fe40004704270 */
[----:B------:R-:W-:Y:S02]  /*bfe0*/  FMNMX.FTZ R0, R12, R85, !PT ;  /* 0x000000550c007209 */ /* 0x000fe40007810000 */
[C---:B------:R-:W-:Y:S02]  /*bff0*/  ISETP.LT.OR P0, PT, R3.reuse, 0x1, P0 ;  /* 0x000000010300780c */ /* 0x040fe40000701670 */
[C---:B------:R-:W-:Y:S02]  /*c000*/  ISETP.LT.OR P1, PT, R3.reuse, 0x49, P1 ;  /* 0x000000490300780c */ /* 0x040fe40000f21670 */
[----:B------:R-:W-:Y:S02]  /*c010*/  FSEL R11, R232, -INF , !P0 ;  /* 0xff800000e80b7808 */ /* 0x000fe40004000000 */
[----:B------:R-:W-:Y:S02]  /*c020*/  LOP3.LUT P0, RZ, R200, 0x1000, RZ, 0xc0, !PT ;  /* 0x00001000c8ff7812 */ /* 0x000fe4000780c0ff */
[----:B------:R-:W-:Y:S02]  /*c030*/  FMNMX.FTZ R0, R18, R0, !PT ;  /* 0x0000000012007209 */ /* 0x000fe40007810000 */
[----:B------:R-:W-:Y:S02]  /*c040*/  ISETP.GT.AND P0, PT, R2, 0x1, !P0 ;  /* 0x000000010200780c */ /* 0x000fe40004704270 */
[----:B--234-:R-:W-:Y:S02]  /*c050*/  FMNMX.FTZ R5, R20, R0, !PT ;  /* 0x0000000014057209 */ /* 0x01cfe40007810000 */
[----:B------:R-:W-:Y:S02]  /*c060*/  ISETP.LT.OR P0, PT, R3, 0x2, P0 ;  /* 0x000000020300780c */ /* 0x000fe40000701670 */
[----:B------:R-:W-:Y:S02]  /*c070*/  FMNMX.FTZ R5, R21, R5, !PT ;  /* 0x0000000515057209 */ /* 0x000fe40007810000 */
[----:B------:R-:W-:Y:S02]  /*c080*/  FSEL R14, R231, -INF , !P0 ;  /* 0xff800000e70e7808 */ /* 0x000fe40004000000 */
[----:B------:R-:W-:Y:S02]  /*c090*/  LOP3.LUT P0, RZ, R200, 0x800, RZ, 0xc0, !PT ;  /* 0x00000800c8ff7812 */ /* 0x000fe4000780c0ff */
[----:B------:R-:W-:Y:S02]  /*c0a0*/  FMNMX.FTZ R5, R44, R5, !PT ;  /* 0x000000052c057209 */ /* 0x000fe40007810000 */
[----:B------:R-:W-:Y:S02]  /*c0b0*/  ISETP.GT.AND P0, PT, R2, 0x8, !P0 ;  /* 0x000000080200780c */ /* 0x000fe40004704270 */
[----:B------:R-:W-:Y:S02]  /*c0c0*/  FMNMX.FTZ R5, R45, R5, !PT ;  /* 0x000000052d057209 */ /* 0x000fe40007810000 */
        /* <DEDUP_REMOVED lines=31> */
[----:B------:R-:W-:Y:S04]  /*c2c0*/  LOP3.LUT P0, RZ, R200, 0x40, RZ, 0xc0, !PT ;  /* 0x00000040c8ff7812 */ /* 0x000fe8000780c0ff */
[----:B------:R-:W-:Y:S04]  /*c2d0*/  ISETP.GT.AND P0, PT, R2, 0x19, !P0 ;  /* 0x000000190200780c */ /* 0x000fe80004704270 */
[----:B------:R-:W-:Y:S04]  /*c2e0*/  ISETP.LT.OR P0, PT, R3, 0x1a, P0 ;  /* 0x0000001a0300780c */ /* 0x000fe80000701670 */
[----:B------:R-:W-:Y:S02]  /*c2f0*/  FSEL R176, R219, -INF , !P0 ;  /* 0xff800000dbb07808 */ /* 0x000fe40004000000 */
[----:B------:R-:W-:Y:S04]  /*c300*/  LOP3.LUT P0, RZ, R200, 0x20, RZ, 0xc0, !PT ;  /* 0x00000020c8ff7812 */ /* 0x000fe8000780c0ff */
[----:B------:R-:W-:Y:S04]  /*c310*/  ISETP.GT.AND P0, PT, R2, 0x20, !P0 ;  /* 0x000000200200780c */ /* 0x000fe80004704270 */
[C---:B------:R-:W-:Y:S04]  /*c320*/  ISETP.LT.OR P0, PT, R3.reuse, 0x21, P0 ;  /* 0x000000210300780c */ /* 0x040fe80000701670 */
        /* <DEDUP_REMOVED lines=21> */
[----:B------:R-:W-:Y:S02]  /*c480*/  ISETP.GT.AND P0, PT, R2, 0x38, !P6 ;  /* 0x000000380200780c */ /* 0x000fe40007704270 */
[----:B------:R-:W-:Y:S02]  /*c490*/  LOP3.LUT P6, RZ, R200, 0x4000, RZ, 0xc0, !PT ;  /* 0x00004000c8ff7812 */ /* 0x000fe400078cc0ff */
[C---:B------:R-:W-:Y:S04]  /*c4a0*/  ISETP.LT.OR P0, PT, R3.reuse, 0x39, P0 ;  /* 0x000000390300780c */ /* 0x040fe80000701670 */
[----:B------:R-:W-:Y:S02]  /*c4b0*/  FSEL R206, R178, -INF , !P0 ;  /* 0xff800000b2ce7808 */ /* 0x000fe40004000000 */
[----:B------:R-:W-:Y:S02]  /*c4c0*/  ISETP.GT.AND P0, PT, R2, 0x39, !P5 ;  /* 0x000000390200780c */ /* 0x000fe40006f04270 */
[----:B------:R-:W-:Y:S02]  /*c4d0*/  FSEL R178, R60, -INF , !P1 ;  /* 0xff8000003cb27808 */ /* 0x000fe40004800000 */
[----:B------:R-:W-:Y:S04]  /*c4e0*/  ISETP.LT.OR P0, PT, R3, 0x3a, P0 ;  /* 0x0000003a0300780c */ /* 0x000fe80000701670 */
[----:B------:R-:W-:Y:S02]  /*c4f0*/  FSEL R208, R177, -INF , !P0 ;  /* 0xff800000b1d07808 */ /* 0x000fe40004000000 */
[C---:B------:R-:W-:Y:S04]  /*c500*/  ISETP.GT.AND P0, PT, R2.reuse, 0x40, !P4 ;  /* 0x000000400200780c */ /* 0x040fe80006704270 */
[----:B------:R-:W-:Y:S04]  /*c510*/  ISETP.LT.OR P0, PT, R3, 0x41, P0 ;  /* 0x000000410300780c */ /* 0x000fe80000701670 */
[----:B------:R-:W-:Y:S02]  /*c520*/  FSEL R207, R65, -INF , !P0 ;  /* 0xff80000041cf7808 */ /* 0x000fe40004000000 */
[----:B------:R-:W-:Y:S04]  /*c530*/  ISETP.GT.AND P0, PT, R2, 0x41, !P2 ;  /* 0x000000410200780c */ /* 0x000fe80005704270 */
[----:B------:R-:W-:Y:S04]  /*c540*/  ISETP.LT.OR P0, PT, R3, 0x42, P0 ;  /* 0x000000420300780c */ /* 0x000fe80000701670 */
[----:B------:R-:W-:Y:S02]  /*c550*/  FSEL R205, R64, -INF , !P0 ;  /* 0xff80000040cd7808 */ /* 0x000fe40004000000 */
[----:B------:R-:W-:Y:S02]  /*c560*/  ISETP.GT.AND P0, PT, R2, 0x49, !P6 ;  /* 0x000000490200780c */ /* 0x000fe40007704270 */
[----:B------:R-:W-:Y:S02]  /*c570*/  FMNMX.FTZ R2, R19, R84, !PT ;  /* 0x0000005413027209 */ /* 0x000fe40007810000 */
[----:B------:R-:W-:Y:S02]  /*c580*/  ISETP.LT.OR P0, PT, R3, 0x4a, P0 ;  /* 0x0000004a0300780c */ /* 0x000fe40000701670 */
        /* <DEDUP_REMOVED lines=53> */
[----:B------:R-:W-:Y:S02]  /*c8e0*/  FSEL R177, R59, -INF , !P0 ;  /* 0xff8000003bb17808 */ /* 0x000fe40004000000 */
        /* <DEDUP_REMOVED lines=8> */
[----:B------:R1:W2:Y:S02]  /*c970*/  SHFL.BFLY PT, R2, R4, 0x2, 0x1f ;  /* 0x0c401f0004027f89 */ /* 0x0002a400000e0000 */
.L_x_837:
[----:B--2---:R-:W-:Y:S01]  /*c980*/  FMNMX.FTZ R5, R4, R2, !PT ;  /* 0x0000000204057209 */ /* 0x004fe20007810000 */
[----:B------:R-:W-:-:S05]  /*c990*/  BRA.DIV ~URZ, `(.L_x_688) ;  /* 0x000124027f007947 */ /* 0x000fca000b800000 */
[----:B------:R-:W-:Y:S04]  /*c9a0*/  SHFL.BFLY PT, R2, R0, 0x2, 0x1f ;  /* 0x0c401f0000027f89 */ /* 0x000fe800000e0000 */
[----:B------:R-:W-:Y:S04]  /*c9b0*/  SHFL.BFLY PT, R3, R6, 0x2, 0x1f ;  /* 0x0c401f0006037f89 */ /* 0x000fe800000e0000 */
[----:B-1----:R-:W1:Y:S02]  /*c9c0*/  SHFL.BFLY PT, R4, R7, 0x2, 0x1f ;  /* 0x0c401f0007047f89 */ /* 0x002e6400000e0000 */
[----:B-1----:R-:W-:Y:S02]  /*c9d0*/  FMNMX.FTZ R4, R7, R4, !PT ;  /* 0x0000000407047209 */ /* 0x002fe40007810000 */
[----:B------:R-:W-:Y:S02]  /*c9e0*/  FMNMX.FTZ R0, R0, R2, !PT ;  /* 0x0000000200007209 */ /* 0x000fe40007810000 */
[----:B------:R-:W-:Y:S02]  /*c9f0*/  FMNMX.FTZ R2, R6, R3, !PT ;  /* 0x0000000306027209 */ /* 0x000fe40007810000 */
[----:B------:R-:W1:Y:S04]  /*ca00*/  SHFL.BFLY PT, R6, R5, 0x1, 0x1f ;  /* 0x0c201f0005067f89 */ /* 0x000e6800000e0000 */
[----:B------:R-:W2:Y:S04]  /*ca10*/  SHFL.BFLY PT, R8, R0, 0x1, 0x1f ;  /* 0x0c201f0000087f89 */ /* 0x000ea800000e0000 */
[----:B------:R-:W3:Y:S04]  /*ca20*/  SHFL.BFLY PT, R9, R2, 0x1, 0x1f ;  /* 0x0c201f0002097f89 */ /* 0x000ee800000e0000 */
[----:B------:R4:W4:Y:S01]  /*ca30*/  SHFL.BFLY PT, R3, R4, 0x1, 0x1f ;  /* 0x0c201f0004037f89 */ /* 0x00092200000e0000 */
[----:B-1----:R-:W-:Y:S02]  /*ca40*/  FMNMX.FTZ R72, R5, R6, !PT ;  /* 0x0000000605487209 */ /* 0x002fe40007810000 */
[----:B--2---:R-:W-:Y:S02]  /*ca50*/  FMNMX.FTZ R71, R0, R8, !PT ;  /* 0x0000000800477209 */ /* 0x004fe40007810000 */
[----:B---3--:R-:W-:Y:S02]  /*ca60*/  FMNMX.FTZ R70, R2, R9, !PT ;  /* 0x0000000902467209 */ /* 0x008fe40007810000 */
.L_x_838:
[C---:B------:R-:W-:Y:S01]  /*ca70*/  FMUL.FTZ R0, R72.reuse, c[0x0][0x2d0] ;  /* 0x0000b40048007a20 */ /* 0x040fe20000410000 */
[----:B------:R-:W-:Y:S01]  /*ca80*/  FSETP.NEU.FTZ.AND P0, PT, R72, -INF , PT ;  /* 0xff8000004800780b */ /* 0x000fe20003f1d000 */
[----:B------:R-:W2:Y:S01]  /*ca90*/  LDL.LU R237, [R1+0x4] ;  /* 0x0000040001ed7983 */ /* 0x000ea20000300800 */
[----:B------:R-:W-:Y:S01]  /*caa0*/  FSETP.NEU.FTZ.AND P1, PT, R71, -INF , PT ;  /* 0xff8000004700780b */ /* 0x000fe20003f3d000 */
[----:B------:R-:W-:Y:S01]  /*cab0*/  WARPSYNC 0xffffffff ;  /* 0xffffffff00007948 */ /* 0x000fe20003800000 */
[----:B------:R-:W-:Y:S02]  /*cac0*/  FSEL R5, R0, RZ, P0 ;  /* 0x000000ff00057208 */ /* 0x000fe40000000000 */
[----:B----4-:R-:W-:Y:S03]  /*cad0*/  FMNMX.FTZ R69, R3, R4, !PT ;  /* 0x0000000403457209 */ /* 0x010fe60007810000 */
[--C-:B------:R-:W-:Y:S02]  /*cae0*/  FFMA.FTZ R0, R19, c[0x0][0x2d0], -R5.reuse ;  /* 0x0000b40013007a23 */ /* 0x100fe40000010805 */
[--C-:B------:R-:W-:Y:S02]  /*caf0*/  FFMA.FTZ R2, R22, c[0x0][0x2d0], -R5.reuse ;  /* 0x0000b40016027a23 */ /* 0x100fe40000010805 */
[----:B------:R1:W-:Y:S01]  /*cb00*/  MUFU.EX2 R220, R0 ;  /* 0x0000000000dc7308 */ /* 0x0003e20000000800 */
[--C-:B------:R-:W-:Y:S02]  /*cb10*/  FFMA.FTZ R216, R39, c[0x0][0x2d0], -R5.reuse ;  /* 0x0000b40027d87a23 */ /* 0x100fe40000010805 */
[--C-:B------:R-:W-:Y:S02]  /*cb20*/  FFMA.FTZ R215, R38, c[0x0][0x2d0], -R5.reuse ;  /* 0x0000b40026d77a23 */ /* 0x100fe40000010805 */
[--C-:B------:R-:W-:Y:S02]  /*cb30*/  FFMA.FTZ R213, R37, c[0x0][0x2d0], -R5.reuse ;  /* 0x0000b40025d57a23 */ /* 0x100fe40000010805 */
[--C-:B------:R-:W-:Y:S02]  /*cb40*/  FFMA.FTZ R211, R36, c[0x0][0x2d0], -R5.reuse ;  /* 0x0000b40024d37a23 */ /* 0x100fe40000010805 */
[----:B------:R-:W-:Y:S01]  /*cb50*/  LDSM.16.MT88.4 R36, [R189] ;  /* 0x00000000bd24783b */ /* 0x000fe20000004200 */
[----:B------:R3:W-:Y:S01]  /*cb60*/  MUFU.EX2 R232, R2 ;  /* 0x0000000200e87308 */ /* 0x0007e20000000800 */
[----:B------:R-:W-:Y:S02]  /*cb70*/  FMUL.FTZ R4, R69, c[0x0][0x2d0] ;  /* 0x0000b40045047a20 */ /* 0x000fe40000410000 */
[--C-:B------:R-:W-:Y:S02]  /*cb80*/  FFMA.FTZ R48, R30, c[0x0][0x2d0], -R5.reuse ;  /* 0x0000b4001e307a23 */ /* 0x100fe40000010805 */
[--C-:B------:R-:W-:Y:S02]  /*cb90*/  FFMA.FTZ R156, R28, c[0x0][0x2d0], -R5.reuse ;  /* 0x0000b4001c9c7a23 */ /* 0x100fe40000010805 */
[--C-:B------:R-:W-:Y:S02]  /*cba0*/  FFMA.FTZ R155, R27, c[0x0][0x2d0], -R5.reuse ;  /* 0x0000b4001b9b7a23 */ /* 0x100fe40000010805 */
[--C-:B------:R-:W-:Y:S01]  /*cbb0*/  FFMA.FTZ R154, R34, c[0x0][0x2d0], -R5.reuse ;  /* 0x0000b400229a7a23 */ /* 0x100fe20000010805 */
[----:B------:R-:W-:Y:S01]  /*cbc0*/  MUFU.EX2 R236, R156 ;  /* 0x0000009c00ec7308 */ /* 0x000fe20000000800 */
[--C-:B------:R-:W-:Y:S02]  /*cbd0*/  FFMA.FTZ R73, R33, c[0x0][0x2d0], -R5.reuse ;  /* 0x0000b40021497a23 */ /* 0x100fe40000010805 */
[--C-:B------:R-:W-:Y:S02]  /*cbe0*/  FFMA.FTZ R66, R32, c[0x0][0x2d0], -R5.reuse ;  /* 0x0000b40020427a23 */ /* 0x100fe40000010805 */
[----:B-1----:R-:W-:Y:S02]  /*cbf0*/  FMUL.FTZ R0, R71, c[0x0][0x2d0] ;  /* 0x0000b40047007a20 */ /* 0x002fe40000410000 */
[--C-:B------:R-:W-:Y:S02]  /*cc00*/  FFMA.FTZ R209, R42, c[0x0][0x2d0], -R5.reuse ;  /* 0x0000b4002ad17a23 */ /* 0x100fe40000010805 */
[--C-:B------:R-:W-:Y:S01]  /*cc10*/  FFMA.FTZ R217, R41, c[0x0][0x2d0], -R5.reuse ;  /* 0x0000b40029d97a23 */ /* 0x100fe20000010805 */
[----:B------:R-:W-:Y:S01]  /*cc20*/  MUFU.EX2 R249, R66 ;  /* 0x0000004200f97308 */ /* 0x000fe20000000800 */
[----:B------:R-:W-:Y:S01]  /*cc30*/  FSEL R40, R0, RZ, P1 ;  /* 0x000000ff00287208 */ /* 0x000fe20000800000 */
[--C-:B------:R-:W-:Y:S02]  /*cc40*/  FFMA.FTZ R210, R35, c[0x0][0x2d0], -R5.reuse ;  /* 0x0000b40023d27a23 */ /* 0x100fe40000010805 */
[--C-:B---3--:R-:W-:Y:S02]  /*cc50*/  FFMA.FTZ R2, R23, c[0x0][0x2d0], -R5.reuse ;  /* 0x0000b40017027a23 */ /* 0x108fe40000010805 */
[--C-:B------:R-:W-:Y:S02]  /*cc60*/  FFMA.FTZ R0, R12, c[0x0][0x2d0], -R40.reuse ;  /* 0x0000b4000c007a23 */ /* 0x100fe40000010828 */
[--C-:B------:R-:W-:Y:S02]  /*cc70*/  FFMA.FTZ R6, R21, c[0x0][0x2d0], -R40.reuse ;  /* 0x0000b40015067a23 */ /* 0x100fe40000010828 */
[----:B------:R1:W-:Y:S01]  /*cc80*/  MUFU.EX2 R222, R0 ;  /* 0x0000000000de7308 */ /* 0x0003e20000000800 */
[--C-:B------:R-:W-:Y:S02]  /*cc90*/  FFMA.FTZ R218, R31, c[0x0][0x2d0], -R5.reuse ;  /* 0x0000b4001fda7a23 */ /* 0x100fe40000010805 */
[--C-:B------:R-:W-:Y:S02]  /*cca0*/  FFMA.FTZ R219, R26, c[0x0][0x2d0], -R5.reuse ;  /* 0x0000b4001adb7a23 */ /* 0x100fe40000010805 */
[--C-:B------:R-:W-:Y:S02]  /*ccb0*/  FFMA.FTZ R65, R44, c[0x0][0x2d0], -R40.reuse ;  /* 0x0000b4002c417a23 */ /* 0x100fe40000010828 */
[--C-:B------:R-:W-:Y:S02]  /*ccc0*/  FFMA.FTZ R61, R49, c[0x0][0x2d0], -R40.reuse ;  /* 0x0000b400313d7a23 */ /* 0x100fe40000010828 */
[--C-:B------:R-:W-:Y:S01]  /*ccd0*/  FFMA.FTZ R59, R50, c[0x0][0x2d0], -R40.reuse ;  /* 0x0000b400323b7a23 */ /* 0x100fe20000010828 */
[----:B------:R3:W-:Y:S01]  /*cce0*/  MUFU.EX2 R228, R2 ;  /* 0x0000000200e47308 */ /* 0x0007e20000000800 */
[--C-:B------:R-:W-:Y:S02]  /*ccf0*/  FFMA.FTZ R64, R45, c[0x0][0x2d0], -R40.reuse ;  /* 0x0000b4002d407a23 */ /* 0x100fe40000010828 */
[--C-:B------:R-:W-:Y:S02]  /*cd00*/  FFMA.FTZ R63, R46, c[0x0][0x2d0], -R40.reuse ;  /* 0x0000b4002e3f7a23 */ /* 0x100fe40000010828 */
[--C-:B------:R-:W-:Y:S05]  /*cd10*/  FFMA.FTZ R62, R47, c[0x0][0x2d0], -R40.reuse ;  /* 0x0000b4002f3e7a23 */ /* 0x100fea0000010828 */
[----:B------:R-:W-:Y:S01]  /*cd20*/  MUFU.EX2 R251, R6 ;  /* 0x0000000600fb7308 */ /* 0x000fe20000000800 */
[--C-:B-1----:R-:W-:Y:S09]  /*cd30*/  FFMA.FTZ R0, R18, c[0x0][0x2d0], -R40.reuse ;  /* 0x0000b40012007a23 */ /* 0x102ff20000010828 */
[----:B------:R1:W-:Y:S01]  /*cd40*/  MUFU.EX2 R227, R0 ;  /* 0x0000000000e37308 */ /* 0x0003e20000000800 */
[----:B---3--:R-:W-:Y:S09]  /*cd50*/  FMUL.FTZ R2, R70, c[0x0][0x2d0] ;  /* 0x0000b40046027a20 */ /* 0x008ff20000410000 */
[----:B------:R-:W-:Y:S10]  /*cd60*/  MUFU.EX2 R240, R61 ;  /* 0x0000003d00f07308 */ /* 0x000ff40000000800 */
[----:B------:R-:W-:Y:S01]  /*cd70*/  MUFU.EX2 R245, R59 ;  /* 0x0000003b00f57308 */ /* 0x000fe20000000800 */
[--C-:B-1----:R-:W-:Y:S09]  /*cd80*/  FFMA.FTZ R0, R25, c[0x0][0x2d0], -R5.reuse ;  /* 0x0000b40019007a23 */ /* 0x102ff20000010805 */
[----:B------:R1:W-:Y:S10]  /*cd90*/  MUFU.EX2 R252, R0 ;  /* 0x0000000000fc7308 */ /* 0x0003f40000000800 */
[----:B------:R-:W-:Y:S10]  /*cda0*/  MUFU.EX2 R230, R64 ;  /* 0x0000004000e67308 */ /* 0x000ff40000000800 */
[----:B------:R-:W-:Y:S01]  /*cdb0*/  MUFU.EX2 R235, R63 ;  /* 0x0000003f00eb7308 */ /* 0x000fe20000000800 */
[----:B-1----:R-:W-:Y:S02]  /*cdc0*/  FFMA.FTZ R0, R20, c[0x0][0x2d0], -R40 ;  /* 0x0000b40014007a23 */ /* 0x002fe40000010828 */
[----:B------:R-:W1:Y:S07]  /*cdd0*/  LDSM.16.MT88.4 R20, [R185] ;  /* 0x00000000b914783b */ /* 0x000e6e0000004200 */
[----:B------:R3:W-:Y:S10]  /*cde0*/  MUFU.EX2 R234, R0 ;  /* 0x0000000000ea7308 */ /* 0x0007f40000000800 */
[----:B------:R-:W-:Y:S10]  /*cdf0*/  MUFU.EX2 R244, R62 ;  /* 0x0000003e00f47308 */ /* 0x000ff40000000800 */
[----:B------:R-:W-:Y:S01]  /*ce00*/  MUFU.EX2 R241, R155 ;  /* 0x0000009b00f17308 */ /* 0x000fe20000000800 */
[----:B---3--:R-:W-:Y:S02]  /*ce10*/  FSEL R0, R72, RZ, P0 ;  /* 0x000000ff48007208 */ /* 0x008fe40000000000 */
[----:B------:R-:W-:Y:S03]  /*ce20*/  FSETP.NEU.FTZ.AND P0, PT, R70, -INF , PT ;  /* 0xff8000004600780b */ /* 0x000fe60003f1d000 */
[----:B------:R-:W-:Y:S04]  /*ce30*/  FADD.FTZ R0, -R0, R84 ;  /* 0x0000005400007221 */ /* 0x000fe80000010100 */
[----:B------:R-:W-:Y:S01]  /*ce40*/  MUFU.EX2 R247, R73 ;  /* 0x0000004900f77308 */ /* 0x000fe20000000800 */
[----:B------:R-:W-:Y:S01]  /*ce50*/  FSEL R56, R2, RZ, P0 ;  /* 0x000000ff02387208 */ /* 0x000fe20000000000 */
[----:B------:R-:W-:Y:S02]  /*ce60*/  FFMA.FTZ R84, R29, c[0x0][0x2d0], -R5 ;  /* 0x0000b4001d547a23 */ /* 0x000fe40000010805 */
[----:B------:R-:W-:Y:S02]  /*ce70*/  FMUL.FTZ R0, R0, c[0x0][0x2d0] ;  /* 0x0000b40000007a20 */ /* 0x000fe40000410000 */
[--C-:B------:R-:W-:Y:S02]  /*ce80*/  FFMA.FTZ R2, R10, c[0x0][0x2d0], -R56.reuse ;  /* 0x0000b4000a027a23 */ /* 0x100fe40000010838 */
[--C-:B------:R-:W-:Y:S02]  /*ce90*/  FFMA.FTZ R57, R158, c[0x0][0x2d0], -R56.reuse ;  /* 0x0000b4009e397a23 */ /* 0x100fe40000010838 */
[----:B------:R3:W-:Y:S10]  /*cea0*/  MUFU.EX2 R221, R2 ;  /* 0x0000000200dd7308 */ /* 0x0007f40000000800 */
[----:B------:R-:W4:Y:S10]  /*ceb0*/  MUFU.EX2 R60, R0 ;  /* 0x00000000003c7308 */ /* 0x000f340000000800 */
[----:B------:R-:W-:Y:S01]  /*cec0*/  MUFU.EX2 R231, R84 ;  /* 0x0000005400e77308 */ /* 0x000fe20000000800 */
[--C-:B---3--:R-:W-:Y:S09]  /*ced0*/  FFMA.FTZ R2, R13, c[0x0][0x2d0], -R56.reuse ;  /* 0x0000b4000d027a23 */ /* 0x108ff20000010838 */
[----:B------:R3:W5:Y:S10]  /*cee0*/  MUFU.EX2 R225, R2 ;  /* 0x0000000200e17308 */ /* 0x0007740000000800 */
[----:B------:R-:W-:Y:S10]  /*cef0*/  MUFU.EX2 R226, R57 ;  /* 0x0000003900e27308 */ /* 0x000ff40000000800 */
[----:B------:R-:W-:Y:S01]  /*cf00*/  MUFU.EX2 R242, R154 ;  /* 0x0000009a00f27308 */ /* 0x000fe20000000800 */
[--C-:B---3--:R-:W-:Y:S09]  /*cf10*/  FFMA.FTZ R2, R15, c[0x0][0x2d0], -R56.reuse ;  /* 0x0000b4000f027a23 */ /* 0x108ff20000010838 */
[----:B------:R3:W-:Y:S02]  /*cf20*/  MUFU.EX2 R229, R2 ;  /* 0x0000000200e57308 */ /* 0x0007e40000000800 */
[----:B---3--:R-:W-:Y:S08]  /*cf30*/  FFMA.FTZ R2, R17, c[0x0][0x2d0], -R56 ;  /* 0x0000b40011027a23 */ /* 0x008ff00000010838 */
[----:B------:R3:W1:Y:S02]  /*cf40*/  MUFU.EX2 R250, R2 ;  /* 0x0000000200fa7308 */ /* 0x0006640000000800 */
[----:B---3--:R-:W-:Y:S05]  /*cf50*/  FSEL R2, R71, RZ, P1 ;  /* 0x000000ff47027208 */ /* 0x008fea0000800000 */
[----:B------:R-:W-:Y:S01]  /*cf60*/  FADD.FTZ R0, -R2, R85 ;  /* 0x0000005502007221 */ /* 0x000fe20000010100 */
[----:B------:R-:W-:Y:S01]  /*cf70*/  FSEL R2, R70, RZ, P0 ;  /* 0x000000ff46027208 */ /* 0x000fe20000000000 */
[----:B----4-:R-:W-:Y:S01]  /*cf80*/  FMUL.FTZ R5, R60, R89 ;  /* 0x000000593c057220 */ /* 0x010fe20000410000 */
[----:B------:R-:W-:Y:S01]  /*cf90*/  FSETP.NEU.FTZ.AND P0, PT, R69, -INF , PT ;  /* 0xff8000004500780b */ /* 0x000fe20003f1d000 */
[----:B------:R-:W-:Y:S01]  /*cfa0*/  FMUL.FTZ R0, R0, c[0x0][0x2d0] ;  /* 0x0000b40000007a20 */ /* 0x000fe20000410000 */
[----:B------:R-:W-:Y:S01]  /*cfb0*/  F2FP.PACK_AB R76, R232, R220 ;  /* 0x000000dce84c723e */ /* 0x000fe200000000ff */
[----:B------:R-:W-:Y:S01]  /*cfc0*/  FMUL.FTZ R17, R60, R101 ;  /* 0x000000653c117220 */ /* 0x000fe20000410000 */
[----:B------:R-:W-:Y:S01]  /*cfd0*/  FSEL R68, R4, RZ, P0 ;  /* 0x000000ff04447208 */ /* 0x000fe20000000000 */
[----:B------:R3:W4:Y:S01]  /*cfe0*/  MUFU.EX2 R3, R0 ;  /* 0x0000000000037308 */ /* 0x0007220000000800 */
[----:B------:R-:W-:Y:S01]  /*cff0*/  F2FP.PACK_AB R77, R227, R222 ;  /* 0x000000dee34d723e */ /* 0x000fe200000000ff */
[----:B------:R-:W-:Y:S01]  /*d000*/  FMUL.FTZ R32, R60, R116 ;  /* 0x000000743c207220 */ /* 0x000fe20000410000 */
[----:B------:R-:W-:Y:S01]  /*d010*/  F2FP.PACK_AB R78, R252, R228 ;  /* 0x000000e4fc4e723e */ /* 0x000fe200000000ff */
[----:B------:R-:W-:Y:S01]  /*d020*/  FFMA.FTZ R4, R11, c[0x0][0x2d0], -R68 ;  /* 0x0000b4000b047a23 */ /* 0x000fe20000010844 */
[----:B------:R-:W-:Y:S01]  /*d030*/  F2FP.PACK_AB R79, R251, R234 ;  /* 0x000000eafb4f723e */ /* 0x000fe200000000ff */
[----:B------:R-:W-:Y:S01]  /*d040*/  FMUL.FTZ R33, R60, R117 ;  /* 0x000000753c217220 */ /* 0x000fe20000410000 */
[----:B-----5:R-:W-:Y:S01]  /*d050*/  F2FP.PACK_AB R80, R225, R221 ;  /* 0x000000dde150723e */ /* 0x020fe200000000ff */
[----:B------:R-:W-:Y:S01]  /*d060*/  FFMA.FTZ R117, R75, c[0x0][0x2d0], -R40 ;  /* 0x0000b4004b757a23 */ /* 0x000fe20000010828 */
[----:B-1----:R-:W-:Y:S01]  /*d070*/  F2FP.PACK_AB R82, R250, R229 ;  /* 0x000000e5fa52723e */ /* 0x002fe200000000ff */
[----:B------:R1:W-:Y:S01]  /*d080*/  MUFU.EX2 R223, R4 ;  /* 0x0000000400df7308 */ /* 0x0003e20000000800 */
[----:B------:R-:W-:Y:S02]  /*d090*/  FFMA.FTZ R101, R168, c[0x0][0x2d0], -R56 ;  /* 0x0000b400a8657a23 */ /* 0x000fe40000010838 */
[----:B------:R-:W-:Y:S02]  /*d0a0*/  FMUL.FTZ R49, R60, R133 ;  /* 0x000000853c317220 */ /* 0x000fe40000410000 */
[--C-:B------:R-:W-:Y:S02]  /*d0b0*/  FFMA.FTZ R116, R208, c[0x0][0x2d0], -R68.reuse ;  /* 0x0000b400d0747a23 */ /* 0x100fe40000010844 */
[----:B------:R-:W-:Y:S02]  /*d0c0*/  FMUL.FTZ R64, R60, R144 ;  /* 0x000000903c407220 */ /* 0x000fe40000410000 */
[--C-:B------:R-:W-:Y:S01]  /*d0d0*/  FFMA.FTZ R73, R179, c[0x0][0x2d0], -R68.reuse ;  /* 0x0000b400b3497a23 */ /* 0x100fe20000010844 */
[----:B------:R-:W-:Y:S01]  /*d0e0*/  MUFU.EX2 R156, R116 ;  /* 0x00000074009c7308 */ /* 0x000fe20000000800 */
[--C-:B------:R-:W-:Y:S02]  /*d0f0*/  FFMA.FTZ R61, R175, c[0x0][0x2d0], -R68.reuse ;  /* 0x0000b400af3d7a23 */ /* 0x100fe40000010844 */
[----:B------:R-:W-:Y:S02]  /*d100*/  FFMA.FTZ R66, R176, c[0x0][0x2d0], -R68 ;  /* 0x0000b400b0427a23 */ /* 0x000fe40000010844 */
[----:B---3--:R-:W-:Y:S02]  /*d110*/  FADD.FTZ R0, -R2, R86 ;  /* 0x0000005602007221 */ /* 0x008fe40000010100 */
[C---:B----4-:R-:W-:Y:S02]  /*d120*/  FMUL.FTZ R6, R3.reuse, R90 ;  /* 0x0000005a03067220 */ /* 0x050fe40000410000 */
[----:B------:R-:W-:Y:S01]  /*d130*/  FMUL.FTZ R0, R0, c[0x0][0x2d0] ;  /* 0x0000b40000007a20 */ /* 0x000fe20000410000 */
[----:B------:R-:W-:Y:S01]  /*d140*/  MUFU.EX2 R176, R213 ;  /* 0x000000d500b07308 */ /* 0x000fe20000000800 */
[C---:B------:R-:W-:Y:S02]  /*d150*/  FMUL.FTZ R7, R3.reuse, R91 ;  /* 0x0000005b03077220 */ /* 0x040fe40000410000 */
[C---:B------:R-:W-:Y:S02]  /*d160*/  FMUL.FTZ R18, R3.reuse, R102 ;  /* 0x0000006603127220 */ /* 0x040fe40000410000 */
[----:B-1----:R-:W-:Y:S02]  /*d170*/  FFMA.FTZ R4, R24, c[0x0][0x2d0], -R68 ;  /* 0x0000b40018047a23 */ /* 0x002fe40000010844 */
[C---:B------:R-:W-:Y:S02]  /*d180*/  FMUL.FTZ R19, R3.reuse, R103 ;  /* 0x0000006703137220 */ /* 0x040fe40000410000 */
[C---:B------:R-:W-:Y:S01]  /*d190*/  FMUL.FTZ R34, R3.reuse, R118 ;  /* 0x0000007603227220 */ /* 0x040fe20000410000 */
[----:B------:R1:W3:Y:S01]  /*d1a0*/  MUFU.EX2 R2, R0 ;  /* 0x0000000000027308 */ /* 0x0002e20000000800 */
[C---:B------:R-:W-:Y:S02]  /*d1b0*/  FMUL.FTZ R35, R3.reuse, R119 ;  /* 0x0000007703237220 */ /* 0x040fe40000410000 */
[----:B------:R-:W-:Y:S02]  /*d1c0*/  FFMA.FTZ R118, R74, c[0x0][0x2d0], -R40 ;  /* 0x0000b4004a767a23 */ /* 0x000fe40000010828 */
[--C-:B------:R-:W-:Y:S02]  /*d1d0*/  FFMA.FTZ R103, R162, c[0x0][0x2d0], -R56.reuse ;  /* 0x0000b400a2677a23 */ /* 0x100fe40000010838 */
[----:B------:R-:W-:Y:S02]  /*d1e0*/  FFMA.FTZ R102, R166, c[0x0][0x2d0], -R56 ;  /* 0x0000b400a6667a23 */ /* 0x000fe40000010838 */
[----:B------:R-:W-:Y:S01]  /*d1f0*/  FMUL.FTZ R50, R3, R134 ;  /* 0x0000008603327220 */ /* 0x000fe20000410000 */
[----:B------:R4:W-:Y:S01]  /*d200*/  MUFU.EX2 R243, R4 ;  /* 0x0000000400f37308 */ /* 0x0009e20000000800 */
[--C-:B------:R-:W-:Y:S02]  /*d210*/  FFMA.FTZ R119, R207, c[0x0][0x2d0], -R68.reuse ;  /* 0x0000b400cf777a23 */ /* 0x100fe40000010844 */
[--C-:B------:R-:W-:Y:S02]  /*d220*/  FFMA.FTZ R74, R180, c[0x0][0x2d0], -R68.reuse ;  /* 0x0000b400b44a7a23 */ /* 0x100fe40000010844 */
[--C-:B------:R-:W-:Y:S05]  /*d230*/  FFMA.FTZ R75, R181, c[0x0][0x2d0], -R68.reuse ;  /* 0x0000b400b54b7a23 */ /* 0x100fea0000010844 */
[----:B------:R-:W-:Y:S01]  /*d240*/  MUFU.EX2 R162, R118 ;  /* 0x0000007600a27308 */ /* 0x000fe20000000800 */
[--C-:B-1----:R-:W-:Y:S02]  /*d250*/  FFMA.FTZ R0, R14, c[0x0][0x2d0], -R68.reuse ;  /* 0x0000b4000e007a23 */ /* 0x102fe40000010844 */
[C---:B---3--:R-:W-:Y:S02]  /*d260*/  FMUL.FTZ R44, R2.reuse, R128 ;  /* 0x00000080022c7220 */ /* 0x048fe40000410000 */
[C---:B------:R-:W-:Y:S05]  /*d270*/  FMUL.FTZ R8, R2.reuse, R92 ;  /* 0x0000005c02087220 */ /* 0x040fea0000410000 */
[----:B------:R1:W3:Y:S01]  /*d280*/  MUFU.EX2 R224, R0 ;  /* 0x0000000000e07308 */ /* 0x0002e20000000800 */
[C---:B------:R-:W-:Y:S02]  /*d290*/  FMUL.FTZ R9, R2.reuse, R93 ;  /* 0x0000005d02097220 */ /* 0x040fe40000410000 */
[----:B------:R-:W-:Y:S02]  /*d2a0*/  FMUL.FTZ R12, R2, R96 ;  /* 0x00000060020c7220 */ /* 0x000fe40000410000 */
[----:B----4-:R-:W-:Y:S02]  /*d2b0*/  FMUL.FTZ R4, R60, R88 ;  /* 0x000000583c047220 */ /* 0x010fe40000410000 */
[----:B------:R-:W-:Y:S01]  /*d2c0*/  LDSM.16.MT88.4 R88, [R185+0x800] ;  /* 0x00080000b958783b */ /* 0x000fe20000004200 */
[----:B------:R-:W-:Y:S02]  /*d2d0*/  FFMA.FTZ R96, R182, c[0x0][0x2d0], -R68 ;  /* 0x0000b400b6607a23 */ /* 0x000fe40000010844 */
[C---:B------:R-:W-:Y:S01]  /*d2e0*/  FMUL.FTZ R13, R2.reuse, R97 ;  /* 0x00000061020d7220 */ /* 0x040fe20000410000 */
[----:B------:R-:W-:Y:S01]  /*d2f0*/  MUFU.EX2 R181, R209 ;  /* 0x000000d100b57308 */ /* 0x000fe20000000800 */
[-C--:B------:R-:W-:Y:S05]  /*d300*/  HMMA.16816.F32 R4, R76, R20.reuse, R4 ;  /* 0x000000144c04723c */ /* 0x080fea0000001804 */
[----:B------:R-:W-:Y:S02]  /*d310*/  FMUL.FTZ R24, R2, R108 ;  /* 0x0000006c02187220 */ /* 0x000fe40000410000 */
[----:B------:R-:W-:Y:S02]  /*d320*/  FFMA.FTZ R108, R54, c[0x0][0x2d0], -R40 ;  /* 0x0000b400366c7a23 */ /* 0x000fe40000010828 */
[----:B------:R-:W-:Y:S01]  /*d330*/  FMUL.FTZ R29, R2, R113 ;  /* 0x00000071021d7220 */ /* 0x000fe20000410000 */
[----:B------:R-:W-:Y:S02]  /*d340*/  MUFU.EX2 R166, R217 ;  /* 0x000000d900a67308 */ /* 0x000fe40000000800 */
[----:B-1----:R-:W-:Y:S01]  /*d350*/  FFMA.FTZ R0, R16, c[0x0][0x2d0], -R68 ;  /* 0x0000b40010007a23 */ /* 0x002fe20000010844 */
[----:B---3--:R-:W-:Y:S01]  /*d360*/  F2FP.PACK_AB R81, R224, R223 ;  /* 0x000000dfe051723e */ /* 0x008fe200000000ff */
[----:B------:R-:W-:Y:S02]  /*d370*/  FMUL.FTZ R16, R60, R100 ;  /* 0x000000643c107220 */ /* 0x000fe40000410000 */
[----:B------:R-:W3:Y:S01]  /*d380*/  LDL.LU R100, [R1+0x8] ;  /* 0x0000080001647983 */ /* 0x000ee20000300800 */
[--C-:B------:R-:W-:Y:S02]  /*d390*/  FFMA.FTZ R113, R55, c[0x0][0x2d0], -R40.reuse ;  /* 0x0000b40037717a23 */ /* 0x100fe40000010828 */
[C---:B------:R-:W-:Y:S01]  /*d3a0*/  FMUL.FTZ R25, R2.reuse, R109 ;  /* 0x0000006d02197220 */ /* 0x040fe20000410000 */
[----:B------:R1:W4:Y:S01]  /*d3b0*/  MUFU.EX2 R238, R0 ;  /* 0x0000000000ee7308 */ /* 0x0003220000000800 */
[----:B------:R-:W5:Y:S01]  /*d3c0*/  LDL.LU R128, [R1+0xc] ;  /* 0x00000c0001807983 */ /* 0x000f620000300800 */
[C---:B------:R-:W-:Y:S02]  /*d3d0*/  FMUL.FTZ R28, R2.reuse, R112 ;  /* 0x00000070021c7220 */ /* 0x040fe40000410000 */
[----:B------:R-:W-:Y:S02]  /*d3e0*/  FMUL.FTZ R41, R2, R125 ;  /* 0x0000007d02297220 */ /* 0x000fe40000410000 */
[--C-:B------:R-:W-:Y:S02]  /*d3f0*/  FFMA.FTZ R109, R152, c[0x0][0x2d0], -R40.reuse ;  /* 0x0000b400986d7a23 */ /* 0x100fe40000010828 */
[----:B------:R-:W-:Y:S02]  /*d400*/  FFMA.FTZ R152, R67, c[0x0][0x2d0], -R40 ;  /* 0x0000b40043987a23 */ /* 0x000fe40000010828 */
[----:B------:R-:W-:Y:S01]  /*d410*/  FMUL.FTZ R45, R2, R129 ;  /* 0x00000081022d7220 */ /* 0x000fe20000410000 */
[----:B------:R-:W-:Y:S01]  /*d420*/  MUFU.EX2 R179, R108 ;  /* 0x0000006c00b37308 */ /* 0x000fe20000000800 */
[--C-:B------:R-:W-:Y:S02]  /*d430*/  FFMA.FTZ R97, R174, c[0x0][0x2d0], -R56.reuse ;  /* 0x0000b400ae617a23 */ /* 0x100fe40000010838 */
[----:B------:R-:W-:Y:S02]  /*d440*/  FMUL.FTZ R57, R2, R141 ;  /* 0x0000008d02397220 */ /* 0x000fe40000410000 */
[----:B------:R-:W-:Y:S02]  /*d450*/  FMUL.FTZ R67, R3, R147 ;  /* 0x0000009303437220 */ /* 0x000fe40000410000 */
[----:B------:R-:W-:Y:S02]  /*d460*/  FFMA.FTZ R125, R169, c[0x0][0x2d0], -R56 ;  /* 0x0000b400a97d7a23 */ /* 0x000fe40000010838 */
[----:B------:R-:W-:Y:S01]  /*d470*/  FFMA.FTZ R112, R204, c[0x0][0x2d0], -R68 ;  /* 0x0000b400cc707a23 */ /* 0x000fe20000010844 */
[----:B------:R2:W-:Y:S01]  /*d480*/  MUFU.EX2 R129, R48 ;  /* 0x0000003000817308 */ /* 0x0005e20000000800 */
[----:B-1----:R-:W-:Y:S02]  /*d490*/  FSEL R0, R69, RZ, P0 ;  /* 0x000000ff45007208 */ /* 0x002fe40000000000 */
[----:B----4-:R-:W-:Y:S03]  /*d4a0*/  F2FP.PACK_AB R83, R243, R238 ;  /* 0x000000eef353723e */ /* 0x010fe600000000ff */
[----:B------:R-:W-:Y:S02]  /*d4b0*/  FADD.FTZ R0, -R0, R87 ;  /* 0x0000005700007221 */ /* 0x000fe40000010100 */
[----:B------:R-:W-:Y:S02]  /*d4c0*/  LDSM.16.MT88.4 R84, [R188] ;  /* 0x00000000bc54783b */ /* 0x000fe40000004200 */
[----:B------:R-:W-:Y:S01]  /*d4d0*/  MUFU.EX2 R169, R216 ;  /* 0x000000d800a97308 */ /* 0x000fe20000000800 */
[----:B------:R-:W-:Y:S09]  /*d4e0*/  FMUL.FTZ R0, R0, c[0x0][0x2d0] ;  /* 0x0000b40000007a20 */ /* 0x000ff20000410000 */
[----:B------:R-:W1:Y:S01]  /*d4f0*/  MUFU.EX2 R0, R0 ;  /* 0x0000000000007308 */ /* 0x000e620000000800 */
[----:B--2---:R-:W-:Y:S02]  /*d500*/  FMUL.FTZ R48, R60, R132 ;  /* 0x000000843c307220 */ /* 0x004fe40000410000 */
[----:B------:R-:W2:Y:S04]  /*d510*/  LDL.LU R132, [R1+0x10] ;  /* 0x0000100001847983 */ /* 0x000ea80000300800 */
[----:B------:R-:W4:Y:S03]  /*d520*/  LDL R182, [R1+0x1c] ;  /* 0x00001c0001b67983 */ /* 0x000f260000100800 */
[----:B------:R-:W-:Y:S10]  /*d530*/  MUFU.EX2 R168, R113 ;  /* 0x0000007100a87308 */ /* 0x000ff40000000800 */
[----:B------:R-:W-:Y:S01]  /*d540*/  MUFU.EX2 R175, R109 ;  /* 0x0000006d00af7308 */ /* 0x000fe20000000800 */
[C---:B-1----:R-:W-:Y:S02]  /*d550*/  FMUL.FTZ R10, R0.reuse, R94 ;  /* 0x0000005e000a7220 */ /* 0x042fe40000410000 */
[C---:B------:R-:W-:Y:S02]  /*d560*/  FMUL.FTZ R11, R0.reuse, R95 ;  /* 0x0000005f000b7220 */ /* 0x040fe40000410000 */
[----:B------:R-:W-:Y:S01]  /*d570*/  LDSM.16.MT88.4 R92, [R189+0x800] ;  /* 0x00080000bd5c783b */ /* 0x000fe20000004200 */
[----:B------:R-:W-:Y:S02]  /*d580*/  FMUL.FTZ R14, R0, R98 ;  /* 0x00000062000e7220 */ /* 0x000fe40000410000 */
[--C-:B------:R-:W-:Y:S02]  /*d590*/  FFMA.FTZ R98, R172, c[0x0][0x2d0], -R56.reuse ;  /* 0x0000b400ac627a23 */ /* 0x100fe40000010838 */
[C---:B------:R-:W-:Y:S01]  /*d5a0*/  HMMA.16816.F32 R8, R80.reuse, R20, R8 ;  /* 0x000000145008723c */ /* 0x040fe20000001808 */
[----:B------:R-:W-:Y:S03]  /*d5b0*/  MUFU.EX2 R172, R97 ;  /* 0x0000006100ac7308 */ /* 0x000fe60000000800 */
[C---:B------:R-:W-:Y:S02]  /*d5c0*/  FMUL.FTZ R15, R0.reuse, R99 ;  /* 0x00000063000f7220 */ /* 0x040fe40000410000 */
[----:B------:R-:W-:Y:S02]  /*d5d0*/  FFMA.FTZ R99, R161, c[0x0][0x2d0], -R56 ;  /* 0x0000b400a1637a23 */ /* 0x000fe40000010838 */
[C---:B------:R-:W-:Y:S03]  /*d5e0*/  FMUL.FTZ R46, R0.reuse, R130 ;  /* 0x00000082002e7220 */ /* 0x040fe60000410000 */
[-C--:B------:R-:W-:Y:S01]  /*d5f0*/  HMMA.16816.F32 R12, R80, R22.reuse, R12 ;  /* 0x00000016500c723c */ /* 0x080fe2000000180c */
[----:B------:R-:W-:Y:S02]  /*d600*/  MUFU.EX2 R130, R99 ;  /* 0x0000006300827308 */ /* 0x000fe40000000800 */
[C---:B------:R-:W-:Y:S02]  /*d610*/  FMUL.FTZ R59, R0.reuse, R143 ;  /* 0x0000008f003b7220 */ /* 0x040fe40000410000 */
[C---:B------:R-:W-:Y:S02]  /*d620*/  FMUL.FTZ R62, R0.reuse, R150 ;  /* 0x00000096003e7220 */ /* 0x040fe40000410000 */
[----:B------:R-:W-:Y:S01]  /*d630*/  FMUL.FTZ R63, R0, R151 ;  /* 0x00000097003f7220 */ /* 0x000fe20000410000 */
[C---:B------:R-:W-:Y:S03]  /*d640*/  HMMA.16816.F32 R16, R76.reuse, R22, R16 ;  /* 0x000000164c10723c */ /* 0x040fe60000001810 */
[----:B------:R-:W-:Y:S01]  /*d650*/  MUFU.EX2 R143, R102 ;  /* 0x00000066008f7308 */ /* 0x000fe20000000800 */
[C---:B------:R-:W-:Y:S02]  /*d660*/  FMUL.FTZ R20, R60.reuse, R104 ;  /* 0x000000683c147220 */ /* 0x040fe40000410000 */
[----:B------:R-:W-:Y:S02]  /*d670*/  FMUL.FTZ R21, R60, R105 ;  /* 0x000000693c157220 */ /* 0x000fe40000410000 */
[C---:B------:R-:W-:Y:S04]  /*d680*/  FMUL.FTZ R22, R3.reuse, R106 ;  /* 0x0000006a03167220 */ /* 0x040fe80000410000 */
[----:B------:R-:W-:Y:S01]  /*d690*/  FMUL.FTZ R23, R3, R107 ;  /* 0x0000006b03177220 */ /* 0x000fe20000410000 */
[----:B------:R-:W-:Y:S01]  /*d6a0*/  MUFU.EX2 R161, R218 ;  /* 0x000000da00a17308 */ /* 0x000fe20000000800 */
[C---:B------:R-:W-:Y:S02]  /*d6b0*/  FMUL.FTZ R26, R0.reuse, R110 ;  /* 0x0000006e001a7220 */ /* 0x040fe40000410000 */
[--C-:B------:R-:W-:Y:S02]  /*d6c0*/  FFMA.FTZ R110, R153, c[0x0][0x2d0], -R40.reuse ;  /* 0x0000b400996e7a23 */ /* 0x100fe40000010828 */
[--C-:B------:R-:W-:Y:S01]  /*d6d0*/  FFMA.FTZ R153, R53, c[0x0][0x2d0], -R40.reuse ;  /* 0x0000b40035997a23 */ /* 0x100fe20000010828 */
[-C--:B------:R-:W-:Y:S01]  /*d6e0*/  HMMA.16816.F32 R20, R76, R36.reuse, R20 ;  /* 0x000000244c14723c */ /* 0x080fe20000001814 */
[----:B------:R-:W1:Y:S02]  /*d6f0*/  LDSM.16.MT88.4 R52, [R186] ;  /* 0x00000000ba34783b */ /* 0x000e640000004200 */
[C---:B------:R-:W-:Y:S01]  /*d700*/  FMUL.FTZ R27, R0.reuse, R111 ;  /* 0x0000006f001b7220 */ /* 0x040fe20000410000 */
[----:B------:R-:W-:Y:S01]  /*d710*/  MUFU.EX2 R158, R153 ;  /* 0x00000099009e7308 */ /* 0x000fe20000000800 */
[----:B------:R-:W-:Y:S02]  /*d720*/  FFMA.FTZ R106, R51, c[0x0][0x2d0], -R40 ;  /* 0x0000b400336a7a23 */ /* 0x000fe40000010828 */
[----:B------:R-:W-:Y:S02]  /*d730*/  FMUL.FTZ R51, R3, R135 ;  /* 0x0000008703337220 */ /* 0x000fe40000410000 */
[----:B------:R-:W-:Y:S01]  /*d740*/  FFMA.FTZ R105, R163, c[0x0][0x2d0], -R56 ;  /* 0x0000b400a3697a23 */ /* 0x000fe20000010838 */
[C---:B------:R-:W-:Y:S04]  /*d750*/  HMMA.16816.F32 R24, R80.reuse, R36, R24 ;  /* 0x000000245018723c */ /* 0x040fe80000001818 */
[C---:B------:R-:W-:Y:S01]  /*d760*/  FMUL.FTZ R30, R0.reuse, R114 ;  /* 0x00000072001e7220 */ /* 0x040fe20000410000 */
[----:B------:R-:W1:Y:S01]  /*d770*/  MUFU.EX2 R163, R117 ;  /* 0x0000007500a37308 */ /* 0x000e620000000800 */
[----:B------:R-:W-:Y:S02]  /*d780*/  FMUL.FTZ R31, R0, R115 ;  /* 0x00000073001f7220 */ /* 0x000fe40000410000 */
[C---:B------:R-:W-:Y:S04]  /*d790*/  FMUL.FTZ R36, R60.reuse, R120 ;  /* 0x000000783c247220 */ /* 0x040fe80000410000 */
[----:B------:R-:W-:Y:S01]  /*d7a0*/  FMUL.FTZ R37, R60, R121 ;  /* 0x000000793c257220 */ /* 0x000fe20000410000 */
[-C--:B------:R-:W-:Y:S02]  /*d7b0*/  HMMA.16816.F32 R28, R80, R38.reuse, R28 ;  /* 0x00000026501c723c */ /* 0x080fe4000000181c */
[----:B------:R-:W-:Y:S01]  /*d7c0*/  MUFU.EX2 R180, R106 ;  /* 0x0000006a00b47308 */ /* 0x000fe20000000800 */
[----:B------:R-:W-:Y:S02]  /*d7d0*/  FFMA.FTZ R115, R58, c[0x0][0x2d0], -R40 ;  /* 0x0000b4003a737a23 */ /* 0x000fe40000010828 */
[----:B------:R-:W-:Y:S02]  /*d7e0*/  FMUL.FTZ R40, R2, R124 ;  /* 0x0000007c02287220 */ /* 0x000fe40000410000 */
[--C-:B------:R-:W-:Y:S01]  /*d7f0*/  FFMA.FTZ R124, R170, c[0x0][0x2d0], -R56.reuse ;  /* 0x0000b400aa7c7a23 */ /* 0x100fe20000010838 */
[C---:B------:R-:W-:Y:S04]  /*d800*/  HMMA.16816.F32 R32, R76.reuse, R38, R32 ;  /* 0x000000264c20723c */ /* 0x040fe80000001820 */
[C---:B------:R-:W-:Y:S01]  /*d810*/  FMUL.FTZ R42, R0.reuse, R126 ;  /* 0x0000007e002a7220 */ /* 0x040fe20000410000 */
[----:B------:R-:W-:Y:S01]  /*d820*/  MUFU.EX2 R170, R98 ;  /* 0x0000006200aa7308 */ /* 0x000fe20000000800 */
[C---:B------:R-:W-:Y:S02]  /*d830*/  FMUL.FTZ R43, R0.reuse, R127 ;  /* 0x0000007f002b7220 */ /* 0x040fe40000410000 */
[C---:B------:R-:W-:Y:S04]  /*d840*/  FMUL.FTZ R38, R3.reuse, R122 ;  /* 0x0000007a03267220 */ /* 0x040fe80000410000 */
[----:B------:R-:W-:Y:S02]  /*d850*/  FMUL.FTZ R39, R3, R123 ;  /* 0x0000007b03277220 */ /* 0x000fe40000410000 */
[----:B------:R-:W-:Y:S01]  /*d860*/  FMUL.FTZ R47, R0, R131 ;  /* 0x00000083002f7220 */ /* 0x000fe20000410000 */
[----:B------:R-:W-:Y:S01]  /*d870*/  MUFU.EX2 R127, R65 ;  /* 0x00000041007f7308 */ /* 0x000fe20000000800 */
[--C-:B------:R-:W-:Y:S02]  /*d880*/  FFMA.FTZ R58, R157, c[0x0][0x2d0], -R56.reuse ;  /* 0x0000b4009d3a7a23 */ /* 0x100fe40000010838 */
[--C-:B------:R-:W-:Y:S01]  /*d890*/  FFMA.FTZ R104, R164, c[0x0][0x2d0], -R56.reuse ;  /* 0x0000b400a4687a23 */ /* 0x100fe20000010838 */
[-C--:B-1----:R-:W-:Y:S03]  /*d8a0*/  HMMA.16816.F32 R36, R76, R52.reuse, R36 ;  /* 0x000000344c24723c */ /* 0x082fe60000001824 */
[--C-:B------:R-:W-:Y:S02]  /*d8b0*/  FFMA.FTZ R122, R173, c[0x0][0x2d0], -R56.reuse ;  /* 0x0000b400ad7a7a23 */ /* 0x100fe40000010838 */
[----:B------:R-:W-:Y:S01]  /*d8c0*/  FFMA.FTZ R123, R171, c[0x0][0x2d0], -R56 ;  /* 0x0000b400ab7b7a23 */ /* 0x000fe20000010838 */
[----:B------:R1:W1:Y:S01]  /*d8d0*/  MUFU.EX2 R126, R58 ;  /* 0x0000003a007e7308 */ /* 0x0002620000000800 */
[----:B------:R-:W-:Y:S01]  /*d8e0*/  FFMA.FTZ R107, R60, R237, R220 ;  /* 0x000000ed3c6b7223 */ /* 0x000fe200000100dc */
[C---:B------:R-:W-:Y:S04]  /*d8f0*/  HMMA.16816.F32 R40, R80.reuse, R52, R40 ;  /* 0x000000345028723c */ /* 0x040fe80000001828 */
[--C-:B------:R-:W-:Y:S02]  /*d900*/  FFMA.FTZ R111, R183, c[0x0][0x2d0], -R68.reuse ;  /* 0x0000b400b76f7a23 */ /* 0x100fe40000010844 */
[----:B------:R-:W-:Y:S02]  /*d910*/  FFMA.FTZ R114, R206, c[0x0][0x2d0], -R68 ;  /* 0x0000b400ce727a23 */ /* 0x000fe40000010844 */
[-C--:B------:R-:W-:Y:S01]  /*d920*/  HMMA.16816.F32 R44, R80, R54.reuse, R44 ;  /* 0x00000036502c723c */ /* 0x080fe2000000182c */
[----:B------:R1:W-:Y:S03]  /*d930*/  MUFU.EX2 R220, R61 ;  /* 0x0000003d00dc7308 */ /* 0x0003e60000000800 */
[--C-:B------:R-:W-:Y:S02]  /*d940*/  FFMA.FTZ R52, R160, c[0x0][0x2d0], -R56.reuse ;  /* 0x0000b400a0347a23 */ /* 0x100fe40000010838 */
[----:B------:R-:W-:Y:S02]  /*d950*/  FFMA.FTZ R53, R159, c[0x0][0x2d0], -R56 ;  /* 0x0000b4009f357a23 */ /* 0x000fe40000010838 */
[C---:B------:R-:W-:Y:S03]  /*d960*/  HMMA.16816.F32 R48, R76.reuse, R54, R48 ;  /* 0x000000364c30723c */ /* 0x040fe60000001830 */
[----:B------:R1:W-:Y:S01]  /*d970*/  MUFU.EX2 R239, R52 ;  /* 0x0000003400ef7308 */ /* 0x0003e20000000800 */
[--C-:B------:R-:W-:Y:S02]  /*d980*/  FFMA.FTZ R56, R167, c[0x0][0x2d0], -R68.reuse ;  /* 0x0000b400a7387a23 */ /* 0x100fe40000010844 */
[----:B-1----:R-:W-:Y:S02]  /*d990*/  FMUL.FTZ R58, R0, R142 ;  /* 0x0000008e003a7220 */ /* 0x002fe40000410000 */
[C---:B------:R-:W-:Y:S04]  /*d9a0*/  FMUL.FTZ R54, R3.reuse, R138 ;  /* 0x0000008a03367220 */ /* 0x040fe80000410000 */
[----:B------:R-:W-:Y:S01]  /*d9b0*/  FMUL.FTZ R55, R3, R139 ;  /* 0x0000008b03377220 */ /* 0x000fe20000410000 */
[----:B------:R1:W1:Y:S01]  /*d9c0*/  MUFU.EX2 R233, R53 ;  /* 0x0000003500e97308 */ /* 0x0002620000000800 */
[----:B------:R-:W-:Y:S01]  /*d9d0*/  FMUL.FTZ R65, R60, R145 ;  /* 0x000000913c417220 */ /* 0x000fe20000410000 */
[----:B------:R-:W-:Y:S01]  /*d9e0*/  F2FP.PACK_AB R145, R162, R163 ;  /* 0x000000a3a291723e */ /* 0x000fe200000000ff */
[--C-:B------:R-:W-:Y:S02]  /*d9f0*/  FFMA.FTZ R120, R205, c[0x0][0x2d0], -R68.reuse ;  /* 0x0000b400cd787a23 */ /* 0x100fe40000010844 */
[----:B------:R-:W-:Y:S02]  /*da00*/  FMUL.FTZ R61, R2, R149 ;  /* 0x00000095023d7220 */ /* 0x000fe40000410000 */
[--C-:B------:R-:W-:Y:S03]  /*da10*/  FFMA.FTZ R121, R178, c[0x0][0x2d0], -R68.reuse ;  /* 0x0000b400b2797a23 */ /* 0x100fe60000010844 */
[----:B------:R1:W-:Y:S01]  /*da20*/  MUFU.EX2 R131, R56 ;  /* 0x0000003800837308 */ /* 0x0003e20000000800 */
[--C-:B------:R-:W-:Y:S02]  /*da30*/  FFMA.FTZ R52, R165, c[0x0][0x2d0], -R68.reuse ;  /* 0x0000b400a5347a23 */ /* 0x100fe40000010844 */
[----:B------:R-:W-:Y:S07]  /*da40*/  FFMA.FTZ R68, R177, c[0x0][0x2d0], -R68 ;  /* 0x0000b400b1447a23 */ /* 0x000fee0000010844 */
[----:B------:R1:W1:Y:S02]  /*da50*/  MUFU.EX2 R174, R52 ;  /* 0x0000003400ae7308 */ /* 0x0002640000000800 */
[----:B-1----:R-:W-:Y:S08]  /*da60*/  FMUL.FTZ R53, R60, R137 ;  /* 0x000000893c357220 */ /* 0x002ff00000410000 */
[----:B------:R1:W1:Y:S01]  /*da70*/  MUFU.EX2 R237, R66 ;  /* 0x0000004200ed7308 */ /* 0x0002620000000800 */
[----:B------:R-:W-:Y:S09]  /*da80*/  FMUL.FTZ R56, R2, R140 ;  /* 0x0000008c02387220 */ /* 0x000ff20000410000 */
[----:B------:R-:W-:Y:S01]  /*da90*/  MUFU.EX2 R139, R103 ;  /* 0x00000067008b7308 */ /* 0x000fe20000000800 */
[----:B------:R-:W-:Y:S02]  /*daa0*/  FMUL.FTZ R52, R60, R136 ;  /* 0x000000883c347220 */ /* 0x000fe40000410000 */
[----:B------:R-:W-:Y:S07]  /*dab0*/  FMUL.FTZ R60, R2, R148 ;  /* 0x00000094023c7220 */ /* 0x000fee0000410000 */
[----:B------:R1:W-:Y:S01]  /*dac0*/  MUFU.EX2 R136, R96 ;  /* 0x0000006000887308 */ /* 0x0003e20000000800 */
[-C--:B------:R-:W-:Y:S03]  /*dad0*/  HMMA.16816.F32 R52, R76, R84.reuse, R52 ;  /* 0x000000544c34723c */ /* 0x080fe60000001834 */
[----:B-1----:R-:W-:Y:S05]  /*dae0*/  FMUL.FTZ R66, R3, R146 ;  /* 0x0000009203427220 */ /* 0x002fea0000410000 */
[C---:B------:R-:W-:Y:S01]  /*daf0*/  HMMA.16816.F32 R56, R80.reuse, R84, R56 ;  /* 0x000000545038723c */ /* 0x040fe20000001838 */
[----:B------:R-:W-:Y:S07]  /*db00*/  MUFU.EX2 R167, R101 ;  /* 0x0000006500a77308 */ /* 0x000fee0000000800 */
[-C--:B------:R-:W-:Y:S03]  /*db10*/  HMMA.16816.F32 R60, R80, R86.reuse, R60 ;  /* 0x00000056503c723c */ /* 0x080fe6000000183c */
[----:B------:R-:W1:Y:S01]  /*db20*/  MUFU.EX2 R160, R219 ;  /* 0x000000db00a07308 */ /* 0x000e620000000800 */
[----:B------:R-:W-:Y:S04]  /*db30*/  LDSM.16.MT88.4 R96, [R186+0x1000] ;  /* 0x00100000ba60783b */ /* 0x000fe80000004200 */
[----:B------:R-:W-:Y:S04]  /*db40*/  HMMA.16816.F32 R64, R76, R86, R64 ;  /* 0x000000564c40723c */ /* 0x000fe80000001840 */
[----:B------:R-:W-:Y:S01]  /*db50*/  F2FP.PACK_AB R80, R226, R126 ;  /* 0x0000007ee250723e */ /* 0x000fe200000000ff */
[----:B------:R-:W-:Y:S01]  /*db60*/  MUFU.EX2 R142, R105 ;  /* 0x00000069008e7308 */ /* 0x000fe20000000800 */
[----:B------:R-:W-:Y:S01]  /*db70*/  F2FP.PACK_AB R82, R239, R233 ;  /* 0x000000e9ef52723e */ /* 0x000fe200000000ff */
[----:B------:R-:W2:Y:S01]  /*db80*/  LDSM.16.MT88.4 R84, [R186+0x800] ;  /* 0x00080000ba54783b */ /* 0x000ea20000004200 */
[----:B------:R-:W-:Y:S04]  /*db90*/  F2FP.PACK_AB R76, R231, R129 ;  /* 0x00000081e74c723e */ /* 0x000fe800000000ff */
[----:B------:R-:W-:Y:S02]  /*dba0*/  F2FP.PACK_AB R77, R230, R127 ;  /* 0x0000007fe64d723e */ /* 0x000fe400000000ff */
[----:B------:R-:W-:Y:S01]  /*dbb0*/  F2FP.PACK_AB R78, R241, R236 ;  /* 0x000000ecf14e723e */ /* 0x000fe200000000ff */
[----:B------:R-:W-:Y:S01]  /*dbc0*/  MUFU.EX2 R164, R104 ;  /* 0x0000006800a47308 */ /* 0x000fe20000000800 */
[----:B------:R-:W-:Y:S02]  /*dbd0*/  F2FP.PACK_AB R79, R244, R235 ;  /* 0x000000ebf44f723e */ /* 0x000fe400000000ff */
[----:B------:R-:W-:Y:S02]  /*dbe0*/  F2FP.PACK_AB R81, R131, R174 ;  /* 0x000000ae8351723e */ /* 0x000fe400000000ff */
[----:B------:R-:W-:Y:S01]  /*dbf0*/  F2FP.PACK_AB R83, R237, R220 ;  /* 0x000000dced53723e */ /* 0x000fe200000000ff */
[----:B---3--:R-:W-:Y:S01]  /*dc00*/  FFMA.FTZ R100, R3, R100, R222 ;  /* 0x0000006403647223 */ /* 0x008fe200000100de */
[----:B-1----:R-:W-:Y:S01]  /*dc10*/  F2FP.PACK_AB R146, R160, R161 ;  /* 0x000000a1a092723e */ /* 0x002fe200000000ff */
[-C--:B------:R-:W-:Y:S02]  /*dc20*/  HMMA.16816.F32 R4, R76, R88.reuse, R4 ;  /* 0x000000584c04723c */ /* 0x080fe40000001804 */
[----:B------:R-:W-:Y:S01]  /*dc30*/  MUFU.EX2 R138, R74 ;  /* 0x0000004a008a7308 */ /* 0x000fe20000000800 */
[----:B-----5:R-:W-:Y:S04]  /*dc40*/  FFMA.FTZ R3, R2, R128, R221 ;  /* 0x0000008002037223 */ /* 0x020fe800000100dd */
[----:B------:R-:W-:Y:S01]  /*dc50*/  FADD.FTZ R3, R225, R3 ;  /* 0x00000003e1037221 */ /* 0x000fe20000010000 */
[C---:B------:R-:W-:Y:S04]  /*dc60*/  HMMA.16816.F32 R8, R80.reuse, R88, R8 ;  /* 0x000000585008723c */ /* 0x040fe80000001808 */
[----:B------:R1:W-:Y:S01]  /*dc70*/  MUFU.EX2 R128, R73 ;  /* 0x0000004900807308 */ /* 0x0003e20000000800 */
[----:B------:R-:W-:Y:S03]  /*dc80*/  FADD.FTZ R3, R229, R3 ;  /* 0x00000003e5037221 */ /* 0x000fe60000010000 */
[-C--:B------:R-:W-:Y:S04]  /*dc90*/  HMMA.16816.F32 R12, R80, R90.reuse, R12 ;  /* 0x0000005a500c723c */ /* 0x080fe8000000180c */
[----:B------:R-:W-:Y:S02]  /*dca0*/  FADD.FTZ R3, R250, R3 ;  /* 0x00000003fa037221 */ /* 0x000fe40000010000 */
[----:B------:R3:W-:Y:S02]  /*dcb0*/  MUFU.EX2 R137, R75 ;  /* 0x0000004b00897308 */ /* 0x0007e40000000800 */
[C---:B------:R-:W-:Y:S01]  /*dcc0*/  HMMA.16816.F32 R16, R76.reuse, R90, R16 ;  /* 0x0000005a4c10723c */ /* 0x040fe20000001810 */
[----:B------:R-:W5:Y:S07]  /*dcd0*/  LDSM.16.MT88.4 R88, [R188+0x800] ;  /* 0x00080000bc58783b */ /* 0x000f6e0000004200 */
[-C--:B------:R-:W-:Y:S01]  /*dce0*/  HMMA.16816.F32 R20, R76, R92.reuse, R20 ;  /* 0x0000005c4c14723c */ /* 0x080fe20000001814 */
[----:B------:R-:W-:Y:S03]  /*dcf0*/  MUFU.EX2 R165, R115 ;  /* 0x0000007300a57308 */ /* 0x000fe60000000800 */
[----:B-1----:R-:W-:Y:S02]  /*dd00*/  FADD.FTZ R73, R227, R100 ;  /* 0x00000064e3497221 */ /* 0x002fe40000010000 */
[----:B------:R-:W-:Y:S02]  /*dd10*/  LDSM.16.MT88.4 R100, [R185+0x2000] ;  /* 0x00200000b964783b */ /* 0x000fe40000004200 */
[C---:B------:R-:W-:Y:S03]  /*dd20*/  HMMA.16816.F32 R24, R80.reuse, R92, R24 ;  /* 0x0000005c5018723c */ /* 0x040fe60000001818 */
[----:B------:R-:W-:Y:S01]  /*dd30*/  MUFU.EX2 R171, R215 ;  /* 0x000000d700ab7308 */ /* 0x000fe20000000800 */
[----:B------:R-:W-:Y:S04]  /*dd40*/  FADD.FTZ R73, R234, R73 ;  /* 0x00000049ea497221 */ /* 0x000fe80000010000 */
[-C--:B------:R-:W-:Y:S04]  /*dd50*/  HMMA.16816.F32 R28, R80, R94.reuse, R28 ;  /* 0x0000005e501c723c */ /* 0x080fe8000000181c */
[----:B--2---:R-:W-:Y:S01]  /*dd60*/  FFMA.FTZ R2, R0, R132, R223 ;  /* 0x0000008400027223 */ /* 0x004fe200000100df */
[----:B------:R-:W-:Y:S01]  /*dd70*/  MUFU.EX2 R173, R110 ;  /* 0x0000006e00ad7308 */ /* 0x000fe20000000800 */
[----:B------:R-:W-:Y:S01]  /*dd80*/  LDSM.16.MT88.4 R132, [R186+0x2000] ;  /* 0x00200000ba84783b */ /* 0x000fe20000004200 */
[----:B------:R-:W-:Y:S01]  /*dd90*/  FADD.FTZ R73, R251, R73 ;  /* 0x00000049fb497221 */ /* 0x000fe20000010000 */
[C---:B------:R-:W-:Y:S04]  /*dda0*/  HMMA.16816.F32 R32, R76.reuse, R94, R32 ;  /* 0x0000005e4c20723c */ /* 0x040fe80000001820 */
[----:B------:R-:W-:Y:S01]  /*ddb0*/  FADD.FTZ R73, R127, R73 ;  /* 0x000000497f497221 */ /* 0x000fe20000010000 */
[----:B----4-:R-:W-:Y:S01]  /*ddc0*/  ISETP.GT.AND P0, PT, R202, R182, PT ;  /* 0x000000b6ca00720c */ /* 0x010fe20003f04270 */
[----:B------:R-:W1:Y:S01]  /*ddd0*/  LDSM.16.MT88.4 R92, [R185+0x1000] ;  /* 0x00100000b95c783b */ /* 0x000e620000004200 */
[----:B------:R-:W-:Y:S01]  /*dde0*/  MUFU.EX2 R177, R211 ;  /* 0x000000d300b17308 */ /* 0x000fe20000000800 */
[-C--:B------:R-:W-:Y:S04]  /*ddf0*/  HMMA.16816.F32 R36, R76, R84.reuse, R36 ;  /* 0x000000544c24723c */ /* 0x080fe80000001824 */
[----:B------:R-:W-:Y:S01]  /*de00*/  FADD.FTZ R0, R232, R107 ;  /* 0x0000006be8007221 */ /* 0x000fe20000010000 */
[----:B------:R-:W-:Y:S01]  /*de10*/  IADD3 R202, R202, -0x1, RZ ;  /* 0xffffffffcaca7810 */ /* 0x000fe20007ffe0ff */
[----:B------:R-:W-:Y:S02]  /*de20*/  FADD.FTZ R2, R224, R2 ;  /* 0x00000002e0027221 */ /* 0x000fe40000010000 */
[C---:B------:R-:W-:Y:S01]  /*de30*/  HMMA.16816.F32 R40, R80.reuse, R84, R40 ;  /* 0x000000545028723c */ /* 0x040fe20000001828 */
[----:B------:R-:W2:Y:S03]  /*de40*/  MUFU.EX2 R178, R210 ;  /* 0x000000d200b27308 */ /* 0x000ea60000000800 */
[----:B------:R-:W-:Y:S02]  /*de50*/  FADD.FTZ R2, R238, R2 ;  /* 0x00000002ee027221 */ /* 0x000fe40000010000 */
[----:B------:R-:W-:Y:S02]  /*de60*/  FADD.FTZ R0, R228, R0 ;  /* 0x00000000e4007221 */ /* 0x000fe40000010000 */
[-C--:B------:R-:W-:Y:S03]  /*de70*/  HMMA.16816.F32 R44, R80, R86.reuse, R44 ;  /* 0x00000056502c723c */ /* 0x080fe6000000182c */
[----:B------:R-:W4:Y:S01]  /*de80*/  MUFU.EX2 R159, R152 ;  /* 0x00000098009f7308 */ /* 0x000f220000000800 */
[----:B------:R-:W-:Y:S02]  /*de90*/  FADD.FTZ R0, R252, R0 ;  /* 0x00000000fc007221 */ /* 0x000fe40000010000 */
[----:B---3--:R-:W-:Y:S02]  /*dea0*/  FADD.FTZ R75, R243, R2 ;  /* 0x00000002f34b7221 */ /* 0x008fe40000010000 */
[C---:B------:R-:W-:Y:S01]  /*deb0*/  HMMA.16816.F32 R48, R76.reuse, R86, R48 ;  /* 0x000000564c30723c */ /* 0x040fe20000001830 */
[----:B------:R-:W3:Y:S03]  /*dec0*/  LDSM.16.MT88.4 R84, [R189+0x1000] ;  /* 0x00100000bd54783b */ /* 0x000ee60000004200 */
[----:B------:R-:W-:Y:S01]  /*ded0*/  FADD.FTZ R74, R129, R0 ;  /* 0x00000000814a7221 */ /* 0x000fe20000010000 */
[----:B------:R-:W-:Y:S01]  /*dee0*/  MUFU.EX2 R152, R125 ;  /* 0x0000007d00987308 */ /* 0x000fe20000000800 */
[----:B------:R-:W-:Y:S02]  /*def0*/  FADD.FTZ R2, R126, R3 ;  /* 0x000000037e027221 */ /* 0x000fe40000010000 */
[-C--:B-----5:R-:W-:Y:S04]  /*df00*/  HMMA.16816.F32 R52, R76, R88.reuse, R52 ;  /* 0x000000584c34723c */ /* 0x0a0fe80000001834 */
[----:B--2---:R-:W-:Y:S01]  /*df10*/  F2FP.PACK_AB R144, R178, R177 ;  /* 0x000000b1b290723e */ /* 0x004fe200000000ff */
[----:B------:R-:W-:Y:S02]  /*df20*/  FADD.FTZ R0, R174, R75 ;  /* 0x0000004bae007221 */ /* 0x000fe40000010000 */
[----:B------:R-:W2:Y:S01]  /*df30*/  MUFU.EX2 R153, R124 ;  /* 0x0000007c00997308 */ /* 0x000ea20000000800 */
[C---:B------:R-:W-:Y:S04]  /*df40*/  HMMA.16816.F32 R56, R80.reuse, R88, R56 ;  /* 0x000000585038723c */ /* 0x040fe80000001838 */
[----:B----4-:R-:W-:Y:S01]  /*df50*/  F2FP.PACK_AB R147, R158, R159 ;  /* 0x0000009f9e93723e */ /* 0x010fe200000000ff */
[----:B------:R-:W-:Y:S02]  /*df60*/  FADD.FTZ R0, R131, R0 ;  /* 0x0000000083007221 */ /* 0x000fe40000010000 */
[----:B------:R-:W-:Y:S01]  /*df70*/  FADD.FTZ R2, R226, R2 ;  /* 0x00000002e2027221 */ /* 0x000fe20000010000 */
[-C--:B------:R-:W-:Y:S01]  /*df80*/  HMMA.16816.F32 R60, R80, R90.reuse, R60 ;  /* 0x0000005a503c723c */ /* 0x080fe2000000183c */
[----:B------:R-:W-:Y:S03]  /*df90*/  MUFU.EX2 R141, R111 ;  /* 0x0000006f008d7308 */ /* 0x000fe60000000800 */
[----:B------:R-:W-:Y:S02]  /*dfa0*/  FADD.FTZ R0, R220, R0 ;  /* 0x00000000dc007221 */ /* 0x000fe40000010000 */
[----:B------:R-:W-:Y:S01]  /*dfb0*/  FADD.FTZ R2, R233, R2 ;  /* 0x00000002e9027221 */ /* 0x000fe20000010000 */
[----:B------:R-:W-:Y:S01]  /*dfc0*/  F2FP.PACK_AB R80, R139, R130 ;  /* 0x000000828b50723e */ /* 0x000fe200000000ff */
[----:B------:R-:W-:Y:S01]  /*dfd0*/  HMMA.16816.F32 R64, R76, R90, R64 ;  /* 0x0000005a4c40723c */ /* 0x000fe20000001840 */
[----:B------:R-:W4:Y:S02]  /*dfe0*/  LDSM.16.MT88.4 R88, [R188+0x1000] ;  /* 0x00100000bc58783b */ /* 0x000f240000004200 */
[----:B------:R-:W-:Y:S01]  /*dff0*/  MUFU.EX2 R140, R112 ;  /* 0x00000070008c7308 */ /* 0x000fe20000000800 */
[----:B------:R-:W-:Y:S01]  /*e000*/  F2FP.PACK_AB R82, R164, R142 ;  /* 0x0000008ea452723e */ /* 0x000fe200000000ff */
[----:B------:R-:W-:Y:S01]  /*e010*/  FADD.FTZ R0, R237, R0 ;  /* 0x00000000ed007221 */ /* 0x000fe20000010000 */
[----:B------:R-:W-:Y:S01]  /*e020*/  F2FP.PACK_AB R81, R138, R128 ;  /* 0x000000808a51723e */ /* 0x000fe200000000ff */
[----:B------:R-:W-:Y:S01]  /*e030*/  FADD.FTZ R2, R239, R2 ;  /* 0x00000002ef027221 */ /* 0x000fe20000010000 */
[----:B------:R-:W-:Y:S01]  /*e040*/  F2FP.PACK_AB R76, R247, R242 ;  /* 0x000000f2f74c723e */ /* 0x000fe200000000ff */
[----:B------:R-:W-:Y:S03]  /*e050*/  FADD.FTZ R3, R230, R73 ;  /* 0x00000049e6037221 */ /* 0x000fe60000010000 */
[----:B------:R-:W-:Y:S01]  /*e060*/  F2FP.PACK_AB R77, R245, R240 ;  /* 0x000000f0f54d723e */ /* 0x000fe200000000ff */
[----:B------:R-:W-:Y:S01]  /*e070*/  MUFU.EX2 R157, R114 ;  /* 0x00000072009d7308 */ /* 0x000fe20000000800 */
[----:B------:R-:W-:Y:S01]  /*e080*/  F2FP.PACK_AB R78, R181, R249 ;  /* 0x000000f9b54e723e */ /* 0x000fe200000000ff */
[----:B------:R-:W-:Y:S01]  /*e090*/  FADD.FTZ R3, R235, R3 ;  /* 0x00000003eb037221 */ /* 0x000fe20000010000 */
[----:B------:R-:W-:Y:S02]  /*e0a0*/  F2FP.PACK_AB R79, R179, R180 ;  /* 0x000000b4b34f723e */ /* 0x000fe400000000ff */
[----:B------:R-:W-:Y:S01]  /*e0b0*/  F2FP.PACK_AB R83, R136, R137 ;  /* 0x000000898853723e */ /* 0x000fe200000000ff */
[----:B------:R-:W-:Y:S01]  /*e0c0*/  FADD.FTZ R3, R244, R3 ;  /* 0x00000003f4037221 */ /* 0x000fe20000010000 */
[----:B--2---:R-:W-:Y:S03]  /*e0d0*/  F2FP.PACK_AB R150, R152, R153 ;  /* 0x000000999896723e */ /* 0x004fe600000000ff */
[-C--:B-1----:R-:W-:Y:S01]  /*e0e0*/  HMMA.16816.F32 R4, R76, R92.reuse, R4 ;  /* 0x0000005c4c04723c */ /* 0x082fe20000001804 */
[----:B------:R-:W-:Y:S07]  /*e0f0*/  MUFU.EX2 R154, R123 ;  /* 0x0000007b009a7308 */ /* 0x000fee0000000800 */
[C---:B------:R-:W-:Y:S03]  /*e100*/  HMMA.16816.F32 R8, R80.reuse, R92, R8 ;  /* 0x0000005c5008723c */ /* 0x040fe60000001808 */
[----:B------:R-:W1:Y:S05]  /*e110*/  MUFU.EX2 R155, R122 ;  /* 0x0000007a009b7308 */ /* 0x000e6a0000000800 */
[-C--:B------:R-:W-:Y:S08]  /*e120*/  HMMA.16816.F32 R12, R80, R94.reuse, R12 ;  /* 0x0000005e500c723c */ /* 0x080ff0000000180c */
[C---:B------:R-:W-:Y:S01]  /*e130*/  HMMA.16816.F32 R16, R76.reuse, R94, R16 ;  /* 0x0000005e4c10723c */ /* 0x040fe20000001810 */
[----:B------:R-:W-:Y:S07]  /*e140*/  LDSM.16.MT88.4 R92, [R189+0x1800] ;  /* 0x00180000bd5c783b */ /* 0x000fee0000004200 */
[-C--:B---3--:R-:W-:Y:S04]  /*e150*/  HMMA.16816.F32 R20, R76, R84.reuse, R20 ;  /* 0x000000544c14723c */ /* 0x088fe80000001814 */
[----:B-1----:R-:W-:Y:S04]  /*e160*/  F2FP.PACK_AB R148, R154, R155 ;  /* 0x0000009b9a94723e */ /* 0x002fe800000000ff */
        /* <DEDUP_REMOVED lines=8> */
[----:B------:R-:W2:Y:S07]  /*e1f0*/  LDSM.16.MT88.4 R96, [R186+0x1800] ;  /* 0x00180000ba60783b */ /* 0x000eae0000004200 */
[-C--:B----4-:R-:W-:Y:S08]  /*e200*/  HMMA.16816.F32 R52, R76, R88.reuse, R52 ;  /* 0x000000584c34723c */ /* 0x090ff00000001834 */
[C---:B------:R-:W-:Y:S08]  /*e210*/  HMMA.16816.F32 R56, R80.reuse, R88, R56 ;  /* 0x000000585038723c */ /* 0x040ff00000001838 */
[-C--:B------:R-:W-:Y:S07]  /*e220*/  HMMA.16816.F32 R60, R80, R90.reuse, R60 ;  /* 0x0000005a503c723c */ /* 0x080fee000000183c */
[----:B------:R-:W-:Y:S01]  /*e230*/  F2FP.PACK_AB R80, R167, R143 ;  /* 0x0000008fa750723e */ /* 0x000fe200000000ff */
[----:B------:R-:W-:Y:S01]  /*e240*/  HMMA.16816.F32 R64, R76, R90, R64 ;  /* 0x0000005a4c40723c */ /* 0x000fe20000001840 */
[----:B------:R-:W3:Y:S03]  /*e250*/  LDSM.16.MT88.4 R88, [R188+0x1800] ;  /* 0x00180000bc58783b */ /* 0x000ee60000004200 */
[----:B------:R-:W-:Y:S02]  /*e260*/  F2FP.PACK_AB R82, R172, R170 ;  /* 0x000000aaac52723e */ /* 0x000fe400000000ff */
[----:B------:R-:W-:Y:S02]  /*e270*/  F2FP.PACK_AB R81, R140, R141 ;  /* 0x0000008d8c51723e */ /* 0x000fe400000000ff */
[----:B------:R-:W-:Y:S04]  /*e280*/  F2FP.PACK_AB R76, R169, R166 ;  /* 0x000000a6a94c723e */ /* 0x000fe800000000ff */
[----:B------:R-:W-:Y:S02]  /*e290*/  F2FP.PACK_AB R77, R168, R165 ;  /* 0x000000a5a84d723e */ /* 0x000fe400000000ff */
[----:B------:R-:W-:Y:S02]  /*e2a0*/  F2FP.PACK_AB R78, R176, R171 ;  /* 0x000000abb04e723e */ /* 0x000fe400000000ff */
[----:B------:R-:W-:Y:S02]  /*e2b0*/  F2FP.PACK_AB R79, R175, R173 ;  /* 0x000000adaf4f723e */ /* 0x000fe400000000ff */
[----:B------:R-:W-:Y:S05]  /*e2c0*/  F2FP.PACK_AB R83, R156, R157 ;  /* 0x0000009d9c53723e */ /* 0x000fea00000000ff */
[-C--:B-1----:R-:W-:Y:S08]  /*e2d0*/  HMMA.16816.F32 R4, R76, R84.reuse, R4 ;  /* 0x000000544c04723c */ /* 0x082ff00000001804 */
[C---:B------:R-:W-:Y:S01]  /*e2e0*/  HMMA.16816.F32 R8, R80.reuse, R84, R8 ;  /* 0x000000545008723c */ /* 0x040fe20000001808 */
[----:B------:R1:W-:Y:S07]  /*e2f0*/  MUFU.EX2 R84, R68 ;  /* 0x0000004400547308 */ /* 0x0003ee0000000800 */
[-C--:B------:R-:W-:Y:S03]  /*e300*/  HMMA.16816.F32 R12, R80, R86.reuse, R12 ;  /* 0x00000056500c723c */ /* 0x080fe6000000180c */
[----:B------:R-:W4:Y:S05]  /*e310*/  MUFU.EX2 R85, R121 ;  /* 0x0000007900557308 */ /* 0x000f2a0000000800 */
[C---:B------:R-:W-:Y:S05]  /*e320*/  HMMA.16816.F32 R16, R76.reuse, R86, R16 ;  /* 0x000000564c10723c */ /* 0x040fea0000001810 */
[----:B------:R5:W-:Y:S03]  /*e330*/  MUFU.EX2 R87, R119 ;  /* 0x0000007700577308 */ /* 0x000be60000000800 */
[-C--:B------:R-:W-:Y:S04]  /*e340*/  HMMA.16816.F32 R20, R76, R92.reuse, R20 ;  /* 0x0000005c4c14723c */ /* 0x080fe80000001814 */
[----:B-1----:R-:W-:Y:S03]  /*e350*/  FADD.FTZ R68, R231, R74 ;  /* 0x0000004ae7447221 */ /* 0x002fe60000010000 */
[----:B------:R-:W1:Y:S01]  /*e360*/  MUFU.EX2 R86, R120 ;  /* 0x0000007800567308 */ /* 0x000e620000000800 */
[C---:B------:R-:W-:Y:S04]  /*e370*/  HMMA.16816.F32 R24, R80.reuse, R92, R24 ;  /* 0x0000005c5018723c */ /* 0x040fe80000001818 */
[----:B----4-:R-:W-:Y:S01]  /*e380*/  F2FP.PACK_AB R151, R84, R85 ;  /* 0x000000555497723e */ /* 0x010fe200000000ff */
[----:B------:R-:W-:Y:S03]  /*e390*/  FADD.FTZ R68, R236, R68 ;  /* 0x00000044ec447221 */ /* 0x000fe60000010000 */
[-C--:B------:R-:W-:Y:S01]  /*e3a0*/  HMMA.16816.F32 R28, R80, R94.reuse, R28 ;  /* 0x0000005e501c723c */ /* 0x080fe2000000181c */
[----:B-----5:R-:W4:Y:S07]  /*e3b0*/  LDSM.16.MT88.4 R116, [R189+0x2000] ;  /* 0x00200000bd74783b */ /* 0x020f2e0000004200 */
[C---:B------:R-:W-:Y:S04]  /*e3c0*/  HMMA.16816.F32 R32, R76.reuse, R94, R32 ;  /* 0x0000005e4c20723c */ /* 0x040fe80000001820 */
[----:B-1----:R-:W-:Y:S04]  /*e3d0*/  F2FP.PACK_AB R149, R86, R87 ;  /* 0x000000575695723e */ /* 0x002fe800000000ff */
[-C--:B--2---:R-:W-:Y:S08]  /*e3e0*/  HMMA.16816.F32 R36, R76, R96.reuse, R36 ;  /* 0x000000604c24723c */ /* 0x084ff00000001824 */
        /* <DEDUP_REMOVED lines=11> */
[-C--:B------:R-:W-:Y:S04]  /*e4a0*/  HMMA.16816.F32 R96, R148, R102.reuse, R12 ;  /* 0x000000669460723c */ /* 0x080fe8000000180c */
[----:B------:R-:W-:Y:S02]  /*e4b0*/  FADD.FTZ R8, R128, R0 ;  /* 0x0000000080087221 */ /* 0x000fe40000010000 */
[----:B------:R-:W-:Y:S02]  /*e4c0*/  FADD.FTZ R0, R139, R9 ;  /* 0x000000098b007221 */ /* 0x000fe40000010000 */
[C---:B------:R-:W-:Y:S04]  /*e4d0*/  HMMA.16816.F32 R100, R144.reuse, R102, R16 ;  /* 0x000000669064723c */ /* 0x040fe80000001810 */
[----:B------:R-:W-:Y:S02]  /*e4e0*/  FADD.FTZ R11, R241, R68 ;  /* 0x00000044f10b7221 */ /* 0x000fe40000010000 */
[----:B------:R-:W-:Y:S02]  /*e4f0*/  FADD.FTZ R10, R240, R3 ;  /* 0x00000003f00a7221 */ /* 0x000fe40000010000 */
[-C--:B----4-:R-:W-:Y:S04]  /*e500*/  HMMA.16816.F32 R104, R144, R116.reuse, R20 ;  /* 0x000000749068723c */ /* 0x090fe80000001814 */
        /* <DEDUP_REMOVED lines=50> */
[----:B------:R-:W-:Y:S01]  /*e830*/  FADD.FTZ R2, R153, R2 ;  /* 0x0000000299027221 */ /* 0x000fe20000010000 */
[----:B------:R1:W-:Y:S01]  /*e840*/  STL [R1+0x4], R4 ;  /* 0x0000040401007387 */ /* 0x0003e20000100800 */
[----:B------:R-:W-:Y:S02]  /*e850*/  FADD.FTZ R3, R158, R3 ;  /* 0x000000039e037221 */ /* 0x000fe40000010000 */
[----:B------:R-:W-:Y:S01]  /*e860*/  FADD.FTZ R0, R86, R5 ;  /* 0x0000000556007221 */ /* 0x000fe20000010000 */
[----:B------:R-:W-:Y:S01]  /*e870*/  MOV R86, R70 ;  /* 0x0000004600567202 */ /* 0x000fe20000000f00 */
[----:B------:R-:W-:Y:S01]  /*e880*/  FADD.FTZ R2, R152, R2 ;  /* 0x0000000298027221 */ /* 0x000fe20000010000 */
[----:B------:R1:W-:Y:S01]  /*e890*/  STL [R1+0x8], R3 ;  /* 0x0000080301007387 */ /* 0x0003e20000100800 */
[----:B------:R-:W-:Y:S01]  /*e8a0*/  FADD.FTZ R0, R85, R0 ;  /* 0x0000000055007221 */ /* 0x000fe20000010000 */
[----:B------:R-:W-:Y:S02]  /*e8b0*/  MOV R85, R71 ;  /* 0x0000004700557202 */ /* 0x000fe40000000f00 */
[----:B------:R1:W-:Y:S01]  /*e8c0*/  STL [R1+0xc], R2 ;  /* 0x00000c0201007387 */ /* 0x0003e20000100800 */
[----:B------:R-:W-:Y:S01]  /*e8d0*/  FADD.FTZ R0, R84, R0 ;  /* 0x0000000054007221 */ /* 0x000fe20000010000 */
[----:B------:R-:W-:Y:S04]  /*e8e0*/  MOV R84, R72 ;  /* 0x0000004800547202 */ /* 0x000fe80000000f00 */
[----:B------:R1:W-:Y:S02]  /*e8f0*/  STL [R1+0x10], R0 ;  /* 0x0000100001007387 */ /* 0x0003e40000100800 */
[----:B-1----:R-:W-:-:S05]  /*e900*/  @P0 BRA `(.L_x_689) ;  /* 0xffffa52000000947 */ /* 0x002fca000383ffff */
.L_x_658:
[----:B------:R-:W2:Y:S01]  /*e910*/  LDL R0, [R1+0x48] ;  /* 0x0000480001007983 */ /* 0x000ea20000100800 */
[----:B-1----:R-:W-:-:S05]  /*e920*/  IMAD.MOV.U32 R2, RZ, RZ, c[0x0][0x2c4] ;  /* 0x0000b100ff027624 */ /* 0x002fca00078e00ff */
[----:B------:R-:W-:Y:S01]  /*e930*/  ISETP.NE.AND P1, PT, R2, 0x1, PT ;  /* 0x000000010200780c */ /* 0x000fe20003f25270 */
[----:B------:R-:W-:-:S05]  /*e940*/  IMAD.MOV.U32 R4, RZ, RZ, c[0x0][0x32c] ;  /* 0x0000cb00ff047624 */ /* 0x000fca00078e00ff */
[----:B------:R-:W-:Y:S02]  /*e950*/  ISETP.GE.AND P0, PT, R4, 0x1, PT ;  /* 0x000000010400780c */ /* 0x000fe40003f06270 */
[----:B------:R-:W-:Y:S02]  /*e960*/  IADD3 R2, R248, 0x1, -R246 ;  /* 0x00000001f8027810 */ /* 0x000fe40007ffe8f6 */
[----:B--2---:R-:W-:-:S05]  /*e970*/  IADD3 R0, R0, 0x7f, RZ ;  /* 0x0000007f00007810 */ /* 0x004fca0007ffe0ff */
[----:B------:R-:W-:-:S05]  /*e980*/  @P1 IMAD.HI.U32 R3, R0, c[0x0][0x2c8], RZ ;  /* 0x0000b20000031a27 */ /* 0x000fca00078e00ff */
[----:B------:R-:W-:-:S05]  /*e990*/  @P1 SHF.R.U32.HI R0, RZ, c[0x0][0x2cc], R3 ;  /* 0x0000b300ff001a19 */ /* 0x000fca0000011603 */
[----:B------:R-:W-:-:S05]  /*e9a0*/  IMAD.IADD R0, R2, 0x1, R0 ;  /* 0x0000000102007824 */ /* 0x000fca00078e0200 */
[----:B------:R-:W-:Y:S01]  /*e9b0*/  IADD3 R2, R0, -c[0x0][0x324], RZ ;  /* 0x8000c90000027a10 */ /* 0x000fe20007ffe0ff */
[----:B------:R-:W-:Y:S05]  /*e9c0*/  @!P0 BRA `(.L_x_690) ;  /* 0x0000011000008947 */ /* 0x000fea0003800000 */
[----:B------:R-:W-:Y:S01]  /*e9d0*/  ISETP.GT.AND P0, PT, R0, -0x1, PT ;  /* 0xffffffff0000780c */ /* 0x000fe20003f04270 */
[----:B------:R-:W-:-:S12]  /*e9e0*/  BSSY B0, `(.L_x_691) ;  /* 0x000000d000007945 */ /* 0x000fd80003800000 */
[----:B------:R-:W-:Y:S05]  /*e9f0*/  @P0 BRA `(.L_x_692) ;  /* 0x0000007000000947 */ /* 0x000fea0003800000 */
[----:B------:R-:W-:Y:S01]  /*ea00*/  IMAD.MOV.U32 R3, RZ, RZ, 0x1 ;  /* 0x00000001ff037424 */ /* 0x000fe200078e00ff */
[----:B------:R-:W-:-:S04]  /*ea10*/  LOP3.LUT R0, RZ, R0, RZ, 0x33, !PT ;  /* 0x00000000ff007212 */ /* 0x000fc800078e33ff */
[----:B------:R-:W-:-:S13]  /*ea20*/  ISETP.NE.AND P0, PT, R3, c[0x0][0x32c], PT ;  /* 0x0000cb0003007a0c */ /* 0x000fda0003f05270 */
[----:B------:R-:W-:-:S05]  /*ea30*/  @P0 IMAD.HI.U32 R3, R0, c[0x0][0x330], RZ ;  /* 0x0000cc0000030a27 */ /* 0x000fca00078e00ff */
[----:B------:R-:W-:-:S04]  /*ea40*/  @P0 SHF.R.U32.HI R0, RZ, c[0x0][0x334], R3 ;  /* 0x0000cd00ff000a19 */ /* 0x000fc80000011603 */
[----:B------:R-:W-:Y:S01]  /*ea50*/  LOP3.LUT R0, RZ, R0, RZ, 0x33, !PT ;  /* 0x00000000ff007212 */ /* 0x000fe200078e33ff */
[----:B------:R-:W-:Y:S05]  /*ea60*/  BRA `(.L_x_693) ;  /* 0x0000004000007947 */ /* 0x000fea0003800000 */
.L_x_692:
[----:B------:R-:W-:-:S04]  /*ea70*/  MOV R3, 0x1 ;  /* 0x0000000100037802 */ /* 0x000fc80000000f00 */
[----:B------:R-:W-:-:S13]  /*ea80*/  ISETP.NE.AND P0, PT, R3, c[0x0][0x32c], PT ;  /* 0x0000cb0003007a0c */ /* 0x000fda0003f05270 */
[----:B------:R-:W-:-:S05]  /*ea90*/  @P0 IMAD.HI.U32 R3, R0, c[0x0][0x330], RZ ;  /* 0x0000cc0000030a27 */ /* 0x000fca00078e00ff */
[----:B------:R-:W-:Y:S02]  /*eaa0*/  @P0 SHF.R.U32.HI R0, RZ, c[0x0][0x334], R3 ;  /* 0x0000cd00ff000a19 */ /* 0x000fe40000011603 */
.L_x_693:
[----:B------:R-:W-:Y:S05]  /*eab0*/  BSYNC B0 ;  /* 0x0000000000007941 */ /* 0x000fea0003800000 */
.L_x_691:
[----:B------:R-:W-:-:S05]  /*eac0*/  IMAD R0, R0, c[0x0][0x32c], RZ ;  /* 0x0000cb0000007a24 */ /* 0x000fca00078e02ff */
[----:B------:R-:W-:-:S03]  /*ead0*/  IMNMX R2, R2, R0, !PT ;  /* 0x0000000002027217 */ /* 0x000fc60007800200 */
.L_x_690:
[----:B------:R-:W2:Y:S01]  /*eae0*/  LDL R3, [R1+0x14] ;  /* 0x0000140001037983 */ /* 0x000ea20000100800 */
[----:B------:R-:W-:-:S05]  /*eaf0*/  IADD3 R2, R2, 0x4f, RZ ;  /* 0x0000004f02027810 */ /* 0x000fca0007ffe0ff */
[----:B------:R-:W-:-:S05]  /*eb00*/  IMAD.HI R2, R2, 0x66666667, RZ ;  /* 0x6666666702027827 */ /* 0x000fca00078e02ff */
[----:B------:R-:W-:-:S04]  /*eb10*/  SHF.R.U32.HI R0, RZ, 0x1f, R2 ;  /* 0x0000001fff007819 */ /* 0x000fc80000011602 */
[----:B------:R-:W-:-:S04]  /*eb20*/  LEA.HI.SX32 R0, R2, R0, 0x1b ;  /* 0x0000000002007211 */ /* 0x000fc800078fdaff */
[----:B--2---:R-:W-:-:S04]  /*eb30*/  IMNMX R247, R3, R0, !PT ;  /* 0x0000000003f77217 */ /* 0x004fc80007800200 */
[----:B------:R-:W-:-:S13]  /*eb40*/  ISETP.GE.AND P0, PT, R202, R247, PT ;  /* 0x000000f7ca00720c */ /* 0x000fda0003f06270 */
[----:B------:R-:W-:Y:S05]  /*eb50*/  @!P0 BRA `(.L_x_694) ;  /* 0x00003d5000008947 */ /* 0x000fea0003800000 */
[----:B------:R-:W-:Y:S01]  /*eb60*/  IMAD.MOV.U32 R84, RZ, RZ, R71 ;  /* 0x000000ffff547224 */ /* 0x000fe200078e0047 */
[----:B------:R-:W-:Y:S01]  /*eb70*/  MOV R86, R69 ;  /* 0x0000004500567202 */ /* 0x000fe20000000f00 */
[----:B------:R-:W-:Y:S01]  /*eb80*/  IMAD.MOV.U32 R0, RZ, RZ, R72 ;  /* 0x000000ffff007224 */ /* 0x000fe200078e0048 */
[----:B------:R-:W-:Y:S02]  /*eb90*/  MOV R85, R70 ;  /* 0x0000004600557202 */ /* 0x000fe40000000f00 */
.L_x_705:
[----:B------:R-:W2:Y:S01]  /*eba0*/  LDL R2, [R1+0x14] ;  /* 0x0000140001027983 */ /* 0x000ea20000100800 */
[----:B------:R-:W-:Y:S04]  /*ebb0*/  DEPBAR.LE SB0, 0x0 ;  /* 0x000080000000791a */ /* 0x000fe80000000000 */
[----:B------:R-:W-:Y:S01]  /*ebc0*/  WARPSYNC 0xffffffff ;  /* 0xffffffff00007948 */ /* 0x000fe20003800000 */
[----:B------:R-:W-:Y:S06]  /*ebd0*/  BAR.SYNC.DEFER_BLOCKING 0x0 ;  /* 0x0000000000007b1d */ /* 0x000fec0000010000 */
[----:B------:R1:W3:Y:S01]  /*ebe0*/  LDSM.16.M88.4 R80, [R191] ;  /* 0x00000000bf50783b */ /* 0x0002e20000000200 */
[----:B------:R-:W-:Y:S03]  /*ebf0*/  BSSY B0, `(.L_x_695) ;  /* 0x0000040000007945 */ /* 0x000fe60003800000 */
[----:B------:R1:W4:Y:S04]  /*ec00*/  LDSM.16.M88.4 R76, [R191+0x2000] ;  /* 0x00200000bf4c783b */ /* 0x0003280000000200 */
        /* <DEDUP_REMOVED lines=14> */
[C---:B-1-34-:R-:W-:Y:S01]  /*ecf0*/  IMAD.SHL.U32 R20, R201.reuse, 0x2, RZ ;  /* 0x00000002c9147824 */ /* 0x05afe200078e00ff */
[----:B------:R-:W2:Y:S01]  /*ed00*/  LDL.64 R8, [R1+0x38] ;  /* 0x0000380001087983 */ /* 0x000ea20000100a00 */
[----:B------:R-:W-:Y:S02]  /*ed10*/  SHF.R.S32.HI R2, RZ, 0x1f, R214 ;  /* 0x0000001fff027819 */ /* 0x000fe400000114d6 */
[----:B------:R-:W-:Y:S03]  /*ed20*/  SHF.R.S32.HI R6, RZ, 0x1f, R201 ;  /* 0x0000001fff067819 */ /* 0x000fe600000114c9 */
[----:B------:R-:W-:Y:S01]  /*ed30*/  IMAD R4, R2, c[0x0][0x208], RZ ;  /* 0x0000820002047a24 */ /* 0x000fe200078e02ff */
[----:B------:R-:W3:Y:S01]  /*ed40*/  LDL R7, [R1+0x44] ;  /* 0x0000440001077983 */ /* 0x000ee20000100800 */
[C---:B------:R-:W-:Y:S01]  /*ed50*/  IMAD.WIDE.U32 R2, R214.reuse, c[0x0][0x208], RZ ;  /* 0x00008200d6027a25 */ /* 0x040fe200078e00ff */
[----:B------:R-:W-:Y:S03]  /*ed60*/  SHF.L.U64.HI R6, R201, 0x1, R6 ;  /* 0x00000001c9067819 */ /* 0x000fe60000010206 */
[----:B------:R-:W-:Y:S04]  /*ed70*/  IMAD R4, R214, c[0x0][0x20c], R4 ;  /* 0x00008300d6047a24 */ /* 0x000fe800078e0204 */
[----:B------:R-:W-:Y:S01]  /*ed80*/  IMAD.IADD R3, R3, 0x1, R4 ;  /* 0x0000000103037824 */ /* 0x000fe200078e0204 */
[----:B------:R-:W-:Y:S03]  /*ed90*/  SHF.R.S32.HI R4, RZ, 0x1f, R212 ;  /* 0x0000001fff047819 */ /* 0x000fe600000114d4 */
[----:B------:R-:W-:Y:S04]  /*eda0*/  IMAD.WIDE.U32 R2, R212, c[0x0][0x218], R2 ;  /* 0x00008600d4027a25 */ /* 0x000fe800078e0002 */
[----:B------:R-:W-:Y:S04]  /*edb0*/  IMAD R4, R4, c[0x0][0x218], RZ ;  /* 0x0000860004047a24 */ /* 0x000fe800078e02ff */
[----:B------:R-:W-:Y:S01]  /*edc0*/  IMAD R5, R212, c[0x0][0x21c], R4 ;  /* 0x00008700d4057a24 */ /* 0x000fe200078e0204 */
[----:B--2---:R-:W-:Y:S04]  /*edd0*/  IADD3 R2, P1, R8, R2, RZ ;  /* 0x0000000208027210 */ /* 0x004fe80007f3e0ff */
[C---:B------:R-:W-:Y:S02]  /*ede0*/  LEA R4, P0, R2.reuse, c[0x0][0x1f8], 0x1 ;  /* 0x00007e0002047a11 */ /* 0x040fe400078008ff */
[----:B---3--:R-:W-:Y:S04]  /*edf0*/  IADD3.X R3, R7, R3, R5, P1, !PT ;  /* 0x0000000307037210 */ /* 0x008fe80000ffe405 */
[----:B------:R-:W-:Y:S01]  /*ee00*/  LEA.HI.X R5, R2, c[0x0][0x1fc], R3, 0x1, P0 ;  /* 0x00007f0002057a11 */ /* 0x000fe200000f0c03 */
[----:B------:R-:W-:-:S05]  /*ee10*/  BRA.DIV ~URZ, `(.L_x_697) ;  /* 0x000101927f007947 */ /* 0x000fca000b800000 */
[----:B------:R1:W2:Y:S02]  /*ee20*/  SHFL.IDX PT, R8, R5, RZ, 0x181f ;  /* 0x00181fff05087589 */ /* 0x0002a400000e0000 */
.L_x_839:
        /* <DEDUP_REMOVED lines=11> */
[-C--:B----4-:R-:W-:Y:S03]  /*eee0*/  IADD3 R10, P2, R3, R20.reuse, RZ ;  /* 0x00000014030a7210 */ /* 0x090fe60007f5e0ff */
[--C-:B--2---:R-:W-:Y:S01]  /*eef0*/  IMAD.X R13, R8, 0x1, R6.reuse, P0 ;  /* 0x00000001080d7824 */ /* 0x104fe200000e0606 */
[-C--:B-----5:R-:W-:Y:S01]  /*ef00*/  IADD3 R8, P1, R7, R20.reuse, RZ ;  /* 0x0000001407087210 */ /* 0x0a0fe20007f3e0ff */
        /* <DEDUP_REMOVED lines=8> */
.L_x_840:
[----:B--2---:R-:W-:Y:S04]  /*ef90*/  IADD3 R2, P0, R4, R20, RZ ;  /* 0x0000001404027210 */ /* 0x004fe80007f1e0ff */
[----:B-1----:R-:W-:Y:S05]  /*efa0*/  IADD3.X R3, R5, R6, RZ, P0, !PT ;  /* 0x0000000605037210 */ /* 0x002fea00007fe4ff */
[----:B------:R-:W-:Y:S01]  /*efb0*/  @!PT LDS RZ, [RZ] ;  /* 0x00000000fffff984 */ /* 0x000fe20000000800 */
[----:B------:R-:W-:Y:S01]  /*efc0*/  @!PT LDS RZ, [RZ] ;  /* 0x00000000fffff984 */ /* 0x000fe20000000800 */
[----:B------:R-:W-:Y:S01]  /*efd0*/  @!PT LDS RZ, [RZ] ;  /* 0x00000000fffff984 */ /* 0x000fe20000000800 */
[----:B------:R1:W-:Y:S04]  /*efe0*/  LDGSTS.E.BYPASS.LTC128B.128 [R203+0x2100], [R2.64], !P3 ;  /* 0x0210000002cb7fae */ /* 0x0003e8000d901d46 */
.L_x_696:
[----:B-1-34-:R-:W-:Y:S05]  /*eff0*/  BSYNC B0 ;  /* 0x0000000000007941 */ /* 0x01afea0003800000 */
.L_x_695:
        /* <DEDUP_REMOVED lines=277> */
[--C-:B-1----:R-:W-:Y:S01]  /*10150*/  IMAD.MOV.U32 R2, RZ, RZ, R3.reuse ;  /* 0x000000ffff027224 */ /* 0x102fe200078e0003 */
[----:B------:R-:W-:Y:S05]  /*10160*/  @P2 SHF.R.U32.HI R2, RZ, c[0x0][0x2c0], R4 ;  /* 0x0000b000ff022a19 */ /* 0x000fea0000011604 */
[C---:B----4-:R-:W-:Y:S04]  /*10170*/  @!P1 IADD3 R5, P0, R2.reuse, R238, RZ ;  /* 0x000000ee02059210 */ /* 0x050fe80007f1e0ff */
[----:B-----5:R-:W-:Y:S01]  /*10180*/  @!P1 LEA.HI.X.SX32 R6, R2, R236, 0x1, P0 ;  /* 0x000000ec02069211 */ /* 0x020fe200000f0eff */
        /* <DEDUP_REMOVED lines=12> */
[----:B------:R-:W-:Y:S04]  /*10250*/  IMAD.WIDE.U32 R2, R212, c[0x0][0x1f0], R2 ;  /* 0x00007c00d4027a25 */ /* 0x000fe800078e0002 */
[----:B------:R-:W-:Y:S01]  /*10260*/  IMAD R4, R4, c[0x0][0x1f0], RZ ;  /* 0x00007c0004047a24 */ /* 0x000fe200078e02ff */
[----:B------:R-:W-:Y:S03]  /*10270*/  IADD3 R2, P1, R234, R2, RZ ;  /* 0x00000002ea027210 */ /* 0x000fe60007f3e0ff */
[----:B------:R-:W-:Y:S01]  /*10280*/  IMAD R5, R212, c[0x0][0x1f4], R4 ;  /* 0x00007d00d4057a24 */ /* 0x000fe200078e0204 */
[----:B------:R-:W-:Y:S04]  /*10290*/  LEA R4, P0, R2, c[0x0][0x1c8], 0x1 ;  /* 0x0000720002047a11 */ /* 0x000fe800078008ff */
[----:B------:R-:W-:Y:S04]  /*102a0*/  IADD3.X R3, R8, R3, R5, P1, !PT ;  /* 0x0000000308037210 */ /* 0x000fe80000ffe405 */
[----:B------:R-:W-:Y:S01]  /*102b0*/  LEA.HI.X R5, R2, c[0x0][0x1cc], R3, 0x1, P0 ;  /* 0x0000730002057a11 */ /* 0x000fe200000f0c03 */
[----:B------:R-:W-:-:S05]  /*102c0*/  BRA.DIV ~URZ, `(.L_x_701) ;  /* 0x0000f2027f007947 */ /* 0x000fca000b800000 */
[----:B------:R1:W2:Y:S02]  /*102d0*/  SHFL.IDX PT, R8, R5, RZ, 0x181f ;  /* 0x00181fff05087589 */ /* 0x0002a400000e0000 */
.L_x_841:
        /* <DEDUP_REMOVED lines=22> */
.L_x_842:
[----:B--2---:R-:W-:Y:S04]  /*10440*/  IADD3 R2, P0, R4, R18, RZ ;  /* 0x0000001204027210 */ /* 0x004fe80007f1e0ff */
[----:B-1----:R-:W-:Y:S05]  /*10450*/  IADD3.X R3, R5, R6, RZ, P0, !PT ;  /* 0x0000000605037210 */ /* 0x002fea00007fe4ff */
[----:B------:R-:W-:Y:S01]  /*10460*/  @!PT LDS RZ, [RZ] ;  /* 0x00000000fffff984 */ /* 0x000fe20000000800 */
[----:B------:R-:W-:Y:S01]  /*10470*/  @!PT LDS RZ, [RZ] ;  /* 0x00000000fffff984 */ /* 0x000fe20000000800 */
[----:B------:R-:W-:Y:S01]  /*10480*/  @!PT LDS RZ, [RZ] ;  /* 0x00000000fffff984 */ /* 0x000fe20000000800 */
[----:B------:R1:W-:Y:S04]  /*10490*/  LDGSTS.E.BYPASS.LTC128B.128 [R203+0x4900], [R2.64], !P3 ;  /* 0x0490000002cb7fae */ /* 0x0003e8000d901d46 */
.L_x_700:
[----:B--234-:R-:W-:Y:S05]  /*104a0*/  BSYNC B0 ;  /* 0x0000000000007941 */ /* 0x01cfea0003800000 */
.L_x_699:
        /* <DEDUP_REMOVED lines=83> */
.L_x_843:
        /* <DEDUP_REMOVED lines=15> */
.L_x_844:
[----:B------:R-:W-:Y:S01]  /*10ad0*/  FADD.FTZ R0, -R72, R0 ;  /* 0x0000000048007221 */ /* 0x000fe20000010100 */
[----:B------:R-:W2:Y:S01]  /*10ae0*/  LDL.LU R249, [R1+0x4] ;  /* 0x0000040001f97983 */ /* 0x000ea20000300800 */
[----:B------:R-:W-:Y:S01]  /*10af0*/  FMUL.FTZ R40, R71, c[0x0][0x2d0] ;  /* 0x0000b40047287a20 */ /* 0x000fe20000410000 */
[----:B----4-:R-:W-:Y:S01]  /*10b00*/  FMNMX.FTZ R2, R2, R4, !PT ;  /* 0x0000000402027209 */ /* 0x010fe20007810000 */
[----:B------:R-:W-:Y:S01]  /*10b10*/  FMUL.FTZ R0, R0, c[0x0][0x2d0] ;  /* 0x0000b40000007a20 */ /* 0x000fe20000410000 */
[----:B------:R-:W-:Y:S01]  /*10b20*/  WARPSYNC 0xffffffff ;  /* 0xffffffff00007948 */ /* 0x000fe20003800000 */
[----:B------:R-:W1:Y:S01]  /*10b30*/  LDSM.16.MT88.4 R20, [R185] ;  /* 0x00000000b914783b */ /* 0x000e620000004200 */
[----:B------:R-:W-:Y:S01]  /*10b40*/  FMUL.FTZ R56, R70, c[0x0][0x2d0] ;  /* 0x0000b40046387a20 */ /* 0x000fe20000410000 */
[----:B------:R3:W4:Y:S01]  /*10b50*/  MUFU.EX2 R3, R0 ;  /* 0x0000000000037308 */ /* 0x0007220000000800 */
[----:B------:R-:W-:Y:S01]  /*10b60*/  FMUL.FTZ R5, R72, c[0x0][0x2d0] ;  /* 0x0000b40048057a20 */ /* 0x000fe20000410000 */
[----:B------:R-:W-:Y:S01]  /*10b70*/  ISETP.GT.AND P0, PT, R202, R247, PT ;  /* 0x000000f7ca00720c */ /* 0x000fe20003f04270 */
[----:B------:R-:W-:Y:S01]  /*10b80*/  FMUL.FTZ R73, R2, c[0x0][0x2d0] ;  /* 0x0000b40002497a20 */ /* 0x000fe20000410000 */
[----:B------:R-:W-:Y:S01]  /*10b90*/  IADD3 R202, R202, -0x1, RZ ;  /* 0xffffffffcaca7810 */ /* 0x000fe20007ffe0ff */
[----:B------:R-:W-:Y:S01]  /*10ba0*/  FFMA.FTZ R8, R204, c[0x0][0x2d0], -R5 ;  /* 0x0000b400cc087a23 */ /* 0x000fe20000010805 */
[----:B------:R-:W5:Y:S01]  /*10bb0*/  LDSM.16.MT88.4 R36, [R189] ;  /* 0x00000000bd24783b */ /* 0x000f620000004200 */
[----:B------:R-:W-:Y:S02]  /*10bc0*/  FFMA.FTZ R4, R181, c[0x0][0x2d0], -R73 ;  /* 0x0000b400b5047a23 */ /* 0x000fe40000010849 */
[--C-:B------:R-:W-:Y:S01]  /*10bd0*/  FFMA.FTZ R7, R159, c[0x0][0x2d0], -R5.reuse ;  /* 0x0000b4009f077a23 */ /* 0x100fe20000010805 */
[----:B------:R-:W-:Y:S01]  /*10be0*/  MUFU.EX2 R235, R8 ;  /* 0x0000000800eb7308 */ /* 0x000fe20000000800 */
[--C-:B------:R-:W-:Y:S02]  /*10bf0*/  FFMA.FTZ R6, R158, c[0x0][0x2d0], -R5.reuse ;  /* 0x0000b4009e067a23 */ /* 0x100fe40000010805 */
[--C-:B------:R-:W-:Y:S01]  /*10c00*/  FFMA.FTZ R9, R171, c[0x0][0x2d0], -R5.reuse ;  /* 0x0000b400ab097a23 */ /* 0x100fe20000010805 */
[----:B------:R-:W1:Y:S01]  /*10c10*/  LDSM.16.MT88.4 R52, [R186] ;  /* 0x00000000ba34783b */ /* 0x000e620000004200 */
[--C-:B------:R-:W-:Y:S02]  /*10c20*/  FFMA.FTZ R65, R161, c[0x0][0x2d0], -R5.reuse ;  /* 0x0000b400a1417a23 */ /* 0x100fe40000010805 */
[--C-:B------:R-:W-:Y:S02]  /*10c30*/  FFMA.FTZ R152, R152, c[0x0][0x2d0], -R5.reuse ;  /* 0x0000b40098987a23 */ /* 0x100fe40000010805 */
[--C-:B------:R-:W-:Y:S01]  /*10c40*/  FFMA.FTZ R75, R33, c[0x0][0x2d0], -R5.reuse ;  /* 0x0000b400214b7a23 */ /* 0x100fe20000010805 */
[----:B------:R4:W-:Y:S01]  /*10c50*/  MUFU.EX2 R234, R7 ;  /* 0x0000000700ea7308 */ /* 0x0009e20000000800 */
[--C-:B------:R-:W-:Y:S02]  /*10c60*/  FFMA.FTZ R74, R32, c[0x0][0x2d0], -R5.reuse ;  /* 0x0000b400204a7a23 */ /* 0x100fe40000010805 */
[--C-:B------:R-:W-:Y:S02]  /*10c70*/  FFMA.FTZ R67, R31, c[0x0][0x2d0], -R5.reuse ;  /* 0x0000b4001f437a23 */ /* 0x100fe40000010805 */
[----:B---3--:R-:W-:Y:S02]  /*10c80*/  FADD.FTZ R0, -R71, R84 ;  /* 0x0000005447007221 */ /* 0x008fe40000010100 */
[--C-:B------:R-:W-:Y:S02]  /*10c90*/  FFMA.FTZ R66, R30, c[0x0][0x2d0], -R5.reuse ;  /* 0x0000b4001e427a23 */ /* 0x100fe40000010805 */
[----:B------:R-:W-:Y:S01]  /*10ca0*/  FMUL.FTZ R0, R0, c[0x0][0x2d0] ;  /* 0x0000b40000007a20 */ /* 0x000fe20000410000 */
        /* <DEDUP_REMOVED lines=9> */
[----:B----4-:R-:W-:Y:S02]  /*10d40*/  FFMA.FTZ R7, R180, c[0x0][0x2d0], -R56 ;  /* 0x0000b400b4077a23 */ /* 0x010fe40000010838 */
[--C-:B------:R-:W-:Y:S02]  /*10d50*/  FFMA.FTZ R64, R219, c[0x0][0x2d0], -R40.reuse ;  /* 0x0000b400db407a23 */ /* 0x100fe40000010828 */
[--C-:B------:R-:W-:Y:S01]  /*10d60*/  FFMA.FTZ R63, R217, c[0x0][0x2d0], -R40.reuse ;  /* 0x0000b400d93f7a23 */ /* 0x100fe20000010828 */
[----:B------:R-:W4:Y:S01]  /*10d70*/  MUFU.EX2 R173, R9 ;  /* 0x0000000900ad7308 */ /* 0x000f220000000800 */
[--C-:B------:R-:W-:Y:S02]  /*10d80*/  FFMA.FTZ R62, R209, c[0x0][0x2d0], -R40.reuse ;  /* 0x0000b400d13e7a23 */ /* 0x100fe40000010828 */
[----:B------:R-:W-:Y:S02]  /*10d90*/  FFMA.FTZ R61, R208, c[0x0][0x2d0], -R40 ;  /* 0x0000b400d03d7a23 */ /* 0x000fe40000010828 */
[----:B---3--:R-:W-:Y:S02]  /*10da0*/  FFMA.FTZ R6, R205, c[0x0][0x2d0], -R56 ;  /* 0x0000b400cd067a23 */ /* 0x008fe40000010838 */
[--C-:B------:R-:W-:Y:S02]  /*10db0*/  FFMA.FTZ R60, R179, c[0x0][0x2d0], -R40.reuse ;  /* 0x0000b400b33c7a23 */ /* 0x100fe40000010828 */
[----:B------:R-:W-:Y:S01]  /*10dc0*/  FFMA.FTZ R59, R178, c[0x0][0x2d0], -R40 ;  /* 0x0000b400b23b7a23 */ /* 0x000fe20000010828 */
[----:B------:R-:W-:Y:S01]  /*10dd0*/  MUFU.EX2 R174, R7 ;  /* 0x0000000700ae7308 */ /* 0x000fe20000000800 */
[--C-:B------:R-:W-:Y:S02]  /*10de0*/  FFMA.FTZ R58, R226, c[0x0][0x2d0], -R56.reuse ;  /* 0x0000b400e23a7a23 */ /* 0x100fe40000010838 */
[----:B------:R-:W-:Y:S02]  /*10df0*/  FFMA.FTZ R57, R224, c[0x0][0x2d0], -R56 ;  /* 0x0000b400e0397a23 */ /* 0x000fe40000010838 */
[--C-:B-1----:R-:W-:Y:S02]  /*10e00*/  FFMA.FTZ R0, R170, c[0x0][0x2d0], -R40.reuse ;  /* 0x0000b400aa007a23 */ /* 0x102fe40000010828 */
[--C-:B------:R-:W-:Y:S03]  /*10e10*/  FFMA.FTZ R170, R41, c[0x0][0x2d0], -R40.reuse ;  /* 0x0000b40029aa7a23 */ /* 0x100fe60000010828 */
[----:B------:R1:W-:Y:S10]  /*10e20*/  MUFU.EX2 R175, R0 ;  /* 0x0000000000af7308 */ /* 0x0003f40000000800 */
[----:B------:R-:W-:Y:S10]  /*10e30*/  MUFU.EX2 R180, R6 ;  /* 0x0000000600b47308 */ /* 0x000ff40000000800 */
[----:B------:R-:W-:Y:S01]  /*10e40*/  MUFU.EX2 R240, R59 ;  /* 0x0000003b00f07308 */ /* 0x000fe20000000800 */
[--C-:B-1----:R-:W-:Y:S09]  /*10e50*/  FFMA.FTZ R0, R183, c[0x0][0x2d0], -R40.reuse ;  /* 0x0000b400b7007a23 */ /* 0x102ff20000010828 */
[----:B------:R1:W3:Y:S10]  /*10e60*/  MUFU.EX2 R183, R0 ;  /* 0x0000000000b77308 */ /* 0x0002f40000000800 */
[----:B------:R-:W-:Y:S10]  /*10e70*/  MUFU.EX2 R208, R63 ;  /* 0x0000003f00d07308 */ /* 0x000ff40000000800 */
[----:B------:R-:W-:Y:S01]  /*10e80*/  MUFU.EX2 R239, R61 ;  /* 0x0000003d00ef7308 */ /* 0x000fe20000000800 */
[--C-:B-1----:R-:W-:Y:S02]  /*10e90*/  FFMA.FTZ R0, R155, c[0x0][0x2d0], -R40.reuse ;  /* 0x0000b4009b007a23 */ /* 0x102fe40000010828 */
[--C-:B------:R-:W-:Y:S07]  /*10ea0*/  FFMA.FTZ R155, R29, c[0x0][0x2d0], -R5.reuse ;  /* 0x0000b4001d9b7a23 */ /* 0x100fee0000010805 */
[----:B------:R1:W-:Y:S10]  /*10eb0*/  MUFU.EX2 R236, R0 ;  /* 0x0000000000ec7308 */ /* 0x0003f40000000800 */
[----:B------:R-:W-:Y:S10]  /*10ec0*/  MUFU.EX2 R241, R67 ;  /* 0x0000004300f17308 */ /* 0x000ff40000000800 */
[----:B------:R-:W-:Y:S01]  /*10ed0*/  MUFU.EX2 R243, R66 ;  /* 0x0000004200f37308 */ /* 0x000fe20000000800 */
[----:B-1----:R-:W-:Y:S02]  /*10ee0*/  FFMA.FTZ R0, R153, c[0x0][0x2d0], -R40 ;  /* 0x0000b40099007a23 */ /* 0x002fe40000010828 */
[--C-:B------:R-:W-:Y:S02]  /*10ef0*/  FFMA.FTZ R153, R160, c[0x0][0x2d0], -R5.reuse ;  /* 0x0000b400a0997a23 */ /* 0x100fe40000010805 */
[----:B------:R-:W-:Y:S05]  /*10f00*/  FFMA.FTZ R160, R25, c[0x0][0x2d0], -R5 ;  /* 0x0000b40019a07a23 */ /* 0x000fea0000010805 */
[----:B------:R1:W-:Y:S10]  /*10f10*/  MUFU.EX2 R244, R0 ;  /* 0x0000000000f47308 */ /* 0x0003f40000000800 */
[----:B------:R-:W-:Y:S10]  /*10f20*/  MUFU.EX2 R209, R153 ;  /* 0x0000009900d17308 */ /* 0x000ff40000000800 */
[----:B------:R3:W-:Y:S01]  /*10f30*/  MUFU.EX2 R224, R75 ;  /* 0x0000004b00e07308 */ /* 0x0007e20000000800 */
[----:B-1----:R-:W-:Y:S04]  /*10f40*/  FADD.FTZ R0, -R70, R85 ;  /* 0x0000005546007221 */ /* 0x002fe80000010100 */
[----:B------:R-:W-:Y:S05]  /*10f50*/  FMUL.FTZ R0, R0, c[0x0][0x2d0] ;  /* 0x0000b40000007a20 */ /* 0x000fea0000410000 */
[----:B------:R1:W-:Y:S10]  /*10f60*/  MUFU.EX2 R226, R74 ;  /* 0x0000004a00e27308 */ /* 0x0003f40000000800 */
[----:B------:R4:W2:Y:S01]  /*10f70*/  MUFU.EX2 R68, R0 ;  /* 0x0000000000447308 */ /* 0x0008a20000000800 */
[--C-:B---3--:R-:W-:Y:S09]  /*10f80*/  FFMA.FTZ R75, R227, c[0x0][0x2d0], -R73.reuse ;  /* 0x0000b400e34b7a23 */ /* 0x108ff20000010849 */
[----:B------:R-:W-:Y:S01]  /*10f90*/  MUFU.EX2 R179, R160 ;  /* 0x000000a000b37308 */ /* 0x000fe20000000800 */
[--C-:B-1----:R-:W-:Y:S09]  /*10fa0*/  FFMA.FTZ R74, R228, c[0x0][0x2d0], -R73.reuse ;  /* 0x0000b400e44a7a23 */ /* 0x102ff20000010849 */
[----:B------:R-:W-:Y:S01]  /*10fb0*/  MUFU.EX2 R219, R155 ;  /* 0x0000009b00db7308 */ /* 0x000fe20000000800 */
[--C-:B----4-:R-:W-:Y:S09]  /*10fc0*/  FFMA.FTZ R0, R177, c[0x0][0x2d0], -R56.reuse ;  /* 0x0000b400b1007a23 */ /* 0x110ff20000010838 */
[----:B------:R1:W-:Y:S10]  /*10fd0*/  MUFU.EX2 R204, R0 ;  /* 0x0000000000cc7308 */ /* 0x0003f40000000800 */
[----:B------:R-:W-:Y:S10]  /*10fe0*/  MUFU.EX2 R167, R167 ;  /* 0x000000a700a77308 */ /* 0x000ff40000000800 */
[----:B------:R-:W-:Y:S01]  /*10ff0*/  MUFU.EX2 R166, R166 ;  /* 0x000000a600a67308 */ /* 0x000fe20000000800 */
[----:B-1----:R-:W-:Y:S09]  /*11000*/  FFMA.FTZ R0, R176, c[0x0][0x2d0], -R56 ;  /* 0x0000b400b0007a23 */ /* 0x002ff20000010838 */
[----:B------:R1:W-:Y:S10]  /*11010*/  MUFU.EX2 R176, R4 ;  /* 0x0000000400b07308 */ /* 0x0003f40000000800 */
[----:B------:R3:W-:Y:S10]  /*11020*/  MUFU.EX2 R242, R0 ;  /* 0x0000000000f27308 */ /* 0x0007f40000000800 */
[----:B------:R-:W-:Y:S01]  /*11030*/  MUFU.EX2 R181, R159 ;  /* 0x0000009f00b57308 */ /* 0x000fe20000000800 */
[--C-:B-1----:R-:W-:Y:S09]  /*11040*/  FFMA.FTZ R4, R207, c[0x0][0x2d0], -R73.reuse ;  /* 0x0000b400cf047a23 */ /* 0x102ff20000010849 */
[----:B------:R1:W-:Y:S01]  /*11050*/  MUFU.EX2 R177, R4 ;  /* 0x0000000400b17308 */ /* 0x0003e20000000800 */
[----:B---3--:R-:W-:Y:S04]  /*11060*/  FADD.FTZ R0, -R2, R86 ;  /* 0x0000005602007221 */ /* 0x008fe80000010100 */
[----:B------:R-:W-:Y:S05]  /*11070*/  FMUL.FTZ R0, R0, c[0x0][0x2d0] ;  /* 0x0000b40000007a20 */ /* 0x000fea0000410000 */
[----:B------:R-:W-:Y:S10]  /*11080*/  MUFU.EX2 R207, R57 ;  /* 0x0000003900cf7308 */ /* 0x000ff40000000800 */
[----:B------:R-:W3:Y:S01]  /*11090*/  MUFU.EX2 R0, R0 ;  /* 0x0000000000007308 */ /* 0x000ee20000000800 */
[--C-:B-1----:R-:W-:Y:S09]  /*110a0*/  FFMA.FTZ R4, R182, c[0x0][0x2d0], -R73.reuse ;  /* 0x0000b400b6047a23 */ /* 0x102ff20000010849 */
[----:B------:R1:W-:Y:S10]  /*110b0*/  MUFU.EX2 R238, R4 ;  /* 0x0000000400ee7308 */ /* 0x0003f40000000800 */
[----:B------:R-:W-:Y:S10]  /*110c0*/  MUFU.EX2 R182, R158 ;  /* 0x0000009e00b67308 */ /* 0x000ff40000000800 */
[----:B------:R-:W-:Y:S01]  /*110d0*/  MUFU.EX2 R158, R172 ;  /* 0x000000ac009e7308 */ /* 0x000fe20000000800 */
[--C-:B-1----:R-:W-:Y:S09]  /*110e0*/  FFMA.FTZ R4, R206, c[0x0][0x2d0], -R73.reuse ;  /* 0x0000b400ce047a23 */ /* 0x102ff20000010849 */
[----:B------:R1:W4:Y:S10]  /*110f0*/  MUFU.EX2 R237, R4 ;  /* 0x0000000400ed7308 */ /* 0x0003340000000800 */
[----:B------:R-:W-:Y:S01]  /*11100*/  MUFU.EX2 R159, R171 ;  /* 0x000000ab009f7308 */ /* 0x000fe20000000800 */
[----:B------:R-:W-:Y:S01]  /*11110*/  FMUL.FTZ R5, R3, R89 ;  /* 0x0000005903057220 */ /* 0x000fe20000410000 */
[----:B------:R-:W-:Y:S01]  /*11120*/  F2FP.PACK_AB R76, R235, R173 ;  /* 0x000000adeb4c723e */ /* 0x000fe200000000ff */
[----:B------:R-:W-:Y:S01]  /*11130*/  FMUL.FTZ R6, R69, R90 ;  /* 0x0000005a45067220 */ /* 0x000fe20000410000 */
[----:B------:R-:W-:Y:S01]  /*11140*/  F2FP.PACK_AB R77, R183, R175 ;  /* 0x000000afb74d723e */ /* 0x000fe200000000ff */
[----:B------:R-:W-:Y:S01]  /*11150*/  FMUL.FTZ R7, R69, R91 ;  /* 0x0000005b45077220 */ /* 0x000fe20000410000 */
[----:B------:R-:W-:Y:S01]  /*11160*/  F2FP.PACK_AB R78, R245, R234 ;  /* 0x000000eaf54e723e */ /* 0x000fe200000000ff */
[----:B--2---:R-:W-:Y:S01]  /*11170*/  FMUL.FTZ R25, R68, R109 ;  /* 0x0000006d44197220 */ /* 0x004fe20000410000 */
[----:B------:R-:W-:Y:S01]  /*11180*/  F2FP.PACK_AB R79, R244, R236 ;  /* 0x000000ecf44f723e */ /* 0x000fe200000000ff */
[--C-:B------:R-:W-:Y:S01]  /*11190*/  FFMA.FTZ R109, R46, c[0x0][0x2d0], -R40.reuse ;  /* 0x0000b4002e6d7a23 */ /* 0x100fe20000010828 */
[----:B------:R-:W-:Y:S01]  /*111a0*/  F2FP.PACK_AB R80, R180, R174 ;  /* 0x000000aeb450723e */ /* 0x000fe200000000ff */
[----:B---3--:R-:W-:Y:S01]  /*111b0*/  FMUL.FTZ R46, R0, R130 ;  /* 0x00000082002e7220 */ /* 0x008fe20000410000 */
[----:B------:R-:W-:Y:S01]  /*111c0*/  F2FP.PACK_AB R82, R242, R204 ;  /* 0x000000ccf252723e */ /* 0x000fe200000000ff */
[----:B------:R-:W2:Y:S01]  /*111d0*/  LDL.LU R130, [R1+0x8] ;  /* 0x0000080001827983 */ /* 0x000ea20000300800 */
[----:B-1----:R-:W-:Y:S01]  /*111e0*/  FMUL.FTZ R4, R3, R88 ;  /* 0x0000005803047220 */ /* 0x002fe20000410000 */
[----:B------:R-:W-:Y:S01]  /*111f0*/  F2FP.PACK_AB R81, R177, R176 ;  /* 0x000000b0b151723e */ /* 0x000fe200000000ff */
[C---:B------:R-:W-:Y:S01]  /*11200*/  FMUL.FTZ R24, R68.reuse, R108 ;  /* 0x0000006c44187220 */ /* 0x040fe20000410000 */
[----:B------:R-:W-:Y:S01]  /*11210*/  LDSM.16.MT88.4 R88, [R185+0x800] ;  /* 0x00080000b958783b */ /* 0x000fe20000004200 */
[----:B------:R-:W-:Y:S01]  /*11220*/  FFMA.FTZ R108, R45, c[0x0][0x2d0], -R40 ;  /* 0x0000b4002d6c7a23 */ /* 0x000fe20000010828 */
[----:B----4-:R-:W-:Y:S01]  /*11230*/  F2FP.PACK_AB R83, R237, R238 ;  /* 0x000000eeed53723e */ /* 0x010fe200000000ff */
[C---:B------:R-:W-:Y:S01]  /*11240*/  FMUL.FTZ R45, R68.reuse, R129 ;  /* 0x00000081442d7220 */ /* 0x040fe20000410000 */
[-C--:B------:R-:W-:Y:S04]  /*11250*/  HMMA.16816.F32 R4, R76, R20.reuse, R4 ;  /* 0x000000144c04723c */ /* 0x080fe80000001804 */
[----:B------:R-:W3:Y:S01]  /*11260*/  LDL.LU R129, [R1+0xc] ;  /* 0x00000c0001817983 */ /* 0x000ee20000300800 */
[C---:B------:R-:W-:Y:S02]  /*11270*/  FMUL.FTZ R8, R68.reuse, R92 ;  /* 0x0000005c44087220 */ /* 0x040fe40000410000 */
[----:B------:R-:W-:Y:S02]  /*11280*/  FMUL.FTZ R9, R68, R93 ;  /* 0x0000005d44097220 */ /* 0x000fe40000410000 */
[C---:B------:R-:W-:Y:S03]  /*11290*/  FMUL.FTZ R10, R0.reuse, R94 ;  /* 0x0000005e000a7220 */ /* 0x040fe60000410000 */
[----:B------:R-:W-:Y:S02]  /*112a0*/  FMUL.FTZ R11, R0, R95 ;  /* 0x0000005f000b7220 */ /* 0x000fe40000410000 */
[----:B------:R-:W-:Y:S01]  /*112b0*/  LDSM.16.MT88.4 R92, [R189+0x800] ;  /* 0x00080000bd5c783b */ /* 0x000fe20000004200 */
[----:B------:R-:W-:Y:S02]  /*112c0*/  FMUL.FTZ R51, R69, R135 ;  /* 0x0000008745337220 */ /* 0x000fe40000410000 */
[C---:B------:R-:W-:Y:S02]  /*112d0*/  FMUL.FTZ R12, R68.reuse, R96 ;  /* 0x00000060440c7220 */ /* 0x040fe40000410000 */
[C---:B------:R-:W-:Y:S04]  /*112e0*/  HMMA.16816.F32 R8, R80.reuse, R20, R8 ;  /* 0x000000145008723c */ /* 0x040fe80000001808 */
[----:B------:R-:W-:Y:S02]  /*112f0*/  FMUL.FTZ R13, R68, R97 ;  /* 0x00000061440d7220 */ /* 0x000fe40000410000 */
[C---:B------:R-:W-:Y:S02]  /*11300*/  FMUL.FTZ R14, R0.reuse, R98 ;  /* 0x00000062000e7220 */ /* 0x040fe40000410000 */
[----:B------:R-:W-:Y:S04]  /*11310*/  FMUL.FTZ R15, R0, R99 ;  /* 0x00000063000f7220 */ /* 0x000fe80000410000 */
[--C-:B------:R-:W-:Y:S02]  /*11320*/  FFMA.FTZ R99, R216, c[0x0][0x2d0], -R56.reuse ;  /* 0x0000b400d8637a23 */ /* 0x100fe40000010838 */
[--C-:B------:R-:W-:Y:S01]  /*11330*/  FFMA.FTZ R98, R169, c[0x0][0x2d0], -R56.reuse ;  /* 0x0000b400a9627a23 */ /* 0x100fe20000010838 */
[-C--:B------:R-:W-:Y:S01]  /*11340*/  HMMA.16816.F32 R12, R80, R22.reuse, R12 ;  /* 0x00000016500c723c */ /* 0x080fe2000000180c */
[----:B------:R-:W-:Y:S02]  /*11350*/  MUFU.EX2 R169, R161 ;  /* 0x000000a100a97308 */ /* 0x000fe40000000800 */
[C---:B------:R-:W-:Y:S02]  /*11360*/  FMUL.FTZ R16, R3.reuse, R100 ;  /* 0x0000006403107220 */ /* 0x040fe40000410000 */
[----:B------:R-:W-:Y:S02]  /*11370*/  FMUL.FTZ R17, R3, R101 ;  /* 0x0000006503117220 */ /* 0x000fe40000410000 */
[C---:B------:R-:W-:Y:S02]  /*11380*/  FMUL.FTZ R18, R69.reuse, R102 ;  /* 0x0000006645127220 */ /* 0x040fe40000410000 */
[----:B------:R-:W-:Y:S03]  /*11390*/  FMUL.FTZ R19, R69, R103 ;  /* 0x0000006745137220 */ /* 0x000fe60000410000 */
[--C-:B------:R-:W-:Y:S02]  /*113a0*/  FFMA.FTZ R101, R50, c[0x0][0x2d0], -R56.reuse ;  /* 0x0000b40032657a23 */ /* 0x100fe40000010838 */
[--C-:B------:R-:W-:Y:S02]  /*113b0*/  FFMA.FTZ R100, R49, c[0x0][0x2d0], -R56.reuse ;  /* 0x0000b40031647a23 */ /* 0x100fe40000010838 */
[C---:B------:R-:W-:Y:S04]  /*113c0*/  HMMA.16816.F32 R16, R76.reuse, R22, R16 ;  /* 0x000000164c10723c */ /* 0x040fe80000001810 */
[C---:B------:R-:W-:Y:S02]  /*113d0*/  FMUL.FTZ R20, R3.reuse, R104 ;  /* 0x0000006803147220 */ /* 0x040fe40000410000 */
[----:B------:R-:W-:Y:S02]  /*113e0*/  FMUL.FTZ R21, R3, R105 ;  /* 0x0000006903157220 */ /* 0x000fe40000410000 */
[C---:B------:R-:W-:Y:S04]  /*113f0*/  FMUL.FTZ R22, R69.reuse, R106 ;  /* 0x0000006a45167220 */ /* 0x040fe80000410000 */
[----:B------:R-:W-:Y:S02]  /*11400*/  FMUL.FTZ R23, R69, R107 ;  /* 0x0000006b45177220 */ /* 0x000fe40000410000 */
[----:B------:R-:W-:Y:S02]  /*11410*/  FMUL.FTZ R49, R3, R133 ;  /* 0x0000008503317220 */ /* 0x000fe40000410000 */
[----:B------:R-:W-:Y:S02]  /*11420*/  FMUL.FTZ R50, R69, R134 ;  /* 0x0000008645327220 */ /* 0x000fe40000410000 */
[--C-:B------:R-:W-:Y:S01]  /*11430*/  FFMA.FTZ R102, R211, c[0x0][0x2d0], -R56.reuse ;  /* 0x0000b400d3667a23 */ /* 0x100fe20000010838 */
[-C--:B-----5:R-:W-:Y:S01]  /*11440*/  HMMA.16816.F32 R20, R76, R36.reuse, R20 ;  /* 0x000000244c14723c */ /* 0x0a0fe20000001814 */
[----:B------:R-:W-:Y:S02]  /*11450*/  MUFU.EX2 R211, R62 ;  /* 0x0000003e00d37308 */ /* 0x000fe40000000800 */
[C---:B------:R-:W-:Y:S02]  /*11460*/  FMUL.FTZ R26, R0.reuse, R110 ;  /* 0x0000006e001a7220 */ /* 0x040fe40000410000 */
[----:B------:R-:W-:Y:S02]  /*11470*/  FMUL.FTZ R27, R0, R111 ;  /* 0x0000006f001b7220 */ /* 0x000fe40000410000 */
[--C-:B------:R-:W-:Y:S02]  /*11480*/  FFMA.FTZ R103, R213, c[0x0][0x2d0], -R56.reuse ;  /* 0x0000b400d5677a23 */ /* 0x100fe40000010838 */
[----:B------:R-:W-:Y:S02]  /*11490*/  FFMA.FTZ R97, R168, c[0x0][0x2d0], -R56 ;  /* 0x0000b400a8617a23 */ /* 0x000fe40000010838 */
[----:B------:R-:W-:Y:S01]  /*114a0*/  MUFU.EX2 R168, R98 ;  /* 0x0000006200a87308 */ /* 0x000fe20000000800 */
[C---:B------:R-:W-:Y:S04]  /*114b0*/  HMMA.16816.F32 R24, R80.reuse, R36, R24 ;  /* 0x000000245018723c */ /* 0x040fe80000001818 */
[C---:B------:R-:W-:Y:S02]  /*114c0*/  FMUL.FTZ R30, R0.reuse, R114 ;  /* 0x00000072001e7220 */ /* 0x040fe40000410000 */
[----:B------:R-:W-:Y:S02]  /*114d0*/  FMUL.FTZ R31, R0, R115 ;  /* 0x00000073001f7220 */ /* 0x000fe40000410000 */
[C---:B------:R-:W-:Y:S01]  /*114e0*/  FMUL.FTZ R28, R68.reuse, R112 ;  /* 0x00000070441c7220 */ /* 0x040fe20000410000 */
[----:B------:R-:W-:Y:S03]  /*114f0*/  MUFU.EX2 R213, R152 ;  /* 0x0000009800d57308 */ /* 0x000fe60000000800 */
[----:B------:R-:W-:Y:S02]  /*11500*/  FMUL.FTZ R29, R68, R113 ;  /* 0x00000071441d7220 */ /* 0x000fe40000410000 */
[--C-:B------:R-:W-:Y:S02]  /*11510*/  FFMA.FTZ R96, R225, c[0x0][0x2d0], -R73.reuse ;  /* 0x0000b400e1607a23 */ /* 0x100fe40000010849 */
[C---:B------:R-:W-:Y:S02]  /*11520*/  FMUL.FTZ R32, R3.reuse, R116 ;  /* 0x0000007403207220 */ /* 0x040fe40000410000 */
[--C-:B------:R-:W-:Y:S01]  /*11530*/  FFMA.FTZ R116, R44, c[0x0][0x2d0], -R40.reuse ;  /* 0x0000b4002c747a23 */ /* 0x100fe20000010828 */
[-C--:B------:R-:W-:Y:S03]  /*11540*/  HMMA.16816.F32 R28, R80, R38.reuse, R28 ;  /* 0x00000026501c723c */ /* 0x080fe6000000181c */
[----:B------:R-:W-:Y:S01]  /*11550*/  FMUL.FTZ R33, R3, R117 ;  /* 0x0000007503217220 */ /* 0x000fe20000410000 */
[----:B------:R-:W-:Y:S01]  /*11560*/  MUFU.EX2 R161, R116 ;  /* 0x0000007400a17308 */ /* 0x000fe20000000800 */
[--C-:B------:R-:W-:Y:S02]  /*11570*/  FFMA.FTZ R112, R35, c[0x0][0x2d0], -R40.reuse ;  /* 0x0000b40023707a23 */ /* 0x100fe40000010828 */
[C---:B------:R-:W-:Y:S02]  /*11580*/  FMUL.FTZ R35, R69.reuse, R119 ;  /* 0x0000007745237220 */ /* 0x040fe40000410000 */
[--C-:B------:R-:W-:Y:S03]  /*11590*/  FFMA.FTZ R111, R34, c[0x0][0x2d0], -R40.reuse ;  /* 0x0000b400226f7a23 */ /* 0x100fe60000010828 */
[----:B------:R-:W-:Y:S02]  /*115a0*/  FMUL.FTZ R34, R69, R118 ;  /* 0x0000007645227220 */ /* 0x000fe40000410000 */
[--C-:B------:R-:W-:Y:S02]  /*115b0*/  FFMA.FTZ R117, R43, c[0x0][0x2d0], -R40.reuse ;  /* 0x0000b4002b757a23 */ /* 0x100fe40000010828 */
[--C-:B------:R-:W-:Y:S02]  /*115c0*/  FFMA.FTZ R119, R42, c[0x0][0x2d0], -R40.reuse ;  /* 0x0000b4002a777a23 */ /* 0x100fe40000010828 */
[--C-:B------:R-:W-:Y:S01]  /*115d0*/  FFMA.FTZ R118, R165, c[0x0][0x2d0], -R73.reuse ;  /* 0x0000b400a5767a23 */ /* 0x100fe20000010849 */
[C---:B------:R-:W-:Y:S01]  /*115e0*/  HMMA.16816.F32 R32, R76.reuse, R38, R32 ;  /* 0x000000264c20723c */ /* 0x040fe20000001820 */
[----:B------:R-:W1:Y:S03]  /*115f0*/  MUFU.EX2 R160, R117 ;  /* 0x0000007500a07308 */ /* 0x000e660000000800 */
[C---:B------:R-:W-:Y:S02]  /*11600*/  FMUL.FTZ R36, R3.reuse, R120 ;  /* 0x0000007803247220 */ /* 0x040fe40000410000 */
[----:B------:R-:W-:Y:S02]  /*11610*/  FMUL.FTZ R37, R3, R121 ;  /* 0x0000007903257220 */ /* 0x000fe40000410000 */
[C---:B------:R-:W-:Y:S03]  /*11620*/  FMUL.FTZ R38, R69.reuse, R122 ;  /* 0x0000007a45267220 */ /* 0x040fe60000410000 */
[----:B------:R-:W-:Y:S01]  /*11630*/  MUFU.EX2 R165, R111 ;  /* 0x0000006f00a57308 */ /* 0x000fe20000000800 */
[----:B------:R-:W-:Y:S02]  /*11640*/  FMUL.FTZ R39, R69, R123 ;  /* 0x0000007b45277220 */ /* 0x000fe40000410000 */
[--C-:B------:R-:W-:Y:S02]  /*11650*/  FFMA.FTZ R107, R48, c[0x0][0x2d0], -R40.reuse ;  /* 0x0000b400306b7a23 */ /* 0x100fe40000010828 */
[----:B------:R-:W-:Y:S02]  /*11660*/  FMUL.FTZ R48, R3, R132 ;  /* 0x0000008403307220 */ /* 0x000fe40000410000 */
[----:B------:R-:W4:Y:S01]  /*11670*/  LDL.LU R132, [R1+0x10] ;  /* 0x0000100001847983 */ /* 0x000f220000300800 */
[-C--:B------:R-:W-:Y:S02]  /*11680*/  HMMA.16816.F32 R36, R76, R52.reuse, R36 ;  /* 0x000000344c24723c */ /* 0x080fe40000001824 */
[----:B------:R-:W-:Y:S01]  /*11690*/  MUFU.EX2 R205, R107 ;  /* 0x0000006b00cd7308 */ /* 0x000fe20000000800 */
[----:B------:R-:W-:Y:S02]  /*116a0*/  FMUL.FTZ R41, R68, R125 ;  /* 0x0000007d44297220 */ /* 0x000fe40000410000 */
[C---:B------:R-:W-:Y:S02]  /*116b0*/  FMUL.FTZ R42, R0.reuse, R126 ;  /* 0x0000007e002a7220 */ /* 0x040fe40000410000 */
[----:B------:R-:W-:Y:S02]  /*116c0*/  FMUL.FTZ R43, R0, R127 ;  /* 0x0000007f002b7220 */ /* 0x000fe40000410000 */
[----:B------:R-:W-:Y:S03]  /*116d0*/  FFMA.FTZ R105, R47, c[0x0][0x2d0], -R40 ;  /* 0x0000b4002f697a23 */ /* 0x000fe60000010828 */
[----:B------:R-:W-:Y:S01]  /*116e0*/  FMUL.FTZ R40, R68, R124 ;  /* 0x0000007c44287220 */ /* 0x000fe20000410000 */
[----:B------:R5:W1:Y:S01]  /*116f0*/  MUFU.EX2 R127, R58 ;  /* 0x0000003a007f7308 */ /* 0x000a620000000800 */
[--C-:B------:R-:W-:Y:S02]  /*11700*/  FFMA.FTZ R125, R87, c[0x0][0x2d0], -R56.reuse ;  /* 0x0000b400577d7a23 */ /* 0x100fe40000010838 */
[----:B------:R-:W1:Y:S01]  /*11710*/  LDSM.16.MT88.4 R84, [R188] ;  /* 0x00000000bc54783b */ /* 0x000e620000004200 */
[----:B------:R-:W-:Y:S02]  /*11720*/  FMUL.FTZ R47, R0, R131 ;  /* 0x00000083002f7220 */ /* 0x000fe40000410000 */
[C---:B------:R-:W-:Y:S04]  /*11730*/  HMMA.16816.F32 R40, R80.reuse, R52, R40 ;  /* 0x000000345028723c */ /* 0x040fe80000001828 */
[--C-:B------:R-:W-:Y:S01]  /*11740*/  FFMA.FTZ R104, R210, c[0x0][0x2d0], -R56.reuse ;  /* 0x0000b400d2687a23 */ /* 0x100fe20000010838 */
[----:B------:R-:W-:Y:S01]  /*11750*/  MUFU.EX2 R126, R65 ;  /* 0x00000041007e7308 */ /* 0x000fe20000000800 */
[----:B------:R-:W-:Y:S02]  /*11760*/  FMUL.FTZ R44, R68, R128 ;  /* 0x00000080442c7220 */ /* 0x000fe40000410000 */
[--C-:B------:R-:W-:Y:S04]  /*11770*/  FFMA.FTZ R52, R222, c[0x0][0x2d0], -R56.reuse ;  /* 0x0000b400de347a23 */ /* 0x100fe80000010838 */
[--C-:B------:R-:W-:Y:S01]  /*11780*/  FFMA.FTZ R53, R223, c[0x0][0x2d0], -R56.reuse ;  /* 0x0000b400df357a23 */ /* 0x100fe20000010838 */
[-C--:B------:R-:W-:Y:S02]  /*11790*/  HMMA.16816.F32 R44, R80, R54.reuse, R44 ;  /* 0x00000036502c723c */ /* 0x080fe4000000182c */
[----:B------:R1:W-:Y:S01]  /*117a0*/  MUFU.EX2 R222, R52 ;  /* 0x0000003400de7308 */ /* 0x0003e20000000800 */
[--C-:B------:R-:W-:Y:S02]  /*117b0*/  FFMA.FTZ R122, R157, c[0x0][0x2d0], -R56.reuse ;  /* 0x0000b4009d7a7a23 */ /* 0x100fe40000010838 */
[--C-:B-----5:R-:W-:Y:S02]  /*117c0*/  FFMA.FTZ R58, R232, c[0x0][0x2d0], -R73.reuse ;  /* 0x0000b400e83a7a23 */ /* 0x120fe40000010849 */
[----:B------:R-:W-:Y:S01]  /*117d0*/  FMUL.FTZ R57, R68, R141 ;  /* 0x0000008d44397220 */ /* 0x000fe20000410000 */
[C---:B------:R-:W-:Y:S04]  /*117e0*/  HMMA.16816.F32 R48, R76.reuse, R54, R48 ;  /* 0x000000364c30723c */ /* 0x040fe80000001830 */
[----:B------:R5:W-:Y:S01]  /*117f0*/  MUFU.EX2 R223, R60 ;  /* 0x0000003c00df7308 */ /* 0x000be20000000800 */
[----:B------:R-:W-:Y:S02]  /*11800*/  FMUL.FTZ R59, R0, R143 ;  /* 0x0000008f003b7220 */ /* 0x000fe40000410000 */
[C---:B------:R-:W-:Y:S02]  /*11810*/  FMUL.FTZ R54, R69.reuse, R138 ;  /* 0x0000008a45367220 */ /* 0x040fe40000410000 */
[----:B------:R-:W-:Y:S03]  /*11820*/  FMUL.FTZ R55, R69, R139 ;  /* 0x0000008b45377220 */ /* 0x000fe60000410000 */
[--C-:B------:R-:W-:Y:S02]  /*11830*/  FFMA.FTZ R123, R156, c[0x0][0x2d0], -R56.reuse ;  /* 0x0000b4009c7b7a23 */ /* 0x100fe40000010838 */
[----:B------:R5:W5:Y:S01]  /*11840*/  MUFU.EX2 R210, R53 ;  /* 0x0000003500d27308 */ /* 0x000b620000000800 */
[----:B------:R-:W-:Y:S02]  /*11850*/  FFMA.FTZ R124, R154, c[0x0][0x2d0], -R56 ;  /* 0x0000b4009a7c7a23 */ /* 0x000fe40000010838 */
[----:B------:R-:W-:Y:S02]  /*11860*/  FMUL.FTZ R56, R68, R140 ;  /* 0x0000008c44387220 */ /* 0x000fe40000410000 */
[----:B-1----:R-:W-:Y:S02]  /*11870*/  FFMA.FTZ R52, R230, c[0x0][0x2d0], -R73 ;  /* 0x0000b400e6347a23 */ /* 0x002fe40000010849 */
[----:B------:R-:W-:Y:S02]  /*11880*/  FMUL.FTZ R61, R68, R149 ;  /* 0x00000095443d7220 */ /* 0x000fe40000410000 */
[C---:B------:R-:W-:Y:S01]  /*11890*/  FMUL.FTZ R62, R0.reuse, R150 ;  /* 0x00000096003e7220 */ /* 0x040fe20000410000 */
[----:B------:R1:W-:Y:S01]  /*118a0*/  MUFU.EX2 R178, R52 ;  /* 0x0000003400b27308 */ /* 0x0003e20000000800 */
[----:B------:R-:W-:Y:S02]  /*118b0*/  FMUL.FTZ R63, R0, R151 ;  /* 0x00000097003f7220 */ /* 0x000fe40000410000 */
[----:B------:R-:W-:Y:S02]  /*118c0*/  FFMA.FTZ R106, R3, R249, R173 ;  /* 0x000000f9036a7223 */ /* 0x000fe400000100ad */
[--C-:B-----5:R-:W-:Y:S02]  /*118d0*/  FFMA.FTZ R60, R231, c[0x0][0x2d0], -R73.reuse ;  /* 0x0000b400e73c7a23 */ /* 0x120fe40000010849 */
[----:B------:R-:W-:Y:S01]  /*118e0*/  FMUL.FTZ R65, R3, R145 ;  /* 0x0000009103417220 */ /* 0x000fe20000410000 */
[----:B------:R-:W-:Y:S01]  /*118f0*/  F2FP.PACK_AB R145, R160, R161 ;  /* 0x000000a1a091723e */ /* 0x000fe200000000ff */
[C---:B------:R-:W-:Y:S01]  /*11900*/  FMUL.FTZ R66, R69.reuse, R146 ;  /* 0x0000009245427220 */ /* 0x040fe20000410000 */
[----:B------:R5:W5:Y:S01]  /*11910*/  MUFU.EX2 R131, R58 ;  /* 0x0000003a00837308 */ /* 0x000b620000000800 */
[----:B------:R-:W-:Y:S01]  /*11920*/  FMUL.FTZ R67, R69, R147 ;  /* 0x0000009345437220 */ /* 0x000fe20000410000 */
[----:B------:R-:W-:Y:S01]  /*11930*/  F2FP.PACK_AB R146, R158, R159 ;  /* 0x0000009f9e92723e */ /* 0x000fe200000000ff */
[--C-:B------:R-:W-:Y:S02]  /*11940*/  FFMA.FTZ R120, R164, c[0x0][0x2d0], -R73.reuse ;  /* 0x0000b400a4787a23 */ /* 0x100fe40000010849 */
[----:B------:R-:W-:Y:S02]  /*11950*/  FMUL.FTZ R53, R3, R137 ;  /* 0x0000008903357220 */ /* 0x000fe40000410000 */
[--C-:B------:R-:W-:Y:S02]  /*11960*/  FFMA.FTZ R110, R221, c[0x0][0x2d0], -R73.reuse ;  /* 0x0000b400dd6e7a23 */ /* 0x100fe40000010849 */
[--C-:B------:R-:W-:Y:S01]  /*11970*/  FFMA.FTZ R113, R220, c[0x0][0x2d0], -R73.reuse ;  /* 0x0000b400dc717a23 */ /* 0x100fe20000010849 */
[----:B------:R5:W-:Y:S01]  /*11980*/  MUFU.EX2 R216, R60 ;  /* 0x0000003c00d87308 */ /* 0x000be20000000800 */
[--C-:B------:R-:W-:Y:S02]  /*11990*/  FFMA.FTZ R114, R218, c[0x0][0x2d0], -R73.reuse ;  /* 0x0000b400da727a23 */ /* 0x100fe40000010849 */
[--C-:B------:R-:W-:Y:S02]  /*119a0*/  FFMA.FTZ R115, R215, c[0x0][0x2d0], -R73.reuse ;  /* 0x0000b400d7737a23 */ /* 0x100fe40000010849 */
[----:B-1----:R-:W-:Y:S02]  /*119b0*/  FMUL.FTZ R52, R3, R136 ;  /* 0x0000008803347220 */ /* 0x002fe40000410000 */
[--C-:B------:R-:W-:Y:S03]  /*119c0*/  FFMA.FTZ R121, R163, c[0x0][0x2d0], -R73.reuse ;  /* 0x0000b400a3797a23 */ /* 0x100fe60000010849 */
[----:B------:R1:W1:Y:S02]  /*119d0*/  MUFU.EX2 R128, R64 ;  /* 0x0000004000807308 */ /* 0x0002640000000800 */
[-C--:B------:R-:W-:Y:S03]  /*119e0*/  HMMA.16816.F32 R52, R76, R84.reuse, R52 ;  /* 0x000000544c34723c */ /* 0x080fe60000001834 */
[----:B-----5:R-:W-:Y:S05]  /*119f0*/  FMUL.FTZ R58, R0, R142 ;  /* 0x0000008e003a7220 */ /* 0x020fea0000410000 */
[----:B------:R-:W-:Y:S02]  /*11a00*/  MUFU.EX2 R139, R103 ;  /* 0x00000067008b7308 */ /* 0x000fe40000000800 */
[C---:B------:R-:W-:Y:S04]  /*11a10*/  HMMA.16816.F32 R56, R80.reuse, R84, R56 ;  /* 0x000000545038723c */ /* 0x040fe80000001838 */
[----:B------:R-:W-:Y:S04]  /*11a20*/  FMUL.FTZ R60, R68, R148 ;  /* 0x00000094443c7220 */ /* 0x000fe80000410000 */
[----:B------:R-:W-:Y:S03]  /*11a30*/  MUFU.EX2 R136, R96 ;  /* 0x0000006000887308 */ /* 0x000fe60000000800 */
[-C--:B------:R-:W-:Y:S03]  /*11a40*/  HMMA.16816.F32 R60, R80, R86.reuse, R60 ;  /* 0x00000056503c723c */ /* 0x080fe6000000183c */
[----:B-1----:R-:W-:Y:S01]  /*11a50*/  FMUL.FTZ R64, R3, R144 ;  /* 0x0000009003407220 */ /* 0x002fe20000410000 */
[----:B------:R-:W-:Y:S01]  /*11a60*/  F2FP.PACK_AB R144, R182, R181 ;  /* 0x000000b5b690723e */ /* 0x000fe200000000ff */
[----:B------:R-:W-:Y:S02]  /*11a70*/  FFMA.FTZ R3, R233, c[0x0][0x2d0], -R73 ;  /* 0x0000b400e9037a23 */ /* 0x000fe40000010849 */
[----:B------:R-:W-:Y:S01]  /*11a80*/  MUFU.EX2 R173, R97 ;  /* 0x0000006100ad7308 */ /* 0x000fe20000000800 */
[----:B------:R-:W-:Y:S02]  /*11a90*/  F2FP.PACK_AB R80, R207, R127 ;  /* 0x0000007fcf50723e */ /* 0x000fe400000000ff */
[----:B------:R-:W-:Y:S01]  /*11aa0*/  HMMA.16816.F32 R64, R76, R86, R64 ;  /* 0x000000564c40723c */ /* 0x000fe20000001840 */
[----:B------:R-:W1:Y:S03]  /*11ab0*/  LDSM.16.MT88.4 R84, [R186+0x800] ;  /* 0x00080000ba54783b */ /* 0x000e660000004200 */
[----:B------:R-:W-:Y:S02]  /*11ac0*/  F2FP.PACK_AB R82, R222, R210 ;  /* 0x000000d2de52723e */ /* 0x000fe400000000ff */
[----:B------:R-:W-:Y:S01]  /*11ad0*/  F2FP.PACK_AB R81, R131, R178 ;  /* 0x000000b28351723e */ /* 0x000fe200000000ff */
[----:B------:R-:W5:Y:S01]  /*11ae0*/  MUFU.EX2 R217, R3 ;  /* 0x0000000300d97308 */ /* 0x000f620000000800 */
[----:B------:R-:W-:Y:S04]  /*11af0*/  F2FP.PACK_AB R76, R209, R126 ;  /* 0x0000007ed14c723e */ /* 0x000fe800000000ff */
[----:B------:R-:W-:Y:S02]  /*11b00*/  F2FP.PACK_AB R77, R208, R128 ;  /* 0x00000080d04d723e */ /* 0x000fe400000000ff */
[----:B------:R-:W-:Y:S02]  /*11b10*/  F2FP.PACK_AB R78, R224, R213 ;  /* 0x000000d5e04e723e */ /* 0x000fe400000000ff */
[----:B------:R-:W-:Y:S01]  /*11b20*/  F2FP.PACK_AB R79, R239, R211 ;  /* 0x000000d3ef4f723e */ /* 0x000fe200000000ff */
[----:B------:R-:W-:Y:S06]  /*11b30*/  MUFU.EX2 R143, R101 ;  /* 0x00000065008f7308 */ /* 0x000fec0000000800 */
[-C--:B------:R-:W-:Y:S04]  /*11b40*/  HMMA.16816.F32 R4, R76, R88.reuse, R4 ;  /* 0x000000584c04723c */ /* 0x080fe80000001804 */
[----:B------:R-:W-:Y:S01]  /*11b50*/  MUFU.EX2 R164, R100 ;  /* 0x0000006400a47308 */ /* 0x000fe20000000800 */
[----:B--2---:R-:W-:Y:S01]  /*11b60*/  FFMA.FTZ R69, R69, R130, R175 ;  /* 0x0000008245457223 */ /* 0x004fe200000100af */
[----:B-----5:R-:W-:Y:S01]  /*11b70*/  F2FP.PACK_AB R83, R217, R216 ;  /* 0x000000d8d953723e */ /* 0x020fe200000000ff */
[--C-:B------:R-:W-:Y:S02]  /*11b80*/  FFMA.FTZ R3, R229, c[0x0][0x2d0], -R73.reuse ;  /* 0x0000b400e5037a23 */ /* 0x100fe40000010849 */
[----:B------:R-:W-:Y:S05]  /*11b90*/  FFMA.FTZ R73, R162, c[0x0][0x2d0], -R73 ;  /* 0x0000b400a2497a23 */ /* 0x000fea0000010849 */
[----:B------:R2:W-:Y:S01]  /*11ba0*/  MUFU.EX2 R130, R99 ;  /* 0x0000006300827308 */ /* 0x0005e20000000800 */
[C---:B------:R-:W-:Y:S04]  /*11bb0*/  HMMA.16816.F32 R8, R80.reuse, R88, R8 ;  /* 0x000000585008723c */ /* 0x040fe80000001808 */
[----:B---3--:R-:W-:Y:S02]  /*11bc0*/  FFMA.FTZ R68, R68, R129, R174 ;  /* 0x0000008144447223 */ /* 0x008fe400000100ae */
[----:B------:R-:W-:Y:S02]  /*11bd0*/  FADD.FTZ R69, R183, R69 ;  /* 0x00000045b7457221 */ /* 0x000fe40000010000 */
[-C--:B------:R-:W-:Y:S01]  /*11be0*/  HMMA.16816.F32 R12, R80, R90.reuse, R12 ;  /* 0x0000005a500c723c */ /* 0x080fe2000000180c */
[----:B------:R3:W-:Y:S03]  /*11bf0*/  MUFU.EX2 R162, R102 ;  /* 0x0000006600a27308 */ /* 0x0007e60000000800 */
[----:B------:R-:W-:Y:S04]  /*11c00*/  FADD.FTZ R68, R180, R68 ;  /* 0x00000044b4447221 */ /* 0x000fe80000010000 */
[C---:B------:R-:W-:Y:S01]  /*11c10*/  HMMA.16816.F32 R16, R76.reuse, R90, R16 ;  /* 0x0000005a4c10723c */ /* 0x040fe20000001810 */
[----:B------:R-:W5:Y:S02]  /*11c20*/  LDSM.16.MT88.4 R88, [R188+0x800] ;  /* 0x00080000bc58783b */ /* 0x000f640000004200 */
[----:B------:R-:W-:Y:S05]  /*11c30*/  MUFU.EX2 R157, R119 ;  /* 0x00000077009d7308 */ /* 0x000fea0000000800 */
[-C--:B------:R-:W-:Y:S01]  /*11c40*/  HMMA.16816.F32 R20, R76, R92.reuse, R20 ;  /* 0x0000005c4c14723c */ /* 0x080fe20000001814 */
[----:B--2---:R-:W-:Y:S04]  /*11c50*/  LDSM.16.MT88.4 R96, [R186+0x1000] ;  /* 0x00100000ba60783b */ /* 0x004fe80000004200 */
[----:B------:R-:W2:Y:S03]  /*11c60*/  MUFU.EX2 R156, R170 ;  /* 0x000000aa009c7308 */ /* 0x000ea60000000800 */
[C---:B------:R-:W-:Y:S01]  /*11c70*/  HMMA.16816.F32 R24, R80.reuse, R92, R24 ;  /* 0x0000005c5018723c */ /* 0x040fe20000001818 */
[----:B---3--:R-:W-:Y:S06]  /*11c80*/  LDSM.16.MT88.4 R100, [R185+0x2000] ;  /* 0x00200000b964783b */ /* 0x008fec0000004200 */
[----:B------:R-:W-:Y:S01]  /*11c90*/  MUFU.EX2 R73, R73 ;  /* 0x0000004900497308 */ /* 0x000fe20000000800 */
[-C--:B------:R-:W-:Y:S08]  /*11ca0*/  HMMA.16816.F32 R28, R80, R94.reuse, R28 ;  /* 0x0000005e501c723c */ /* 0x080ff0000000181c */
[C---:B------:R-:W-:Y:S01]  /*11cb0*/  HMMA.16816.F32 R32, R76.reuse, R94, R32 ;  /* 0x0000005e4c20723c */ /* 0x040fe20000001820 */
[----:B------:R-:W3:Y:S01]  /*11cc0*/  LDSM.16.MT88.4 R92, [R185+0x1000] ;  /* 0x00100000b95c783b */ /* 0x000ee20000004200 */
[----:B------:R-:W-:Y:S02]  /*11cd0*/  MUFU.EX2 R206, R105 ;  /* 0x0000006900ce7308 */ /* 0x000fe40000000800 */
[----:B--2---:R-:W-:Y:S04]  /*11ce0*/  F2FP.PACK_AB R147, R156, R157 ;  /* 0x0000009d9c93723e */ /* 0x004fe800000000ff */
[-C--:B-1----:R-:W-:Y:S04]  /*11cf0*/  HMMA.16816.F32 R36, R76, R84.reuse, R36 ;  /* 0x000000544c24723c */ /* 0x082fe80000001824 */
[----:B------:R-:W1:Y:S04]  /*11d00*/  MUFU.EX2 R142, R104 ;  /* 0x00000068008e7308 */ /* 0x000e680000000800 */
[C---:B------:R-:W-:Y:S06]  /*11d10*/  HMMA.16816.F32 R40, R80.reuse, R84, R40 ;  /* 0x000000545028723c */ /* 0x040fec0000001828 */
[----:B------:R2:W-:Y:S02]  /*11d20*/  MUFU.EX2 R129, R3 ;  /* 0x0000000300817308 */ /* 0x0005e40000000800 */
[-C--:B------:R-:W-:Y:S08]  /*11d30*/  HMMA.16816.F32 R44, R80, R86.reuse, R44 ;  /* 0x00000056502c723c */ /* 0x080ff0000000182c */
[C---:B------:R-:W-:Y:S01]  /*11d40*/  HMMA.16816.F32 R48, R76.reuse, R86, R48 ;  /* 0x000000564c30723c */ /* 0x040fe20000001830 */
[----:B------:R-:W3:Y:S01]  /*11d50*/  LDSM.16.MT88.4 R84, [R189+0x1000] ;  /* 0x00100000bd54783b */ /* 0x000ee20000004200 */
[----:B------:R1:W1:Y:S06]  /*11d60*/  MUFU.EX2 R138, R74 ;  /* 0x0000004a008a7308 */ /* 0x00026c0000000800 */
[-C--:B-----5:R-:W-:Y:S04]  /*11d70*/  HMMA.16816.F32 R52, R76, R88.reuse, R52 ;  /* 0x000000584c34723c */ /* 0x0a0fe80000001834 */
[----:B------:R-:W5:Y:S01]  /*11d80*/  MUFU.EX2 R137, R75 ;  /* 0x0000004b00897308 */ /* 0x000f620000000800 */
[----:B--2---:R-:W-:Y:S03]  /*11d90*/  FADD.FTZ R3, R235, R106 ;  /* 0x0000006aeb037221 */ /* 0x004fe60000010000 */
[C---:B------:R-:W-:Y:S06]  /*11da0*/  HMMA.16816.F32 R56, R80.reuse, R88, R56 ;  /* 0x000000585038723c */ /* 0x040fec0000001838 */
[----:B------:R-:W-:Y:S02]  /*11db0*/  MUFU.EX2 R163, R112 ;  /* 0x0000007000a37308 */ /* 0x000fe40000000800 */
[-C--:B------:R-:W-:Y:S04]  /*11dc0*/  HMMA.16816.F32 R60, R80, R90.reuse, R60 ;  /* 0x0000005a503c723c */ /* 0x080fe8000000183c */
[----:B-1----:R-:W-:Y:S03]  /*11dd0*/  FADD.FTZ R74, R236, R69 ;  /* 0x00000045ec4a7221 */ /* 0x002fe60000010000 */
[----:B------:R-:W-:Y:S01]  /*11de0*/  F2FP.PACK_AB R80, R139, R130 ;  /* 0x000000828b50723e */ /* 0x000fe200000000ff */
[----:B------:R-:W-:Y:S01]  /*11df0*/  HMMA.16816.F32 R64, R76, R90, R64 ;  /* 0x0000005a4c40723c */ /* 0x000fe20000001840 */
[----:B------:R-:W1:Y:S01]  /*11e00*/  LDSM.16.MT88.4 R88, [R188+0x1000] ;  /* 0x00100000bc58783b */ /* 0x000e620000004200 */
[----:B------:R-:W-:Y:S02]  /*11e10*/  MUFU.EX2 R174, R109 ;  /* 0x0000006d00ae7308 */ /* 0x000fe40000000800 */
[----:B------:R-:W-:Y:S02]  /*11e20*/  F2FP.PACK_AB R82, R162, R142 ;  /* 0x0000008ea252723e */ /* 0x000fe400000000ff */
[----:B------:R-:W-:Y:S02]  /*11e30*/  F2FP.PACK_AB R81, R138, R129 ;  /* 0x000000818a51723e */ /* 0x000fe400000000ff */
[----:B------:R-:W-:Y:S04]  /*11e40*/  F2FP.PACK_AB R76, R241, R226 ;  /* 0x000000e2f14c723e */ /* 0x000fe800000000ff */
[----:B------:R-:W-:Y:S01]  /*11e50*/  F2FP.PACK_AB R77, R240, R223 ;  /* 0x000000dff04d723e */ /* 0x000fe200000000ff */
[----:B------:R-:W-:Y:S01]  /*11e60*/  MUFU.EX2 R175, R108 ;  /* 0x0000006c00af7308 */ /* 0x000fe20000000800 */
[----:B------:R-:W-:Y:S02]  /*11e70*/  F2FP.PACK_AB R78, R219, R243 ;  /* 0x000000f3db4e723e */ /* 0x000fe400000000ff */
[----:B------:R-:W-:Y:S02]  /*11e80*/  F2FP.PACK_AB R79, R205, R206 ;  /* 0x000000cecd4f723e */ /* 0x000fe400000000ff */
[----:B-----5:R-:W-:Y:S01]  /*11e90*/  F2FP.PACK_AB R83, R136, R137 ;  /* 0x000000898853723e */ /* 0x020fe200000000ff */
[----:B----4-:R-:W-:Y:S04]  /*11ea0*/  FFMA.FTZ R0, R0, R132, R176 ;  /* 0x0000008400007223 */ /* 0x010fe800000100b0 */
[-C--:B---3--:R-:W-:Y:S01]  /*11eb0*/  HMMA.16816.F32 R4, R76, R92.reuse, R4 ;  /* 0x0000005c4c04723c */ /* 0x088fe20000001804 */
[----:B------:R-:W-:Y:S01]  /*11ec0*/  LDSM.16.MT88.4 R132, [R186+0x2000] ;  /* 0x00200000ba84783b */ /* 0x000fe20000004200 */
[----:B------:R-:W-:Y:S01]  /*11ed0*/  MUFU.EX2 R141, R110 ;  /* 0x0000006e008d7308 */ /* 0x000fe20000000800 */
[----:B------:R-:W-:Y:S02]  /*11ee0*/  FADD.FTZ R75, R177, R0 ;  /* 0x00000000b14b7221 */ /* 0x000fe40000010000 */
[----:B------:R-:W-:Y:S02]  /*11ef0*/  FADD.FTZ R0, R234, R3 ;  /* 0x00000003ea007221 */ /* 0x000fe40000010000 */
[----:B------:R-:W-:Y:S01]  /*11f00*/  FADD.FTZ R69, R238, R75 ;  /* 0x0000004bee457221 */ /* 0x000fe20000010000 */
[C---:B------:R-:W-:Y:S04]  /*11f10*/  HMMA.16816.F32 R8, R80.reuse, R92, R8 ;  /* 0x0000005c5008723c */ /* 0x040fe80000001808 */
[----:B------:R-:W2:Y:S01]  /*11f20*/  MUFU.EX2 R75, R121 ;  /* 0x00000079004b7308 */ /* 0x000ea20000000800 */
[----:B------:R-:W-:Y:S02]  /*11f30*/  FADD.FTZ R0, R245, R0 ;  /* 0x00000000f5007221 */ /* 0x000fe40000010000 */
[----:B------:R-:W-:Y:S01]  /*11f40*/  FADD.FTZ R3, R204, R68 ;  /* 0x00000044cc037221 */ /* 0x000fe20000010000 */
[-C--:B------:R-:W-:Y:S04]  /*11f50*/  HMMA.16816.F32 R12, R80, R94.reuse, R12 ;  /* 0x0000005e500c723c */ /* 0x080fe8000000180c */
[----:B------:R-:W-:Y:S02]  /*11f60*/  FADD.FTZ R68, R244, R74 ;  /* 0x0000004af4447221 */ /* 0x000fe40000010000 */
[----:B------:R-:W-:Y:S01]  /*11f70*/  MUFU.EX2 R140, R113 ;  /* 0x00000071008c7308 */ /* 0x000fe20000000800 */
[----:B------:R-:W-:Y:S01]  /*11f80*/  FADD.FTZ R3, R242, R3 ;  /* 0x00000003f2037221 */ /* 0x000fe20000010000 */
[C---:B------:R-:W-:Y:S01]  /*11f90*/  HMMA.16816.F32 R16, R76.reuse, R94, R16 ;  /* 0x0000005e4c10723c */ /* 0x040fe20000001810 */
[----:B------:R-:W-:Y:S03]  /*11fa0*/  LDSM.16.MT88.4 R92, [R189+0x1800] ;  /* 0x00180000bd5c783b */ /* 0x000fe60000004200 */
[----:B------:R-:W-:Y:S02]  /*11fb0*/  FADD.FTZ R3, R127, R3 ;  /* 0x000000037f037221 */ /* 0x000fe40000010000 */
[----:B------:R-:W-:Y:S02]  /*11fc0*/  FADD.FTZ R68, R128, R68 ;  /* 0x0000004480447221 */ /* 0x000fe40000010000 */
[-C--:B------:R-:W-:Y:S01]  /*11fd0*/  HMMA.16816.F32 R20, R76, R84.reuse, R20 ;  /* 0x000000544c14723c */ /* 0x080fe20000001814 */
[----:B------:R-:W-:Y:S03]  /*11fe0*/  MUFU.EX2 R155, R114 ;  /* 0x00000072009b7308 */ /* 0x000fe60000000800 */
[----:B--2---:R-:W-:Y:S01]  /*11ff0*/  F2FP.PACK_AB R151, R73, R75 ;  /* 0x0000004b4997723e */ /* 0x004fe200000000ff */
[----:B------:R-:W-:Y:S02]  /*12000*/  FADD.FTZ R74, R237, R69 ;  /* 0x00000045ed4a7221 */ /* 0x000fe40000010000 */
[----:B------:R-:W-:Y:S01]  /*12010*/  FADD.FTZ R69, R126, R0 ;  /* 0x000000007e457221 */ /* 0x000fe20000010000 */
[C---:B------:R-:W-:Y:S03]  /*12020*/  HMMA.16816.F32 R24, R80.reuse, R84, R24 ;  /* 0x000000545018723c */ /* 0x040fe60000001818 */
[----:B------:R-:W-:Y:S01]  /*12030*/  MUFU.EX2 R154, R115 ;  /* 0x00000073009a7308 */ /* 0x000fe20000000800 */
[----:B------:R-:W-:Y:S02]  /*12040*/  FADD.FTZ R0, R178, R74 ;  /* 0x0000004ab2007221 */ /* 0x000fe40000010000 */
[----:B------:R-:W-:Y:S02]  /*12050*/  FADD.FTZ R69, R209, R69 ;  /* 0x00000045d1457221 */ /* 0x000fe40000010000 */
[-C--:B------:R-:W-:Y:S04]  /*12060*/  HMMA.16816.F32 R28, R80, R86.reuse, R28 ;  /* 0x00000056501c723c */ /* 0x080fe8000000181c */
[----:B------:R-:W-:Y:S01]  /*12070*/  FADD.FTZ R0, R131, R0 ;  /* 0x0000000083007221 */ /* 0x000fe20000010000 */
[----:B------:R-:W-:Y:S01]  /*12080*/  MUFU.EX2 R152, R123 ;  /* 0x0000007b00987308 */ /* 0x000fe20000000800 */
[----:B------:R-:W-:Y:S02]  /*12090*/  FADD.FTZ R69, R213, R69 ;  /* 0x00000045d5457221 */ /* 0x000fe40000010000 */
[C---:B------:R-:W-:Y:S01]  /*120a0*/  HMMA.16816.F32 R32, R76.reuse, R86, R32 ;  /* 0x000000564c20723c */ /* 0x040fe20000001820 */
[----:B------:R-:W2:Y:S03]  /*120b0*/  LDSM.16.MT88.4 R84, [R185+0x1800] ;  /* 0x00180000b954783b */ /* 0x000ea60000004200 */
[----:B------:R-:W-:Y:S02]  /*120c0*/  FADD.FTZ R0, R216, R0 ;  /* 0x00000000d8007221 */ /* 0x000fe40000010000 */
[----:B------:R-:W-:Y:S01]  /*120d0*/  FADD.FTZ R3, R207, R3 ;  /* 0x00000003cf037221 */ /* 0x000fe20000010000 */
[----:B------:R-:W3:Y:S01]  /*120e0*/  MUFU.EX2 R153, R122 ;  /* 0x0000007a00997308 */ /* 0x000ee20000000800 */
[-C--:B------:R-:W-:Y:S04]  /*120f0*/  HMMA.16816.F32 R36, R76, R96.reuse, R36 ;  /* 0x000000604c24723c */ /* 0x080fe80000001824 */
[----:B------:R-:W-:Y:S02]  /*12100*/  FADD.FTZ R0, R217, R0 ;  /* 0x00000000d9007221 */ /* 0x000fe40000010000 */
[----:B------:R-:W-:Y:S02]  /*12110*/  FADD.FTZ R3, R210, R3 ;  /* 0x00000003d2037221 */ /* 0x000fe40000010000 */
[C---:B------:R-:W-:Y:S04]  /*12120*/  HMMA.16816.F32 R40, R80.reuse, R96, R40 ;  /* 0x000000605028723c */ /* 0x040fe80000001828 */
[----:B------:R-:W-:Y:S02]  /*12130*/  FADD.FTZ R3, R222, R3 ;  /* 0x00000003de037221 */ /* 0x000fe40000010000 */
[----:B------:R-:W-:Y:S02]  /*12140*/  FADD.FTZ R68, R208, R68 ;  /* 0x00000044d0447221 */ /* 0x000fe40000010000 */
[-C--:B------:R-:W-:Y:S04]  /*12150*/  HMMA.16816.F32 R44, R80, R98.reuse, R44 ;  /* 0x00000062502c723c */ /* 0x080fe8000000182c */
[----:B------:R-:W-:Y:S01]  /*12160*/  FADD.FTZ R68, R211, R68 ;  /* 0x00000044d3447221 */ /* 0x000fe20000010000 */
[----:B---3--:R-:W-:Y:S03]  /*12170*/  F2FP.PACK_AB R148, R152, R153 ;  /* 0x000000999894723e */ /* 0x008fe600000000ff */
[C---:B------:R-:W-:Y:S01]  /*12180*/  HMMA.16816.F32 R48, R76.reuse, R98, R48 ;  /* 0x000000624c30723c */ /* 0x040fe20000001830 */
[----:B------:R-:W3:Y:S07]  /*12190*/  LDSM.16.MT88.4 R96, [R186+0x1800] ;  /* 0x00180000ba60783b */ /* 0x000eee0000004200 */
[-C--:B-1----:R-:W-:Y:S08]  /*121a0*/  HMMA.16816.F32 R52, R76, R88.reuse, R52 ;  /* 0x000000584c34723c */ /* 0x082ff00000001834 */
[C---:B------:R-:W-:Y:S08]  /*121b0*/  HMMA.16816.F32 R56, R80.reuse, R88, R56 ;  /* 0x000000585038723c */ /* 0x040ff00000001838 */
[-C--:B------:R-:W-:Y:S07]  /*121c0*/  HMMA.16816.F32 R60, R80, R90.reuse, R60 ;  /* 0x0000005a503c723c */ /* 0x080fee000000183c */
[----:B------:R-:W-:Y:S01]  /*121d0*/  F2FP.PACK_AB R80, R164, R143 ;  /* 0x0000008fa450723e */ /* 0x000fe200000000ff */
[----:B------:R-:W-:Y:S01]  /*121e0*/  HMMA.16816.F32 R64, R76, R90, R64 ;  /* 0x0000005a4c40723c */ /* 0x000fe20000001840 */
[----:B------:R-:W1:Y:S03]  /*121f0*/  LDSM.16.MT88.4 R88, [R188+0x1800] ;  /* 0x00180000bc58783b */ /* 0x000e660000004200 */
[----:B------:R-:W-:Y:S02]  /*12200*/  F2FP.PACK_AB R82, R173, R168 ;  /* 0x000000a8ad52723e */ /* 0x000fe400000000ff */
[----:B------:R-:W-:Y:S02]  /*12210*/  F2FP.PACK_AB R81, R140, R141 ;  /* 0x0000008d8c51723e */ /* 0x000fe400000000ff */
[----:B------:R-:W-:Y:S04]  /*12220*/  F2FP.PACK_AB R76, R166, R167 ;  /* 0x000000a7a64c723e */ /* 0x000fe800000000ff */
[----:B------:R-:W-:Y:S02]  /*12230*/  F2FP.PACK_AB R77, R165, R163 ;  /* 0x000000a3a54d723e */ /* 0x000fe400000000ff */
[----:B------:R-:W-:Y:S02]  /*12240*/  F2FP.PACK_AB R78, R179, R169 ;  /* 0x000000a9b34e723e */ /* 0x000fe400000000ff */
[----:B------:R-:W-:Y:S02]  /*12250*/  F2FP.PACK_AB R79, R175, R174 ;  /* 0x000000aeaf4f723e */ /* 0x000fe400000000ff */
[----:B------:R-:W-:Y:S05]  /*12260*/  F2FP.PACK_AB R83, R154, R155 ;  /* 0x0000009b9a53723e */ /* 0x000fea00000000ff */
[-C--:B--2---:R-:W-:Y:S08]  /*12270*/  HMMA.16816.F32 R4, R76, R84.reuse, R4 ;  /* 0x000000544c04723c */ /* 0x084ff00000001804 */
[C---:B------:R-:W-:Y:S01]  /*12280*/  HMMA.16816.F32 R8, R80.reuse, R84, R8 ;  /* 0x000000545008723c */ /* 0x040fe20000001808 */
[----:B------:R2:W-:Y:S07]  /*12290*/  MUFU.EX2 R85, R118 ;  /* 0x0000007600557308 */ /* 0x0005ee0000000800 */
[-C--:B------:R-:W-:Y:S03]  /*122a0*/  HMMA.16816.F32 R12, R80, R86.reuse, R12 ;  /* 0x00000056500c723c */ /* 0x080fe6000000180c */
[----:B------:R-:W4:Y:S05]  /*122b0*/  MUFU.EX2 R84, R120 ;  /* 0x0000007800547308 */ /* 0x000f2a0000000800 */
[C---:B------:R-:W-:Y:S05]  /*122c0*/  HMMA.16816.F32 R16, R76.reuse, R86, R16 ;  /* 0x000000564c10723c */ /* 0x040fea0000001810 */
[----:B------:R-:W-:Y:S03]  /*122d0*/  MUFU.EX2 R86, R125 ;  /* 0x0000007d00567308 */ /* 0x000fe60000000800 */
[-C--:B------:R-:W-:Y:S01]  /*122e0*/  HMMA.16816.F32 R20, R76, R92.reuse, R20 ;  /* 0x0000005c4c14723c */ /* 0x080fe20000001814 */
[----:B--2---:R-:W2:Y:S06]  /*122f0*/  LDSM.16.MT88.4 R116, [R189+0x2000] ;  /* 0x00200000bd74783b */ /* 0x004eac0000004200 */
[----:B------:R-:W5:Y:S01]  /*12300*/  MUFU.EX2 R87, R124 ;  /* 0x0000007c00577308 */ /* 0x000f620000000800 */
[C---:B------:R-:W-:Y:S04]  /*12310*/  HMMA.16816.F32 R24, R80.reuse, R92, R24 ;  /* 0x0000005c5018723c */ /* 0x040fe80000001818 */
[----:B----4-:R-:W-:Y:S04]  /*12320*/  F2FP.PACK_AB R149, R84, R85 ;  /* 0x000000555495723e */ /* 0x010fe800000000ff */
[-C--:B------:R-:W-:Y:S08]  /*12330*/  HMMA.16816.F32 R28, R80, R94.reuse, R28 ;  /* 0x0000005e501c723c */ /* 0x080ff0000000181c */
[C---:B------:R-:W-:Y:S04]  /*12340*/  HMMA.16816.F32 R32, R76.reuse, R94, R32 ;  /* 0x0000005e4c20723c */ /* 0x040fe80000001820 */
[----:B-----5:R-:W-:Y:S04]  /*12350*/  F2FP.PACK_AB R150, R86, R87 ;  /* 0x000000575696723e */ /* 0x020fe800000000ff */
[-C--:B---3--:R-:W-:Y:S08]  /*12360*/  HMMA.16816.F32 R36, R76, R96.reuse, R36 ;  /* 0x000000604c24723c */ /* 0x088ff00000001824 */
[C---:B------:R-:W-:Y:S08]  /*12370*/  HMMA.16816.F32 R40, R80.reuse, R96, R40 ;  /* 0x000000605028723c */ /* 0x040ff00000001828 */
[-C--:B------:R-:W-:Y:S08]  /*12380*/  HMMA.16816.F32 R44, R80, R98.reuse, R44 ;  /* 0x00000062502c723c */ /* 0x080ff0000000182c */
[C---:B------:R-:W-:Y:S08]  /*12390*/  HMMA.16816.F32 R48, R76.reuse, R98, R48 ;  /* 0x000000624c30723c */ /* 0x040ff00000001830 */
[-C--:B-1----:R-:W-:Y:S08]  /*123a0*/  HMMA.16816.F32 R52, R76, R88.reuse, R52 ;  /* 0x000000584c34723c */ /* 0x082ff00000001834 */
        /* <DEDUP_REMOVED lines=8> */
[----:B------:R-:W-:Y:S01]  /*12430*/  FADD.FTZ R9, R224, R69 ;  /* 0x00000045e0097221 */ /* 0x000fe20000010000 */
[----:B------:R-:W-:Y:S01]  /*12440*/  MOV R69, R2 ;  /* 0x0000000200457202 */ /* 0x000fe20000000f00 */
[----:B------:R-:W-:Y:S02]  /*12450*/  FADD.FTZ R8, R239, R68 ;  /* 0x00000044ef087221 */ /* 0x000fe40000010000 */
[C---:B------:R-:W-:Y:S04]  /*12460*/  HMMA.16816.F32 R100, R144.reuse, R102, R16 ;  /* 0x000000669064723c */ /* 0x040fe80000001810 */
[----:B------:R-:W-:Y:S02]  /*12470*/  FADD.FTZ R12, R226, R9 ;  /* 0x00000009e20c7221 */ /* 0x000fe40000010000 */
[----:B------:R-:W-:Y:S02]  /*12480*/  FADD.FTZ R9, R129, R0 ;  /* 0x0000000081097221 */ /* 0x000fe40000010000 */
[-C--:B--2---:R-:W-:Y:S04]  /*12490*/  HMMA.16816.F32 R104, R144, R116.reuse, R20 ;  /* 0x000000749068723c */ /* 0x084fe80000001814 */
[----:B------:R-:W-:Y:S02]  /*124a0*/  FADD.FTZ R11, R223, R8 ;  /* 0x00000008df0b7221 */ /* 0x000fe40000010000 */
[----:B------:R-:W-:Y:S02]  /*124b0*/  FADD.FTZ R0, R139, R10 ;  /* 0x0000000a8b007221 */ /* 0x000fe40000010000 */
        /* <DEDUP_REMOVED lines=32> */
[C---:B------:R-:W-:Y:S07]  /*126c0*/  HMMA.16816.F32 R140, R148.reuse, R4, R56 ;  /* 0x00000004948c723c */ /* 0x040fee0000001838 */
[----:B------:R-:W-:Y:S01]  /*126d0*/  FADD.FTZ R4, R174, R11 ;  /* 0x0000000bae047221 */ /* 0x000fe20000010000 */
[-C--:B------:R-:W-:Y:S04]  /*126e0*/  HMMA.16816.F32 R148, R148, R6.reuse, R60 ;  /* 0x000000069494723c */ /* 0x080fe8000000183c */
[----:B------:R-:W-:Y:S02]  /*126f0*/  FADD.FTZ R9, R175, R4 ;  /* 0x00000004af097221 */ /* 0x000fe40000010000 */
[----:B------:R-:W-:Y:S02]  /*12700*/  FADD.FTZ R5, R154, R0 ;  /* 0x000000009a057221 */ /* 0x000fe40000010000 */
[----:B------:R-:W-:Y:S01]  /*12710*/  FADD.FTZ R4, R181, R10 ;  /* 0x0000000ab5047221 */ /* 0x000fe20000010000 */
[----:B------:R-:W-:Y:S04]  /*12720*/  HMMA.16816.F32 R144, R144, R6, R64 ;  /* 0x000000069090723c */ /* 0x000fe80000001840 */
[----:B------:R-:W-:Y:S02]  /*12730*/  FADD.FTZ R3, R161, R9 ;  /* 0x00000009a1037221 */ /* 0x000fe40000010000 */
[----:B------:R-:W-:Y:S02]  /*12740*/  FADD.FTZ R0, R153, R8 ;  /* 0x0000000899007221 */ /* 0x000fe40000010000 */
[----:B------:R-:W-:Y:S01]  /*12750*/  FADD.FTZ R8, R85, R5 ;  /* 0x0000000555087221 */ /* 0x000fe20000010000 */
[----:B------:R-:W-:Y:S03]  /*12760*/  MOV R85, R70 ;  /* 0x0000004600557202 */ /* 0x000fe60000000f00 */
        /* <DEDUP_REMOVED lines=10> */
[----:B------:R-:W-:Y:S01]  /*12810*/  MOV R84, R71 ;  /* 0x0000004700547202 */ /* 0x000fe20000000f00 */
[----:B------:R-:W-:Y:S01]  /*12820*/  FADD.FTZ R3, R86, R3 ;  /* 0x0000000356037221 */ /* 0x000fe20000010000 */
[----:B------:R-:W-:Y:S01]  /*12830*/  STL [R1+0x8], R4 ;  /* 0x0000080401007387 */ /* 0x000fe20000100800 */
[----:B------:R-:W-:Y:S01]  /*12840*/  FADD.FTZ R0, R75, R0 ;  /* 0x000000004b007221 */ /* 0x000fe20000010000 */
[----:B------:R-:W-:Y:S02]  /*12850*/  MOV R86, R2 ;  /* 0x0000000200567202 */ /* 0x000fe40000000f00 */
[----:B------:R-:W-:Y:S01]  /*12860*/  STL [R1+0xc], R3 ;  /* 0x00000c0301007387 */ /* 0x000fe20000100800 */
[----:B------:R-:W-:Y:S05]  /*12870*/  FADD.FTZ R0, R73, R0 ;  /* 0x0000000049007221 */ /* 0x000fea0000010000 */
[----:B------:R1:W-:Y:S02]  /*12880*/  STL [R1+0x10], R0 ;  /* 0x0000100001007387 */ /* 0x0003e40000100800 */
[----:B-1----:R-:W-:Y:S01]  /*12890*/  MOV R0, R72 ;  /* 0x0000004800007202 */ /* 0x002fe20000000f00 */
[----:B------:R-:W-:-:S05]  /*128a0*/  @P0 BRA `(.L_x_705) ;  /* 0xffffc2f000000947 */ /* 0x000fca000383ffff */
.L_x_694:
[----:B------:R-:W2:Y:S02]  /*128b0*/  LDL R2, [R1+0x14] ;  /* 0x0000140001027983 */ /* 0x000ea40000100800 */
[----:B--2---:R-:W-:-:S13]  /*128c0*/  ISETP.GE.AND P0, PT, R202, R2, PT ;  /* 0x00000002ca00720c */ /* 0x004fda0003f06270 */
[----:B------:R-:W-:Y:S05]  /*128d0*/  @!P0 BRA `(.L_x_706) ;  /* 0x00005aa000008947 */ /* 0x000fea0003800000 */
[----:B------:R-:W-:Y:S01]  /*128e0*/  IMAD.MOV.U32 R85, RZ, RZ, R71 ;  /* 0x000000ffff557224 */ /* 0x000fe200078e0047 */
[----:B------:R-:W-:Y:S01]  /*128f0*/  MOV R87, R69 ;  /* 0x0000004500577202 */ /* 0x000fe20000000f00 */
[----:B------:R-:W-:Y:S01]  /*12900*/  IMAD.MOV.U32 R84, RZ, RZ, R72 ;  /* 0x000000ffff547224 */ /* 0x000fe200078e0048 */
[----:B------:R-:W-:Y:S02]  /*12910*/  MOV R86, R70 ;  /* 0x0000004600567202 */ /* 0x000fe40000000f00 */
.L_x_734:
[----:B------:R-:W2:Y:S01]  /*12920*/  LDL.64 R6, [R1+0x38] ;  /* 0x0000380001067983 */ /* 0x000ea20000100a00 */
[----:B------:R-:W-:Y:S04]  /*12930*/  DEPBAR.LE SB0, 0x0 ;  /* 0x000080000000791a */ /* 0x000fe80000000000 */
[----:B------:R-:W3:Y:S01]  /*12940*/  LDL R5, [R1+0x44] ;  /* 0x0000440001057983 */ /* 0x000ee20000100800 */
[----:B------:R-:W-:Y:S01]  /*12950*/  WARPSYNC 0xffffffff ;  /* 0xffffffff00007948 */ /* 0x000fe20003800000 */
[----:B------:R-:W-:Y:S01]  /*12960*/  SHF.R.S32.HI R0, RZ, 0x1f, R214 ;  /* 0x0000001fff007819 */ /* 0x000fe200000114d6 */
[----:B------:R-:W-:Y:S01]  /*12970*/  IMAD.WIDE.U32 R2, R214, c[0x0][0x208], RZ ;  /* 0x00008200d6027a25 */ /* 0x000fe200078e00ff */
[----:B------:R-:W-:Y:S01]  /*12980*/  BAR.SYNC.DEFER_BLOCKING 0x0 ;  /* 0x0000000000007b1d */ /* 0x000fe20000010000 */
[----:B------:R-:W-:Y:S02]  /*12990*/  SHF.R.S32.HI R4, RZ, 0x1f, R201 ;  /* 0x0000001fff047819 */ /* 0x000fe400000114c9 */
[----:B------:R-:W-:Y:S02]  /*129a0*/  IMAD R0, R0, c[0x0][0x208], RZ ;  /* 0x0000820000007a24 */ /* 0x000fe400078e02ff */
[C---:B------:R-:W-:Y:S01]  /*129b0*/  SHF.L.U64.HI R68, R201.reuse, 0x1, R4 ;  /* 0x00000001c9447819 */ /* 0x040fe20000010204 */
[----:B------:R-:W-:Y:S02]  /*129c0*/  IMAD.SHL.U32 R58, R201, 0x2, RZ ;  /* 0x00000002c93a7824 */ /* 0x000fe400078e00ff */
[----:B------:R-:W-:Y:S04]  /*129d0*/  IMAD R0, R214, c[0x0][0x20c], R0 ;  /* 0x00008300d6007a24 */ /* 0x000fe800078e0200 */
[----:B------:R-:W-:Y:S01]  /*129e0*/  IMAD.IADD R3, R3, 0x1, R0 ;  /* 0x0000000103037824 */ /* 0x000fe200078e0200 */
[----:B------:R-:W-:Y:S03]  /*129f0*/  SHF.R.S32.HI R0, RZ, 0x1f, R212 ;  /* 0x0000001fff007819 */ /* 0x000fe600000114d4 */
[----:B------:R-:W-:Y:S04]  /*12a00*/  IMAD.WIDE.U32 R2, R212, c[0x0][0x218], R2 ;  /* 0x00008600d4027a25 */ /* 0x000fe800078e0002 */
[----:B------:R-:W-:Y:S01]  /*12a10*/  IMAD R0, R0, c[0x0][0x218], RZ ;  /* 0x0000860000007a24 */ /* 0x000fe200078e02ff */
[----:B------:R1:W4:Y:S03]  /*12a20*/  LDSM.16.M88.4 R80, [R191] ;  /* 0x00000000bf50783b */ /* 0x0003260000000200 */
[----:B------:R-:W-:Y:S01]  /*12a30*/  IMAD R0, R212, c[0x0][0x21c], R0 ;  /* 0x00008700d4007a24 */ /* 0x000fe200078e0200 */
        /* <DEDUP_REMOVED lines=19> */
.L_x_845:
[-C--:B------:R-:W-:Y:S01]  /*12b70*/  HMMA.16816.F32 R4, R80, R16.reuse, RZ ;  /* 0x000000105004723c */ /* 0x080fe200000018ff */
[----:B------:R-:W3:Y:S01]  /*12b80*/  SHFL.IDX PT, R2, R0, RZ, 0x181f ;  /* 0x00181fff00027589 */ /* 0x000ee200000e0000 */
[----:B------:R-:W-:Y:S06]  /*12b90*/  BSSY B0, `(.L_x_708) ;  /* 0x000015f000007945 */ /* 0x000fec0003800000 */
[C---:B------:R-:W-:Y:S01]  /*12ba0*/  HMMA.16816.F32 R8, R76.reuse, R16, RZ ;  /* 0x000000104c08723c */ /* 0x040fe200000018ff */
[----:B------:R-:W4:Y:S07]  /*12bb0*/  SHFL.IDX PT, R3, R0, 0x1, 0x181f ;  /* 0x00381f0000037f89 */ /* 0x000f2e00000e0000 */
[-C--:B------:R-:W-:Y:S01]  /*12bc0*/  HMMA.16816.F32 R12, R76, R18.reuse, RZ ;  /* 0x000000124c0c723c */ /* 0x080fe200000018ff */
[----:B------:R-:W5:Y:S07]  /*12bd0*/  SHFL.IDX PT, R55, R52, 0x1, 0x181f ;  /* 0x00381f0034377f89 */ /* 0x000f6e00000e0000 */
[C---:B------:R-:W-:Y:S01]  /*12be0*/  HMMA.16816.F32 R16, R80.reuse, R18, RZ ;  /* 0x000000125010723c */ /* 0x040fe200000018ff */
[----:B------:R-:W1:Y:S07]  /*12bf0*/  SHFL.IDX PT, R53, R0, 0x2, 0x181f ;  /* 0x00581f0000357f89 */ /* 0x000e6e00000e0000 */
[-C--:B------:R-:W-:Y:S01]  /*12c00*/  HMMA.16816.F32 R20, R80, R32.reuse, RZ ;  /* 0x000000205014723c */ /* 0x080fe200000018ff */
[----:B------:R-:W-:Y:S07]  /*12c10*/  SHFL.IDX PT, R56, R52, 0x2, 0x181f ;  /* 0x00581f0034387f89 */ /* 0x000fee00000e0000 */
[C---:B------:R-:W-:Y:S01]  /*12c20*/  HMMA.16816.F32 R24, R76.reuse, R32, RZ ;  /* 0x000000204c18723c */ /* 0x040fe200000018ff */
[----:B------:R-:W3:Y:S07]  /*12c30*/  SHFL.IDX PT, R54, R0, 0x3, 0x181f ;  /* 0x00781f0000367f89 */ /* 0x000eee00000e0000 */
[-C--:B------:R-:W-:Y:S01]  /*12c40*/  HMMA.16816.F32 R28, R76, R34.reuse, RZ ;  /* 0x000000224c1c723c */ /* 0x080fe200000018ff */
[----:B------:R-:W1:Y:S07]  /*12c50*/  SHFL.IDX PT, R69, R52, 0x3, 0x181f ;  /* 0x00781f0034457f89 */ /* 0x000e6e00000e0000 */
[C---:B------:R-:W-:Y:S01]  /*12c60*/  HMMA.16816.F32 R32, R80.reuse, R34, RZ ;  /* 0x000000225020723c */ /* 0x040fe200000018ff */
[----:B------:R1:W-:Y:S07]  /*12c70*/  SHFL.IDX PT, R73, R52, 0x4, 0x181f ;  /* 0x00981f0034497f89 */ /* 0x0003ee00000e0000 */
[-C--:B------:R-:W-:Y:S01]  /*12c80*/  HMMA.16816.F32 R36, R80, R48.reuse, RZ ;  /* 0x000000305024723c */ /* 0x080fe200000018ff */
[----:B------:R-:W1:Y:S07]  /*12c90*/  SHFL.IDX PT, R0, R0, 0x4, 0x181f ;  /* 0x00981f0000007f89 */ /* 0x000e6e00000e0000 */
[C---:B------:R-:W-:Y:S01]  /*12ca0*/  HMMA.16816.F32 R40, R76.reuse, R48, RZ ;  /* 0x000000304c28723c */ /* 0x040fe200000018ff */
[----:B------:R-:W2:Y:S07]  /*12cb0*/  LDL R235, [R1+0x14] ;  /* 0x0000140001eb7983 */ /* 0x000eae0000100800 */
[-C--:B------:R-:W-:Y:S08]  /*12cc0*/  HMMA.16816.F32 R44, R76, R50.reuse, RZ ;  /* 0x000000324c2c723c */ /* 0x080ff000000018ff */
[C---:B------:R-:W-:Y:S04]  /*12cd0*/  HMMA.16816.F32 R48, R80.reuse, R50, RZ ;  /* 0x000000325030723c */ /* 0x040fe800000018ff */
[-C--:B---3--:R-:W-:Y:S02]  /*12ce0*/  IADD3 R2, P0, R2, R58.reuse, RZ ;  /* 0x0000003a02027210 */ /* 0x088fe40007f1e0ff */
[----:B----4-:R-:W-:Y:S02]  /*12cf0*/  IADD3 R62, P1, R3, R58, RZ ;  /* 0x0000003a033e7210 */ /* 0x010fe40007f3e0ff */
[-C--:B--2---:R-:W-:Y:S04]  /*12d00*/  IADD3.X R3, R57, R68.reuse, RZ, P0, !PT ;  /* 0x0000004439037210 */ /* 0x084fe800007fe4ff */
[----:B-----5:R-:W-:Y:S01]  /*12d10*/  IADD3.X R63, R55, R68, RZ, P1, !PT ;  /* 0x00000044373f7210 */ /* 0x020fe20000ffe4ff */
[----:B------:R2:W-:Y:S01]  /*12d20*/  LDGSTS.E.BYPASS.LTC128B.128 [R203+0x100], [R2.64], !P3 ;  /* 0x0010000002cb7fae */ /* 0x0005e2000d901d46 */
[-C--:B-1----:R-:W-:Y:S02]  /*12d30*/  IADD3 R60, P0, R53, R58.reuse, RZ ;  /* 0x0000003a353c7210 */ /* 0x082fe40007f1e0ff */
[----:B------:R-:W-:Y:S02]  /*12d40*/  IADD3 R70, P1, R54, R58, RZ ;  /* 0x0000003a36467210 */ /* 0x000fe40007f3e0ff */
[-C--:B------:R-:W-:Y:S01]  /*12d50*/  IADD3.X R61, R56, R68.reuse, RZ, P0, !PT ;  /* 0x00000044383d7210 */ /* 0x080fe200007fe4ff */
[-C--:B------:R-:W-:Y:S01]  /*12d60*/  HMMA.16816.F32 R52, R80, R64.reuse, RZ ;  /* 0x000000405034723c */ /* 0x080fe200000018ff */
[----:B------:R-:W-:Y:S01]  /*12d70*/  IADD3.X R71, R69, R68, RZ, P1, !PT ;  /* 0x0000004445477210 */ /* 0x000fe20000ffe4ff */
[----:B------:R1:W-:Y:S01]  /*12d80*/  LDGSTS.E.BYPASS.LTC128B.128 [R203+0x900], [R62.64], !P3 ;  /* 0x009000003ecb7fae */ /* 0x0003e2000d901d46 */
[----:B------:R-:W-:Y:S04]  /*12d90*/  IADD3 R72, P0, R0, R58, RZ ;  /* 0x0000003a00487210 */ /* 0x000fe80007f1e0ff */
[----:B------:R-:W-:Y:S01]  /*12da0*/  IADD3.X R73, R73, R68, RZ, P0, !PT ;  /* 0x0000004449497210 */ /* 0x000fe200007fe4ff */
[C---:B------:R-:W-:Y:S02]  /*12db0*/  HMMA.16816.F32 R56, R76.reuse, R64, RZ ;  /* 0x000000404c38723c */ /* 0x040fe400000018ff */
[----:B------:R1:W-:Y:S08]  /*12dc0*/  LDGSTS.E.BYPASS.LTC128B.128 [R203+0x1100], [R60.64], !P3 ;  /* 0x011000003ccb7fae */ /* 0x0003f0000d901d46 */
[----:B------:R3:W-:Y:S08]  /*12dd0*/  LDGSTS.E.BYPASS.LTC128B.128 [R203+0x1900], [R70.64], !P3 ;  /* 0x0190000046cb7fae */ /* 0x0007f0000d901d46 */
[----:B------:R4:W-:Y:S08]  /*12de0*/  LDGSTS.E.BYPASS.LTC128B.128 [R203+0x2100], [R72.64], !P3 ;  /* 0x0210000048cb7fae */ /* 0x0009f0000d901d46 */
[----:B------:R-:W0:Y:S01]  /*12df0*/  LDGDEPBAR ;  /* 0x00000000000079af */ /* 0x000e220000000000 */
[-C--:B-1----:R-:W-:Y:S08]  /*12e00*/  HMMA.16816.F32 R60, R76, R66.reuse, RZ ;  /* 0x000000424c3c723c */ /* 0x082ff000000018ff */
        /* <DEDUP_REMOVED lines=31> */
[----:B------:R-:W2:Y:S07]  /*13000*/  LDSM.16.M88.4 R156, [R190+0x1800] ;  /* 0x00180000be9c783b */ /* 0x000eae0000000200 */
[-C--:B-1----:R-:W-:Y:S08]  /*13010*/  HMMA.16816.F32 R4, R152, R160.reuse, R4 ;  /* 0x000000a09804723c */ /* 0x082ff00000001804 */
[C---:B---3--:R-:W-:Y:S08]  /*13020*/  HMMA.16816.F32 R8, R168.reuse, R160, R8 ;  /* 0x000000a0a808723c */ /* 0x048ff00000001808 */
[-C--:B------:R-:W-:Y:S03]  /*13030*/  HMMA.16816.F32 R12, R168, R162.reuse, R12 ;  /* 0x000000a2a80c723c */ /* 0x080fe6000000180c */
[----:B------:R-:W-:Y:S05]  /*13040*/  ISETP.GT.AND P0, PT, R202, R235, PT ;  /* 0x000000ebca00720c */ /* 0x000fea0003f04270 */
[C---:B------:R-:W-:Y:S01]  /*13050*/  HMMA.16816.F32 R16, R152.reuse, R162, R16 ;  /* 0x000000a29810723c */ /* 0x040fe20000001810 */
[----:B------:R-:W1:Y:S07]  /*13060*/  LDSM.16.M88.4 R160, [R190+0x2000] ;  /* 0x00200000bea0783b */ /* 0x000e6e0000000200 */
        /* <DEDUP_REMOVED lines=10> */
[-C--:B--2---:R-:W-:Y:S08]  /*13110*/  HMMA.16816.F32 R52, R152, R156.reuse, R52 ;  /* 0x0000009c9834723c */ /* 0x084ff00000001834 */
[C---:B------:R-:W-:Y:S08]  /*13120*/  HMMA.16816.F32 R56, R168.reuse, R156, R56 ;  /* 0x0000009ca838723c */ /* 0x040ff00000001838 */
[-C--:B------:R-:W-:Y:S08]  /*13130*/  HMMA.16816.F32 R60, R168, R158.reuse, R60 ;  /* 0x0000009ea83c723c */ /* 0x080ff0000000183c */
[C---:B------:R-:W-:Y:S08]  /*13140*/  HMMA.16816.F32 R64, R152.reuse, R158, R64 ;  /* 0x0000009e9840723c */ /* 0x040ff00000001840 */
[-C--:B-1----:R-:W-:Y:S08]  /*13150*/  HMMA.16816.F32 R68, R152, R160.reuse, R68 ;  /* 0x000000a09844723c */ /* 0x082ff00000001844 */
        /* <DEDUP_REMOVED lines=230> */
.L_x_846:
        /* <DEDUP_REMOVED lines=22> */
.L_x_847:
[----:B--2---:R-:W-:Y:S04]  /*14120*/  IADD3 R2, P0, R0, R18, RZ ;  /* 0x0000001200027210 */ /* 0x004fe80007f1e0ff */
[----:B-1----:R-:W-:Y:S05]  /*14130*/  IADD3.X R3, R4, R5, RZ, P0, !PT ;  /* 0x0000000504037210 */ /* 0x002fea00007fe4ff */
[----:B------:R-:W-:Y:S01]  /*14140*/  @!PT LDS RZ, [RZ] ;  /* 0x00000000fffff984 */ /* 0x000fe20000000800 */
[----:B------:R-:W-:Y:S01]  /*14150*/  @!PT LDS RZ, [RZ] ;  /* 0x00000000fffff984 */ /* 0x000fe20000000800 */
[----:B------:R-:W-:Y:S01]  /*14160*/  @!PT LDS RZ, [RZ] ;  /* 0x00000000fffff984 */ /* 0x000fe20000000800 */
[----:B------:R1:W-:Y:S04]  /*14170*/  LDGSTS.E.BYPASS.LTC128B.128 [R203+0x4900], [R2.64], !P3 ;  /* 0x0490000002cb7fae */ /* 0x0003e8000d901d46 */
.L_x_709:
[----:B--234-:R-:W-:Y:S05]  /*14180*/  BSYNC B0 ;  /* 0x0000000000007941 */ /* 0x01cfea0003800000 */
.L_x_708:
[----:B-1----:R-:W2:Y:S01]  /*14190*/  LDL R2, [R1] ;  /* 0x0000000001027983 */ /* 0x002ea20000100800 */
[----:B------:R-:W-:Y:S01]  /*141a0*/  IMAD.MOV.U32 R3, RZ, RZ, c[0x0][0x2c4] ;  /* 0x0000b100ff037624 */ /* 0x000fe200078e00ff */
[----:B------:R-:W-:Y:S01]  /*141b0*/  ULDC UR4, c[0x0][0x324] ;  /* 0x0000c90000047ab9 */ /* 0x000fe20000000800 */
[----:B------:R-:W-:Y:S01]  /*141c0*/  IMAD R0, R202, -0x50, RZ ;  /* 0xffffffb0ca007824 */ /* 0x000fe200078e02ff */
[----:B------:R-:W3:Y:S01]  /*141d0*/  LDL R5, [R1+0x48] ;  /* 0x0000480001057983 */ /* 0x000ee20000100800 */
[----:B------:R-:W-:Y:S01]  /*141e0*/  ULOP3.LUT UR4, URZ, UR4, URZ, 0x33, !UPT ;  /* 0x000000043f047292 */ /* 0x000fe2000f8e333f */
[----:B------:R-:W-:Y:S02]  /*141f0*/  ISETP.NE.AND P0, PT, R3, 0x1, PT ;  /* 0x000000010300780c */ /* 0x000fe40003f05270 */
[----:B------:R-:W3:Y:S04]  /*14200*/  LDL R4, [R1+0x4c] ;  /* 0x00004c0001047983 */ /* 0x000ee80000100800 */
[----:B------:R-:W0:Y:S01]  /*14210*/  LDGDEPBAR ;  /* 0x00000000000079af */ /* 0x000e220000000000 */
[----:B--2---:R-:W-:Y:S04]  /*14220*/  IADD3 R2, -R2, 0x1, R0 ;  /* 0x0000000102027810 */ /* 0x004fe80007ffe100 */
[----:B------:R-:W-:Y:S04]  /*14230*/  IADD3 R2, -R246, R2, R248 ;  /* 0x00000002f6027210 */ /* 0x000fe80007ffe1f8 */
[----:B------:R-:W-:Y:S01]  /*14240*/  IADD3 R7, R2, UR4, RZ ;  /* 0x0000000402077c10 */ /* 0x000fe2000fffe0ff */
[----:B---3--:R-:W-:Y:S01]  /*14250*/  IMAD.IADD R5, R4, 0x1, R5 ;  /* 0x0000000104057824 */ /* 0x008fe200078e0205 */
[----:B------:R-:W-:Y:S03]  /*14260*/  IADD3 R6, R2, c[0x0][0x328], RZ ;  /* 0x0000ca0002067a10 */ /* 0x000fe60007ffe0ff */
[----:B------:R-:W-:Y:S05]  /*14270*/  @P0 IMAD.HI.U32 R3, R5, c[0x0][0x2c8], RZ ;  /* 0x0000b20005030a27 */ /* 0x000fea00078e00ff */
[----:B------:R-:W-:Y:S01]  /*14280*/  @P0 SHF.R.U32.HI R5, RZ, c[0x0][0x2cc], R3 ;  /* 0x0000b300ff050a19 */ /* 0x000fe20000011603 */
[----:B------:R-:W-:-:S05]  /*14290*/  BRA.DIV ~URZ, `(.L_x_712) ;  /* 0x0000bf227f007947 */ /* 0x000fca000b800000 */
[----:B------:R1:W2:Y:S02]  /*142a0*/  SHFL.IDX PT, R4, R5, RZ, 0x1c1f ;  /* 0x001c1fff05047589 */ /* 0x0002a400000e0000 */
.L_x_848:
[----:B--2---:R-:W-:Y:S01]  /*142b0*/  IADD3 R3, R6, R4, RZ ;  /* 0x0000000406037210 */ /* 0x004fe20007ffe0ff */
        /* <DEDUP_REMOVED lines=15> */
.L_x_715:
[----:B------:R-:W-:Y:S04]  /*143b0*/  MOV R8, c[0x0][0x32c] ;  /* 0x0000cb0000087a02 */ /* 0x000fe80000000f00 */
[----:B------:R-:W-:-:S13]  /*143c0*/  ISETP.NE.AND P0, PT, R8, 0x1, PT ;  /* 0x000000010800780c */ /* 0x000fda0003f05270 */
[----:B------:R-:W-:Y:S05]  /*143d0*/  @P0 IMAD.HI.U32 R8, R4, c[0x0][0x330], RZ ;  /* 0x0000cc0004080a27 */ /* 0x000fea00078e00ff */
[----:B------:R-:W-:Y:S02]  /*143e0*/  @P0 SHF.R.U32.HI R4, RZ, c[0x0][0x334], R8 ;  /* 0x0000cd00ff040a19 */ /* 0x000fe40000011608 */
.L_x_716:
[----:B------:R-:W-:Y:S05]  /*143f0*/  BSYNC B0 ;  /* 0x0000000000007941 */ /* 0x000fea0003800000 */
.L_x_714:
[----:B------:R-:W2:Y:S02]  /*14400*/  LDL R8, [R1] ;  /* 0x0000000001087983 */ /* 0x000ea40000100800 */
[----:B--2---:R-:W-:Y:S04]  /*14410*/  IMAD.IADD R8, R0, 0x1, -R8 ;  /* 0x0000000100087824 */ /* 0x004fe800078e0a08 */
[----:B------:R-:W-:Y:S05]  /*14420*/  IMAD R4, R4, c[0x0][0x32c], R8 ;  /* 0x0000cb0004047a24 */ /* 0x000fea00078e0208 */
[----:B------:R-:W-:Y:S02]  /*14430*/  IADD3 R8, R4, c[0x0][0x32c], RZ ;  /* 0x0000cb0004087a10 */ /* 0x000fe40007ffe0ff */
[----:B------:R-:W-:Y:S02]  /*14440*/  IMNMX R2, R2, R4, !PT ;  /* 0x0000000402027217 */ /* 0x000fe40007800200 */
[----:B------:R-:W-:Y:S02]  /*14450*/  IMNMX R3, R3, R8, PT ;  /* 0x0000000803037217 */ /* 0x000fe40003800200 */
.L_x_713:
        /* <DEDUP_REMOVED lines=76> */
[----:B------:R-:W-:Y:S02]  /*14920*/  FSEL R51, R44, -INF , !P0 ;  /* 0xff8000002c337808 */ /* 0x000fe40004000000 */
[----:B------:R-:W-:Y:S02]  /*14930*/  LOP3.LUT R200, R200, 0xfffffffd, RZ, 0xc0, !PT ;  /* 0xfffffffdc8c87812 */ /* 0x000fe400078ec0ff */
[----:B------:R-:W-:Y:S04]  /*14940*/  ISETP.GT.AND P0, PT, R2, 0x30, !P1 ;  /* 0x000000300200780c */ /* 0x000fe80004f04270 */
[----:B------:R-:W-:Y:S03]  /*14950*/  ISETP.LT.OR P0, PT, R3, 0x31, P0 ;  /* 0x000000310300780c */ /* 0x000fe60000701670 */
[----:B------:R-:W-:Y:S02]  /*14960*/  @P1 LOP3.LUT R200, R200, 0x2, RZ, 0xfc, !PT ;  /* 0x00000002c8c81812 */ /* 0x000fe400078efcff */
[----:B------:R-:W-:Y:S02]  /*14970*/  ISETP.GE.AND P1, PT, R0, 0x32, PT ;  /* 0x000000320000780c */ /* 0x000fe40003f26270 */
[----:B------:R-:W-:Y:S02]  /*14980*/  FSEL R53, R43, -INF , !P0 ;  /* 0xff8000002b357808 */ /* 0x000fe40004000000 */
[----:B------:R-:W-:Y:S02]  /*14990*/  ISETP.GT.AND P0, PT, R2, 0x31, !P1 ;  /* 0x000000310200780c */ /* 0x000fe40004f04270 */
[----:B------:R-:W-:Y:S02]  /*149a0*/  LOP3.LUT R200, R200, 0xfffffffe, RZ, 0xc0, !PT ;  /* 0xfffffffec8c87812 */ /* 0x000fe400078ec0ff */
[C---:B------:R-:W-:Y:S04]  /*149b0*/  ISETP.LT.OR P0, PT, R3.reuse, 0x32, P0 ;  /* 0x000000320300780c */ /* 0x040fe80000701670 */
        /* <DEDUP_REMOVED lines=26> */
.L_x_849:
        /* <DEDUP_REMOVED lines=16> */
.L_x_720:
[----:B------:R-:W-:Y:S04]  /*14c60*/  MOV R8, c[0x0][0x32c] ;  /* 0x0000cb0000087a02 */ /* 0x000fe80000000f00 */
[----:B------:R-:W-:-:S13]  /*14c70*/  ISETP.NE.AND P0, PT, R8, 0x1, PT ;  /* 0x000000010800780c */ /* 0x000fda0003f05270 */
[----:B------:R-:W-:Y:S05]  /*14c80*/  @P0 IMAD.HI.U32 R8, R4, c[0x0][0x330], RZ ;  /* 0x0000cc0004080a27 */ /* 0x000fea00078e00ff */
[----:B------:R-:W-:Y:S02]  /*14c90*/  @P0 SHF.R.U32.HI R4, RZ, c[0x0][0x334], R8 ;  /* 0x0000cd00ff040a19 */ /* 0x000fe40000011608 */
.L_x_721:
[----:B------:R-:W-:Y:S05]  /*14ca0*/  BSYNC B0 ;  /* 0x0000000000007941 */ /* 0x000fea0003800000 */
.L_x_719:
[----:B------:R-:W3:Y:S02]  /*14cb0*/  LDL R8, [R1] ;  /* 0x0000000001087983 */ /* 0x000ee40000100800 */
[----:B---3--:R-:W-:Y:S04]  /*14cc0*/  IMAD.IADD R8, R0, 0x1, -R8 ;  /* 0x0000000100087824 */ /* 0x008fe800078e0a08 */
[----:B------:R-:W-:Y:S05]  /*14cd0*/  IMAD R4, R4, c[0x0][0x32c], R8 ;  /* 0x0000cb0004047a24 */ /* 0x000fea00078e0208 */
[----:B------:R-:W-:Y:S02]  /*14ce0*/  IADD3 R8, R4, c[0x0][0x32c], RZ ;  /* 0x0000cb0004087a10 */ /* 0x000fe40007ffe0ff */
[----:B------:R-:W-:Y:S02]  /*14cf0*/  IMNMX R3, R3, R4, !PT ;  /* 0x0000000403037217 */ /* 0x000fe40007800200 */
[----:B------:R-:W-:Y:S02]  /*14d00*/  IMNMX R2, R2, R8, PT ;  /* 0x0000000802027217 */ /* 0x000fe40003800200 */
.L_x_718:
        /* <DEDUP_REMOVED lines=77> */
.L_x_850:
        /* <DEDUP_REMOVED lines=16> */
.L_x_725:
[----:B------:R-:W-:Y:S04]  /*152e0*/  MOV R8, c[0x0][0x32c] ;  /* 0x0000cb0000087a02 */ /* 0x000fe80000000f00 */
[----:B------:R-:W-:-:S13]  /*152f0*/  ISETP.NE.AND P0, PT, R8, 0x1, PT ;  /* 0x000000010800780c */ /* 0x000fda0003f05270 */
[----:B------:R-:W-:Y:S05]  /*15300*/  @P0 IMAD.HI.U32 R8, R4, c[0x0][0x330], RZ ;  /* 0x0000cc0004080a27 */ /* 0x000fea00078e00ff */
[----:B------:R-:W-:Y:S02]  /*15310*/  @P0 SHF.R.U32.HI R4, RZ, c[0x0][0x334], R8 ;  /* 0x0000cd00ff040a19 */ /* 0x000fe40000011608 */
.L_x_726:
[----:B------:R-:W-:Y:S05]  /*15320*/  BSYNC B0 ;  /* 0x0000000000007941 */ /* 0x000fea0003800000 */
.L_x_724:
[----:B------:R-:W4:Y:S02]  /*15330*/  LDL R8, [R1] ;  /* 0x0000000001087983 */ /* 0x000f240000100800 */
[----:B----4-:R-:W-:Y:S04]  /*15340*/  IMAD.IADD R8, R0, 0x1, -R8 ;  /* 0x0000000100087824 */ /* 0x010fe800078e0a08 */
[----:B------:R-:W-:Y:S05]  /*15350*/  IMAD R4, R4, c[0x0][0x32c], R8 ;  /* 0x0000cb0004047a24 */ /* 0x000fea00078e0208 */
[----:B------:R-:W-:Y:S02]  /*15360*/  IADD3 R8, R4, c[0x0][0x32c], RZ ;  /* 0x0000cb0004087a10 */ /* 0x000fe40007ffe0ff */
[----:B------:R-:W-:Y:S02]  /*15370*/  IMNMX R3, R3, R4, !PT ;  /* 0x0000000403037217 */ /* 0x000fe40007800200 */
[----:B------:R-:W-:Y:S02]  /*15380*/  IMNMX R2, R2, R8, PT ;  /* 0x0000000802027217 */ /* 0x000fe40003800200 */
.L_x_723:
        /* <DEDUP_REMOVED lines=77> */
.L_x_851:
        /* <DEDUP_REMOVED lines=16> */
.L_x_730:
[----:B--234-:R-:W-:Y:S04]  /*15960*/  MOV R5, c[0x0][0x32c] ;  /* 0x0000cb0000057a02 */ /* 0x01cfe80000000f00 */
[----:B------:R-:W-:-:S13]  /*15970*/  ISETP.NE.AND P0, PT, R5, 0x1, PT ;  /* 0x000000010500780c */ /* 0x000fda0003f05270 */
[----:B------:R-:W-:Y:S05]  /*15980*/  @P0 IMAD.HI.U32 R5, R4, c[0x0][0x330], RZ ;  /* 0x0000cc0004050a27 */ /* 0x000fea00078e00ff */
[----:B------:R-:W-:Y:S02]  /*15990*/  @P0 SHF.R.U32.HI R4, RZ, c[0x0][0x334], R5 ;  /* 0x0000cd00ff040a19 */ /* 0x000fe40000011605 */
.L_x_731:
[----:B------:R-:W-:Y:S05]  /*159a0*/  BSYNC B0 ;  /* 0x0000000000007941 */ /* 0x000fea0003800000 */
.L_x_729:
[----:B------:R-:W2:Y:S02]  /*159b0*/  LDL R5, [R1] ;  /* 0x0000000001057983 */ /* 0x000ea40000100800 */
[----:B--2---:R-:W-:Y:S04]  /*159c0*/  IMAD.IADD R0, R0, 0x1, -R5 ;  /* 0x0000000100007824 */ /* 0x004fe800078e0a05 */
[----:B------:R-:W-:Y:S05]  /*159d0*/  IMAD R0, R4, c[0x0][0x32c], R0 ;  /* 0x0000cb0004007a24 */ /* 0x000fea00078e0200 */
[----:B------:R-:W-:Y:S02]  /*159e0*/  IADD3 R4, R0, c[0x0][0x32c], RZ ;  /* 0x0000cb0000047a10 */ /* 0x000fe40007ffe0ff */
[----:B------:R-:W-:Y:S02]  /*159f0*/  IMNMX R2, R2, R0, !PT ;  /* 0x0000000002027217 */ /* 0x000fe40007800200 */
[----:B------:R-:W-:Y:S02]  /*15a00*/  IMNMX R3, R3, R4, PT ;  /* 0x0000000403037217 */ /* 0x000fe40003800200 */
.L_x_728:
        /* <DEDUP_REMOVED lines=45> */
[----:B------:R-:W-:Y:S02]  /*15ce0*/  FSEL R163, R36, -INF , !P1 ;  /* 0xff80000024a37808 */ /* 0x000fe40004800000 */
[----:B------:R-:W-:Y:S02]  /*15cf0*/  ISETP.LT.OR P0, PT, R3, 0x19, P0 ;  /* 0x000000190300780c */ /* 0x000fe40000701670 */
[----:B------:R-:W-:Y:S02]  /*15d00*/  FMNMX.FTZ R5, R177, R5, !PT ;  /* 0x00000005b1057209 */ /* 0x000fe40007810000 */
[----:B------:R-:W-:Y:S02]  /*15d10*/  FSEL R154, R222, -INF , !P0 ;  /* 0xff800000de9a7808 */ /* 0x000fe40004000000 */
[----:B------:R-:W-:Y:S02]  /*15d20*/  LOP3.LUT P0, RZ, R200, 0x40, RZ, 0xc0, !PT ;  /* 0x00000040c8ff7812 */ /* 0x000fe4000780c0ff */
[----:B------:R-:W-:Y:S02]  /*15d30*/  FMNMX.FTZ R5, R176, R5, !PT ;  /* 0x00000005b0057209 */ /* 0x000fe40007810000 */
        /* <DEDUP_REMOVED lines=106> */
.L_x_852:
        /* <DEDUP_REMOVED lines=15> */
.L_x_853:
[C---:B------:R-:W-:Y:S01]  /*164d0*/  FMUL.FTZ R0, R72.reuse, c[0x0][0x2d0] ;  /* 0x0000b40048007a20 */ /* 0x040fe20000410000 */
[----:B------:R-:W-:Y:S01]  /*164e0*/  FSETP.NEU.FTZ.AND P0, PT, R72, -INF , PT ;  /* 0xff8000004800780b */ /* 0x000fe20003f1d000 */
[----:B------:R-:W-:Y:S01]  /*164f0*/  WARPSYNC 0xffffffff ;  /* 0xffffffff00007948 */ /* 0x000fe20003800000 */
[----:B------:R-:W-:Y:S01]  /*16500*/  FSETP.NEU.FTZ.AND P1, PT, R71, -INF , PT ;  /* 0xff8000004700780b */ /* 0x000fe20003f3d000 */
[----:B------:R-:W-:Y:S01]  /*16510*/  LDSM.16.MT88.4 R36, [R189] ;  /* 0x00000000bd24783b */ /* 0x000fe20000004200 */
[----:B------:R-:W-:Y:S02]  /*16520*/  FSEL R40, R0, RZ, P0 ;  /* 0x000000ff00287208 */ /* 0x000fe40000000000 */
[----:B----4-:R-:W-:Y:S03]  /*16530*/  FMNMX.FTZ R69, R3, R4, !PT ;  /* 0x0000000403457209 */ /* 0x010fe60007810000 */
[--C-:B------:R-:W-:Y:S02]  /*16540*/  FFMA.FTZ R0, R19, c[0x0][0x2d0], -R40.reuse ;  /* 0x0000b40013007a23 */ /* 0x100fe40000010828 */
[----:B------:R-:W2:Y:S01]  /*16550*/  LDL.LU R251, [R1+0x4] ;  /* 0x0000040001fb7983 */ /* 0x000ea20000300800 */
[--C-:B------:R-:W-:Y:S01]  /*16560*/  FFMA.FTZ R2, R22, c[0x0][0x2d0], -R40.reuse ;  /* 0x0000b40016027a23 */ /* 0x100fe20000010828 */
[----:B------:R1:W-:Y:S01]  /*16570*/  MUFU.EX2 R217, R0 ;  /* 0x0000000000d97308 */ /* 0x0003e20000000800 */
[--C-:B------:R-:W-:Y:S01]  /*16580*/  FFMA.FTZ R211, R53, c[0x0][0x2d0], -R40.reuse ;  /* 0x0000b40035d37a23 */ /* 0x100fe20000010828 */
[----:B------:R-:W3:Y:S01]  /*16590*/  LDL.LU R250, [R1+0x8] ;  /* 0x0000080001fa7983 */ /* 0x000ee20000300800 */
[--C-:B------:R-:W-:Y:S02]  /*165a0*/  FFMA.FTZ R209, R54, c[0x0][0x2d0], -R40.reuse ;  /* 0x0000b40036d17a23 */ /* 0x100fe40000010828 */
[--C-:B------:R-:W-:Y:S02]  /*165b0*/  FFMA.FTZ R215, R55, c[0x0][0x2d0], -R40.reuse ;  /* 0x0000b40037d77a23 */ /* 0x100fe40000010828 */
[----:B------:R-:W-:Y:S01]  /*165c0*/  LDSM.16.MT88.4 R52, [R186] ;  /* 0x00000000ba34783b */ /* 0x000fe20000004200 */
[--C-:B------:R-:W-:Y:S02]  /*165d0*/  FFMA.FTZ R48, R47, c[0x0][0x2d0], -R40.reuse ;  /* 0x0000b4002f307a23 */ /* 0x100fe40000010828 */
[----:B------:R4:W5:Y:S01]  /*165e0*/  MUFU.EX2 R223, R2 ;  /* 0x0000000200df7308 */ /* 0x0009620000000800 */
[----:B------:R-:W-:Y:S02]  /*165f0*/  FMUL.FTZ R4, R69, c[0x0][0x2d0] ;  /* 0x0000b40045047a20 */ /* 0x000fe40000410000 */
[--C-:B------:R-:W-:Y:S02]  /*16600*/  FFMA.FTZ R58, R49, c[0x0][0x2d0], -R40.reuse ;  /* 0x0000b400313a7a23 */ /* 0x100fe40000010828 */
[--C-:B------:R-:W-:Y:S02]  /*16610*/  FFMA.FTZ R213, R73, c[0x0][0x2d0], -R40.reuse ;  /* 0x0000b40049d57a23 */ /* 0x100fe40000010828 */
[--C-:B------:R-:W-:Y:S02]  /*16620*/  FFMA.FTZ R28, R41, c[0x0][0x2d0], -R40.reuse ;  /* 0x0000b400291c7a23 */ /* 0x100fe40000010828 */
[----:B------:R-:W-:Y:S01]  /*16630*/  FFMA.FTZ R210, R63, c[0x0][0x2d0], -R40 ;  /* 0x0000b4003fd27a23 */ /* 0x000fe20000010828 */
[----:B------:R-:W-:Y:S01]  /*16640*/  MUFU.EX2 R241, R48 ;  /* 0x0000003000f17308 */ /* 0x000fe20000000800 */
[----:B-1----:R-:W-:Y:S05]  /*16650*/  FMUL.FTZ R0, R71, c[0x0][0x2d0] ;  /* 0x0000b40047007a20 */ /* 0x002fea0000410000 */
[----:B------:R-:W-:Y:S04]  /*16660*/  FSEL R56, R0, RZ, P1 ;  /* 0x000000ff00387208 */ /* 0x000fe80000800000 */
[----:B------:R1:W-:Y:S01]  /*16670*/  MUFU.EX2 R245, R28 ;  /* 0x0000001c00f57308 */ /* 0x0003e20000000800 */
[----:B------:R-:W-:Y:S02]  /*16680*/  FFMA.FTZ R0, R12, c[0x0][0x2d0], -R56 ;  /* 0x0000b4000c007a23 */ /* 0x000fe40000010838 */
[----:B----4-:R-:W-:Y:S02]  /*16690*/  FFMA.FTZ R2, R23, c[0x0][0x2d0], -R40 ;  /* 0x0000b40017027a23 */ /* 0x010fe40000010828 */
[--C-:B------:R-:W-:Y:S05]  /*166a0*/  FFMA.FTZ R5, R21, c[0x0][0x2d0], -R56.reuse ;  /* 0x0000b40015057a23 */ /* 0x100fea0000010838 */
[----:B------:R4:W-:Y:S01]  /*166b0*/  MUFU.EX2 R216, R0 ;  /* 0x0000000000d87308 */ /* 0x0009e20000000800 */
[--C-:B------:R-:W-:Y:S09]  /*166c0*/  FFMA.FTZ R73, R83, c[0x0][0x2d0], -R56.reuse ;  /* 0x0000b40053497a23 */ /* 0x100ff20000010838 */
[----:B------:R5:W-:Y:S01]  /*166d0*/  MUFU.EX2 R226, R2 ;  /* 0x0000000200e27308 */ /* 0x000be20000000800 */
[--C-:B-1----:R-:W-:Y:S02]  /*166e0*/  FFMA.FTZ R28, R32, c[0x0][0x2d0], -R56.reuse ;  /* 0x0000b400201c7a23 */ /* 0x102fe40000010838 */
[--C-:B------:R-:W-:Y:S07]  /*166f0*/  FFMA.FTZ R32, R33, c[0x0][0x2d0], -R56.reuse ;  /* 0x0000b40021207a23 */ /* 0x100fee0000010838 */
[----:B------:R-:W-:Y:S01]  /*16700*/  MUFU.EX2 R240, R5 ;  /* 0x0000000500f07308 */ /* 0x000fe20000000800 */
[----:B----4-:R-:W-:Y:S09]  /*16710*/  FFMA.FTZ R0, R18, c[0x0][0x2d0], -R56 ;  /* 0x0000b40012007a23 */ /* 0x010ff20000010838 */
[----:B------:R1:W-:Y:S01]  /*16720*/  MUFU.EX2 R222, R0 ;  /* 0x0000000000de7308 */ /* 0x0003e20000000800 */
[----:B-----5:R-:W-:Y:S09]  /*16730*/  FMUL.FTZ R2, R70, c[0x0][0x2d0] ;  /* 0x0000b40046027a20 */ /* 0x020ff20000410000 */
[----:B------:R-:W-:Y:S10]  /*16740*/  MUFU.EX2 R225, R28 ;  /* 0x0000001c00e17308 */ /* 0x000ff40000000800 */
[----:B------:R-:W-:Y:S01]  /*16750*/  MUFU.EX2 R239, R32 ;  /* 0x0000002000ef7308 */ /* 0x000fe20000000800 */
[----:B-1----:R-:W-:Y:S09]  /*16760*/  FFMA.FTZ R0, R25, c[0x0][0x2d0], -R40 ;  /* 0x0000b40019007a23 */ /* 0x002ff20000010828 */
[----:B------:R1:W-:Y:S10]  /*16770*/  MUFU.EX2 R242, R0 ;  /* 0x0000000000f27308 */ /* 0x0003f40000000800 */
[----:B------:R-:W-:Y:S01]  /*16780*/  MUFU.EX2 R238, R58 ;  /* 0x0000003a00ee7308 */ /* 0x000fe20000000800 */
[----:B-1----:R-:W-:Y:S02]  /*16790*/  FFMA.FTZ R0, R20, c[0x0][0x2d0], -R56 ;  /* 0x0000b40014007a23 */ /* 0x002fe40000010838 */
[----:B------:R-:W1:Y:S07]  /*167a0*/  LDSM.16.MT88.4 R20, [R185] ;  /* 0x00000000b914783b */ /* 0x000e6e0000004200 */
[----:B------:R4:W-:Y:S02]  /*167b0*/  MUFU.EX2 R224, R0 ;  /* 0x0000000000e07308 */ /* 0x0009e40000000800 */
[----:B----4-:R-:W-:Y:S02]  /*167c0*/  FSEL R0, R72, RZ, P0 ;  /* 0x000000ff48007208 */ /* 0x010fe40000000000 */
[----:B------:R-:W-:Y:S03]  /*167d0*/  FSETP.NEU.FTZ.AND P0, PT, R70, -INF , PT ;  /* 0xff8000004600780b */ /* 0x000fe60003f1d000 */
[----:B------:R-:W-:Y:S01]  /*167e0*/  FADD.FTZ R0, -R0, R84 ;  /* 0x0000005400007221 */ /* 0x000fe20000010100 */
[----:B------:R-:W-:Y:S03]  /*167f0*/  FSEL R57, R2, RZ, P0 ;  /* 0x000000ff02397208 */ /* 0x000fe60000000000 */
[----:B------:R-:W-:Y:S02]  /*16800*/  FMUL.FTZ R0, R0, c[0x0][0x2d0] ;  /* 0x0000b40000007a20 */ /* 0x000fe40000410000 */
[--C-:B------:R-:W-:Y:S02]  /*16810*/  FFMA.FTZ R2, R10, c[0x0][0x2d0], -R57.reuse ;  /* 0x0000b4000a027a23 */ /* 0x100fe40000010839 */
[----:B------:R-:W4:Y:S10]  /*16820*/  MUFU.EX2 R68, R0 ;  /* 0x0000000000447308 */ /* 0x000f340000000800 */
[----:B------:R5:W-:Y:S02]  /*16830*/  MUFU.EX2 R220, R2 ;  /* 0x0000000200dc7308 */ /* 0x000be40000000800 */
[--C-:B-----5:R-:W-:Y:S08]  /*16840*/  FFMA.FTZ R2, R13, c[0x0][0x2d0], -R57.reuse ;  /* 0x0000b4000d027a23 */ /* 0x120ff00000010839 */
[----:B------:R5:W-:Y:S02]  /*16850*/  MUFU.EX2 R221, R2 ;  /* 0x0000000200dd7308 */ /* 0x000be40000000800 */
[--C-:B-----5:R-:W-:Y:S08]  /*16860*/  FFMA.FTZ R2, R15, c[0x0][0x2d0], -R57.reuse ;  /* 0x0000b4000f027a23 */ /* 0x120ff00000010839 */
[----:B------:R5:W-:Y:S02]  /*16870*/  MUFU.EX2 R234, R2 ;  /* 0x0000000200ea7308 */ /* 0x000be40000000800 */
[----:B-----5:R-:W-:Y:S08]  /*16880*/  FFMA.FTZ R2, R17, c[0x0][0x2d0], -R57 ;  /* 0x0000b40011027a23 */ /* 0x020ff00000010839 */
[----:B------:R5:W-:Y:S02]  /*16890*/  MUFU.EX2 R236, R2 ;  /* 0x0000000200ec7308 */ /* 0x000be40000000800 */
[----:B-----5:R-:W-:Y:S05]  /*168a0*/  FSEL R2, R71, RZ, P1 ;  /* 0x000000ff47027208 */ /* 0x020fea0000800000 */
[----:B------:R-:W-:Y:S01]  /*168b0*/  FADD.FTZ R0, -R2, R85 ;  /* 0x0000005502007221 */ /* 0x000fe20000010100 */
[----:B------:R-:W-:Y:S02]  /*168c0*/  FSEL R2, R70, RZ, P0 ;  /* 0x000000ff46027208 */ /* 0x000fe40000000000 */
[----:B------:R-:W-:Y:S01]  /*168d0*/  FSETP.NEU.FTZ.AND P0, PT, R69, -INF , PT ;  /* 0xff8000004500780b */ /* 0x000fe20003f1d000 */
[----:B------:R-:W-:Y:S03]  /*168e0*/  FMUL.FTZ R0, R0, c[0x0][0x2d0] ;  /* 0x0000b40000007a20 */ /* 0x000fe60000410000 */
[----:B------:R-:W-:Y:S01]  /*168f0*/  FSEL R60, R4, RZ, P0 ;  /* 0x000000ff043c7208 */ /* 0x000fe20000000000 */
[----:B------:R5:W1:Y:S04]  /*16900*/  MUFU.EX2 R3, R0 ;  /* 0x0000000000037308 */ /* 0x000a680000000800 */
[----:B------:R-:W-:Y:S06]  /*16910*/  FFMA.FTZ R4, R14, c[0x0][0x2d0], -R60 ;  /* 0x0000b4000e047a23 */ /* 0x000fec000001083c */
[----:B------:R1:W-:Y:S01]  /*16920*/  MUFU.EX2 R219, R4 ;  /* 0x0000000400db7308 */ /* 0x0003e20000000800 */
[----:B-----5:R-:W-:Y:S04]  /*16930*/  FADD.FTZ R0, -R2, R86 ;  /* 0x0000005602007221 */ /* 0x020fe80000010100 */
[----:B------:R-:W-:Y:S05]  /*16940*/  FMUL.FTZ R0, R0, c[0x0][0x2d0] ;  /* 0x0000b40000007a20 */ /* 0x000fea0000410000 */
[----:B------:R5:W-:Y:S01]  /*16950*/  MUFU.EX2 R2, R0 ;  /* 0x0000000000027308 */ /* 0x000be20000000800 */
[----:B-1----:R-:W-:Y:S02]  /*16960*/  FFMA.FTZ R4, R24, c[0x0][0x2d0], -R60 ;  /* 0x0000b40018047a23 */ /* 0x002fe4000001083c */
[----:B------:R-:W-:Y:S07]  /*16970*/  FFMA.FTZ R24, R31, c[0x0][0x2d0], -R40 ;  /* 0x0000b4001f187a23 */ /* 0x000fee0000010828 */
[----:B------:R-:W-:Y:S10]  /*16980*/  MUFU.EX2 R231, R4 ;  /* 0x0000000400e77308 */ /* 0x000ff40000000800 */
[----:B------:R-:W-:Y:S01]  /*16990*/  MUFU.EX2 R227, R24 ;  /* 0x0000001800e37308 */ /* 0x000fe20000000800 */
[--C-:B-----5:R-:W-:Y:S09]  /*169a0*/  FFMA.FTZ R0, R11, c[0x0][0x2d0], -R60.reuse ;  /* 0x0000b4000b007a23 */ /* 0x120ff2000001083c */
[----:B------:R1:W5:Y:S02]  /*169b0*/  MUFU.EX2 R218, R0 ;  /* 0x0000000000da7308 */ /* 0x0003640000000800 */
[----:B-1----:R-:W-:Y:S01]  /*169c0*/  FFMA.FTZ R0, R16, c[0x0][0x2d0], -R60 ;  /* 0x0000b40010007a23 */ /* 0x002fe2000001083c */
[----:B------:R-:W-:Y:S01]  /*169d0*/  F2FP.PACK_AB R76, R223, R217 ;  /* 0x000000d9df4c723e */ /* 0x000fe200000000ff */
[----:B----4-:R-:W-:Y:S01]  /*169e0*/  FMUL.FTZ R4, R68, R88 ;  /* 0x0000005844047220 */ /* 0x010fe20000410000 */
[----:B------:R-:W-:Y:S05]  /*169f0*/  F2FP.PACK_AB R77, R222, R216 ;  /* 0x000000d8de4d723e */ /* 0x000fea00000000ff */
[----:B------:R1:W4:Y:S01]  /*16a00*/  MUFU.EX2 R229, R0 ;  /* 0x0000000000e57308 */ /* 0x0003220000000800 */
[----:B------:R-:W-:Y:S01]  /*16a10*/  FMUL.FTZ R5, R68, R89 ;  /* 0x0000005944057220 */ /* 0x000fe20000410000 */
[----:B------:R-:W-:Y:S01]  /*16a20*/  F2FP.PACK_AB R78, R242, R226 ;  /* 0x000000e2f24e723e */ /* 0x000fe200000000ff */
[C---:B------:R-:W-:Y:S01]  /*16a30*/  FMUL.FTZ R6, R3.reuse, R90 ;  /* 0x0000005a03067220 */ /* 0x040fe20000410000 */
[----:B------:R-:W-:Y:S01]  /*16a40*/  F2FP.PACK_AB R79, R240, R224 ;  /* 0x000000e0f04f723e */ /* 0x000fe200000000ff */
[----:B------:R-:W-:Y:S01]  /*16a50*/  FMUL.FTZ R7, R3, R91 ;  /* 0x0000005b03077220 */ /* 0x000fe20000410000 */
[----:B------:R-:W-:Y:S01]  /*16a60*/  F2FP.PACK_AB R64, R221, R220 ;  /* 0x000000dcdd40723e */ /* 0x000fe200000000ff */
[----:B------:R-:W-:Y:S01]  /*16a70*/  LDSM.16.MT88.4 R88, [R189+0x800] ;  /* 0x00080000bd58783b */ /* 0x000fe20000004200 */
[----:B------:R-:W-:Y:S01]  /*16a80*/  FMUL.FTZ R48, R68, R132 ;  /* 0x0000008444307220 */ /* 0x000fe20000410000 */
[----:B------:R-:W-:Y:S01]  /*16a90*/  F2FP.PACK_AB R66, R236, R234 ;  /* 0x000000eaec42723e */ /* 0x000fe200000000ff */
[----:B------:R-:W-:Y:S01]  /*16aa0*/  FMUL.FTZ R49, R68, R133 ;  /* 0x0000008544317220 */ /* 0x000fe20000410000 */
[----:B-----5:R-:W-:Y:S01]  /*16ab0*/  F2FP.PACK_AB R65, R219, R218 ;  /* 0x000000dadb41723e */ /* 0x020fe200000000ff */
[-C--:B------:R-:W-:Y:S03]  /*16ac0*/  HMMA.16816.F32 R4, R76, R20.reuse, R4 ;  /* 0x000000144c04723c */ /* 0x080fe60000001804 */
[----:B------:R-:W5:Y:S02]  /*16ad0*/  LDL.LU R133, [R1+0xc] ;  /* 0x00000c0001857983 */ /* 0x000f640000300800 */
[C---:B------:R-:W-:Y:S02]  /*16ae0*/  FMUL.FTZ R8, R2.reuse, R92 ;  /* 0x0000005c02087220 */ /* 0x040fe40000410000 */
[C---:B------:R-:W-:Y:S01]  /*16af0*/  FMUL.FTZ R9, R2.reuse, R93 ;  /* 0x0000005d02097220 */ /* 0x040fe20000410000 */
[----:B------:R-:W2:Y:S01]  /*16b00*/  LDL.LU R132, [R1+0x10] ;  /* 0x0000100001847983 */ /* 0x000ea20000300800 */
[C---:B------:R-:W-:Y:S03]  /*16b10*/  FMUL.FTZ R12, R2.reuse, R96 ;  /* 0x00000060020c7220 */ /* 0x040fe60000410000 */
[----:B-1----:R-:W-:Y:S01]  /*16b20*/  FSEL R0, R69, RZ, P0 ;  /* 0x000000ff45007208 */ /* 0x002fe20000000000 */
[----:B------:R-:W-:Y:S01]  /*16b30*/  FMUL.FTZ R13, R2, R97 ;  /* 0x00000061020d7220 */ /* 0x000fe20000410000 */
[----:B----4-:R-:W-:Y:S01]  /*16b40*/  F2FP.PACK_AB R67, R231, R229 ;  /* 0x000000e5e743723e */ /* 0x010fe200000000ff */
[----:B------:R-:W-:Y:S02]  /*16b50*/  FMUL.FTZ R16, R68, R100 ;  /* 0x0000006444107220 */ /* 0x000fe40000410000 */
[----:B------:R-:W-:Y:S02]  /*16b60*/  FADD.FTZ R0, -R0, R87 ;  /* 0x0000005700007221 */ /* 0x000fe40000010100 */
[----:B------:R-:W-:Y:S01]  /*16b70*/  FMUL.FTZ R17, R68, R101 ;  /* 0x0000006544117220 */ /* 0x000fe20000410000 */
[----:B------:R-:W-:Y:S01]  /*16b80*/  LDSM.16.MT88.4 R84, [R185+0x800] ;  /* 0x00080000b954783b */ /* 0x000fe20000004200 */
[----:B------:R-:W-:Y:S02]  /*16b90*/  FMUL.FTZ R0, R0, c[0x0][0x2d0] ;  /* 0x0000b40000007a20 */ /* 0x000fe40000410000 */
[C---:B------:R-:W-:Y:S02]  /*16ba0*/  FMUL.FTZ R18, R3.reuse, R102 ;  /* 0x0000006603127220 */ /* 0x040fe40000410000 */
[----:B------:R-:W-:Y:S02]  /*16bb0*/  FMUL.FTZ R19, R3, R103 ;  /* 0x0000006703137220 */ /* 0x000fe40000410000 */
[----:B------:R-:W1:Y:S01]  /*16bc0*/  MUFU.EX2 R0, R0 ;  /* 0x0000000000007308 */ /* 0x000e620000000800 */
[C---:B------:R-:W-:Y:S02]  /*16bd0*/  FMUL.FTZ R24, R2.reuse, R108 ;  /* 0x0000006c02187220 */ /* 0x040fe40000410000 */
[C---:B------:R-:W-:Y:S02]  /*16be0*/  FMUL.FTZ R25, R2.reuse, R109 ;  /* 0x0000006d02197220 */ /* 0x040fe40000410000 */
[C---:B------:R-:W-:Y:S02]  /*16bf0*/  FMUL.FTZ R28, R2.reuse, R112 ;  /* 0x00000070021c7220 */ /* 0x040fe40000410000 */
[----:B------:R-:W-:Y:S02]  /*16c00*/  FMUL.FTZ R29, R2, R113 ;  /* 0x00000071021d7220 */ /* 0x000fe40000410000 */
[--C-:B------:R-:W-:Y:S02]  /*16c10*/  FFMA.FTZ R93, R50, c[0x0][0x2d0], -R40.reuse ;  /* 0x0000b400325d7a23 */ /* 0x100fe40000010828 */
[--C-:B------:R-:W-:Y:S02]  /*16c20*/  FFMA.FTZ R113, R80, c[0x0][0x2d0], -R40.reuse ;  /* 0x0000b40050717a23 */ /* 0x100fe40000010828 */
[--C-:B------:R-:W-:Y:S02]  /*16c30*/  FFMA.FTZ R112, R75, c[0x0][0x2d0], -R40.reuse ;  /* 0x0000b4004b707a23 */ /* 0x100fe40000010828 */
[C---:B------:R-:W-:Y:S02]  /*16c40*/  FMUL.FTZ R32, R68.reuse, R116 ;  /* 0x0000007444207220 */ /* 0x040fe40000410000 */
[----:B------:R-:W-:Y:S02]  /*16c50*/  FMUL.FTZ R33, R68, R117 ;  /* 0x0000007544217220 */ /* 0x000fe40000410000 */
[C---:B------:R-:W-:Y:S02]  /*16c60*/  FMUL.FTZ R34, R3.reuse, R118 ;  /* 0x0000007603227220 */ /* 0x040fe40000410000 */
[----:B------:R-:W-:Y:S02]  /*16c70*/  FMUL.FTZ R35, R3, R119 ;  /* 0x0000007703237220 */ /* 0x000fe40000410000 */
[----:B------:R-:W-:Y:S02]  /*16c80*/  FMUL.FTZ R41, R2, R125 ;  /* 0x0000007d02297220 */ /* 0x000fe40000410000 */
[C---:B-1----:R-:W-:Y:S02]  /*16c90*/  FMUL.FTZ R11, R0.reuse, R95 ;  /* 0x0000005f000b7220 */ /* 0x042fe40000410000 */
[----:B------:R-:W-:Y:S02]  /*16ca0*/  FMUL.FTZ R10, R0, R94 ;  /* 0x0000005e000a7220 */ /* 0x000fe40000410000 */
[----:B------:R-:W-:Y:S02]  /*16cb0*/  FFMA.FTZ R94, R51, c[0x0][0x2d0], -R40 ;  /* 0x0000b400335e7a23 */ /* 0x000fe40000010828 */
[--C-:B------:R-:W-:Y:S02]  /*16cc0*/  FFMA.FTZ R92, R156, c[0x0][0x2d0], -R56.reuse ;  /* 0x0000b4009c5c7a23 */ /* 0x100fe40000010838 */
[--C-:B------:R-:W-:Y:S01]  /*16cd0*/  FFMA.FTZ R103, R179, c[0x0][0x2d0], -R56.reuse ;  /* 0x0000b400b3677a23 */ /* 0x100fe20000010838 */
[C---:B------:R-:W-:Y:S01]  /*16ce0*/  HMMA.16816.F32 R8, R64.reuse, R20, R8 ;  /* 0x000000144008723c */ /* 0x040fe20000001808 */
[----:B------:R-:W-:Y:S03]  /*16cf0*/  MUFU.EX2 R179, R113 ;  /* 0x0000007100b37308 */ /* 0x000fe60000000800 */
[C---:B------:R-:W-:Y:S02]  /*16d00*/  FMUL.FTZ R14, R0.reuse, R98 ;  /* 0x00000062000e7220 */ /* 0x040fe40000410000 */
[----:B------:R-:W-:Y:S02]  /*16d10*/  FMUL.FTZ R15, R0, R99 ;  /* 0x00000063000f7220 */ /* 0x000fe40000410000 */
[----:B------:R-:W-:Y:S04]  /*16d20*/  FFMA.FTZ R119, R176, c[0x0][0x2d0], -R56 ;  /* 0x0000b400b0777a23 */ /* 0x000fe80000010838 */
[C---:B------:R-:W-:Y:S01]  /*16d30*/  FMUL.FTZ R50, R3.reuse, R134 ;  /* 0x0000008603327220 */ /* 0x040fe20000410000 */
[-C--:B------:R-:W-:Y:S03]  /*16d40*/  HMMA.16816.F32 R12, R64, R22.reuse, R12 ;  /* 0x00000016400c723c */ /* 0x080fe6000000180c */
[----:B------:R-:W-:Y:S02]  /*16d50*/  FMUL.FTZ R51, R3, R135 ;  /* 0x0000008703337220 */ /* 0x000fe40000410000 */
[--C-:B------:R-:W-:Y:S02]  /*16d60*/  FFMA.FTZ R97, R204, c[0x0][0x2d0], -R57.reuse ;  /* 0x0000b400cc617a23 */ /* 0x100fe40000010839 */
[--C-:B------:R-:W-:Y:S01]  /*16d70*/  FFMA.FTZ R101, R173, c[0x0][0x2d0], -R57.reuse ;  /* 0x0000b400ad657a23 */ /* 0x100fe20000010839 */
[C---:B------:R-:W-:Y:S01]  /*16d80*/  HMMA.16816.F32 R16, R76.reuse, R22, R16 ;  /* 0x000000164c10723c */ /* 0x040fe20000001810 */
[----:B------:R-:W-:Y:S03]  /*16d90*/  MUFU.EX2 R173, R97 ;  /* 0x0000006100ad7308 */ /* 0x000fe60000000800 */
[C---:B------:R-:W-:Y:S02]  /*16da0*/  FMUL.FTZ R20, R68.reuse, R104 ;  /* 0x0000006844147220 */ /* 0x040fe40000410000 */
[----:B------:R-:W-:Y:S02]  /*16db0*/  FMUL.FTZ R21, R68, R105 ;  /* 0x0000006944157220 */ /* 0x000fe40000410000 */
[C---:B------:R-:W-:Y:S04]  /*16dc0*/  FMUL.FTZ R22, R3.reuse, R106 ;  /* 0x0000006a03167220 */ /* 0x040fe80000410000 */
[----:B------:R-:W-:Y:S02]  /*16dd0*/  FMUL.FTZ R23, R3, R107 ;  /* 0x0000006b03177220 */ /* 0x000fe40000410000 */
[--C-:B------:R-:W-:Y:S02]  /*16de0*/  FFMA.FTZ R100, R174, c[0x0][0x2d0], -R57.reuse ;  /* 0x0000b400ae647a23 */ /* 0x100fe40000010839 */
[--C-:B------:R-:W-:Y:S01]  /*16df0*/  FFMA.FTZ R99, R175, c[0x0][0x2d0], -R57.reuse ;  /* 0x0000b400af637a23 */ /* 0x100fe20000010839 */
[----:B------:R-:W-:Y:S01]  /*16e00*/  MUFU.EX2 R174, R209 ;  /* 0x000000d100ae7308 */ /* 0x000fe20000000800 */
[--C-:B------:R-:W-:Y:S01]  /*16e10*/  FFMA.FTZ R98, R181, c[0x0][0x2d0], -R57.reuse ;  /* 0x0000b400b5627a23 */ /* 0x100fe20000010839 */
[-C--:B------:R-:W-:Y:S03]  /*16e20*/  HMMA.16816.F32 R20, R76, R36.reuse, R20 ;  /* 0x000000244c14723c */ /* 0x080fe60000001814 */
[C---:B------:R-:W-:Y:S02]  /*16e30*/  FMUL.FTZ R26, R0.reuse, R110 ;  /* 0x0000006e001a7220 */ /* 0x040fe40000410000 */
[C---:B------:R-:W-:Y:S02]  /*16e40*/  FMUL.FTZ R27, R0.reuse, R111 ;  /* 0x0000006f001b7220 */ /* 0x040fe40000410000 */
[--C-:B------:R-:W-:Y:S02]  /*16e50*/  FFMA.FTZ R96, R207, c[0x0][0x2d0], -R57.reuse ;  /* 0x0000b400cf607a23 */ /* 0x100fe40000010839 */
[----:B------:R-:W-:Y:S01]  /*16e60*/  FFMA.FTZ R102, R157, c[0x0][0x2d0], -R60 ;  /* 0x0000b4009d667a23 */ /* 0x000fe2000001083c */
[----:B------:R-:W-:Y:S02]  /*16e70*/  MUFU.EX2 R207, R94 ;  /* 0x0000005e00cf7308 */ /* 0x000fe40000000800 */
[C---:B------:R-:W-:Y:S04]  /*16e80*/  HMMA.16816.F32 R24, R64.reuse, R36, R24 ;  /* 0x000000244018723c */ /* 0x040fe80000001818 */
[C---:B------:R-:W-:Y:S02]  /*16e90*/  FMUL.FTZ R30, R0.reuse, R114 ;  /* 0x00000072001e7220 */ /* 0x040fe40000410000 */
[----:B------:R-:W-:Y:S02]  /*16ea0*/  FMUL.FTZ R31, R0, R115 ;  /* 0x00000073001f7220 */ /* 0x000fe40000410000 */
[--C-:B------:R-:W-:Y:S01]  /*16eb0*/  FFMA.FTZ R36, R45, c[0x0][0x2d0], -R40.reuse ;  /* 0x0000b4002d247a23 */ /* 0x100fe20000010828 */
[----:B------:R-:W-:Y:S03]  /*16ec0*/  MUFU.EX2 R175, R96 ;  /* 0x0000006000af7308 */ /* 0x000fe60000000800 */
[--C-:B------:R-:W-:Y:S01]  /*16ed0*/  FFMA.FTZ R37, R46, c[0x0][0x2d0], -R40.reuse ;  /* 0x0000b4002e257a23 */ /* 0x100fe20000010828 */
[-C--:B------:R-:W-:Y:S03]  /*16ee0*/  HMMA.16816.F32 R28, R64, R38.reuse, R28 ;  /* 0x00000026401c723c */ /* 0x080fe6000000181c */
[----:B------:R-:W-:Y:S02]  /*16ef0*/  FFMA.FTZ R111, R74, c[0x0][0x2d0], -R40 ;  /* 0x0000b4004a6f7a23 */ /* 0x000fe40000010828 */
[--C-:B------:R-:W-:Y:S01]  /*16f00*/  FFMA.FTZ R40, R44, c[0x0][0x2d0], -R57.reuse ;  /* 0x0000b4002c287a23 */ /* 0x100fe20000010839 */
[----:B------:R1:W-:Y:S01]  /*16f10*/  MUFU.EX2 R237, R36 ;  /* 0x0000002400ed7308 */ /* 0x0003e20000000800 */
[----:B------:R-:W-:Y:S01]  /*16f20*/  FFMA.FTZ R116, R168, c[0x0][0x2d0], -R60 ;  /* 0x0000b400a8747a23 */ /* 0x000fe2000001083c */
[C---:B------:R-:W-:Y:S04]  /*16f30*/  HMMA.16816.F32 R32, R76.reuse, R38, R32 ;  /* 0x000000264c20723c */ /* 0x040fe80000001820 */
[--C-:B------:R-:W-:Y:S02]  /*16f40*/  FFMA.FTZ R44, R59, c[0x0][0x2d0], -R57.reuse ;  /* 0x0000b4003b2c7a23 */ /* 0x100fe40000010839 */
[----:B------:R-:W-:Y:S02]  /*16f50*/  FMUL.FTZ R47, R0, R131 ;  /* 0x00000083002f7220 */ /* 0x000fe40000410000 */
[----:B------:R4:W-:Y:S01]  /*16f60*/  MUFU.EX2 R249, R37 ;  /* 0x0000002500f97308 */ /* 0x0009e20000000800 */
[C---:B------:R-:W-:Y:S03]  /*16f70*/  FMUL.FTZ R38, R3.reuse, R122 ;  /* 0x0000007a03267220 */ /* 0x040fe60000410000 */
[----:B------:R-:W-:Y:S02]  /*16f80*/  FMUL.FTZ R39, R3, R123 ;  /* 0x0000007b03277220 */ /* 0x000fe40000410000 */
[----:B------:R-:W-:Y:S02]  /*16f90*/  FMUL.FTZ R45, R2, R129 ;  /* 0x00000081022d7220 */ /* 0x000fe40000410000 */
[----:B------:R-:W-:Y:S02]  /*16fa0*/  FMUL.FTZ R46, R0, R130 ;  /* 0x00000082002e7220 */ /* 0x000fe40000410000 */
[----:B------:R3:W-:Y:S01]  /*16fb0*/  MUFU.EX2 R244, R40 ;  /* 0x0000002800f47308 */ /* 0x0007e20000000800 */
[--C-:B------:R-:W-:Y:S02]  /*16fc0*/  FFMA.FTZ R110, R178, c[0x0][0x2d0], -R56.reuse ;  /* 0x0000b400b26e7a23 */ /* 0x100fe40000010838 */
[--C-:B------:R-:W-:Y:S02]  /*16fd0*/  FFMA.FTZ R107, R158, c[0x0][0x2d0], -R56.reuse ;  /* 0x0000b4009e6b7a23 */ /* 0x100fe40000010838 */
[--C-:B-1----:R-:W-:Y:S02]  /*16fe0*/  FFMA.FTZ R36, R61, c[0x0][0x2d0], -R56.reuse ;  /* 0x0000b4003d247a23 */ /* 0x102fe40000010838 */
[--C-:B------:R-:W-:Y:S02]  /*16ff0*/  FFMA.FTZ R106, R166, c[0x0][0x2d0], -R56.reuse ;  /* 0x0000b400a66a7a23 */ /* 0x100fe40000010838 */
[--C-:B------:R-:W-:Y:S01]  /*17000*/  FFMA.FTZ R105, R165, c[0x0][0x2d0], -R56.reuse ;  /* 0x0000b400a5697a23 */ /* 0x100fe20000010838 */
[----:B------:R1:W-:Y:S01]  /*17010*/  MUFU.EX2 R235, R36 ;  /* 0x0000002400eb7308 */ /* 0x0003e20000000800 */
[----:B------:R-:W-:Y:S02]  /*17020*/  FFMA.FTZ R114, R177, c[0x0][0x2d0], -R56 ;  /* 0x0000b400b1727a23 */ /* 0x000fe40000010838 */
[----:B------:R-:W-:Y:S02]  /*17030*/  FFMA.FTZ R61, R154, c[0x0][0x2d0], -R60 ;  /* 0x0000b4009a3d7a23 */ /* 0x000fe4000001083c */
[----:B----4-:R-:W-:Y:S02]  /*17040*/  FMUL.FTZ R37, R68, R121 ;  /* 0x0000007944257220 */ /* 0x010fe40000410000 */
[----:B------:R-:W-:Y:S02]  /*17050*/  FFMA.FTZ R121, R171, c[0x0][0x2d0], -R56 ;  /* 0x0000b400ab797a23 */ /* 0x000fe40000010838 */
[--C-:B------:R-:W-:Y:S01]  /*17060*/  FFMA.FTZ R75, R170, c[0x0][0x2d0], -R57.reuse ;  /* 0x0000b400aa4b7a23 */ /* 0x100fe20000010839 */
[----:B------:R4:W-:Y:S01]  /*17070*/  MUFU.EX2 R243, R44 ;  /* 0x0000002c00f37308 */ /* 0x0009e20000000800 */
[C---:B------:R-:W-:Y:S02]  /*17080*/  FMUL.FTZ R58, R0.reuse, R142 ;  /* 0x0000008e003a7220 */ /* 0x040fe40000410000 */
[----:B------:R-:W-:Y:S02]  /*17090*/  FMUL.FTZ R59, R0, R143 ;  /* 0x0000008f003b7220 */ /* 0x000fe40000410000 */
[----:B---3--:R-:W-:Y:S02]  /*170a0*/  FMUL.FTZ R40, R2, R124 ;  /* 0x0000007c02287220 */ /* 0x008fe40000410000 */
[--C-:B------:R-:W-:Y:S02]  /*170b0*/  FFMA.FTZ R74, R169, c[0x0][0x2d0], -R57.reuse ;  /* 0x0000b400a94a7a23 */ /* 0x100fe40000010839 */
[--C-:B------:R-:W-:Y:S01]  /*170c0*/  FFMA.FTZ R123, R183, c[0x0][0x2d0], -R57.reuse ;  /* 0x0000b400b77b7a23 */ /* 0x100fe20000010839 */
[----:B------:R-:W-:Y:S01]  /*170d0*/  MUFU.EX2 R142, R101 ;  /* 0x00000065008e7308 */ /* 0x000fe20000000800 */
[--C-:B------:R-:W-:Y:S02]  /*170e0*/  FFMA.FTZ R125, R180, c[0x0][0x2d0], -R57.reuse ;  /* 0x0000b400b47d7a23 */ /* 0x100fe40000010839 */
[----:B------:R-:W-:Y:S02]  /*170f0*/  FFMA.FTZ R118, R167, c[0x0][0x2d0], -R60 ;  /* 0x0000b400a7767a23 */ /* 0x000fe4000001083c */
[----:B-1----:R-:W-:Y:S02]  /*17100*/  FFMA.FTZ R36, R62, c[0x0][0x2d0], -R56 ;  /* 0x0000b4003e247a23 */ /* 0x002fe40000010838 */
[--C-:B------:R-:W-:Y:S02]  /*17110*/  FFMA.FTZ R62, R155, c[0x0][0x2d0], -R60.reuse ;  /* 0x0000b4009b3e7a23 */ /* 0x100fe4000001083c */
[--C-:B------:R-:W-:Y:S01]  /*17120*/  FFMA.FTZ R117, R208, c[0x0][0x2d0], -R60.reuse ;  /* 0x0000b400d0757a23 */ /* 0x100fe2000001083c */
[----:B------:R1:W-:Y:S01]  /*17130*/  MUFU.EX2 R247, R36 ;  /* 0x0000002400f77308 */ /* 0x0003e20000000800 */
[--C-:B------:R-:W-:Y:S01]  /*17140*/  FFMA.FTZ R104, R159, c[0x0][0x2d0], -R60.reuse ;  /* 0x0000b4009f687a23 */ /* 0x100fe2000001083c */
[----:B------:R-:W3:Y:S01]  /*17150*/  LDL R208, [R1+0x14] ;  /* 0x0000140001d07983 */ /* 0x000ee20000100800 */
[--C-:B------:R-:W-:Y:S02]  /*17160*/  FFMA.FTZ R108, R160, c[0x0][0x2d0], -R60.reuse ;  /* 0x0000b400a06c7a23 */ /* 0x100fe4000001083c */
[----:B----4-:R-:W-:Y:S02]  /*17170*/  FMUL.FTZ R44, R2, R128 ;  /* 0x00000080022c7220 */ /* 0x010fe40000410000 */
[--C-:B------:R-:W-:Y:S02]  /*17180*/  FFMA.FTZ R109, R162, c[0x0][0x2d0], -R60.reuse ;  /* 0x0000b400a26d7a23 */ /* 0x100fe4000001083c */
[--C-:B------:R-:W-:Y:S01]  /*17190*/  FFMA.FTZ R122, R205, c[0x0][0x2d0], -R60.reuse ;  /* 0x0000b400cd7a7a23 */ /* 0x100fe2000001083c */
[----:B------:R4:W-:Y:S01]  /*171a0*/  MUFU.EX2 R204, R62 ;  /* 0x0000003e00cc7308 */ /* 0x0009e20000000800 */
[--C-:B------:R-:W-:Y:S02]  /*171b0*/  FFMA.FTZ R124, R182, c[0x0][0x2d0], -R60.reuse ;  /* 0x0000b400b67c7a23 */ /* 0x100fe4000001083c */
[----:B------:R-:W-:Y:S02]  /*171c0*/  FMUL.FTZ R63, R0, R151 ;  /* 0x00000097003f7220 */ /* 0x000fe40000410000 */
[--C-:B------:R-:W-:Y:S02]  /*171d0*/  FFMA.FTZ R115, R164, c[0x0][0x2d0], -R60.reuse ;  /* 0x0000b400a4737a23 */ /* 0x100fe4000001083c */
[--C-:B------:R-:W-:Y:S03]  /*171e0*/  FFMA.FTZ R128, R161, c[0x0][0x2d0], -R60.reuse ;  /* 0x0000b400a1807a23 */ /* 0x100fe6000001083c */
[----:B------:R-:W-:Y:S01]  /*171f0*/  MUFU.EX2 R205, R93 ;  /* 0x0000005d00cd7308 */ /* 0x000fe20000000800 */
[--C-:B-1----:R-:W-:Y:S02]  /*17200*/  FFMA.FTZ R36, R42, c[0x0][0x2d0], -R57.reuse ;  /* 0x0000b4002a247a23 */ /* 0x102fe40000010839 */
[C---:B------:R-:W-:Y:S02]  /*17210*/  FMUL.FTZ R42, R0.reuse, R126 ;  /* 0x0000007e002a7220 */ /* 0x040fe40000410000 */
[----:B------:R-:W-:Y:S05]  /*17220*/  FFMA.FTZ R126, R163, c[0x0][0x2d0], -R60 ;  /* 0x0000b400a37e7a23 */ /* 0x000fea000001083c */
[----:B------:R1:W-:Y:S01]  /*17230*/  MUFU.EX2 R228, R36 ;  /* 0x0000002400e47308 */ /* 0x0003e20000000800 */
[C---:B----4-:R-:W-:Y:S09]  /*17240*/  FMUL.FTZ R62, R0.reuse, R150 ;  /* 0x00000096003e7220 */ /* 0x050ff20000410000 */
[----:B------:R4:W-:Y:S10]  /*17250*/  MUFU.EX2 R182, R92 ;  /* 0x0000005c00b67308 */ /* 0x0009f40000000800 */
[----:B------:R-:W-:Y:S01]  /*17260*/  MUFU.EX2 R167, R100 ;  /* 0x0000006400a77308 */ /* 0x000fe20000000800 */
[--C-:B-1----:R-:W-:Y:S02]  /*17270*/  FFMA.FTZ R36, R43, c[0x0][0x2d0], -R57.reuse ;  /* 0x0000b4002b247a23 */ /* 0x102fe40000010839 */
[----:B------:R-:W-:Y:S02]  /*17280*/  FMUL.FTZ R43, R0, R127 ;  /* 0x0000007f002b7220 */ /* 0x000fe40000410000 */
[--C-:B------:R-:W-:Y:S05]  /*17290*/  FFMA.FTZ R127, R172, c[0x0][0x2d0], -R57.reuse ;  /* 0x0000b400ac7f7a23 */ /* 0x100fea0000010839 */
[----:B------:R1:W1:Y:S01]  /*172a0*/  MUFU.EX2 R230, R36 ;  /* 0x0000002400e67308 */ /* 0x0002620000000800 */
[----:B----4-:R-:W-:Y:S09]  /*172b0*/  LDSM.16.MT88.4 R92, [R186+0x800] ;  /* 0x00080000ba5c783b */ /* 0x010ff20000004200 */
[----:B------:R-:W-:Y:S10]  /*172c0*/  MUFU.EX2 R129, R102 ;  /* 0x0000006600817308 */ /* 0x000ff40000000800 */
[----:B------:R-:W-:Y:S01]  /*172d0*/  MUFU.EX2 R143, R99 ;  /* 0x00000063008f7308 */ /* 0x000fe20000000800 */
[----:B-1----:R-:W-:Y:S02]  /*172e0*/  FMUL.FTZ R36, R68, R120 ;  /* 0x0000007844247220 */ /* 0x002fe40000410000 */
[----:B------:R-:W-:Y:S02]  /*172f0*/  FFMA.FTZ R120, R206, c[0x0][0x2d0], -R57 ;  /* 0x0000b400ce787a23 */ /* 0x000fe40000010839 */
[----:B------:R-:W-:Y:S05]  /*17300*/  FMUL.FTZ R57, R2, R141 ;  /* 0x0000008d02397220 */ /* 0x000fea0000410000 */
[----:B------:R1:W-:Y:S01]  /*17310*/  MUFU.EX2 R170, R98 ;  /* 0x0000006200aa7308 */ /* 0x0003e20000000800 */
[-C--:B------:R-:W-:Y:S08]  /*17320*/  HMMA.16816.F32 R36, R76, R52.reuse, R36 ;  /* 0x000000344c24723c */ /* 0x080ff00000001824 */
[C---:B------:R-:W-:Y:S01]  /*17330*/  HMMA.16816.F32 R40, R64.reuse, R52, R40 ;  /* 0x000000344028723c */ /* 0x040fe20000001828 */
[----:B------:R4:W-:Y:S06]  /*17340*/  MUFU.EX2 R178, R103 ;  /* 0x0000006700b27308 */ /* 0x0009ec0000000800 */
[--C-:B------:R-:W-:Y:S01]  /*17350*/  FFMA.FTZ R52, R82, c[0x0][0x2d0], -R56.reuse ;  /* 0x0000b40052347a23 */ /* 0x100fe20000010838 */
[-C--:B------:R-:W-:Y:S03]  /*17360*/  HMMA.16816.F32 R44, R64, R54.reuse, R44 ;  /* 0x00000036402c723c */ /* 0x080fe6000000182c */
[----:B------:R5:W-:Y:S01]  /*17370*/  MUFU.EX2 R232, R52 ;  /* 0x0000003400e87308 */ /* 0x000be20000000800 */
[----:B------:R-:W-:Y:S02]  /*17380*/  FFMA.FTZ R53, R81, c[0x0][0x2d0], -R56 ;  /* 0x0000b40051357a23 */ /* 0x000fe40000010838 */
[----:B------:R-:W5:Y:S01]  /*17390*/  LDSM.16.MT88.4 R80, [R188] ;  /* 0x00000000bc50783b */ /* 0x000f620000004200 */
[----:B------:R-:W-:Y:S01]  /*173a0*/  FFMA.FTZ R56, R153, c[0x0][0x2d0], -R60 ;  /* 0x0000b40099387a23 */ /* 0x000fe2000001083c */
[C---:B------:R-:W-:Y:S04]  /*173b0*/  HMMA.16816.F32 R48, R76.reuse, R54, R48 ;  /* 0x000000364c30723c */ /* 0x040fe80000001830 */
[----:B--2---:R-:W-:Y:S01]  /*173c0*/  FFMA.FTZ R0, R0, R132, R218 ;  /* 0x0000008400007223 */ /* 0x004fe200000100da */
[----:B------:R2:W-:Y:S01]  /*173d0*/  MUFU.EX2 R233, R53 ;  /* 0x0000003500e97308 */ /* 0x0005e20000000800 */
[----:B-1----:R-:W-:Y:S01]  /*173e0*/  LDSM.16.MT88.4 R96, [R186+0x1000] ;  /* 0x00100000ba60783b */ /* 0x002fe20000004200 */
[C---:B------:R-:W-:Y:S02]  /*173f0*/  FMUL.FTZ R54, R3.reuse, R138 ;  /* 0x0000008a03367220 */ /* 0x040fe40000410000 */
[----:B------:R-:W-:Y:S03]  /*17400*/  FMUL.FTZ R55, R3, R139 ;  /* 0x0000008b03377220 */ /* 0x000fe60000410000 */
[----:B------:R-:W-:Y:S02]  /*17410*/  FADD.FTZ R0, R219, R0 ;  /* 0x00000000db007221 */ /* 0x000fe40000010000 */
[----:B----4-:R-:W-:Y:S01]  /*17420*/  LDSM.16.MT88.4 R100, [R185+0x2000] ;  /* 0x00200000b964783b */ /* 0x010fe20000004200 */
[----:B------:R1:W-:Y:S01]  /*17430*/  MUFU.EX2 R177, R56 ;  /* 0x0000003800b17308 */ /* 0x0003e20000000800 */
[----:B------:R-:W-:Y:S02]  /*17440*/  FADD.FTZ R0, R229, R0 ;  /* 0x00000000e5007221 */ /* 0x000fe40000010000 */
[----:B-----5:R-:W-:Y:S02]  /*17450*/  FFMA.FTZ R52, R152, c[0x0][0x2d0], -R60 ;  /* 0x0000b40098347a23 */ /* 0x020fe4000001083c */
[----:B------:R-:W-:Y:S05]  /*17460*/  FMUL.FTZ R60, R2, R148 ;  /* 0x00000094023c7220 */ /* 0x000fea0000410000 */
[----:B------:R4:W5:Y:S01]  /*17470*/  MUFU.EX2 R131, R52 ;  /* 0x0000003400837308 */ /* 0x0009620000000800 */
[----:B--2---:R-:W-:Y:S09]  /*17480*/  FMUL.FTZ R53, R68, R137 ;  /* 0x0000008944357220 */ /* 0x004ff20000410000 */
[----:B------:R2:W2:Y:S01]  /*17490*/  MUFU.EX2 R206, R61 ;  /* 0x0000003d00ce7308 */ /* 0x0004a20000000800 */
[----:B-1----:R-:W-:Y:S09]  /*174a0*/  FMUL.FTZ R56, R2, R140 ;  /* 0x0000008c02387220 */ /* 0x002ff20000410000 */
[----:B------:R-:W-:Y:S01]  /*174b0*/  MUFU.EX2 R140, R116 ;  /* 0x00000074008c7308 */ /* 0x000fe20000000800 */
[----:B----4-:R-:W-:Y:S09]  /*174c0*/  FMUL.FTZ R52, R68, R136 ;  /* 0x0000008844347220 */ /* 0x010ff20000410000 */
[----:B------:R-:W-:Y:S01]  /*174d0*/  MUFU.EX2 R160, R118 ;  /* 0x0000007600a07308 */ /* 0x000fe20000000800 */
[-C--:B------:R-:W-:Y:S03]  /*174e0*/  HMMA.16816.F32 R52, R76, R80.reuse, R52 ;  /* 0x000000504c34723c */ /* 0x080fe60000001834 */
[C---:B--2---:R-:W-:Y:S02]  /*174f0*/  FMUL.FTZ R61, R2.reuse, R149 ;  /* 0x00000095023d7220 */ /* 0x044fe40000410000 */
[----:B------:R-:W-:Y:S02]  /*17500*/  FFMA.FTZ R2, R2, R133, R220 ;  /* 0x0000008502027223 */ /* 0x000fe400000100dc */
[----:B------:R-:W-:Y:S01]  /*17510*/  LDSM.16.MT88.4 R132, [R186+0x2000] ;  /* 0x00200000ba84783b */ /* 0x000fe20000004200 */
[C---:B------:R-:W-:Y:S01]  /*17520*/  HMMA.16816.F32 R56, R64.reuse, R80, R56 ;  /* 0x000000504038723c */ /* 0x040fe20000001838 */
[----:B------:R-:W-:Y:S03]  /*17530*/  MUFU.EX2 R159, R117 ;  /* 0x00000075009f7308 */ /* 0x000fe60000000800 */
[----:B------:R-:W-:Y:S03]  /*17540*/  FADD.FTZ R2, R221, R2 ;  /* 0x00000002dd027221 */ /* 0x000fe60000010000 */
[----:B------:R-:W-:Y:S01]  /*17550*/  F2FP.PACK_AB R80, R230, R228 ;  /* 0x000000e4e650723e */ /* 0x000fe200000000ff */
[-C--:B------:R-:W-:Y:S03]  /*17560*/  HMMA.16816.F32 R60, R64, R82.reuse, R60 ;  /* 0x00000052403c723c */ /* 0x080fe6000000183c */
[----:B------:R1:W-:Y:S01]  /*17570*/  MUFU.EX2 R162, R119 ;  /* 0x0000007700a27308 */ /* 0x0003e20000000800 */
[----:B-----5:R-:W-:Y:S01]  /*17580*/  F2FP.PACK_AB R81, R177, R131 ;  /* 0x00000083b151723e */ /* 0x020fe200000000ff */
[----:B------:R-:W-:Y:S02]  /*17590*/  FADD.FTZ R2, R234, R2 ;  /* 0x00000002ea027221 */ /* 0x000fe40000010000 */
[C---:B------:R-:W-:Y:S02]  /*175a0*/  FMUL.FTZ R64, R68.reuse, R144 ;  /* 0x0000009044407220 */ /* 0x040fe40000410000 */
[C---:B------:R-:W-:Y:S03]  /*175b0*/  FMUL.FTZ R65, R68.reuse, R145 ;  /* 0x0000009144417220 */ /* 0x040fe60000410000 */
[C---:B------:R-:W-:Y:S01]  /*175c0*/  FMUL.FTZ R66, R3.reuse, R146 ;  /* 0x0000009203427220 */ /* 0x040fe20000410000 */
[----:B------:R-:W-:Y:S01]  /*175d0*/  MUFU.EX2 R163, R215 ;  /* 0x000000d700a37308 */ /* 0x000fe20000000800 */
[C---:B------:R-:W-:Y:S02]  /*175e0*/  FMUL.FTZ R67, R3.reuse, R147 ;  /* 0x0000009303437220 */ /* 0x040fe40000410000 */
[----:B------:R-:W-:Y:S02]  /*175f0*/  FFMA.FTZ R68, R68, R251, R217 ;  /* 0x000000fb44447223 */ /* 0x000fe400000100d9 */
[----:B------:R-:W-:Y:S02]  /*17600*/  FFMA.FTZ R3, R3, R250, R216 ;  /* 0x000000fa03037223 */ /* 0x000fe400000100d8 */
[----:B------:R-:W-:Y:S01]  /*17610*/  FADD.FTZ R68, R223, R68 ;  /* 0x00000044df447221 */ /* 0x000fe20000010000 */
[----:B------:R-:W-:Y:S02]  /*17620*/  HMMA.16816.F32 R64, R76, R82, R64 ;  /* 0x000000524c40723c */ /* 0x000fe40000001840 */
[----:B------:R-:W2:Y:S02]  /*17630*/  MUFU.EX2 R161, R121 ;  /* 0x0000007900a17308 */ /* 0x000ea40000000800 */
[----:B------:R-:W-:Y:S01]  /*17640*/  FADD.FTZ R68, R226, R68 ;  /* 0x00000044e2447221 */ /* 0x000fe20000010000 */
[----:B-1----:R-:W-:Y:S02]  /*17650*/  LDSM.16.MT88.4 R116, [R189+0x2000] ;  /* 0x00200000bd74783b */ /* 0x002fe40000004200 */
[----:B------:R-:W-:Y:S01]  /*17660*/  F2FP.PACK_AB R76, R245, R227 ;  /* 0x000000e3f54c723e */ /* 0x000fe200000000ff */
[----:B------:R-:W-:Y:S01]  /*17670*/  FADD.FTZ R68, R242, R68 ;  /* 0x00000044f2447221 */ /* 0x000fe20000010000 */
[----:B------:R-:W-:Y:S03]  /*17680*/  F2FP.PACK_AB R77, R239, R225 ;  /* 0x000000e1ef4d723e */ /* 0x000fe600000000ff */
[----:B------:R-:W-:Y:S01]  /*17690*/  F2FP.PACK_AB R78, R249, R237 ;  /* 0x000000edf94e723e */ /* 0x000fe200000000ff */
[----:B------:R-:W-:Y:S01]  /*176a0*/  MUFU.EX2 R155, R127 ;  /* 0x0000007f009b7308 */ /* 0x000fe20000000800 */
[----:B------:R-:W-:Y:S01]  /*176b0*/  F2FP.PACK_AB R79, R247, R235 ;  /* 0x000000ebf74f723e */ /* 0x000fe200000000ff */
[----:B------:R-:W-:Y:S01]  /*176c0*/  FADD.FTZ R3, R222, R3 ;  /* 0x00000003de037221 */ /* 0x000fe20000010000 */
[----:B------:R-:W-:Y:S02]  /*176d0*/  F2FP.PACK_AB R82, R243, R244 ;  /* 0x000000f4f352723e */ /* 0x000fe400000000ff */
[----:B------:R-:W-:Y:S01]  /*176e0*/  F2FP.PACK_AB R83, R204, R206 ;  /* 0x000000cecc53723e */ /* 0x000fe200000000ff */
[----:B------:R-:W-:Y:S02]  /*176f0*/  FADD.FTZ R3, R224, R3 ;  /* 0x00000003e0037221 */ /* 0x000fe40000010000 */
[-C--:B------:R-:W-:Y:S02]  /*17700*/  HMMA.16816.F32 R4, R76, R84.reuse, R4 ;  /* 0x000000544c04723c */ /* 0x080fe40000001804 */
[----:B------:R1:W-:Y:S01]  /*17710*/  MUFU.EX2 R183, R73 ;  /* 0x0000004900b77308 */ /* 0x0003e20000000800 */
[----:B------:R-:W-:Y:S01]  /*17720*/  FADD.FTZ R3, R240, R3 ;  /* 0x00000003f0037221 */ /* 0x000fe20000010000 */
[----:B--2---:R-:W-:Y:S04]  /*17730*/  F2FP.PACK_AB R147, R161, R162 ;  /* 0x000000a2a193723e */ /* 0x004fe800000000ff */
[C---:B------:R-:W-:Y:S04]  /*17740*/  HMMA.16816.F32 R8, R80.reuse, R84, R8 ;  /* 0x000000545008723c */ /* 0x040fe80000001808 */
[----:B------:R2:W-:Y:S04]  /*17750*/  MUFU.EX2 R130, R74 ;  /* 0x0000004a00827308 */ /* 0x0005e80000000800 */
[-C--:B------:R-:W-:Y:S06]  /*17760*/  HMMA.16816.F32 R12, R80, R86.reuse, R12 ;  /* 0x00000056500c723c */ /* 0x080fec000000180c */
[----:B------:R4:W5:Y:S02]  /*17770*/  MUFU.EX2 R139, R75 ;  /* 0x0000004b008b7308 */ /* 0x0009640000000800 */
[C---:B------:R-:W-:Y:S01]  /*17780*/  HMMA.16816.F32 R16, R76.reuse, R86, R16 ;  /* 0x000000564c10723c */ /* 0x040fe20000001810 */
[----:B------:R-:W3:Y:S03]  /*17790*/  LDSM.16.MT88.4 R84, [R188+0x800] ;  /* 0x00080000bc54783b */ /* 0x000ee60000004200 */
[----:B-1----:R-:W-:Y:S04]  /*177a0*/  FADD.FTZ R73, R227, R68 ;  /* 0x00000044e3497221 */ /* 0x002fe80000010000 */
[-C--:B------:R-:W-:Y:S01]  /*177b0*/  HMMA.16816.F32 R20, R76, R88.reuse, R20 ;  /* 0x000000584c14723c */ /* 0x080fe20000001814 */
[----:B------:R-:W1:Y:S03]  /*177c0*/  MUFU.EX2 R138, R104 ;  /* 0x00000068008a7308 */ /* 0x000e660000000800 */
[----:B--2---:R-:W-:Y:S04]  /*177d0*/  FADD.FTZ R74, R231, R0 ;  /* 0x00000000e74a7221 */ /* 0x004fe80000010000 */
[C---:B------:R-:W-:Y:S03]  /*177e0*/  HMMA.16816.F32 R24, R80.reuse, R88, R24 ;  /* 0x000000585018723c */ /* 0x040fe60000001818 */
[----:B------:R-:W-:Y:S01]  /*177f0*/  MUFU.EX2 R137, R108 ;  /* 0x0000006c00897308 */ /* 0x000fe20000000800 */
[----:B------:R-:W-:Y:S02]  /*17800*/  FADD.FTZ R68, R131, R74 ;  /* 0x0000004a83447221 */ /* 0x000fe40000010000 */
[----:B----4-:R-:W-:Y:S02]  /*17810*/  FADD.FTZ R75, R236, R2 ;  /* 0x00000002ec4b7221 */ /* 0x010fe40000010000 */
[-C--:B------:R-:W-:Y:S04]  /*17820*/  HMMA.16816.F32 R28, R80, R90.reuse, R28 ;  /* 0x0000005a501c723c */ /* 0x080fe8000000181c */
[----:B------:R-:W-:Y:S01]  /*17830*/  FADD.FTZ R0, R228, R75 ;  /* 0x0000004be4007221 */ /* 0x000fe20000010000 */
[----:B------:R-:W2:Y:S01]  /*17840*/  MUFU.EX2 R136, R109 ;  /* 0x0000006d00887308 */ /* 0x000ea20000000800 */
[----:B------:R-:W-:Y:S02]  /*17850*/  FADD.FTZ R2, R225, R3 ;  /* 0x00000003e1027221 */ /* 0x000fe40000010000 */
[C---:B------:R-:W-:Y:S01]  /*17860*/  HMMA.16816.F32 R32, R76.reuse, R90, R32 ;  /* 0x0000005a4c20723c */ /* 0x040fe20000001820 */
[----:B------:R-:W4:Y:S03]  /*17870*/  LDSM.16.MT88.4 R88, [R185+0x1000] ;  /* 0x00100000b958783b */ /* 0x000f260000004200 */
[----:B------:R-:W-:Y:S02]  /*17880*/  FADD.FTZ R3, R245, R73 ;  /* 0x00000049f5037221 */ /* 0x000fe40000010000 */
[----:B------:R-:W-:Y:S01]  /*17890*/  FADD.FTZ R2, R239, R2 ;  /* 0x00000002ef027221 */ /* 0x000fe20000010000 */
[----:B------:R-:W-:Y:S01]  /*178a0*/  MUFU.EX2 R169, R211 ;  /* 0x000000d300a97308 */ /* 0x000fe20000000800 */
[-C--:B------:R-:W-:Y:S04]  /*178b0*/  HMMA.16816.F32 R36, R76, R92.reuse, R36 ;  /* 0x0000005c4c24723c */ /* 0x080fe80000001824 */
[----:B------:R-:W-:Y:S02]  /*178c0*/  FADD.FTZ R3, R237, R3 ;  /* 0x00000003ed037221 */ /* 0x000fe40000010000 */
[----:B------:R-:W-:Y:S02]  /*178d0*/  FADD.FTZ R73, R230, R0 ;  /* 0x00000000e6497221 */ /* 0x000fe40000010000 */
[C---:B------:R-:W-:Y:S01]  /*178e0*/  HMMA.16816.F32 R40, R80.reuse, R92, R40 ;  /* 0x0000005c5028723c */ /* 0x040fe20000001828 */
[----:B------:R-:W-:Y:S03]  /*178f0*/  MUFU.EX2 R172, R210 ;  /* 0x000000d200ac7308 */ /* 0x000fe60000000800 */
[----:B------:R-:W-:Y:S01]  /*17900*/  FADD.FTZ R0, R177, R68 ;  /* 0x00000044b1007221 */ /* 0x000fe20000010000 */
[----:B---3--:R-:W-:Y:S01]  /*17910*/  ISETP.GT.AND P0, PT, R202, R208, PT ;  /* 0x000000d0ca00720c */ /* 0x008fe20003f04270 */
[----:B------:R-:W-:Y:S02]  /*17920*/  FADD.FTZ R68, R235, R2 ;  /* 0x00000002eb447221 */ /* 0x000fe40000010000 */
[-C--:B------:R-:W-:Y:S03]  /*17930*/  HMMA.16816.F32 R44, R80, R94.reuse, R44 ;  /* 0x0000005e502c723c */ /* 0x080fe6000000182c */
[----:B------:R-:W-:Y:S01]  /*17940*/  MUFU.EX2 R168, R107 ;  /* 0x0000006b00a87308 */ /* 0x000fe20000000800 */
[----:B------:R-:W-:Y:S02]  /*17950*/  FADD.FTZ R0, R206, R0 ;  /* 0x00000000ce007221 */ /* 0x000fe40000010000 */
[----:B------:R-:W-:Y:S02]  /*17960*/  FADD.FTZ R2, R244, R73 ;  /* 0x00000049f4027221 */ /* 0x000fe40000010000 */
[C---:B------:R-:W-:Y:S01]  /*17970*/  HMMA.16816.F32 R48, R76.reuse, R94, R48 ;  /* 0x0000005e4c30723c */ /* 0x040fe20000001830 */
[----:B------:R-:W3:Y:S03]  /*17980*/  LDSM.16.MT88.4 R92, [R189+0x1000] ;  /* 0x00100000bd5c783b */ /* 0x000ee60000004200 */
[----:B------:R-:W-:Y:S01]  /*17990*/  FADD.FTZ R0, R204, R0 ;  /* 0x00000000cc007221 */ /* 0x000fe20000010000 */
[----:B------:R-:W-:Y:S01]  /*179a0*/  MUFU.EX2 R171, R106 ;  /* 0x0000006a00ab7308 */ /* 0x000fe20000000800 */
[----:B------:R-:W-:Y:S02]  /*179b0*/  FADD.FTZ R2, R243, R2 ;  /* 0x00000002f3027221 */ /* 0x000fe40000010000 */
[-C--:B------:R-:W-:Y:S07]  /*179c0*/  HMMA.16816.F32 R52, R76, R84.reuse, R52 ;  /* 0x000000544c34723c */ /* 0x080fee0000001834 */
[----:B------:R-:W-:Y:S01]  /*179d0*/  MUFU.EX2 R176, R105 ;  /* 0x0000006900b07308 */ /* 0x000fe20000000800 */
[C---:B------:R-:W-:Y:S08]  /*179e0*/  HMMA.16816.F32 R56, R80.reuse, R84, R56 ;  /* 0x000000545038723c */ /* 0x040ff00000001838 */
[-C--:B------:R-:W-:Y:S01]  /*179f0*/  HMMA.16816.F32 R60, R80, R86.reuse, R60 ;  /* 0x00000056503c723c */ /* 0x080fe2000000183c */
[----:B------:R-:W-:Y:S06]  /*17a00*/  MUFU.EX2 R180, R112 ;  /* 0x0000007000b47308 */ /* 0x000fec0000000800 */
[----:B-----5:R-:W-:Y:S01]  /*17a10*/  F2FP.PACK_AB R80, R139, R130 ;  /* 0x000000828b50723e */ /* 0x020fe200000000ff */
[----:B------:R-:W-:Y:S01]  /*17a20*/  HMMA.16816.F32 R64, R76, R86, R64 ;  /* 0x000000564c40723c */ /* 0x000fe20000001840 */
[----:B------:R-:W5:Y:S02]  /*17a30*/  LDSM.16.MT88.4 R84, [R188+0x1000] ;  /* 0x00100000bc54783b */ /* 0x000f640000004200 */
[----:B------:R-:W3:Y:S01]  /*17a40*/  MUFU.EX2 R181, R111 ;  /* 0x0000006f00b57308 */ /* 0x000ee20000000800 */
[----:B------:R-:W-:Y:S02]  /*17a50*/  F2FP.PACK_AB R82, R167, R142 ;  /* 0x0000008ea752723e */ /* 0x000fe400000000ff */
[----:B-1----:R-:W-:Y:S02]  /*17a60*/  F2FP.PACK_AB R81, R138, R129 ;  /* 0x000000818a51723e */ /* 0x002fe400000000ff */
[----:B------:R-:W-:Y:S04]  /*17a70*/  F2FP.PACK_AB R76, R238, R241 ;  /* 0x000000f1ee4c723e */ /* 0x000fe800000000ff */
[----:B------:R-:W-:Y:S01]  /*17a80*/  F2FP.PACK_AB R77, R232, R233 ;  /* 0x000000e9e84d723e */ /* 0x000fe200000000ff */
[----:B------:R-:W-:Y:S01]  /*17a90*/  MUFU.EX2 R166, R110 ;  /* 0x0000006e00a67308 */ /* 0x000fe20000000800 */
[----:B------:R-:W-:Y:S02]  /*17aa0*/  F2FP.PACK_AB R78, R207, R205 ;  /* 0x000000cdcf4e723e */ /* 0x000fe400000000ff */
[----:B------:R-:W-:Y:S02]  /*17ab0*/  F2FP.PACK_AB R79, R182, R183 ;  /* 0x000000b7b64f723e */ /* 0x000fe400000000ff */
[----:B--2---:R-:W-:Y:S05]  /*17ac0*/  F2FP.PACK_AB R83, R136, R137 ;  /* 0x000000898853723e */ /* 0x004fea00000000ff */
[-C--:B----4-:R-:W-:Y:S01]  /*17ad0*/  HMMA.16816.F32 R4, R76, R88.reuse, R4 ;  /* 0x000000584c04723c */ /* 0x090fe20000001804 */
[----:B------:R-:W1:Y:S02]  /*17ae0*/  MUFU.EX2 R165, R114 ;  /* 0x0000007200a57308 */ /* 0x000e640000000800 */
[----:B---3--:R-:W-:Y:S05]  /*17af0*/  F2FP.PACK_AB R144, R181, R180 ;  /* 0x000000b4b590723e */ /* 0x008fea00000000ff */
[C---:B------:R-:W-:Y:S03]  /*17b00*/  HMMA.16816.F32 R8, R80.reuse, R88, R8 ;  /* 0x000000585008723c */ /* 0x040fe60000001808 */
[----:B------:R-:W2:Y:S05]  /*17b10*/  MUFU.EX2 R164, R213 ;  /* 0x000000d500a47308 */ /* 0x000eaa0000000800 */
[-C--:B------:R-:W-:Y:S05]  /*17b20*/  HMMA.16816.F32 R12, R80, R90.reuse, R12 ;  /* 0x0000005a500c723c */ /* 0x080fea000000180c */
[----:B------:R-:W3:Y:S03]  /*17b30*/  MUFU.EX2 R156, R125 ;  /* 0x0000007d009c7308 */ /* 0x000ee60000000800 */
[C---:B------:R-:W-:Y:S01]  /*17b40*/  HMMA.16816.F32 R16, R76.reuse, R90, R16 ;  /* 0x0000005a4c10723c */ /* 0x040fe20000001810 */
[----:B------:R-:W4:Y:S03]  /*17b50*/  LDSM.16.MT88.4 R88, [R185+0x1800] ;  /* 0x00180000b958783b */ /* 0x000f260000004200 */
[----:B-1----:R-:W-:Y:S03]  /*17b60*/  F2FP.PACK_AB R145, R165, R166 ;  /* 0x000000a6a591723e */ /* 0x002fe600000000ff */
[----:B------:R-:W-:Y:S01]  /*17b70*/  MUFU.EX2 R152, R126 ;  /* 0x0000007e00987308 */ /* 0x000fe20000000800 */
[-C--:B------:R-:W-:Y:S04]  /*17b80*/  HMMA.16816.F32 R20, R76, R92.reuse, R20 ;  /* 0x0000005c4c14723c */ /* 0x080fe80000001814 */
[----:B--2---:R-:W-:Y:S04]  /*17b90*/  F2FP.PACK_AB R146, R163, R164 ;  /* 0x000000a4a392723e */ /* 0x004fe800000000ff */
[C---:B------:R-:W-:Y:S01]  /*17ba0*/  HMMA.16816.F32 R24, R80.reuse, R92, R24 ;  /* 0x0000005c5018723c */ /* 0x040fe20000001818 */
[----:B------:R-:W-:Y:S03]  /*17bb0*/  MUFU.EX2 R141, R115 ;  /* 0x00000073008d7308 */ /* 0x000fe60000000800 */
[----:B---3--:R-:W-:Y:S04]  /*17bc0*/  F2FP.PACK_AB R150, R155, R156 ;  /* 0x0000009c9b96723e */ /* 0x008fe800000000ff */
[-C--:B------:R-:W-:Y:S03]  /*17bd0*/  HMMA.16816.F32 R28, R80, R94.reuse, R28 ;  /* 0x0000005e501c723c */ /* 0x080fe6000000181c */
[----:B------:R-:W-:Y:S05]  /*17be0*/  MUFU.EX2 R157, R123 ;  /* 0x0000007b009d7308 */ /* 0x000fea0000000800 */
[C---:B------:R-:W-:Y:S01]  /*17bf0*/  HMMA.16816.F32 R32, R76.reuse, R94, R32 ;  /* 0x0000005e4c20723c */ /* 0x040fe20000001820 */
[----:B------:R-:W1:Y:S04]  /*17c00*/  LDSM.16.MT88.4 R92, [R189+0x1800] ;  /* 0x00180000bd5c783b */ /* 0x000e680000004200 */
[----:B------:R-:W-:Y:S03]  /*17c10*/  MUFU.EX2 R154, R122 ;  /* 0x0000007a009a7308 */ /* 0x000fe60000000800 */
[-C--:B------:R-:W-:Y:S07]  /*17c20*/  HMMA.16816.F32 R36, R76, R96.reuse, R36 ;  /* 0x000000604c24723c */ /* 0x080fee0000001824 */
[----:B------:R-:W2:Y:S01]  /*17c30*/  MUFU.EX2 R153, R124 ;  /* 0x0000007c00997308 */ /* 0x000ea20000000800 */
[C---:B------:R-:W-:Y:S08]  /*17c40*/  HMMA.16816.F32 R40, R80.reuse, R96, R40 ;  /* 0x000000605028723c */ /* 0x040ff00000001828 */
[-C--:B------:R-:W-:Y:S01]  /*17c50*/  HMMA.16816.F32 R44, R80, R98.reuse, R44 ;  /* 0x00000062502c723c */ /* 0x080fe2000000182c */
[----:B------:R-:W3:Y:S07]  /*17c60*/  MUFU.EX2 R158, R120 ;  /* 0x00000078009e7308 */ /* 0x000eee0000000800 */
[C---:B------:R-:W-:Y:S01]  /*17c70*/  HMMA.16816.F32 R48, R76.reuse, R98, R48 ;  /* 0x000000624c30723c */ /* 0x040fe20000001830 */
[----:B------:R-:W1:Y:S03]  /*17c80*/  LDSM.16.MT88.4 R96, [R186+0x1800] ;  /* 0x00180000ba60783b */ /* 0x000e660000004200 */
[----:B--2---:R-:W-:Y:S04]  /*17c90*/  F2FP.PACK_AB R149, R153, R154 ;  /* 0x0000009a9995723e */ /* 0x004fe800000000ff */
[-C--:B-----5:R-:W-:Y:S08]  /*17ca0*/  HMMA.16816.F32 R52, R76, R84.reuse, R52 ;  /* 0x000000544c34723c */ /* 0x0a0ff00000001834 */
[C---:B------:R-:W-:Y:S04]  /*17cb0*/  HMMA.16816.F32 R56, R80.reuse, R84, R56 ;  /* 0x000000545038723c */ /* 0x040fe80000001838 */
[----:B---3--:R-:W-:Y:S04]  /*17cc0*/  F2FP.PACK_AB R148, R157, R158 ;  /* 0x0000009e9d94723e */ /* 0x008fe800000000ff */
[-C--:B------:R-:W-:Y:S07]  /*17cd0*/  HMMA.16816.F32 R60, R80, R86.reuse, R60 ;  /* 0x00000056503c723c */ /* 0x080fee000000183c */
[----:B------:R-:W-:Y:S01]  /*17ce0*/  F2FP.PACK_AB R80, R170, R143 ;  /* 0x0000008faa50723e */ /* 0x000fe200000000ff */
[----:B------:R-:W-:Y:S01]  /*17cf0*/  HMMA.16816.F32 R64, R76, R86, R64 ;  /* 0x000000564c40723c */ /* 0x000fe20000001840 */
[----:B------:R-:W2:Y:S03]  /*17d00*/  LDSM.16.MT88.4 R84, [R188+0x1800] ;  /* 0x00180000bc54783b */ /* 0x000ea60000004200 */
[----:B------:R-:W-:Y:S02]  /*17d10*/  F2FP.PACK_AB R82, R175, R173 ;  /* 0x000000adaf52723e */ /* 0x000fe400000000ff */
[----:B------:R-:W-:Y:S02]  /*17d20*/  F2FP.PACK_AB R81, R140, R141 ;  /* 0x0000008d8c51723e */ /* 0x000fe400000000ff */
[----:B------:R-:W-:Y:S04]  /*17d30*/  F2FP.PACK_AB R76, R172, R169 ;  /* 0x000000a9ac4c723e */ /* 0x000fe800000000ff */
[----:B------:R-:W-:Y:S02]  /*17d40*/  F2FP.PACK_AB R77, R171, R168 ;  /* 0x000000a8ab4d723e */ /* 0x000fe400000000ff */
[----:B------:R-:W-:Y:S02]  /*17d50*/  F2FP.PACK_AB R78, R179, R174 ;  /* 0x000000aeb34e723e */ /* 0x000fe400000000ff */
[----:B------:R-:W-:Y:S02]  /*17d60*/  F2FP.PACK_AB R79, R178, R176 ;  /* 0x000000b0b24f723e */ /* 0x000fe400000000ff */
[----:B------:R-:W-:Y:S05]  /*17d70*/  F2FP.PACK_AB R83, R159, R160 ;  /* 0x000000a09f53723e */ /* 0x000fea00000000ff */
[-C--:B----4-:R-:W-:Y:S08]  /*17d80*/  HMMA.16816.F32 R4, R76, R88.reuse, R4 ;  /* 0x000000584c04723c */ /* 0x090ff00000001804 */
[C---:B------:R-:W-:Y:S08]  /*17d90*/  HMMA.16816.F32 R8, R80.reuse, R88, R8 ;  /* 0x000000585008723c */ /* 0x040ff00000001808 */
[-C--:B------:R-:W-:Y:S08]  /*17da0*/  HMMA.16816.F32 R12, R80, R90.reuse, R12 ;  /* 0x0000005a500c723c */ /* 0x080ff0000000180c */
[C---:B------:R-:W-:Y:S08]  /*17db0*/  HMMA.16816.F32 R16, R76.reuse, R90, R16 ;  /* 0x0000005a4c10723c */ /* 0x040ff00000001810 */
[-C--:B-1----:R-:W-:Y:S08]  /*17dc0*/  HMMA.16816.F32 R20, R76, R92.reuse, R20 ;  /* 0x0000005c4c14723c */ /* 0x082ff00000001814 */
[C---:B------:R-:W-:Y:S08]  /*17dd0*/  HMMA.16816.F32 R24, R80.reuse, R92, R24 ;  /* 0x0000005c5018723c */ /* 0x040ff00000001818 */
[-C--:B------:R-:W-:Y:S08]  /*17de0*/  HMMA.16816.F32 R28, R80, R94.reuse, R28 ;  /* 0x0000005e501c723c */ /* 0x080ff0000000181c */
[C---:B------:R-:W-:Y:S08]  /*17df0*/  HMMA.16816.F32 R32, R76.reuse, R94, R32 ;  /* 0x0000005e4c20723c */ /* 0x040ff00000001820 */
[-C--:B------:R-:W-:Y:S08]  /*17e00*/  HMMA.16816.F32 R36, R76, R96.reuse, R36 ;  /* 0x000000604c24723c */ /* 0x080ff00000001824 */
[C---:B------:R-:W-:Y:S08]  /*17e10*/  HMMA.16816.F32 R40, R80.reuse, R96, R40 ;  /* 0x000000605028723c */ /* 0x040ff00000001828 */
[-C--:B------:R-:W-:Y:S08]  /*17e20*/  HMMA.16816.F32 R44, R80, R98.reuse, R44 ;  /* 0x00000062502c723c */ /* 0x080ff0000000182c */
[C---:B------:R-:W-:Y:S08]  /*17e30*/  HMMA.16816.F32 R48, R76.reuse, R98, R48 ;  /* 0x000000624c30723c */ /* 0x040ff00000001830 */
[-C--:B--2---:R-:W-:Y:S08]  /*17e40*/  HMMA.16816.F32 R52, R76, R84.reuse, R52 ;  /* 0x000000544c34723c */ /* 0x084ff00000001834 */
[C---:B------:R-:W-:Y:S01]  /*17e50*/  HMMA.16816.F32 R56, R80.reuse, R84, R56 ;  /* 0x000000545038723c */ /* 0x040fe20000001838 */
[----:B------:R-:W1:Y:S06]  /*17e60*/  MUFU.EX2 R84, R128 ;  /* 0x0000008000547308 */ /* 0x000e6c0000000800 */
[----:B------:R-:W-:Y:S01]  /*17e70*/  MOV R85, R71 ;  /* 0x0000004700557202 */ /* 0x000fe20000000f00 */
[-C--:B------:R-:W-:Y:S08]  /*17e80*/  HMMA.16816.F32 R60, R80, R86.reuse, R60 ;  /* 0x00000056503c723c */ /* 0x080ff0000000183c */
[----:B------:R-:W-:Y:S07]  /*17e90*/  HMMA.16816.F32 R64, R76, R86, R64 ;  /* 0x000000564c40723c */ /* 0x000fee0000001840 */
[----:B------:R-:W-:Y:S01]  /*17ea0*/  MOV R86, R70 ;  /* 0x0000004600567202 */ /* 0x000fe20000000f00 */
[-C--:B------:R-:W-:Y:S01]  /*17eb0*/  HMMA.16816.F32 R88, R144, R100.reuse, R4 ;  /* 0x000000649058723c */ /* 0x080fe20000001804 */
[----:B------:R-:W2:Y:S04]  /*17ec0*/  LDSM.16.MT88.4 R4, [R188+0x2000] ;  /* 0x00200000bc04783b */ /* 0x000ea80000004200 */
[----:B-1----:R-:W-:Y:S02]  /*17ed0*/  F2FP.PACK_AB R151, R84, R152 ;  /* 0x000000985497723e */ /* 0x002fe400000000ff */
[----:B------:R-:W-:Y:S05]  /*17ee0*/  MOV R87, R69 ;  /* 0x0000004500577202 */ /* 0x000fea0000000f00 */
        /* <DEDUP_REMOVED lines=8> */
[-C--:B------:R-:W-:Y:S04]  /*17f70*/  HMMA.16816.F32 R104, R144, R116.reuse, R20 ;  /* 0x000000749068723c */ /* 0x080fe80000001814 */
[----:B------:R-:W-:Y:S04]  /*17f80*/  FADD.FTZ R3, R247, R68 ;  /* 0x00000044f7037221 */ /* 0x000fe80000010000 */
        /* <DEDUP_REMOVED lines=28> */
[-C--:B--2---:R-:W-:Y:S03]  /*18150*/  HMMA.16816.F32 R136, R144, R4.reuse, R52 ;  /* 0x000000049088723c */ /* 0x084fe60000001834 */
        /* <DEDUP_REMOVED lines=14> */
[----:B------:R-:W-:Y:S01]  /*18240*/  FADD.FTZ R4, R159, R0 ;  /* 0x000000009f047221 */ /* 0x000fe20000010000 */
[----:B------:R1:W-:Y:S03]  /*18250*/  STL [R1+0x4], R3 ;  /* 0x0000040301007387 */ /* 0x0003e60000100800 */
        /* <DEDUP_REMOVED lines=9> */
[----:B------:R2:W-:Y:S01]  /*182f0*/  STL [R1+0x8], R5 ;  /* 0x0000080501007387 */ /* 0x0005e20000100800 */
[----:B------:R-:W-:Y:S02]  /*18300*/  IADD3 R0, R202, -0x1, RZ ;  /* 0xffffffffca007810 */ /* 0x000fe40007ffe0ff */
[----:B------:R-:W-:Y:S01]  /*18310*/  FADD.FTZ R2, R84, R2 ;  /* 0x0000000254027221 */ /* 0x000fe20000010000 */
[----:B------:R-:W-:Y:S01]  /*18320*/  MOV R84, R72 ;  /* 0x0000004800547202 */ /* 0x000fe20000000f00 */
[----:B-1----:R-:W-:Y:S01]  /*18330*/  FADD.FTZ R3, R155, R4 ;  /* 0x000000049b037221 */ /* 0x002fe20000010000 */
[----:B------:R-:W-:Y:S04]  /*18340*/  MOV R202, R0 ;  /* 0x0000000000ca7202 */ /* 0x000fe80000000f00 */
[----:B------:R2:W-:Y:S04]  /*18350*/  STL [R1+0xc], R3 ;  /* 0x00000c0301007387 */ /* 0x0005e80000100800 */
[----:B------:R2:W-:Y:S02]  /*18360*/  STL [R1+0x10], R2 ;  /* 0x0000100201007387 */ /* 0x0005e40000100800 */
[----:B--2---:R-:W-:-:S05]  /*18370*/  @P0 BRA `(.L_x_734) ;  /* 0xffffa5a000000947 */ /* 0x004fca000383ffff */
.L_x_706:
[----:B------:R-:W-:Y:S05]  /*18380*/  BRA.DIV ~URZ, `(.L_x_735) ;  /* 0x000082527f007947 */ /* 0x000fea000b800000 */
[----:B------:R-:W2:Y:S04]  /*18390*/  LDL R2, [R1+0x4] ;  /* 0x0000040001027983 */ /* 0x000ea80000100800 */
[----:B--2---:R1:W2:Y:S02]  /*183a0*/  SHFL.BFLY PT, R0, R2, 0x2, 0x1f ;  /* 0x0c401f0002007f89 */ /* 0x0042a400000e0000 */
.L_x_854:
[----:B-1----:R-:W3:Y:S02]  /*183b0*/  LDL.LU R2, [R1+0x4] ;  /* 0x0000040001027983 */ /* 0x002ee40000300800 */
[----:B--23--:R-:W-:Y:S01]  /*183c0*/  FADD.FTZ R5, R0, R2 ;  /* 0x0000000200057221 */ /* 0x00cfe20000010000 */
[----:B------:R-:W-:Y:S05]  /*183d0*/  BRA.DIV ~URZ, `(.L_x_736) ;  /* 0x000082627f007947 */ /* 0x000fea000b800000 */
[----:B------:R-:W2:Y:S04]  /*183e0*/  LDL.LU R10, [R1+0x8] ;  /* 0x00000800010a7983 */ /* 0x000ea80000300800 */
[----:B------:R-:W3:Y:S04]  /*183f0*/  LDL.LU R3, [R1+0xc] ;  /* 0x00000c0001037983 */ /* 0x000ee80000300800 */
[----:B------:R-:W4:Y:S04]  /*18400*/  LDL.LU R8, [R1+0x10] ;  /* 0x0000100001087983 */ /* 0x000f280000300800 */
[----:B--2---:R-:W1:Y:S04]  /*18410*/  SHFL.BFLY PT, R0, R10, 0x2, 0x1f ;  /* 0x0c401f000a007f89 */ /* 0x004e6800000e0000 */
[----:B---3--:R-:W2:Y:S04]  /*18420*/  SHFL.BFLY PT, R2, R3, 0x2, 0x1f ;  /* 0x0c401f0003027f89 */ /* 0x008ea800000e0000 */
[----:B----4-:R-:W3:Y:S01]  /*18430*/  SHFL.BFLY PT, R4, R8, 0x2, 0x1f ;  /* 0x0c401f0008047f89 */ /* 0x010ee200000e0000 */
[----:B-1----:R-:W-:-:S02]  /*18440*/  FADD.FTZ R0, R0, R10 ;  /* 0x0000000a00007221 */ /* 0x002fc40000010000 */
[----:B--2---:R-:W-:-:S03]  /*18450*/  FADD.FTZ R2, R2, R3 ;  /* 0x0000000302027221 */ /* 0x004fc60000010000 */
[----:B------:R-:W1:Y:S01]  /*18460*/  SHFL.BFLY PT, R6, R0, 0x1, 0x1f ;  /* 0x0c201f0000067f89 */ /* 0x000e6200000e0000 */
[----:B---3--:R-:W-:-:S03]  /*18470*/  FADD.FTZ R4, R4, R8 ;  /* 0x0000000804047221 */ /* 0x008fc60000010000 */
[----:B------:R-:W2:Y:S04]  /*18480*/  SHFL.BFLY PT, R3, R5, 0x1, 0x1f ;  /* 0x0c201f0005037f89 */ /* 0x000ea800000e0000 */
[----:B------:R-:W3:Y:S04]  /*18490*/  SHFL.BFLY PT, R7, R2, 0x1, 0x1f ;  /* 0x0c201f0002077f89 */ /* 0x000ee800000e0000 */
[----:B------:R4:W4:Y:S01]  /*184a0*/  SHFL.BFLY PT, R9, R4, 0x1, 0x1f ;  /* 0x0c201f0004097f89 */ /* 0x00092200000e0000 */
[----:B-1----:R-:W-:Y:S02]  /*184b0*/  FADD.FTZ R6, R0, R6 ;  /* 0x0000000600067221 */ /* 0x002fe40000010000 */
[----:B--2---:R-:W-:-:S02]  /*184c0*/  FADD.FTZ R5, R5, R3 ;  /* 0x0000000305057221 */ /* 0x004fc40000010000 */
[----:B---3--:R-:W-:-:S03]  /*184d0*/  FADD.FTZ R7, R2, R7 ;  /* 0x0000000702077221 */ /* 0x008fc60000010000 */
.L_x_855:
[----:B------:R-:W-:Y:S01]  /*184e0*/  FSETP.NE.FTZ.AND P3, PT, R5, RZ, PT ;  /* 0x000000ff0500720b */ /* 0x000fe20003f75000 */
[----:B------:R-:W-:Y:S01]  /*184f0*/  CS2R R2, SRZ ;  /* 0x0000000000027805 */ /* 0x000fe2000001ff00 */
[----:B------:R-:W-:Y:S01]  /*18500*/  MOV R0, RZ ;  /* 0x000000ff00007202 */ /* 0x000fe20000000f00 */
[----:B----4-:R-:W-:Y:S01]  /*18510*/  FADD.FTZ R4, R9, R4 ;  /* 0x0000000409047221 */ /* 0x010fe20000010000 */
[----:B------:R-:W-:Y:S02]  /*18520*/  FSETP.NE.FTZ.AND P1, PT, R7, RZ, PT ;  /* 0x000000ff0700720b */ /* 0x000fe40003f35000 */
[----:B------:R-:W-:Y:S02]  /*18530*/  FSETP.NE.FTZ.AND P2, PT, R6, RZ, PT ;  /* 0x000000ff0600720b */ /* 0x000fe40003f55000 */
[----:B------:R-:W-:Y:S02]  /*18540*/  FSETP.NE.FTZ.AND P0, PT, R4, RZ, PT ;  /* 0x000000ff0400720b */ /* 0x000fe40003f15000 */
[----:B------:R-:W-:-:S02]  /*18550*/  MOV R25, 0xff800000 ;  /* 0xff80000000197802 */ /* 0x000fc40000000f00 */
[----:B------:R-:W-:Y:S01]  /*18560*/  MOV R23, 0xff800000 ;  /* 0xff80000000177802 */ /* 0x000fe20000000f00 */
[----:B------:R-:W1:Y:S01]  /*18570*/  @P3 MUFU.RCP R0, R5 ;  /* 0x0000000500003308 */ /* 0x000e620000001000 */
[----:B------:R-:W-:Y:S02]  /*18580*/  MOV R24, 0xff800000 ;  /* 0xff80000000187802 */ /* 0x000fe40000000f00 */
[----:B------:R-:W-:Y:S02]  /*18590*/  MOV R22, 0xff800000 ;  /* 0xff80000000167802 */ /* 0x000fe40000000f00 */
        /* <DEDUP_REMOVED lines=90> */
.L_x_601:
[----:B---3--:R3:W5:Y:S04]  /*18b40*/  LDL R6, [R1+0x50] ;  /* 0x0000500001067983 */ /* 0x0087680000100800 */
[----:B------:R-:W4:Y:S01]  /*18b50*/  S2R R2, SR_TID.X ;  /* 0x0000000000027919 */ /* 0x000f220000002100 */
[----:B------:R-:W-:Y:S01]  /*18b60*/  BSSY B0, `(.L_x_737) ;  /* 0x0000011000007945 */ /* 0x000fe20003800000 */
[----:B----4-:R-:W-:-:S13]  /*18b70*/  LOP3.LUT P0, RZ, R2, 0x7f, RZ, 0xc0, !PT ;  /* 0x0000007f02ff7812 */ /* 0x010fda000780c0ff */
[----:B------:R-:W-:Y:S05]  /*18b80*/  @P0 BRA `(.L_x_738) ;  /* 0x000000e000000947 */ /* 0x000fea0003800000 */
[----:B---3--:R-:W3:Y:S01]  /*18b90*/  S2R R4, SR_LANEID ;  /* 0x0000000000047919 */ /* 0x008ee20000000000 */
[----:B------:R-:W-:Y:S01]  /*18ba0*/  VOTEU.ANY UR4, UPT, PT ;  /* 0x0000000000047886 */ /* 0x000fe200038e0100 */
[----:B--2---:R-:W-:Y:S01]  /*18bb0*/  IMAD.MOV.U32 R5, RZ, RZ, c[0x0][0x564] ;  /* 0x00015900ff057624 */ /* 0x004fe200078e00ff */
[----:B------:R-:W3:Y:S08]  /*18bc0*/  FLO.U32 R3, UR4 ;  /* 0x0000000400037d00 */ /* 0x000ef000080e0000 */
[----:B------:R-:W2:Y:S01]  /*18bd0*/  POPC R2, UR4 ;  /* 0x0000000400027d09 */ /* 0x000ea20008000000 */
[----:B---3--:R-:W-:Y:S01]  /*18be0*/  ISETP.EQ.U32.AND P0, PT, R3, R4, PT ;  /* 0x000000040300720c */ /* 0x008fe20003f02070 */
[----:B------:R-:W-:-:S12]  /*18bf0*/  IMAD.MOV.U32 R4, RZ, RZ, c[0x0][0x560] ;  /* 0x00015800ff047624 */ /* 0x000fd800078e00ff */
[----:B--2---:R2:W3:Y:S04]  /*18c00*/  @P0 ATOMG.E.ADD.STRONG.GPU PT, R2, [R4.64], R2 ;  /* 0x00000002040209a8 */ /* 0x0044e800081ee1c6 */
[----:B--2---:R-:W2:Y:S04]  /*18c10*/  S2R R4, SR_LTMASK ;  /* 0x0000000000047919 */ /* 0x004ea80000003900 */
[----:B---3--:R2:W3:Y:S02]  /*18c20*/  SHFL.IDX PT, R3, R2, R3, 0x1f ;  /* 0x00001f0302037589 */ /* 0x0084e400000e0000 */
[----:B--2---:R-:W-:-:S06]  /*18c30*/  LOP3.LUT R2, R4, UR4, RZ, 0xc0, !PT ;  /* 0x0000000404027c12 */ /* 0x004fcc000f8ec0ff */
[----:B------:R-:W3:Y:S02]  /*18c40*/  POPC R2, R2 ;  /* 0x0000000200027309 */ /* 0x000ee40000000000 */
[----:B---3-5:R-:W-:-:S05]  /*18c50*/  IADD3 R6, R3, c[0x0][0xc], R2 ;  /* 0x0000030003067a10 */ /* 0x028fca0007ffe002 */
[----:B------:R2:W-:Y:S02]  /*18c60*/  STL [R1+0x50], R6 ;  /* 0x0000500601007387 */ /* 0x0005e40000100800 */
.L_x_738:
[----:B---3--:R-:W-:Y:S05]  /*18c70*/  BSYNC B0 ;  /* 0x0000000000007941 */ /* 0x008fea0003800000 */
.L_x_737:
[----:B------:R-:W-:Y:S01]  /*18c80*/  PRMT R0, R0, 0x9910, RZ ;  /* 0x0000991000007816 */ /* 0x000fe200000000ff */
[----:B------:R-:W-:Y:S01]  /*18c90*/  BSSY B1, `(.L_x_739) ;  /* 0x00002fb000017945 */ /* 0x000fe20003800000 */
[----:B-----5:R-:W-:Y:S02]  /*18ca0*/  IMAD.MOV.U32 R53, RZ, RZ, R6 ;  /* 0x000000ffff357224 */ /* 0x020fe400078e0006 */
[----:B------:R-:W-:-:S13]  /*18cb0*/  ISETP.NE.AND P0, PT, R0, RZ, PT ;  /* 0x000000ff0000720c */ /* 0x000fda0003f05270 */
[----:B------:R-:W-:Y:S05]  /*18cc0*/  @!P0 BRA `(.L_x_740) ;  /* 0x0000232000008947 */ /* 0x000fea0003800000 */
[----:B------:R-:W3:Y:S04]  /*18cd0*/  LDL R7, [R1+0x80] ;  /* 0x0000800001077983 */ /* 0x000ee80000100800 */
[----:B--2---:R-:W2:Y:S04]  /*18ce0*/  LDL R6, [R1+0x90] ;  /* 0x0000900001067983 */ /* 0x004ea80000100800 */
        /* <DEDUP_REMOVED lines=11> */
[----:B---3--:R3:W-:Y:S04]  /*18da0*/  STS [R7], R0 ;  /* 0x0000000007007388 */ /* 0x0087e80000000800 */
[----:B------:R1:W-:Y:S04]  /*18db0*/  STS [R7+0x400], R3 ;  /* 0x0004000307007388 */ /* 0x0003e80000000800 */
[----:B--2---:R2:W-:Y:S01]  /*18dc0*/  STS [R6], R2 ;  /* 0x0000000206007388 */ /* 0x0045e20000000800 */
[----:B---3--:R-:W-:-:S02]  /*18dd0*/  F2FP.PACK_AB R0, R89, R88 ;  /* 0x000000585900723e */ /* 0x008fc400000000ff */
[----:B-1----:R-:W-:-:S03]  /*18de0*/  F2FP.PACK_AB R3, R49, R48 ;  /* 0x000000303103723e */ /* 0x002fc600000000ff */
[----:B------:R1:W-:Y:S01]  /*18df0*/  STS [R6+0x400], R0 ;  /* 0x0004000006007388 */ /* 0x0003e20000000800 */
[----:B--2---:R-:W-:-:S03]  /*18e00*/  F2FP.PACK_AB R2, R31, R30 ;  /* 0x0000001e1f02723e */ /* 0x004fc600000000ff */
[----:B------:R2:W-:Y:S04]  /*18e10*/  STS [R7+0x2000], R3 ;  /* 0x0020000307007388 */ /* 0x0005e80000000800 */
[----:B------:R3:W-:Y:S01]  /*18e20*/  STS [R7+0x2400], R2 ;  /* 0x0024000207007388 */ /* 0x0007e20000000800 */
[----:B-1----:R-:W-:Y:S02]  /*18e30*/  F2FP.PACK_AB R0, R35, R34 ;  /* 0x000000222300723e */ /* 0x002fe400000000ff */
[----:B--2---:R-:W-:-:S03]  /*18e40*/  F2FP.PACK_AB R3, R79, R78 ;  /* 0x0000004e4f03723e */ /* 0x004fc600000000ff */
[----:B------:R1:W-:Y:S04]  /*18e50*/  STS [R6+0x2000], R0 ;  /* 0x0020000006007388 */ /* 0x0003e80000000800 */
[----:B---3--:R-:W2:Y:S01]  /*18e60*/  LDL R7, [R1+0x8c] ;  /* 0x00008c0001077983 */ /* 0x008ea20000100800 */
[----:B------:R-:W-:-:S03]  /*18e70*/  F2FP.PACK_AB R2, R91, R90 ;  /* 0x0000005a5b02723e */ /* 0x000fc600000000ff */
[----:B------:R3:W-:Y:S04]  /*18e80*/  STS [R6+0x2400], R4 ;  /* 0x0024000406007388 */ /* 0x0007e80000000800 */
[----:B----4-:R4:W-:Y:S04]  /*18e90*/  STS [R9], R3 ;  /* 0x0000000309007388 */ /* 0x0109e80000000800 */
[----:B------:R4:W-:Y:S01]  /*18ea0*/  STS [R9+0x400], R2 ;  /* 0x0004000209007388 */ /* 0x0009e20000000800 */
[----:B-1----:R-:W-:-:S05]  /*18eb0*/  F2FP.PACK_AB R0, R81, R80 ;  /* 0x000000505100723e */ /* 0x002fca00000000ff */
[----:B------:R1:W-:Y:S01]  /*18ec0*/  STS [R5], R0 ;  /* 0x0000000005007388 */ /* 0x0003e20000000800 */
[----:B---3--:R-:W-:-:S03]  /*18ed0*/  F2FP.PACK_AB R4, R39, R38 ;  /* 0x000000262704723e */ /* 0x008fc600000000ff */
[----:B------:R-:W3:Y:S01]  /*18ee0*/  LDL R6, [R1+0x88] ;  /* 0x0000880001067983 */ /* 0x000ee20000100800 */
[----:B----4-:R-:W-:Y:S02]  /*18ef0*/  F2FP.PACK_AB R3, R101, R100 ;  /* 0x000000646503723e */ /* 0x010fe400000000ff */
[----:B------:R-:W-:-:S03]  /*18f00*/  F2FP.PACK_AB R2, R43, R42 ;  /* 0x0000002a2b02723e */ /* 0x000fc600000000ff */
[----:B------:R4:W-:Y:S04]  /*18f10*/  STS [R5+0x400], R3 ;  /* 0x0004000305007388 */ /* 0x0009e80000000800 */
[----:B------:R-:W-:Y:S01]  /*18f20*/  STS [R9+0x2000], R4 ;  /* 0x0020000409007388 */ /* 0x000fe20000000800 */
[----:B-1----:R-:W-:-:S05]  /*18f30*/  F2FP.PACK_AB R0, R41, R40 ;  /* 0x000000282900723e */ /* 0x002fca00000000ff */
[----:B------:R1:W-:Y:S01]  /*18f40*/  STS [R9+0x2400], R0 ;  /* 0x0024000009007388 */ /* 0x0003e20000000800 */
[----:B----4-:R-:W-:-:S03]  /*18f50*/  F2FP.PACK_AB R3, R61, R60 ;  /* 0x0000003c3d03723e */ /* 0x010fc600000000ff */
[----:B-1----:R-:W4:Y:S01]  /*18f60*/  LDL R9, [R1+0xc0] ;  /* 0x0000c00001097983 */ /* 0x002f220000100800 */
[----:B------:R-:W-:-:S03]  /*18f70*/  F2FP.PACK_AB R0, R67, R66 ;  /* 0x000000424300723e */ /* 0x000fc600000000ff */
[----:B------:R1:W-:Y:S04]  /*18f80*/  STS [R5+0x2000], R2 ;  /* 0x0020000205007388 */ /* 0x0003e80000000800 */
[----:B------:R1:W-:Y:S04]  /*18f90*/  STS [R5+0x2400], R3 ;  /* 0x0024000305007388 */ /* 0x0003e80000000800 */
[----:B------:R1:W-:Y:S01]  /*18fa0*/  STS [R8], R0 ;  /* 0x0000000008007388 */ /* 0x0003e20000000800 */
[----:B------:R-:W-:Y:S02]  /*18fb0*/  F2FP.PACK_AB R4, R55, R54 ;  /* 0x000000363704723e */ /* 0x000fe400000000ff */
[----:B-1----:R-:W-:-:S02]  /*18fc0*/  F2FP.PACK_AB R2, R107, R106 ;  /* 0x0000006a6b02723e */ /* 0x002fc400000000ff */
[----:B------:R-:W-:-:S03]  /*18fd0*/  F2FP.PACK_AB R3, R105, R104 ;  /* 0x000000686903723e */ /* 0x000fc600000000ff */
[----:B------:R1:W-:Y:S01]  /*18fe0*/  STS [R8+0x400], R2 ;  /* 0x0004000208007388 */ /* 0x0003e20000000800 */
[----:B------:R-:W-:Y:S02]  /*18ff0*/  F2FP.PACK_AB R0, R103, R102 ;  /* 0x000000666700723e */ /* 0x000fe400000000ff */
[----:B------:R-:W-:Y:S02]  /*19000*/  F2FP.PACK_AB R5, R51, R50 ;  /* 0x000000323305723e */ /* 0x000fe400000000ff */
[----:B-1----:R-:W-:Y:S02]  /*19010*/  F2FP.PACK_AB R2, R59, R58 ;  /* 0x0000003a3b02723e */ /* 0x002fe400000000ff */
[----:B------:R-:W-:Y:S02]  /*19020*/  ISETP.NE.U32.AND P0, PT, RZ, c[0x0][0x508], PT ;  /* 0x00014200ff007a0c */ /* 0x000fe40003f05070 */
[----:B------:R-:W-:Y:S02]  /*19030*/  ISETP.NE.U32.AND P2, PT, RZ, c[0x0][0x500], PT ;  /* 0x00014000ff007a0c */ /* 0x000fe40003f45070 */
[----:B------:R-:W-:-:S02]  /*19040*/  ISETP.NE.AND.EX P1, PT, RZ, c[0x0][0x50c], PT, P0 ;  /* 0x00014300ff007a0c */ /* 0x000fc40003f25300 */
[----:B------:R-:W-:Y:S01]  /*19050*/  ISETP.NE.AND.EX P2, PT, RZ, c[0x0][0x504], PT, P2 ;  /* 0x00014100ff007a0c */ /* 0x000fe20003f45320 */
[----:B------:R-:W-:Y:S01]  /*19060*/  IMAD.MOV.U32 R11, RZ, RZ, c[0x0][0x388] ;  /* 0x0000e200ff0b7624 */ /* 0x000fe200078e00ff */
[----:B--2---:R1:W-:Y:S04]  /*19070*/  STS [R7], R3 ;  /* 0x0000000307007388 */ /* 0x0043e80000000800 */
[----:B------:R2:W-:Y:S04]  /*19080*/  STS [R7+0x400], R0 ;  /* 0x0004000007007388 */ /* 0x0005e80000000800 */
[----:B------:R3:W-:Y:S04]  /*19090*/  STS [R8+0x2000], R2 ;  /* 0x0020000208007388 */ /* 0x0007e80000000800 */
[----:B------:R3:W-:Y:S04]  /*190a0*/  STS [R8+0x2400], R4 ;  /* 0x0024000408007388 */ /* 0x0007e80000000800 */
[----:B------:R-:W-:Y:S01]  /*190b0*/  STS [R7+0x2000], R5 ;  /* 0x0020000507007388 */ /* 0x000fe20000000800 */
[----:B-1----:R-:W-:-:S02]  /*190c0*/  F2FP.PACK_AB R3, R47, R46 ;  /* 0x0000002e2f03723e */ /* 0x002fc400000000ff */
[----:B--2---:R-:W-:Y:S02]  /*190d0*/  F2FP.PACK_AB R0, R85, R84 ;  /* 0x000000545500723e */ /* 0x004fe400000000ff */
[----:B---3--:R-:W-:Y:S01]  /*190e0*/  F2FP.PACK_AB R2, R83, R82 ;  /* 0x000000525302723e */ /* 0x008fe200000000ff */
[----:B------:R-:W-:Y:S04]  /*190f0*/  STS [R7+0x2400], R3 ;  /* 0x0024000307007388 */ /* 0x000fe80000000800 */
[----:B------:R1:W-:Y:S04]  /*19100*/  STS [R6], R2 ;  /* 0x0000000206007388 */ /* 0x0003e80000000800 */
[----:B------:R2:W-:Y:S01]  /*19110*/  STS [R6+0x400], R0 ;  /* 0x0004000006007388 */ /* 0x0005e20000000800 */
[----:B------:R-:W-:-:S03]  /*19120*/  F2FP.PACK_AB R4, R45, R44 ;  /* 0x0000002c2d04723e */ /* 0x000fc600000000ff */
[----:B------:R-:W3:Y:S01]  /*19130*/  LDL.LU R8, [R1+0x54] ;  /* 0x0000540001087983 */ /* 0x000ee20000300800 */
[----:B-1----:R-:W-:Y:S02]  /*19140*/  F2FP.PACK_AB R2, R63, R62 ;  /* 0x0000003e3f02723e */ /* 0x002fe400000000ff */
[----:B--2---:R-:W-:-:S03]  /*19150*/  F2FP.PACK_AB R0, R65, R64 ;  /* 0x000000404100723e */ /* 0x004fc600000000ff */
[----:B------:R1:W-:Y:S01]  /*19160*/  STS [R12], R2 ;  /* 0x000000020c007388 */ /* 0x0003e20000000800 */
[----:B------:R-:W-:-:S03]  /*19170*/  F2FP.PACK_AB R3, R33, R32 ;  /* 0x000000202103723e */ /* 0x000fc600000000ff */
[----:B----4-:R2:W-:Y:S04]  /*19180*/  STS [R9+0x400], R0 ;  /* 0x0004000009007388 */ /* 0x0105e80000000800 */
[----:B------:R4:W-:Y:S04]  /*19190*/  STS [R6+0x2000], R4 ;  /* 0x0020000406007388 */ /* 0x0009e80000000800 */
[----:B------:R4:W-:Y:S01]  /*191a0*/  STS [R6+0x2400], R3 ;  /* 0x0024000306007388 */ /* 0x0009e20000000800 */
[----:B-1----:R-:W-:-:S05]  /*191b0*/  F2FP.PACK_AB R2, R29, R28 ;  /* 0x0000001c1d02723e */ /* 0x002fca00000000ff */
[----:B------:R-:W-:Y:S01]  /*191c0*/  STS [R12+0x2000], R2 ;  /* 0x002000020c007388 */ /* 0x000fe20000000800 */
[----:B--2---:R-:W-:-:S05]  /*191d0*/  F2FP.PACK_AB R0, R27, R26 ;  /* 0x0000001a1b00723e */ /* 0x004fca00000000ff */
[----:B------:R1:W-:Y:S01]  /*191e0*/  STS [R9+0x2400], R0 ;  /* 0x0024000009007388 */ /* 0x0003e20000000800 */
[----:B----4-:R-:W-:Y:S02]  /*191f0*/  IMAD.MOV.U32 R4, RZ, RZ, 0x4 ;  /* 0x00000004ff047424 */ /* 0x010fe400078e00ff */
[----:B------:R-:W-:Y:S02]  /*19200*/  IMAD.MOV.U32 R3, RZ, RZ, RZ ;  /* 0x000000ffff037224 */ /* 0x000fe400078e00ff */
[CC--:B------:R-:W-:Y:S01]  /*19210*/  @P1 IMAD.WIDE R6, R10.reuse, R4.reuse, c[0x0][0x508] ;  /* 0x000142000a061625 */ /* 0x0c0fe200078e0204 */
[----:B------:R-:W-:Y:S03]  /*19220*/  BAR.SYNC.DEFER_BLOCKING 0x1, 0x80 ;  /* 0x0042000000007b1d */ /* 0x000fe60000010000 */
[----:B------:R-:W-:-:S03]  /*19230*/  IMAD.WIDE R4, R10, R4, c[0x0][0x500] ;  /* 0x000140000a047625 */ /* 0x000fc600078e0204 */
[----:B------:R2:W5:Y:S04]  /*19240*/  @P1 LDG.E R11, [R6.64] ;  /* 0x00000006060b1981 */ /* 0x000568000c1e1900 */
[----:B------:R2:W5:Y:S01]  /*19250*/  @P2 LDG.E R3, [R4.64] ;  /* 0x0000000604032981 */ /* 0x000562000c1e1900 */
[----:B---3--:R-:W-:-:S04]  /*19260*/  ISETP.NE.AND P0, PT, R8, RZ, PT ;  /* 0x000000ff0800720c */ /* 0x008fc80003f05270 */
[----:B-1----:R-:W-:Y:S01]  /*19270*/  SEL R0, R8, c[0x0][0x3d4], P0 ;  /* 0x0000f50008007a07 */ /* 0x002fe20000000000 */
[----:B------:R-:W-:Y:S05]  /*19280*/  @P1 BRA `(.L_x_741) ;  /* 0x0000004000001947 */ /* 0x000fea0003800000 */
[----:B--2---:R-:W-:Y:S05]  /*19290*/  @!P2 BRA `(.L_x_741) ;  /* 0x000000300000a947 */ /* 0x004fea0003800000 */
[----:B-----5:R1:W2:Y:S04]  /*192a0*/  LDG.E R11, [R4.64] ;  /* 0x00000006040b7981 */ /* 0x0202a8000c1e1900 */
[----:B-1----:R-:W2:Y:S02]  /*192b0*/  LDG.E R4, [R4.64+0x4] ;  /* 0x0000040604047981 */ /* 0x002ea4000c1e1900 */
[----:B--2---:R-:W-:Y:S02]  /*192c0*/  IADD3 R11, -R11, R4, RZ ;  /* 0x000000040b0b7210 */ /* 0x004fe40007ffe1ff */
.L_x_741:
[----:B--2---:R-:W2:Y:S04]  /*192d0*/  LDL R5, [R1+0x4c] ;  /* 0x00004c0001057983 */ /* 0x004ea80000100800 */
[----:B------:R-:W3:Y:S04]  /*192e0*/  LDL.LU R4, [R1+0x58] ;  /* 0x0000580001047983 */ /* 0x000ee80000300800 */
[----:B------:R-:W2:Y:S04]  /*192f0*/  LDL R56, [R1+0x48] ;  /* 0x0000480001387983 */ /* 0x000ea80000100800 */
[----:B------:R-:W4:Y:S04]  /*19300*/  LDL R16, [R1+0x7c] ;  /* 0x00007c0001107983 */ /* 0x000f280000100800 */
[----:B------:R-:W4:Y:S01]  /*19310*/  LDL R52, [R1+0xc8] ;  /* 0x0000c80001347983 */ /* 0x000f220000100800 */
[----:B------:R-:W-:Y:S01]  /*19320*/  IMAD.MOV.U32 R12, RZ, RZ, 0x368 ;  /* 0x00000368ff0c7424 */ /* 0x000fe200078e00ff */
[----:B------:R-:W-:-:S04]  /*19330*/  ISETP.GT.AND P2, PT, R0, 0x1, PT ;  /* 0x000000010000780c */ /* 0x000fc80003f44270 */
[----:B------:R-:W-:-:S04]  /*19340*/  SEL R12, R12, 0x328, P2 ;  /* 0x000003280c0c7807 */ /* 0x000fc80001000000 */
[----:B------:R-:W1:Y:S08]  /*19350*/  LDC.64 R8, c[0x0][R12+0x170] ;  /* 0x00005c000c087b82 */ /* 0x000e700000000a00 */
[----:B------:R1:W2:Y:S08]  /*19360*/  LDC.64 R14, c[0x0][R12+0x168] ;  /* 0x00005a000c0e7b82 */ /* 0x0002b00000000a00 */
[----:B------:R1:W2:Y:S08]  /*19370*/  LDC.64 R18, c[0x0][R12+0x178] ;  /* 0x00005e000c127b82 */ /* 0x0002b00000000a00 */
[----:B------:R1:W2:Y:S01]  /*19380*/  LDC.64 R20, c[0x0][R12+0x160] ;  /* 0x000058000c147b82 */ /* 0x0002a20000000a00 */
[----:B------:R-:W-:Y:S01]  /*19390*/  IMAD.MOV.U32 R0, RZ, RZ, c[0x0][0x4e8] ;  /* 0x00013a00ff007624 */ /* 0x000fe200078e00ff */
[----:B------:R-:W-:-:S04]  /*193a0*/  ISETP.NE.U32.AND P0, PT, RZ, c[0x0][0x500], PT ;  /* 0x00014000ff007a0c */ /* 0x000fc80003f05070 */
[----:B------:R-:W-:Y:S02]  /*193b0*/  ISETP.NE.AND P5, PT, R0, 0x1, PT ;  /* 0x000000010000780c */ /* 0x000fe40003fa5270 */
[----:B------:R-:W-:Y:S02]  /*193c0*/  ISETP.NE.AND.EX P0, PT, RZ, c[0x0][0x504], PT, P0 ;  /* 0x00014100ff007a0c */ /* 0x000fe40003f05300 */
[----:B------:R-:W-:Y:S02]  /*193d0*/  SHF.R.S32.HI R0, RZ, 0x1f, R10 ;  /* 0x0000001fff007819 */ /* 0x000fe4000001140a */
[----:B------:R-:W-:Y:S02]  /*193e0*/  SEL R2, R10, RZ, !P0 ;  /* 0x000000ff0a027207 */ /* 0x000fe40004000000 */
[----:B------:R-:W-:Y:S01]  /*193f0*/  SEL R6, R0, RZ, !P0 ;  /* 0x000000ff00067207 */ /* 0x000fe20004000000 */
[----:B------:R-:W1:Y:S02]  /*19400*/  S2R R57, SR_TID.X ;  /* 0x0000000000397919 */ /* 0x000e640000002100 */
[----:B-1----:R-:W-:-:S04]  /*19410*/  IMAD R0, R9, R2, RZ ;  /* 0x0000000209007224 */ /* 0x002fc800078e02ff */
[C---:B------:R-:W-:Y:S02]  /*19420*/  IMAD R12, R8.reuse, R6, R0 ;  /* 0x00000006080c7224 */ /* 0x040fe400078e0200 */
[----:B------:R-:W-:Y:S01]  /*19430*/  IMAD.WIDE.U32 R6, R8, R2, RZ ;  /* 0x0000000208067225 */ /* 0x000fe200078e00ff */
[----:B------:R-:W-:-:S04]  /*19440*/  SHF.R.S32.HI R17, RZ, 0x1f, R57 ;  /* 0x0000001fff117819 */ /* 0x000fc80000011439 */
[----:B------:R-:W-:-:S04]  /*19450*/  LEA.HI R17, R17, R57, RZ, 0x5 ;  /* 0x0000003911117211 */ /* 0x000fc800078f28ff */
[----:B------:R-:W-:-:S05]  /*19460*/  LOP3.LUT R17, R17, 0xffffffe0, RZ, 0xc0, !PT ;  /* 0xffffffe011117812 */ /* 0x000fca00078ec0ff */
[----:B------:R-:W-:Y:S01]  /*19470*/  IMAD.IADD R17, R57, 0x1, -R17 ;  /* 0x0000000139117824 */ /* 0x000fe200078e0a11 */
[----:B------:R-:W-:-:S04]  /*19480*/  LOP3.LUT R200, R200, 0xfffffffd, RZ, 0xc0, !PT ;  /* 0xfffffffdc8c87812 */ /* 0x000fc800078ec0ff */
[----:B------:R-:W-:Y:S02]  /*19490*/  LOP3.LUT R200, R200, 0xfffffffe, RZ, 0xc0, !PT ;  /* 0xfffffffec8c87812 */ /* 0x000fe400078ec0ff */
[----:B---3--:R-:W-:Y:S01]  /*194a0*/  LOP3.LUT R4, R4, 0xffff, RZ, 0xc0, !PT ;  /* 0x0000ffff04047812 */ /* 0x008fe200078ec0ff */
[----:B--2---:R-:W-:-:S04]  /*194b0*/  IMAD.IADD R5, R5, 0x1, R56 ;  /* 0x0000000105057824 */ /* 0x004fc800078e0238 */
[----:B------:R-:W-:-:S04]  /*194c0*/  @P5 IMAD.HI.U32 R10, R5, c[0x0][0x4ec], RZ ;  /* 0x00013b00050a5a27 */ /* 0x000fc800078e00ff */
[----:B------:R-:W-:-:S04]  /*194d0*/  IMAD.WIDE.U32 R8, R14, R4, RZ ;  /* 0x000000040e087225 */ /* 0x000fc800078e00ff */
[----:B------:R-:W-:Y:S01]  /*194e0*/  IMAD.MOV.U32 R0, RZ, RZ, R5 ;  /* 0x000000ffff007224 */ /* 0x000fe200078e0005 */
[----:B------:R-:W-:Y:S01]  /*194f0*/  @P5 SHF.R.U32.HI R0, RZ, c[0x0][0x4f0], R10 ;  /* 0x00013c00ff005a19 */ /* 0x000fe2000001160a */
[----:B------:R-:W-:Y:S01]  /*19500*/  IMAD R13, R15, R4, RZ ;  /* 0x000000040f0d7224 */ /* 0x000fe200078e02ff */
[----:B----4-:R-:W-:Y:S01]  /*19510*/  SEL R10, R16, RZ, P2 ;  /* 0x000000ff100a7207 */ /* 0x010fe20001000000 */
[----:B------:R-:W-:Y:S01]  /*19520*/  IMAD.IADD R14, R7, 0x1, R12 ;  /* 0x00000001070e7824 */ /* 0x000fe200078e020c */
[----:B-----5:R-:W-:Y:S01]  /*19530*/  IADD3 R15, P1, P0, R6, R8, R3 ;  /* 0x00000008060f7210 */ /* 0x020fe2000783e003 */
        /* <DEDUP_REMOVED lines=30> */
[----:B------:R-:W4:Y:S04]  /*19720*/  SHFL.IDX PT, R10, R7, 0x2, 0x1c1f ;  /* 0x005c1f00070a7f89 */ /* 0x000f2800000e0000 */
[----:B------:R1:W1:Y:S01]  /*19730*/  SHFL.IDX PT, R8, R7, 0x3, 0x1c1f ;  /* 0x007c1f0007087f89 */ /* 0x00026200000e0000 */
[----:B---3--:R-:W-:-:S05]  /*19740*/  IMAD.IADD R6, R52, 0x1, R56 ;  /* 0x0000000134067824 */ /* 0x008fca00078e0238 */
[C---:B------:R-:W-:Y:S02]  /*19750*/  IADD3 R18, R6.reuse, 0x8, RZ ;  /* 0x0000000806127810 */ /* 0x040fe40007ffe0ff */
[CC--:B------:R-:W-:Y:S02]  /*19760*/  ISETP.GE.OR P4, PT, R6.reuse, R0.reuse, P0 ;  /* 0x000000000600720c */ /* 0x0c0fe40000786670 */
[----:B------:R-:W-:Y:S02]  /*19770*/  IADD3 R17, R6, 0x40, RZ ;  /* 0x0000004006117810 */ /* 0x000fe40007ffe0ff */
[-C--:B------:R-:W-:Y:S02]  /*19780*/  ISETP.GE.OR P3, PT, R18, R0.reuse, P0 ;  /* 0x000000001200720c */ /* 0x080fe40000766670 */
[----:B------:R-:W-:Y:S02]  /*19790*/  ISETP.GE.OR P1, PT, R17, R0, P0 ;  /* 0x000000001100720c */ /* 0x000fe40000726670 */
[----:B-1----:R-:W-:-:S05]  /*197a0*/  IADD3 R7, R6, 0x48, RZ ;  /* 0x0000004806077810 */ /* 0x002fca0007ffe0ff */
[----:B------:R1:W-:Y:S04]  /*197b0*/  @!P4 ST.E [R14.64], R23 ;  /* 0x000000170e00c985 */ /* 0x0003e8000c101906 */
[----:B--2---:R1:W-:Y:S01]  /*197c0*/  @!P3 ST.E [R12.64], R24 ;  /* 0x000000180c00b985 */ /* 0x0043e2000c101906 */
[-C--:B------:R-:W-:Y:S02]  /*197d0*/  ISETP.GE.AND P3, PT, R17, R0.reuse, PT ;  /* 0x000000001100720c */ /* 0x080fe40003f66270 */
[CC--:B------:R-:W-:Y:S01]  /*197e0*/  ISETP.GE.OR P0, PT, R7.reuse, R0.reuse, P0 ;  /* 0x000000000700720c */ /* 0x0c0fe20000706670 */
[----:B----4-:R1:W-:Y:S01]  /*197f0*/  @!P1 ST.E [R10.64], R25 ;  /* 0x000000190a009985 */ /* 0x0103e2000c101906 */
[-C--:B------:R-:W-:Y:S02]  /*19800*/  ISETP.GE.AND P1, PT, R7, R0.reuse, PT ;  /* 0x000000000700720c */ /* 0x080fe40003f26270 */
[----:B------:R-:W-:-:S07]  /*19810*/  ISETP.GE.AND P6, PT, R18, R0, PT ;  /* 0x000000001200720c */ /* 0x000fce0003fc6270 */
[----:B------:R-:W-:Y:S02]  /*19820*/  @P3 LOP3.LUT R200, R200, 0x1, RZ, 0xfc, !PT ;  /* 0x00000001c8c83812 */ /* 0x000fe400078efcff */
[----:B------:R1:W-:Y:S01]  /*19830*/  @!P0 ST.E [R8.64], R22 ;  /* 0x0000001608008985 */ /* 0x0003e2000c101906 */
[----:B------:R-:W-:Y:S02]  /*19840*/  ISETP.GE.AND P0, PT, R6, R0, PT ;  /* 0x000000000600720c */ /* 0x000fe40003f06270 */
[----:B------:R-:W-:Y:S01]  /*19850*/  @P1 LOP3.LUT R200, R200, 0x2, RZ, 0xfc, !PT ;  /* 0x00000002c8c81812 */ /* 0x000fe200078efcff */
[----:B------:R-:W-:Y:S05]  /*19860*/  @P2 BRA `(.L_x_742) ;  /* 0x000007b000002947 */ /* 0x000fea0003800000 */
[----:B------:R-:W2:Y:S01]  /*19870*/  LDL R52, [R1+0x18] ;  /* 0x0000180001347983 */ /* 0x000ea20000100800 */
[----:B------:R-:W-:Y:S01]  /*19880*/  IMAD R16, R16, c[0x0][0x3a0], RZ ;  /* 0x0000e80010107a24 */ /* 0x000fe200078e02ff */
[----:B-1----:R-:W-:Y:S01]  /*19890*/  SHF.R.S32.HI R9, RZ, 0x1f, R2 ;  /* 0x0000001fff097819 */ /* 0x002fe20000011402 */
[----:B------:R-:W-:Y:S01]  /*198a0*/  IMAD.WIDE.U32 R6, R3, c[0x0][0x3a0], RZ ;  /* 0x0000e80003067a25 */ /* 0x000fe200078e00ff */
[----:B------:R1:W3:Y:S01]  /*198b0*/  LDS.128 R12, [R203+0x80] ;  /* 0x00008000cb0c7984 */ /* 0x0002e20000000c00 */
[----:B------:R-:W-:-:S02]  /*198c0*/  ISETP.GE.AND P2, PT, R201, c[0x0][0x3c8], PT ;  /* 0x0000f200c9007a0c */ /* 0x000fc40003f46270 */
[----:B------:R-:W-:Y:S01]  /*198d0*/  IMAD R3, R3, c[0x0][0x3a4], R16 ;  /* 0x0000e90003037a24 */ /* 0x000fe200078e0210 */
[----:B------:R1:W4:Y:S01]  /*198e0*/  LDS.128 R20, [R203+0x1080] ;  /* 0x00108000cb147984 */ /* 0x0003220000000c00 */
[----:B------:R-:W-:-:S03]  /*198f0*/  IMAD R9, R9, c[0x0][0x3f0], RZ ;  /* 0x0000fc0009097a24 */ /* 0x000fc600078e02ff */
[----:B------:R-:W-:Y:S01]  /*19900*/  IADD3 R7, R7, R3, RZ ;  /* 0x0000000307077210 */ /* 0x000fe20007ffe0ff */
[----:B------:R1:W1:Y:S04]  /*19910*/  LDS.128 R16, [R203+0x880] ;  /* 0x00088000cb107984 */ /* 0x0002680000000c00 */
[C---:B------:R-:W-:Y:S01]  /*19920*/  IMAD.WIDE.U32 R6, R4.reuse, c[0x0][0x3e8], R6 ;  /* 0x0000fa0004067a25 */ /* 0x040fe200078e0006 */
[----:B------:R1:W1:Y:S03]  /*19930*/  LDS.128 R24, [R203+0x1880] ;  /* 0x00188000cb187984 */ /* 0x0002660000000c00 */
[----:B------:R-:W-:Y:S01]  /*19940*/  IMAD R5, R4, c[0x0][0x3ec], R7 ;  /* 0x0000fb0004057a24 */ /* 0x000fe200078e0207 */
[----:B------:R1:W1:Y:S01]  /*19950*/  LDS.128 R28, [R203+0x2080] ;  /* 0x00208000cb1c7984 */ /* 0x0002620000000c00 */
[----:B------:R-:W-:Y:S01]  /*19960*/  MOV R4, R6 ;  /* 0x0000000600047202 */ /* 0x000fe20000000f00 */
[----:B------:R-:W-:-:S02]  /*19970*/  IMAD R7, R2, c[0x0][0x3f4], R9 ;  /* 0x0000fd0002077a24 */ /* 0x000fc400078e0209 */
[----:B------:R1:W1:Y:S02]  /*19980*/  LDS.128 R32, [R203+0x2880] ;  /* 0x00288000cb207984 */ /* 0x0002640000000c00 */
[----:B------:R-:W-:Y:S02]  /*19990*/  IMAD.WIDE.U32 R4, R2, c[0x0][0x3f0], R4 ;  /* 0x0000fc0002047a25 */ /* 0x000fe400078e0004 */
[----:B------:R1:W1:Y:S03]  /*199a0*/  LDS.128 R36, [R203+0x3080] ;  /* 0x00308000cb247984 */ /* 0x0002660000000c00 */
[----:B------:R-:W-:Y:S01]  /*199b0*/  IADD3 R5, R5, R7, RZ ;  /* 0x0000000705057210 */ /* 0x000fe20007ffe0ff */
[----:B------:R1:W1:Y:S01]  /*199c0*/  LDS.128 R40, [R203+0x3880] ;  /* 0x00388000cb287984 */ /* 0x0002620000000c00 */
[----:B--2---:R-:W-:-:S04]  /*199d0*/  IADD3 R8, R52, R56, RZ ;  /* 0x0000003834087210 */ /* 0x004fc80007ffe0ff */
[----:B------:R-:W-:Y:S01]  /*199e0*/  MOV R3, R8 ;  /* 0x0000000800037202 */ /* 0x000fe20000000f00 */
[----:B------:R-:W-:-:S05]  /*199f0*/  @P5 IMAD.HI.U32 R10, R8, c[0x0][0x4ec], RZ ;  /* 0x00013b00080a5a27 */ /* 0x000fca00078e00ff */
[----:B------:R-:W-:-:S04]  /*19a00*/  @P5 SHF.R.U32.HI R3, RZ, c[0x0][0x4f0], R10 ;  /* 0x00013c00ff035a19 */ /* 0x000fc8000001160a */
        /* <DEDUP_REMOVED lines=15> */
[----:B-1-34-:R1:W2:Y:S02]  /*19b00*/  SHFL.IDX PT, R7, R5, RZ, 0x181f ;  /* 0x00181fff05077589 */ /* 0x01a2a400000e0000 */
.L_x_856:
[----:B------:R-:W-:Y:S05]  /*19b10*/  BRA.DIV ~URZ, `(.L_x_744) ;  /* 0x00006de27f007947 */ /* 0x000fea000b800000 */
[----:B------:R3:W4:Y:S02]  /*19b20*/  SHFL.IDX PT, R2, R6, RZ, 0x181f ;  /* 0x00181fff06027589 */ /* 0x00072400000e0000 */
.L_x_857:
[----:B------:R-:W5:Y:S04]  /*19b30*/  LDL.LU R4, [R1+0x48] ;  /* 0x0000480001047983 */ /* 0x000f680000300800 */
[----:B------:R-:W1:Y:S02]  /*19b40*/  S2R R8, SR_TID.X ;  /* 0x0000000000087919 */ /* 0x000e640000002100 */
[----:B-1----:R-:W-:-:S04]  /*19b50*/  SHF.R.S32.HI R3, RZ, 0x1f, R8 ;  /* 0x0000001fff037819 */ /* 0x002fc80000011408 */
[----:B------:R-:W-:-:S04]  /*19b60*/  LEA.HI R3, R3, R8, RZ, 0x3 ;  /* 0x0000000803037211 */ /* 0x000fc800078f18ff */
[----:B------:R-:W-:Y:S02]  /*19b70*/  SHF.R.S32.HI R3, RZ, 0x3, R3 ;  /* 0x00000003ff037819 */ /* 0x000fe40000011403 */
[----:B------:R-:W-:-:S03]  /*19b80*/  SHF.R.S32.HI R8, RZ, 0x1f, R201 ;  /* 0x0000001fff087819 */ /* 0x000fc600000114c9 */
[----:B-----5:R-:W-:-:S05]  /*19b90*/  IMAD.IADD R4, R3, 0x1, R4 ;  /* 0x0000000103047824 */ /* 0x020fca00078e0204 */
[----:B------:R-:W-:-:S13]  /*19ba0*/  ISETP.GE.OR P0, PT, R4, R0, P2 ;  /* 0x000000000400720c */ /* 0x000fda0001706670 */
[----:B----4-:R-:W-:-:S04]  /*19bb0*/  @!P0 LEA R2, P1, R201, R2, 0x1 ;  /* 0x00000002c9028211 */ /* 0x010fc800078208ff */
[----:B--2---:R-:W-:-:S05]  /*19bc0*/  @!P0 LEA.HI.X R3, R201, R7, R8, 0x1, P1 ;  /* 0x00000007c9038211 */ /* 0x004fca00008f0c08 */
[----:B------:R1:W-:Y:S01]  /*19bd0*/  @!P0 ST.E.128 [R2.64], R12 ;  /* 0x0000000c02008985 */ /* 0x0003e2000c101d06 */
[----:B------:R-:W-:Y:S05]  /*19be0*/  BRA.DIV ~URZ, `(.L_x_745) ;  /* 0x00006d827f007947 */ /* 0x000fea000b800000 */
[----:B------:R2:W4:Y:S04]  /*19bf0*/  SHFL.IDX PT, R7, R5, 0x1, 0x181f ;  /* 0x00381f0005077f89 */ /* 0x00052800000e0000 */
[----:B-1----:R2:W1:Y:S02]  /*19c00*/  SHFL.IDX PT, R2, R6, 0x1, 0x181f ;  /* 0x00381f0006027f89 */ /* 0x00246400000e0000 */
.L_x_858:
[----:B------:R-:W-:Y:S02]  /*19c10*/  IADD3 R3, R4, 0x10, RZ ;  /* 0x0000001004037810 */ /* 0x000fe40007ffe0ff */
[----:B------:R-:W-:Y:S02]  /*19c20*/  SHF.R.S32.HI R8, RZ, 0x1f, R201 ;  /* 0x0000001fff087819 */ /* 0x000fe400000114c9 */
[----:B------:R-:W-:-:S13]  /*19c30*/  ISETP.GE.OR P0, PT, R3, R0, P2 ;  /* 0x000000000300720c */ /* 0x000fda0001706670 */
[----:B-1----:R-:W-:-:S04]  /*19c40*/  @!P0 LEA R2, P1, R201, R2, 0x1 ;  /* 0x00000002c9028211 */ /* 0x002fc800078208ff */
[----:B----4-:R-:W-:-:S05]  /*19c50*/  @!P0 LEA.HI.X R3, R201, R7, R8, 0x1, P1 ;  /* 0x00000007c9038211 */ /* 0x010fca00008f0c08 */
[----:B------:R1:W-:Y:S01]  /*19c60*/  @!P0 ST.E.128 [R2.64], R16 ;  /* 0x0000001002008985 */ /* 0x0003e2000c101d06 */
[----:B------:R-:W-:Y:S05]  /*19c70*/  BRA.DIV ~URZ, `(.L_x_746) ;  /* 0x00006dc27f007947 */ /* 0x000fea000b800000 */
[----:B------:R4:W1:Y:S02]  /*19c80*/  SHFL.IDX PT, R7, R5, 0x2, 0x181f ;  /* 0x00581f0005077f89 */ /* 0x00086400000e0000 */
.L_x_859:
[----:B------:R-:W-:Y:S05]  /*19c90*/  BRA.DIV ~URZ, `(.L_x_747) ;  /* 0x00006e127f007947 */ /* 0x000fea000b800000 */
[----:B-1----:R1:W2:Y:S02]  /*19ca0*/  SHFL.IDX PT, R2, R6, 0x2, 0x181f ;  /* 0x00581f0006027f89 */ /* 0x0022a400000e0000 */
.L_x_860:
        /* <DEDUP_REMOVED lines=9> */
.L_x_861:
        /* <DEDUP_REMOVED lines=8> */
.L_x_862:
[----:B------:R-:W-:Y:S05]  /*19dc0*/  BRA.DIV ~URZ, `(.L_x_750) ;  /* 0x00006e927f007947 */ /* 0x000fea000b800000 */
[----:B--2---:R2:W1:Y:S02]  /*19dd0*/  SHFL.IDX PT, R2, R6, 0x4, 0x181f ;  /* 0x00981f0006027f89 */ /* 0x00446400000e0000 */
.L_x_863:
        /* <DEDUP_REMOVED lines=9> */
.L_x_864:
        /* <DEDUP_REMOVED lines=8> */
.L_x_865:
[----:B------:R-:W-:Y:S05]  /*19ef0*/  BRA.DIV ~URZ, `(.L_x_753) ;  /* 0x00006f127f007947 */ /* 0x000fea000b800000 */
[----:B--2---:R2:W3:Y:S02]  /*19f00*/  SHFL.IDX PT, R2, R6, 0x6, 0x181f ;  /* 0x00d81f0006027f89 */ /* 0x0044e400000e0000 */
.L_x_866:
        /* <DEDUP_REMOVED lines=9> */
.L_x_867:
        /* <DEDUP_REMOVED lines=8> */
.L_x_742:
        /* <DEDUP_REMOVED lines=33> */
.L_x_868:
[----:B------:R-:W-:Y:S05]  /*1a230*/  BRA.DIV ~URZ, `(.L_x_757) ;  /* 0x00006d827f007947 */ /* 0x000fea000b800000 */
[----:B------:R3:W4:Y:S02]  /*1a240*/  SHFL.IDX PT, R0, R12, RZ, 0x1c1f ;  /* 0x001c1fff0c007589 */ /* 0x00072400000e0000 */
.L_x_869:
[----:B------:R-:W-:Y:S01]  /*1a250*/  BSSY B0, `(.L_x_758) ;  /* 0x0000032000007945 */ /* 0x000fe20003800000 */
[----:B------:R-:W-:Y:S05]  /*1a260*/  @P0 BRA `(.L_x_759) ;  /* 0x0000030000000947 */ /* 0x000fea0003800000 */
[----:B------:R-:W5:Y:S04]  /*1a270*/  LDL R6, [R1] ;  /* 0x0000000001067983 */ /* 0x000f680000100800 */
[----:B---3--:R-:W3:Y:S04]  /*1a280*/  LDL R21, [R1+0x78] ;  /* 0x0000780001157983 */ /* 0x008ee80000100800 */
[----:B----4-:R-:W4:Y:S04]  /*1a290*/  LDL R7, [R1+0xb8] ;  /* 0x0000b80001077983 */ /* 0x010f280000100800 */
[----:B--2---:R-:W2:Y:S04]  /*1a2a0*/  LDL R19, [R1+0x74] ;  /* 0x0000740001137983 */ /* 0x004ea80000100800 */
        /* <DEDUP_REMOVED lines=13> */
[----:B---3--:R-:W-:-:S11]  /*1a380*/  ISETP.GE.AND P2, PT, R21, c[0x0][0x3c8], PT ;  /* 0x0000f20015007a0c */ /* 0x008fd60003f46270 */
[C---:B------:R-:W-:Y:S02]  /*1a390*/  @!P1 LEA R2, P0, R6.reuse, R0, 0x2 ;  /* 0x0000000006029211 */ /* 0x040fe400078010ff */
[----:B--2---:R-:W-:Y:S02]  /*1a3a0*/  ISETP.GE.AND P3, PT, R19, c[0x0][0x3c8], PT ;  /* 0x0000f20013007a0c */ /* 0x004fe40003f66270 */
[----:B----4-:R-:W-:Y:S02]  /*1a3b0*/  @!P1 LEA.HI.X R3, R6, R4, R7, 0x2, P0 ;  /* 0x0000000406039211 */ /* 0x010fe400000f1407 */
[----:B------:R-:W-:-:S03]  /*1a3c0*/  @!P2 LEA R6, P0, R21, R0, 0x2 ;  /* 0x000000001506a211 */ /* 0x000fc600078010ff */
[----:B------:R2:W-:Y:S01]  /*1a3d0*/  @!P1 ST.E.64 [R2.64], R74 ;  /* 0x0000004a02009985 */ /* 0x0005e2000c101b06 */
[----:B------:R-:W-:Y:S02]  /*1a3e0*/  ISETP.GE.AND P1, PT, R17, c[0x0][0x3c8], PT ;  /* 0x0000f20011007a0c */ /* 0x000fe40003f26270 */
[----:B------:R-:W-:-:S05]  /*1a3f0*/  @!P2 LEA.HI.X R7, R21, R4, R22, 0x2, P0 ;  /* 0x000000041507a211 */ /* 0x000fca00000f1416 */
[----:B------:R3:W-:Y:S01]  /*1a400*/  @!P2 ST.E.64 [R6.64], R76 ;  /* 0x0000004c0600a985 */ /* 0x0007e2000c101b06 */
[----:B------:R-:W-:Y:S02]  /*1a410*/  ISETP.GE.AND P2, PT, R8, c[0x0][0x3c8], PT ;  /* 0x0000f20008007a0c */ /* 0x000fe40003f46270 */
[----:B------:R-:W-:Y:S02]  /*1a420*/  ISETP.GE.AND P4, PT, R15, c[0x0][0x3c8], PT ;  /* 0x0000f2000f007a0c */ /* 0x000fe40003f86270 */
[----:B--2---:R-:W-:-:S04]  /*1a430*/  @!P3 LEA R2, P0, R19, R0, 0x2 ;  /* 0x000000001302b211 */ /* 0x004fc800078010ff */
[----:B------:R-:W-:Y:S02]  /*1a440*/  @!P3 LEA.HI.X R3, R19, R4, R20, 0x2, P0 ;  /* 0x000000041303b211 */ /* 0x000fe400000f1414 */
[----:B---3--:R-:W-:-:S03]  /*1a450*/  @!P1 LEA R6, P0, R17, R0, 0x2 ;  /* 0x0000000011069211 */ /* 0x008fc600078010ff */
[----:B------:R2:W-:Y:S01]  /*1a460*/  @!P3 ST.E.64 [R2.64], R78 ;  /* 0x0000004e0200b985 */ /* 0x0005e2000c101b06 */
[----:B------:R-:W-:Y:S02]  /*1a470*/  ISETP.GE.AND P3, PT, R13, c[0x0][0x3c8], PT ;  /* 0x0000f2000d007a0c */ /* 0x000fe40003f66270 */
[----:B------:R-:W-:-:S05]  /*1a480*/  @!P1 LEA.HI.X R7, R17, R4, R18, 0x2, P0 ;  /* 0x0000000411079211 */ /* 0x000fca00000f1412 */
[----:B------:R3:W-:Y:S01]  /*1a490*/  @!P1 ST.E.64 [R6.64], R80 ;  /* 0x0000005006009985 */ /* 0x0007e2000c101b06 */
[----:B------:R-:W-:Y:S02]  /*1a4a0*/  ISETP.GE.AND P1, PT, R10, c[0x0][0x3c8], PT ;  /* 0x0000f2000a007a0c */ /* 0x000fe40003f26270 */
[----:B--2---:R-:W-:-:S04]  /*1a4b0*/  @!P2 LEA R2, P0, R8, R0, 0x2 ;  /* 0x000000000802a211 */ /* 0x004fc800078010ff */
[----:B------:R-:W-:Y:S02]  /*1a4c0*/  @!P2 LEA.HI.X R3, R8, R4, R9, 0x2, P0 ;  /* 0x000000040803a211 */ /* 0x000fe400000f1409 */
[----:B------:R-:W-:-:S04]  /*1a4d0*/  @!P4 LEA R8, P0, R15, R0, 0x2 ;  /* 0x000000000f08c211 */ /* 0x000fc800078010ff */
[----:B------:R-:W-:Y:S02]  /*1a4e0*/  @!P4 LEA.HI.X R9, R15, R4, R16, 0x2, P0 ;  /* 0x000000040f09c211 */ /* 0x000fe400000f1410 */
[C---:B---3--:R-:W-:Y:S01]  /*1a4f0*/  @!P3 LEA R6, P0, R13.reuse, R0, 0x2 ;  /* 0x000000000d06b211 */ /* 0x048fe200078010ff */
[----:B------:R2:W-:Y:S03]  /*1a500*/  @!P2 ST.E.64 [R2.64], R66 ;  /* 0x000000420200a985 */ /* 0x0005e6000c101b06 */
[----:B------:R-:W-:Y:S01]  /*1a510*/  @!P3 LEA.HI.X R7, R13, R4, R14, 0x2, P0 ;  /* 0x000000040d07b211 */ /* 0x000fe200000f140e */
[----:B------:R3:W-:Y:S04]  /*1a520*/  @!P4 ST.E.64 [R8.64], R104 ;  /* 0x000000680800c985 */ /* 0x0007e8000c101b06 */
[----:B------:R3:W-:Y:S01]  /*1a530*/  @!P3 ST.E.64 [R6.64], R82 ;  /* 0x000000520600b985 */ /* 0x0007e2000c101b06 */
[----:B--2---:R-:W-:-:S04]  /*1a540*/  @!P1 LEA R2, P0, R10, R0, 0x2 ;  /* 0x000000000a029211 */ /* 0x004fc800078010ff */
[----:B------:R-:W-:-:S05]  /*1a550*/  @!P1 LEA.HI.X R3, R10, R4, R11, 0x2, P0 ;  /* 0x000000040a039211 */ /* 0x000fca00000f140b */
[----:B------:R3:W-:Y:S04]  /*1a560*/  @!P1 ST.E.64 [R2.64], R62 ;  /* 0x0000003e02009985 */ /* 0x0007e8000c101b06 */
.L_x_759:
[----:B------:R-:W-:Y:S05]  /*1a570*/  BSYNC B0 ;  /* 0x0000000000007941 */ /* 0x000fea0003800000 */
.L_x_758:
[----:B------:R-:W-:Y:S05]  /*1a580*/  BRA.DIV ~URZ, `(.L_x_760) ;  /* 0x00006aa27f007947 */ /* 0x000fea000b800000 */
[----:B--2---:R2:W1:Y:S04]  /*1a590*/  SHFL.IDX PT, R4, R5, 0x1, 0x1c1f ;  /* 0x003c1f0005047f89 */ /* 0x00446800000e0000 */
[----:B----4-:R2:W4:Y:S02]  /*1a5a0*/  SHFL.IDX PT, R0, R12, 0x1, 0x1c1f ;  /* 0x003c1f000c007f89 */ /* 0x01052400000e0000 */
.L_x_870:
[----:B------:R-:W-:Y:S01]  /*1a5b0*/  BSSY B0, `(.L_x_761) ;  /* 0x0000032000007945 */ /* 0x000fe20003800000 */
[----:B------:R-:W-:Y:S05]  /*1a5c0*/  @P6 BRA `(.L_x_762) ;  /* 0x0000030000006947 */ /* 0x000fea0003800000 */
[----:B---3--:R-:W3:Y:S04]  /*1a5d0*/  LDL R8, [R1] ;  /* 0x0000000001087983 */ /* 0x008ee80000100800 */
        /* <DEDUP_REMOVED lines=18> */
[----:B------:R-:W-:Y:S02]  /*1a700*/  @!P1 LEA R2, P3, R8, R0, 0x2 ;  /* 0x0000000008029211 */ /* 0x000fe400078610ff */
[----:B----4-:R-:W-:Y:S02]  /*1a710*/  ISETP.GE.AND P4, PT, R10, c[0x0][0x3c8], PT ;  /* 0x0000f2000a007a0c */ /* 0x010fe40003f86270 */
[----:B-1----:R-:W-:Y:S02]  /*1a720*/  @!P1 LEA.HI.X R3, R8, R4, R9, 0x2, P3 ;  /* 0x0000000408039211 */ /* 0x002fe400018f1409 */
[----:B------:R-:W-:-:S03]  /*1a730*/  @!P0 LEA R8, P3, R6, R0, 0x2 ;  /* 0x0000000006088211 */ /* 0x000fc600078610ff */
[----:B------:R1:W-:Y:S01]  /*1a740*/  @!P1 ST.E.64 [R2.64], R86 ;  /* 0x0000005602009985 */ /* 0x0003e2000c101b06 */
[----:B------:R-:W-:Y:S02]  /*1a750*/  @!P0 LEA.HI.X R9, R6, R4, R7, 0x2, P3 ;  /* 0x0000000406098211 */ /* 0x000fe400018f1407 */
[----:B------:R-:W-:Y:S02]  /*1a760*/  ISETP.GE.AND P5, PT, R19, c[0x0][0x3c8], PT ;  /* 0x0000f20013007a0c */ /* 0x000fe40003fa6270 */
[C---:B------:R-:W-:Y:S01]  /*1a770*/  @!P2 LEA R6, P1, R21.reuse, R0, 0x2 ;  /* 0x000000001506a211 */ /* 0x040fe200078210ff */
[----:B------:R2:W-:Y:S03]  /*1a780*/  @!P0 ST.E.64 [R8.64], R88 ;  /* 0x0000005808008985 */ /* 0x0005e6000c101b06 */
[----:B------:R-:W-:Y:S02]  /*1a790*/  @!P2 LEA.HI.X R7, R21, R4, R22, 0x2, P1 ;  /* 0x000000041507a211 */ /* 0x000fe400008f1416 */
[----:B------:R-:W-:-:S03]  /*1a7a0*/  ISETP.GE.AND P3, PT, R17, c[0x0][0x3c8], PT ;  /* 0x0000f20011007a0c */ /* 0x000fc60003f66270 */
[----:B------:R3:W-:Y:S01]  /*1a7b0*/  @!P2 ST.E.64 [R6.64], R90 ;  /* 0x0000005a0600a985 */ /* 0x0007e2000c101b06 */
[----:B------:R-:W-:Y:S02]  /*1a7c0*/  ISETP.GE.AND P2, PT, R15, c[0x0][0x3c8], PT ;  /* 0x0000f2000f007a0c */ /* 0x000fe40003f46270 */
[----:B------:R-:W-:Y:S02]  /*1a7d0*/  ISETP.GE.AND P1, PT, R13, c[0x0][0x3c8], PT ;  /* 0x0000f2000d007a0c */ /* 0x000fe40003f26270 */
[----:B-1----:R-:W-:-:S04]  /*1a7e0*/  @!P4 LEA R2, P0, R10, R0, 0x2 ;  /* 0x000000000a02c211 */ /* 0x002fc800078010ff */
[----:B------:R-:W-:Y:S02]  /*1a7f0*/  @!P4 LEA.HI.X R3, R10, R4, R11, 0x2, P0 ;  /* 0x000000040a03c211 */ /* 0x000fe400000f140b */
[----:B------:R-:W-:-:S04]  /*1a800*/  @!P5 LEA R10, P0, R19, R0, 0x2 ;  /* 0x00000000130ad211 */ /* 0x000fc800078010ff */
        /* <DEDUP_REMOVED lines=8> */
[----:B------:R2:W-:Y:S01]  /*1a890*/  @!P2 ST.E.64 [R6.64], R84 ;  /* 0x000000540600a985 */ /* 0x0005e2000c101b06 */
[----:B-1----:R-:W-:-:S04]  /*1a8a0*/  @!P1 LEA R2, P0, R13, R0, 0x2 ;  /* 0x000000000d029211 */ /* 0x002fc800078010ff */
[----:B------:R-:W-:-:S05]  /*1a8b0*/  @!P1 LEA.HI.X R3, R13, R4, R14, 0x2, P0 ;  /* 0x000000040d039211 */ /* 0x000fca00000f140e */
[----:B------:R2:W-:Y:S04]  /*1a8c0*/  @!P1 ST.E.64 [R2.64], R64 ;  /* 0x0000004002009985 */ /* 0x0005e8000c101b06 */
.L_x_762:
[----:B------:R-:W-:Y:S05]  /*1a8d0*/  BSYNC B0 ;  /* 0x0000000000007941 */ /* 0x000fea0003800000 */
.L_x_761:
[----:B------:R-:W-:Y:S05]  /*1a8e0*/  BRA.DIV ~URZ, `(.L_x_763) ;  /* 0x000068127f007947 */ /* 0x000fea000b800000 */
[----:B-1----:R1:W2:Y:S02]  /*1a8f0*/  SHFL.IDX PT, R4, R5, 0x2, 0x1c1f ;  /* 0x005c1f0005047f89 */ /* 0x0022a400000e0000 */
.L_x_871:
[----:B------:R-:W-:Y:S05]  /*1a900*/  BRA.DIV ~URZ, `(.L_x_764) ;  /* 0x000068627f007947 */ /* 0x000fea000b800000 */
[----:B----4-:R4:W1:Y:S02]  /*1a910*/  SHFL.IDX PT, R0, R12, 0x2, 0x1c1f ;  /* 0x005c1f000c007f89 */ /* 0x01086400000e0000 */
.L_x_872:
[----:B------:R-:W-:Y:S01]  /*1a920*/  LOP3.LUT P0, RZ, R200, 0x1, RZ, 0xc0, !PT ;  /* 0x00000001c8ff7812 */ /* 0x000fe2000780c0ff */
[----:B------:R-:W-:-:S12]  /*1a930*/  BSSY B0, `(.L_x_765) ;  /* 0x0000032000007945 */ /* 0x000fd80003800000 */
[----:B------:R-:W-:Y:S05]  /*1a940*/  @P0 BRA `(.L_x_766) ;  /* 0x0000030000000947 */ /* 0x000fea0003800000 */
[----:B--23--:R-:W2:Y:S04]  /*1a950*/  LDL R8, [R1] ;  /* 0x0000000001087983 */ /* 0x00cea80000100800 */
[----:B------:R-:W3:Y:S04]  /*1a960*/  LDL R23, [R1+0x78] ;  /* 0x0000780001177983 */ /* 0x000ee80000100800 */
[----:B------:R-:W5:Y:S04]  /*1a970*/  LDL R21, [R1+0x74] ;  /* 0x0000740001157983 */ /* 0x000f680000100800 */
        /* <DEDUP_REMOVED lines=13> */
[----:B--2---:R-:W-:-:S02]  /*1aa50*/  ISETP.GE.AND P1, PT, R8, c[0x0][0x3c8], PT ;  /* 0x0000f20008007a0c */ /* 0x004fc40003f26270 */
[----:B---3--:R-:W-:Y:S02]  /*1aa60*/  ISETP.GE.AND P0, PT, R23, c[0x0][0x3c8], PT ;  /* 0x0000f20017007a0c */ /* 0x008fe40003f06270 */
[----:B-----5:R-:W-:-:S09]  /*1aa70*/  ISETP.GE.AND P4, PT, R21, c[0x0][0x3c8], PT ;  /* 0x0000f20015007a0c */ /* 0x020fd20003f86270 */
[----:B-1----:R-:W-:Y:S02]  /*1aa80*/  @!P1 LEA R6, P2, R8, R0, 0x2 ;  /* 0x0000000008069211 */ /* 0x002fe400078410ff */
[----:B----4-:R-:W-:Y:S02]  /*1aa90*/  ISETP.GE.AND P5, PT, R10, c[0x0][0x3c8], PT ;  /* 0x0000f2000a007a0c */ /* 0x010fe40003fa6270 */
[----:B------:R-:W-:Y:S02]  /*1aaa0*/  @!P1 LEA.HI.X R7, R8, R4, R9, 0x2, P2 ;  /* 0x0000000408079211 */ /* 0x000fe400010f1409 */
[-C--:B------:R-:W-:Y:S02]  /*1aab0*/  @!P0 LEA R2, P3, R23, R0.reuse, 0x2 ;  /* 0x0000000017028211 */ /* 0x080fe400078610ff */
[----:B------:R-:W-:Y:S02]  /*1aac0*/  @!P4 LEA R8, P2, R21, R0, 0x2 ;  /* 0x000000001508c211 */ /* 0x000fe400078410ff */
[----:B------:R-:W-:-:S02]  /*1aad0*/  @!P0 LEA.HI.X R3, R23, R4, R24, 0x2, P3 ;  /* 0x0000000417038211 */ /* 0x000fc400018f1418 */
[----:B------:R-:W-:Y:S02]  /*1aae0*/  @!P4 LEA.HI.X R9, R21, R4, R22, 0x2, P2 ;  /* 0x000000041509c211 */ /* 0x000fe400010f1416 */
[----:B------:R-:W-:Y:S01]  /*1aaf0*/  ISETP.GE.AND P2, PT, R17, c[0x0][0x3c8], PT ;  /* 0x0000f20011007a0c */ /* 0x000fe20003f46270 */
[----:B------:R-:W-:Y:S01]  /*1ab00*/  @!P1 ST.E.64 [R6.64], R48 ;  /* 0x0000003006009985 */ /* 0x000fe2000c101b06 */
[----:B------:R-:W-:-:S03]  /*1ab10*/  ISETP.GE.AND P3, PT, R19, c[0x0][0x3c8], PT ;  /* 0x0000f20013007a0c */ /* 0x000fc60003f66270 */
[----:B------:R1:W-:Y:S01]  /*1ab20*/  @!P0 ST.E.64 [R2.64], R34 ;  /* 0x0000002202008985 */ /* 0x0003e2000c101b06 */
[----:B------:R-:W-:Y:S02]  /*1ab30*/  ISETP.GE.AND P1, PT, R15, c[0x0][0x3c8], PT ;  /* 0x0000f2000f007a0c */ /* 0x000fe40003f26270 */
[----:B------:R-:W-:Y:S01]  /*1ab40*/  ISETP.GE.AND P0, PT, R13, c[0x0][0x3c8], PT ;  /* 0x0000f2000d007a0c */ /* 0x000fe20003f06270 */
[----:B------:R2:W-:Y:S01]  /*1ab50*/  @!P4 ST.E.64 [R8.64], R38 ;  /* 0x000000260800c985 */ /* 0x0005e2000c101b06 */
[----:B-1----:R-:W-:-:S04]  /*1ab60*/  @!P5 LEA R2, P6, R10, R0, 0x2 ;  /* 0x000000000a02d211 */ /* 0x002fc800078c10ff */
[----:B------:R-:W-:Y:S02]  /*1ab70*/  @!P5 LEA.HI.X R3, R10, R4, R11, 0x2, P6 ;  /* 0x000000040a03d211 */ /* 0x000fe400030f140b */
[-C--:B------:R-:W-:Y:S02]  /*1ab80*/  @!P3 LEA R10, P6, R19, R0.reuse, 0x2 ;  /* 0x00000000130ab211 */ /* 0x080fe400078c10ff */
[-C--:B--2---:R-:W-:Y:S01]  /*1ab90*/  @!P2 LEA R8, P4, R17, R0.reuse, 0x2 ;  /* 0x000000001108a211 */ /* 0x084fe200078810ff */
[----:B------:R1:W-:Y:S01]  /*1aba0*/  @!P5 ST.E.64 [R2.64], R42 ;  /* 0x0000002a0200d985 */ /* 0x0003e2000c101b06 */
[----:B------:R-:W-:Y:S02]  /*1abb0*/  @!P1 LEA R6, P5, R15, R0, 0x2 ;  /* 0x000000000f069211 */ /* 0x000fe400078a10ff */
[-C--:B------:R-:W-:Y:S02]  /*1abc0*/  @!P2 LEA.HI.X R9, R17, R4.reuse, R18, 0x2, P4 ;  /* 0x000000041109a211 */ /* 0x080fe400020f1412 */
[----:B------:R-:W-:-:S02]  /*1abd0*/  @!P3 LEA.HI.X R11, R19, R4, R20, 0x2, P6 ;  /* 0x00000004130bb211 */ /* 0x000fc400030f1414 */
[----:B------:R-:W-:-:S03]  /*1abe0*/  @!P1 LEA.HI.X R7, R15, R4, R16, 0x2, P5 ;  /* 0x000000040f079211 */ /* 0x000fc600028f1410 */
[----:B------:R2:W-:Y:S04]  /*1abf0*/  @!P3 ST.E.64 [R10.64], R58 ;  /* 0x0000003a0a00b985 */ /* 0x0005e8000c101b06 */
[----:B------:R2:W-:Y:S04]  /*1ac00*/  @!P2 ST.E.64 [R8.64], R50 ;  /* 0x000000320800a985 */ /* 0x0005e8000c101b06 */
[----:B------:R2:W-:Y:S01]  /*1ac10*/  @!P1 ST.E.64 [R6.64], R44 ;  /* 0x0000002c06009985 */ /* 0x0005e2000c101b06 */
[----:B-1----:R-:W-:-:S04]  /*1ac20*/  @!P0 LEA R2, P4, R13, R0, 0x2 ;  /* 0x000000000d028211 */ /* 0x002fc800078810ff */
[----:B------:R-:W-:-:S05]  /*1ac30*/  @!P0 LEA.HI.X R3, R13, R4, R14, 0x2, P4 ;  /* 0x000000040d038211 */ /* 0x000fca00020f140e */
[----:B------:R2:W-:Y:S04]  /*1ac40*/  @!P0 ST.E.64 [R2.64], R28 ;  /* 0x0000001c02008985 */ /* 0x0005e8000c101b06 */
.L_x_766:
[----:B------:R-:W-:Y:S05]  /*1ac50*/  BSYNC B0 ;  /* 0x0000000000007941 */ /* 0x000fea0003800000 */
.L_x_765:
[----:B------:R-:W-:Y:S05]  /*1ac60*/  BRA.DIV ~URZ, `(.L_x_767) ;  /* 0x000065727f007947 */ /* 0x000fea000b800000 */
[----:B--2---:R2:W3:Y:S04]  /*1ac70*/  SHFL.IDX PT, R4, R5, 0x3, 0x1c1f ;  /* 0x007c1f0005047f89 */ /* 0x0044e800000e0000 */
[----:B-1----:R2:W1:Y:S02]  /*1ac80*/  SHFL.IDX PT, R0, R12, 0x3, 0x1c1f ;  /* 0x007c1f000c007f89 */ /* 0x00246400000e0000 */
.L_x_873:
[----:B------:R-:W-:-:S13]  /*1ac90*/  LOP3.LUT P0, RZ, R200, 0x2, RZ, 0xc0, !PT ;  /* 0x00000002c8ff7812 */ /* 0x000fda000780c0ff */
[----:B------:R-:W-:Y:S05]  /*1aca0*/  @P0 BRA `(.L_x_755) ;  /* 0x00000f9000000947 */ /* 0x000fea0003800000 */
[----:B---3--:R-:W3:Y:S04]  /*1acb0*/  LDL R6, [R1] ;  /* 0x0000000001067983 */ /* 0x008ee80000100800 */
[----:B------:R-:W5:Y:S04]  /*1acc0*/  LDL R10, [R1+0x78] ;  /* 0x00007800010a7983 */ /* 0x000f680000100800 */
[----:B--2---:R-:W2:Y:S04]  /*1acd0*/  LDL R7, [R1+0xb8] ;  /* 0x0000b80001077983 */ /* 0x004ea80000100800 */
[----:B----4-:R-:W4:Y:S04]  /*1ace0*/  LDL R18, [R1+0x70] ;  /* 0x0000700001127983 */ /* 0x010f280000100800 */
[----:B------:R-:W2:Y:S04]  /*1acf0*/  LDL R8, [R1+0x74] ;  /* 0x0000740001087983 */ /* 0x000ea80000100800 */
        /* <DEDUP_REMOVED lines=11> */
[----:B-----5:R-:W-:-:S11]  /*1adb0*/  ISETP.GE.AND P5, PT, R10, c[0x0][0x3c8], PT ;  /* 0x0000f2000a007a0c */ /* 0x020fd60003fa6270 */
[----:B-1----:R-:W-:-:S04]  /*1adc0*/  @!P0 LEA R2, P1, R6, R0, 0x2 ;  /* 0x0000000006028211 */ /* 0x002fc800078210ff */
[----:B--2---:R-:W-:Y:S02]  /*1add0*/  @!P0 LEA.HI.X R3, R6, R4, R7, 0x2, P1 ;  /* 0x0000000406038211 */ /* 0x004fe400008f1407 */
[----:B----4-:R-:W-:Y:S02]  /*1ade0*/  ISETP.GE.AND P3, PT, R18, c[0x0][0x3c8], PT ;  /* 0x0000f20012007a0c */ /* 0x010fe40003f66270 */
[----:B------:R-:W-:Y:S01]  /*1adf0*/  ISETP.GE.AND P4, PT, R8, c[0x0][0x3c8], PT ;  /* 0x0000f20008007a0c */ /* 0x000fe20003f86270 */
        /* <DEDUP_REMOVED lines=31> */
.L_x_740:
[----:B------:R-:W3:Y:S04]  /*1aff0*/  LDL.LU R7, [R1+0x54] ;  /* 0x0000540001077983 */ /* 0x000ee80000300800 */
[----:B--2---:R-:W2:Y:S01]  /*1b000*/  LDL R6, [R1+0x5c] ;  /* 0x00005c0001067983 */ /* 0x004ea20000100800 */
[----:B------:R-:W-:Y:S01]  /*1b010*/  ISETP.NE.U32.AND P0, PT, RZ, c[0x0][0x508], PT ;  /* 0x00014200ff007a0c */ /* 0x000fe20003f05070 */
[----:B------:R-:W-:Y:S01]  /*1b020*/  IMAD.MOV.U32 R4, RZ, RZ, 0x4 ;  /* 0x00000004ff047424 */ /* 0x000fe200078e00ff */
[----:B------:R-:W-:Y:S01]  /*1b030*/  ISETP.NE.U32.AND P2, PT, RZ, c[0x0][0x500], PT ;  /* 0x00014000ff007a0c */ /* 0x000fe20003f45070 */
[----:B------:R-:W-:Y:S01]  /*1b040*/  IMAD.MOV.U32 R18, RZ, RZ, c[0x0][0x388] ;  /* 0x0000e200ff127624 */ /* 0x000fe200078e00ff */
[----:B------:R-:W-:Y:S01]  /*1b050*/  ISETP.NE.AND.EX P0, PT, RZ, c[0x0][0x50c], PT, P0 ;  /* 0x00014300ff007a0c */ /* 0x000fe20003f05300 */
[----:B------:R-:W-:Y:S01]  /*1b060*/  IMAD.MOV.U32 R0, RZ, RZ, RZ ;  /* 0x000000ffff007224 */ /* 0x000fe200078e00ff */
[----:B------:R-:W-:Y:S01]  /*1b070*/  ISETP.NE.AND.EX P2, PT, RZ, c[0x0][0x504], PT, P2 ;  /* 0x00014100ff007a0c */ /* 0x000fe20003f45320 */
[----:B--2---:R-:W-:-:S10]  /*1b080*/  IMAD.WIDE R2, R6, R4, c[0x0][0x500] ;  /* 0x0001400006027625 */ /* 0x004fd400078e0204 */
[----:B------:R-:W-:Y:S02]  /*1b090*/  @P0 IMAD.WIDE R4, R6, R4, c[0x0][0x508] ;  /* 0x0001420006040625 */ /* 0x000fe400078e0204 */
[----:B------:R2:W5:Y:S04]  /*1b0a0*/  @P2 LDG.E R0, [R2.64] ;  /* 0x0000000602002981 */ /* 0x000568000c1e1900 */
[----:B------:R2:W5:Y:S01]  /*1b0b0*/  @P0 LDG.E R18, [R4.64] ;  /* 0x0000000604120981 */ /* 0x000562000c1e1900 */
[----:B---3--:R-:W-:-:S04]  /*1b0c0*/  ISETP.NE.AND P1, PT, R7, RZ, PT ;  /* 0x000000ff0700720c */ /* 0x008fc80003f25270 */
[----:B------:R-:W-:Y:S01]  /*1b0d0*/  SEL R20, R7, c[0x0][0x3d4], P1 ;  /* 0x0000f50007147a07 */ /* 0x000fe20000800000 */
[----:B------:R-:W-:Y:S05]  /*1b0e0*/  @P0 BRA `(.L_x_768) ;  /* 0x0000004000000947 */ /* 0x000fea0003800000 */
[----:B------:R-:W-:Y:S05]  /*1b0f0*/  @!P2 BRA `(.L_x_768) ;  /* 0x000000300000a947 */ /* 0x000fea0003800000 */
[----:B--2---:R2:W3:Y:S04]  /*1b100*/  LDG.E R4, [R2.64] ;  /* 0x0000000602047981 */ /* 0x0044e8000c1e1900 */
[----:B--2---:R-:W3:Y:S02]  /*1b110*/  LDG.E R2, [R2.64+0x4] ;  /* 0x0000040602027981 */ /* 0x004ee4000c1e1900 */
[----:B---3-5:R-:W-:Y:S02]  /*1b120*/  IADD3 R18, -R4, R2, RZ ;  /* 0x0000000204127210 */ /* 0x028fe40007ffe1ff */
.L_x_768:
[----:B--2---:R-:W2:Y:S01]  /*1b130*/  LDL.LU R3, [R1+0x58] ;  /* 0x0000580001037983 */ /* 0x004ea20000300800 */
[----:B------:R-:W-:Y:S01]  /*1b140*/  SHF.R.S32.HI R2, RZ, 0x1f, R6 ;  /* 0x0000001fff027819 */ /* 0x000fe20000011406 */
[----:B------:R-:W-:Y:S01]  /*1b150*/  BSSY B0, `(.L_x_769) ;  /* 0x0000039000007945 */ /* 0x000fe20003800000 */
[----:B-----5:R-:W-:Y:S01]  /*1b160*/  SHF.R.S32.HI R19, RZ, 0x1f, R0 ;  /* 0x0000001fff137819 */ /* 0x020fe20000011400 */
[----:B------:R-:W3:Y:S01]  /*1b170*/  S2R R4, SR_TID.X ;  /* 0x0000000000047919 */ /* 0x000ee20000002100 */
[----:B------:R-:W-:-:S02]  /*1b180*/  SEL R11, R6, RZ, !P2 ;  /* 0x000000ff060b7207 */ /* 0x000fc40005000000 */
[----:B------:R-:W-:Y:S02]  /*1b190*/  SEL R21, R2, RZ, !P2 ;  /* 0x000000ff02157207 */ /* 0x000fe40005000000 */
[----:B---3--:R-:W-:Y:S02]  /*1b1a0*/  ISETP.GT.AND P0, PT, R4, 0x7f, PT ;  /* 0x0000007f0400780c */ /* 0x008fe40003f04270 */
[----:B--2---:R-:W-:-:S11]  /*1b1b0*/  LOP3.LUT R10, R3, 0xffff, RZ, 0xc0, !PT ;  /* 0x0000ffff030a7812 */ /* 0x004fd600078ec0ff */
[----:B------:R-:W-:Y:S05]  /*1b1c0*/  @P0 BRA `(.L_x_770) ;  /* 0x0000031000000947 */ /* 0x000fea0003800000 */
[----:B------:R-:W2:Y:S01]  /*1b1d0*/  LDL R3, [R1+0x48] ;  /* 0x0000480001037983 */ /* 0x000ea20000100800 */
[----:B------:R-:W-:Y:S01]  /*1b1e0*/  IMAD R2, R18, c[0x0][0x4e8], RZ ;  /* 0x00013a0012027a24 */ /* 0x000fe200078e02ff */
[----:B--2---:R-:W-:-:S04]  /*1b1f0*/  IADD3 R14, R3, R4, RZ ;  /* 0x00000004030e7210 */ /* 0x004fc80007ffe0ff */
[----:B------:R-:W-:-:S13]  /*1b200*/  ISETP.GE.AND P0, PT, R14, R2, PT ;  /* 0x000000020e00720c */ /* 0x000fda0003f06270 */
[----:B------:R-:W-:Y:S05]  /*1b210*/  @P0 BRA `(.L_x_770) ;  /* 0x000002c000000947 */ /* 0x000fea0003800000 */
[----:B------:R-:W2:Y:S01]  /*1b220*/  LDL.LU R22, [R1+0x7c] ;  /* 0x00007c0001167983 */ /* 0x000ea20000300800 */
[----:B------:R-:W-:Y:S01]  /*1b230*/  IMAD.MOV.U32 R2, RZ, RZ, 0x368 ;  /* 0x00000368ff027424 */ /* 0x000fe200078e00ff */
[----:B------:R-:W-:-:S04]  /*1b240*/  ISETP.GT.AND P2, PT, R20, 0x1, PT ;  /* 0x000000011400780c */ /* 0x000fc80003f44270 */
[----:B------:R-:W-:-:S04]  /*1b250*/  SEL R2, R2, 0x328, P2 ;  /* 0x0000032802027807 */ /* 0x000fc80001000000 */
[----:B------:R3:W4:Y:S08]  /*1b260*/  LDC.64 R8, c[0x0][R2+0x170] ;  /* 0x00005c0002087b82 */ /* 0x0007300000000a00 */
[----:B------:R3:W5:Y:S08]  /*1b270*/  LDC.64 R6, c[0x0][R2+0x168] ;  /* 0x00005a0002067b82 */ /* 0x0007700000000a00 */
[----:B-1----:R3:W1:Y:S08]  /*1b280*/  LDC.64 R16, c[0x0][R2+0x178] ;  /* 0x00005e0002107b82 */ /* 0x0026700000000a00 */
[----:B------:R3:W1:Y:S02]  /*1b290*/  LDC.64 R12, c[0x0][R2+0x160] ;  /* 0x00005800020c7b82 */ /* 0x0006640000000a00 */
[----:B---3--:R-:W-:-:S02]  /*1b2a0*/  IMAD.MOV.U32 R2, RZ, RZ, c[0x0][0x4e8] ;  /* 0x00013a00ff027624 */ /* 0x008fc400078e00ff */
[-C--:B----4-:R-:W-:Y:S02]  /*1b2b0*/  IMAD R3, R9, R11.reuse, RZ ;  /* 0x0000000b09037224 */ /* 0x090fe400078e02ff */
[----:B------:R-:W-:Y:S01]  /*1b2c0*/  IMAD.WIDE.U32 R4, R8, R11, RZ ;  /* 0x0000000b08047225 */ /* 0x000fe200078e00ff */
[----:B------:R-:W-:Y:S02]  /*1b2d0*/  ISETP.NE.AND P0, PT, R2, 0x1, PT ;  /* 0x000000010200780c */ /* 0x000fe40003f05270 */
[----:B------:R-:W-:Y:S01]  /*1b2e0*/  MOV R2, R14 ;  /* 0x0000000e00027202 */ /* 0x000fe20000000f00 */
[----:B------:R-:W-:Y:S02]  /*1b2f0*/  IMAD R8, R8, R21, R3 ;  /* 0x0000001508087224 */ /* 0x000fe400078e0203 */
[-C--:B-----5:R-:W-:Y:S02]  /*1b300*/  IMAD R9, R7, R10.reuse, RZ ;  /* 0x0000000a07097224 */ /* 0x0a0fe400078e02ff */
        /* <DEDUP_REMOVED lines=9> */
[-C--:B-1----:R-:W-:Y:S02]  /*1b3a0*/  IMAD R8, R17, R3.reuse, RZ ;  /* 0x0000000311087224 */ /* 0x082fe400078e02ff */
        /* <DEDUP_REMOVED lines=19> */
.L_x_770:
[----:B------:R-:W-:Y:S05]  /*1b4e0*/  BSYNC B0 ;  /* 0x0000000000007941 */ /* 0x000fea0003800000 */
.L_x_769:
[----:B------:R-:W-:-:S13]  /*1b4f0*/  ISETP.GT.AND P0, PT, R20, 0x1, PT ;  /* 0x000000011400780c */ /* 0x000fda0003f04270 */
[----:B------:R-:W-:Y:S05]  /*1b500*/  @P0 BRA `(.L_x_755) ;  /* 0x0000073000000947 */ /* 0x000fea0003800000 */
[----:B------:R-:W2:Y:S04]  /*1b510*/  LDL R6, [R1+0x48] ;  /* 0x0000480001067983 */ /* 0x000ea80000100800 */
[----:B-1----:R-:W2:Y:S01]  /*1b520*/  LDL R5, [R1+0x18] ;  /* 0x0000180001057983 */ /* 0x002ea20000100800 */
[----:B------:R-:W-:Y:S01]  /*1b530*/  MOV R2, c[0x0][0x4e8] ;  /* 0x00013a0000027a02 */ /* 0x000fe20000000f00 */
[----:B------:R-:W-:Y:S01]  /*1b540*/  IMAD R4, R19, c[0x0][0x3a0], RZ ;  /* 0x0000e80013047a24 */ /* 0x000fe200078e02ff */
[----:B------:R-:W-:Y:S02]  /*1b550*/  ISETP.GE.AND P2, PT, R201, c[0x0][0x3c8], PT ;  /* 0x0000f200c9007a0c */ /* 0x000fe40003f46270 */
[----:B------:R-:W-:Y:S01]  /*1b560*/  ISETP.NE.AND P0, PT, R2, 0x1, PT ;  /* 0x000000010200780c */ /* 0x000fe20003f05270 */
[----:B------:R-:W-:-:S04]  /*1b570*/  IMAD.WIDE.U32 R2, R0, c[0x0][0x3a0], RZ ;  /* 0x0000e80000027a25 */ /* 0x000fc800078e00ff */
[----:B------:R-:W-:-:S05]  /*1b580*/  IMAD R0, R0, c[0x0][0x3a4], R4 ;  /* 0x0000e90000007a24 */ /* 0x000fca00078e0204 */
[----:B------:R-:W-:-:S05]  /*1b590*/  IADD3 R3, R3, R0, RZ ;  /* 0x0000000003037210 */ /* 0x000fca0007ffe0ff */
[----:B------:R-:W-:-:S04]  /*1b5a0*/  IMAD.WIDE.U32 R2, R10, c[0x0][0x3e8], R2 ;  /* 0x0000fa000a027a25 */ /* 0x000fc800078e0002 */
[----:B------:R-:W-:-:S04]  /*1b5b0*/  IMAD R3, R10, c[0x0][0x3ec], R3 ;  /* 0x0000fb000a037a24 */ /* 0x000fc800078e0203 */
[----:B------:R-:W-:Y:S01]  /*1b5c0*/  IMAD.WIDE.U32 R2, R11, c[0x0][0x3f0], R2 ;  /* 0x0000fc000b027a25 */ /* 0x000fe200078e0002 */
[----:B--2---:R-:W-:-:S03]  /*1b5d0*/  IADD3 R4, R5, R6, RZ ;  /* 0x0000000605047210 */ /* 0x004fc60007ffe0ff */
[----:B------:R-:W-:Y:S01]  /*1b5e0*/  IMAD R5, R21, c[0x0][0x3f0], RZ ;  /* 0x0000fc0015057a24 */ /* 0x000fe200078e02ff */
[----:B------:R-:W-:Y:S01]  /*1b5f0*/  MOV R0, R4 ;  /* 0x0000000400007202 */ /* 0x000fe20000000f00 */
[----:B------:R-:W-:-:S04]  /*1b600*/  @P0 IMAD.HI.U32 R6, R4, c[0x0][0x4ec], RZ ;  /* 0x00013b0004060a27 */ /* 0x000fc800078e00ff */
[----:B------:R-:W-:Y:S01]  /*1b610*/  IMAD R7, R11, c[0x0][0x3f4], R5 ;  /* 0x0000fd000b077a24 */ /* 0x000fe200078e0205 */
[----:B------:R-:W-:-:S04]  /*1b620*/  @P0 SHF.R.U32.HI R0, RZ, c[0x0][0x4f0], R6 ;  /* 0x00013c00ff000a19 */ /* 0x000fc80000011606 */
[----:B------:R-:W-:Y:S02]  /*1b630*/  SHF.R.S32.HI R6, RZ, 0x1f, R0 ;  /* 0x0000001fff067819 */ /* 0x000fe40000011400 */
[----:B------:R-:W-:Y:S02]  /*1b640*/  IADD3 R5, -R0, RZ, RZ ;  /* 0x000000ff00057210 */ /* 0x000fe40007ffe1ff */
[----:B------:R-:W-:Y:S01]  /*1b650*/  IADD3 R3, R3, R7, RZ ;  /* 0x0000000703037210 */ /* 0x000fe20007ffe0ff */
        /* <DEDUP_REMOVED lines=14> */
.L_x_874:
[----:B------:R-:W-:Y:S05]  /*1b740*/  BRA.DIV ~URZ, `(.L_x_772) ;  /* 0x00005bd27f007947 */ /* 0x000fea000b800000 */
[----:B------:R3:W4:Y:S02]  /*1b750*/  SHFL.IDX PT, R2, R6, RZ, 0x181f ;  /* 0x00181fff06027589 */ /* 0x00072400000e0000 */
.L_x_875:
[----:B------:R-:W5:Y:S04]  /*1b760*/  LDL.LU R3, [R1+0x48] ;  /* 0x0000480001037983 */ /* 0x000f680000300800 */
[----:B------:R-:W1:Y:S02]  /*1b770*/  S2R R4, SR_TID.X ;  /* 0x0000000000047919 */ /* 0x000e640000002100 */
[----:B-1----:R-:W-:-:S04]  /*1b780*/  SHF.R.S32.HI R0, RZ, 0x1f, R4 ;  /* 0x0000001fff007819 */ /* 0x002fc80000011404 */
[----:B------:R-:W-:-:S04]  /*1b790*/  LEA.HI R0, R0, R4, RZ, 0x3 ;  /* 0x0000000400007211 */ /* 0x000fc800078f18ff */
[----:B------:R-:W-:Y:S01]  /*1b7a0*/  SHF.R.S32.HI R0, RZ, 0x3, R0 ;  /* 0x00000003ff007819 */ /* 0x000fe20000011400 */
[----:B------:R-:W-:Y:S01]  /*1b7b0*/  IMAD R4, R18, c[0x0][0x4e8], RZ ;  /* 0x00013a0012047a24 */ /* 0x000fe200078e02ff */
[----:B------:R-:W-:-:S03]  /*1b7c0*/  SHF.R.S32.HI R8, RZ, 0x1f, R201 ;  /* 0x0000001fff087819 */ /* 0x000fc600000114c9 */
[----:B-----5:R-:W-:-:S05]  /*1b7d0*/  IMAD.IADD R0, R0, 0x1, R3 ;  /* 0x0000000100007824 */ /* 0x020fca00078e0203 */
[----:B------:R-:W-:-:S13]  /*1b7e0*/  ISETP.GE.OR P0, PT, R0, R4, P2 ;  /* 0x000000040000720c */ /* 0x000fda0001706670 */
[----:B----4-:R-:W-:-:S04]  /*1b7f0*/  @!P0 LEA R2, P1, R201, R2, 0x1 ;  /* 0x00000002c9028211 */ /* 0x010fc800078208ff */
[----:B--2---:R-:W-:-:S05]  /*1b800*/  @!P0 LEA.HI.X R3, R201, R7, R8, 0x1, P1 ;  /* 0x00000007c9038211 */ /* 0x004fca00008f0c08 */
[----:B------:R1:W-:Y:S01]  /*1b810*/  @!P0 ST.E.128 [R2.64], RZ ;  /* 0x000000ff02008985 */ /* 0x0003e2000c101d06 */
[----:B------:R-:W-:Y:S05]  /*1b820*/  BRA.DIV ~URZ, `(.L_x_773) ;  /* 0x00005b627f007947 */ /* 0x000fea000b800000 */
[----:B------:R2:W4:Y:S04]  /*1b830*/  SHFL.IDX PT, R7, R5, 0x1, 0x181f ;  /* 0x00381f0005077f89 */ /* 0x00052800000e0000 */
[----:B-1----:R2:W1:Y:S02]  /*1b840*/  SHFL.IDX PT, R2, R6, 0x1, 0x181f ;  /* 0x00381f0006027f89 */ /* 0x00246400000e0000 */
.L_x_876:
[----:B------:R-:W-:Y:S02]  /*1b850*/  IADD3 R3, R0, 0x10, RZ ;  /* 0x0000001000037810 */ /* 0x000fe40007ffe0ff */
[----:B------:R-:W-:Y:S02]  /*1b860*/  SHF.R.S32.HI R8, RZ, 0x1f, R201 ;  /* 0x0000001fff087819 */ /* 0x000fe400000114c9 */
[----:B------:R-:W-:-:S13]  /*1b870*/  ISETP.GE.OR P0, PT, R3, R4, P2 ;  /* 0x000000040300720c */ /* 0x000fda0001706670 */
[----:B-1----:R-:W-:-:S04]  /*1b880*/  @!P0 LEA R2, P1, R201, R2, 0x1 ;  /* 0x00000002c9028211 */ /* 0x002fc800078208ff */
[----:B----4-:R-:W-:-:S05]  /*1b890*/  @!P0 LEA.HI.X R3, R201, R7, R8, 0x1, P1 ;  /* 0x00000007c9038211 */ /* 0x010fca00008f0c08 */
[----:B------:R1:W-:Y:S01]  /*1b8a0*/  @!P0 ST.E.128 [R2.64], RZ ;  /* 0x000000ff02008985 */ /* 0x0003e2000c101d06 */
[----:B------:R-:W-:Y:S05]  /*1b8b0*/  BRA.DIV ~URZ, `(.L_x_774) ;  /* 0x00005ba27f007947 */ /* 0x000fea000b800000 */
[----:B------:R4:W1:Y:S02]  /*1b8c0*/  SHFL.IDX PT, R7, R5, 0x2, 0x181f ;  /* 0x00581f0005077f89 */ /* 0x00086400000e0000 */
.L_x_877:
[----:B------:R-:W-:Y:S05]  /*1b8d0*/  BRA.DIV ~URZ, `(.L_x_775) ;  /* 0x00005bf27f007947 */ /* 0x000fea000b800000 */
[----:B-1----:R1:W2:Y:S02]  /*1b8e0*/  SHFL.IDX PT, R2, R6, 0x2, 0x181f ;  /* 0x00581f0006027f89 */ /* 0x0022a400000e0000 */
.L_x_878:
        /* <DEDUP_REMOVED lines=9> */
.L_x_879:
        /* <DEDUP_REMOVED lines=8> */
.L_x_880:
[----:B------:R-:W-:Y:S05]  /*1ba00*/  BRA.DIV ~URZ, `(.L_x_778) ;  /* 0x00005c727f007947 */ /* 0x000fea000b800000 */
[----:B--2---:R2:W1:Y:S02]  /*1ba10*/  SHFL.IDX PT, R2, R6, 0x4, 0x181f ;  /* 0x00981f0006027f89 */ /* 0x00446400000e0000 */
.L_x_881:
        /* <DEDUP_REMOVED lines=9> */
.L_x_882:
        /* <DEDUP_REMOVED lines=8> */
.L_x_883:
[----:B------:R-:W-:Y:S05]  /*1bb30*/  BRA.DIV ~URZ, `(.L_x_781) ;  /* 0x00005cf27f007947 */ /* 0x000fea000b800000 */
[----:B--2---:R2:W3:Y:S02]  /*1bb40*/  SHFL.IDX PT, R2, R6, 0x6, 0x181f ;  /* 0x00d81f0006027f89 */ /* 0x0044e400000e0000 */
.L_x_884:
        /* <DEDUP_REMOVED lines=9> */
.L_x_885:
[----:B------:R-:W-:Y:S02]  /*1bbe0*/  IADD3 R0, R0, 0x70, RZ ;  /* 0x0000007000007810 */ /* 0x000fe40007ffe0ff */
[----:B-12---:R-:W-:Y:S02]  /*1bbf0*/  SHF.R.S32.HI R6, RZ, 0x1f, R201 ;  /* 0x0000001fff067819 */ /* 0x006fe400000114c9 */
[----:B------:R-:W-:-:S13]  /*1bc00*/  ISETP.GE.OR P0, PT, R0, R4, P2 ;  /* 0x000000040000720c */ /* 0x000fda0001706670 */
[----:B----4-:R-:W-:-:S04]  /*1bc10*/  @!P0 LEA R2, P1, R201, R2, 0x1 ;  /* 0x00000002c9028211 */ /* 0x010fc800078208ff */
[----:B---3--:R-:W-:-:S05]  /*1bc20*/  @!P0 LEA.HI.X R3, R201, R5, R6, 0x1, P1 ;  /* 0x00000005c9038211 */ /* 0x008fca00008f0c06 */
[----:B------:R1:W-:Y:S04]  /*1bc30*/  @!P0 ST.E.128 [R2.64], RZ ;  /* 0x000000ff02008985 */ /* 0x0003e8000c101d06 */
.L_x_755:
[----:B------:R-:W-:Y:S05]  /*1bc40*/  BSYNC B1 ;  /* 0x0000000000017941 */ /* 0x000fea0003800000 */
.L_x_739:
        /* <DEDUP_REMOVED lines=11> */
[----:B--2-4-:R-:W-:-:S04]  /*1bd00*/  LOP3.LUT R12, R0, 0x1f, RZ, 0xc0, !PT ;  /* 0x0000001f000c7812 */ /* 0x014fc800078ec0ff */
[----:B------:R-:W-:Y:S01]  /*1bd10*/  ISETP.NE.AND P6, PT, R12, 0x1f, PT ;  /* 0x0000001f0c00780c */ /* 0x000fe20003fc5270 */
[----:B------:R-:W-:Y:S10]  /*1bd20*/  BRA.DIV ~URZ, `(.L_x_784) ;  /* 0x00005c427f007947 */ /* 0x000ff4000b800000 */
[----:B------:R1:W2:Y:S02]  /*1bd30*/  SHFL.IDX PT, R9, R53, RZ, 0x1f ;  /* 0x00001fff35097589 */ /* 0x0002a400000e0000 */
.L_x_886:
[----:B------:R-:W-:Y:S05]  /*1bd40*/  BRA.DIV ~URZ, `(.L_x_785) ;  /* 0x00005c927f007947 */ /* 0x000fea000b800000 */
[----:B------:R3:W4:Y:S02]  /*1bd50*/  SHFL.IDX PT, R8, R53, 0x1, 0x1f ;  /* 0x00201f0035087f89 */ /* 0x00072400000e0000 */
.L_x_887:
[----:B------:R-:W5:Y:S01]  /*1bd60*/  LDL R0, [R1+0x5c] ;  /* 0x00005c0001007983 */ /* 0x000f620000100800 */
[----:B------:R-:W-:Y:S02]  /*1bd70*/  IMAD.MOV.U32 R6, RZ, RZ, RZ ;  /* 0x000000ffff067224 */ /* 0x000fe400078e00ff */
[----:B-----5:R-:W-:-:S05]  /*1bd80*/  IMAD.IADD R0, R0, 0x1, R12 ;  /* 0x0000000100007824 */ /* 0x020fca00078e020c */
[----:B------:R-:W-:-:S13]  /*1bd90*/  ISETP.GE.OR P0, PT, R0, c[0x0][0x53c], !P6 ;  /* 0x00014f0000007a0c */ /* 0x000fda0007706670 */
[----:B------:R-:W-:Y:S01]  /*1bda0*/  @!P0 IMAD.MOV.U32 R2, RZ, RZ, 0x4 ;  /* 0x00000004ff028424 */ /* 0x000fe200078e00ff */
[----:B------:R-:W-:-:S03]  /*1bdb0*/  @!P0 MOV R3, 0x4 ;  /* 0x0000000400038802 */ /* 0x000fc60000000f00 */
[----:B------:R-:W-:-:S04]  /*1bdc0*/  @!P0 IMAD.WIDE R4, R0, R2, c[0x0][0x580] ;  /* 0x0001600000048625 */ /* 0x000fc800078e0202 */
[----:B------:R-:W-:Y:S01]  /*1bdd0*/  @!P0 IMAD.WIDE R2, R0, R3, c[0x0][0x578] ;  /* 0x00015e0000028625 */ /* 0x000fe200078e0203 */
[----:B------:R-:W5:Y:S04]  /*1bde0*/  @!P0 LDG.E R6, [R4.64] ;  /* 0x0000000604068981 */ /* 0x000f68000c1e1900 */
[----:B------:R-:W5:Y:S01]  /*1bdf0*/  @!P0 LDG.E R7, [R2.64] ;  /* 0x0000000602078981 */ /* 0x000f62000c1e1900 */
[C---:B------:R-:W-:Y:S02]  /*1be00*/  ISETP.GE.U32.AND P4, PT, R12.reuse, 0x10, PT ;  /* 0x000000100c00780c */ /* 0x040fe40003f86070 */
[C---:B------:R-:W-:Y:S02]  /*1be10*/  ISETP.GE.U32.AND P3, PT, R12.reuse, 0x8, PT ;  /* 0x000000080c00780c */ /* 0x040fe40003f66070 */
[----:B------:R-:W-:-:S02]  /*1be20*/  ISETP.GE.U32.AND P2, PT, R12, 0x4, PT ;  /* 0x000000040c00780c */ /* 0x000fc40003f46070 */
[C---:B------:R-:W-:Y:S02]  /*1be30*/  ISETP.GE.U32.AND P1, PT, R12.reuse, 0x2, PT ;  /* 0x000000020c00780c */ /* 0x040fe40003f26070 */
[----:B------:R-:W-:Y:S02]  /*1be40*/  ISETP.NE.AND P5, PT, R12, RZ, PT ;  /* 0x000000ff0c00720c */ /* 0x000fe40003fa5270 */
[----:B------:R-:W-:Y:S01]  /*1be50*/  MOV R11, RZ ;  /* 0x000000ff000b7202 */ /* 0x000fe20000000f00 */
[----:B-----5:R-:W-:Y:S01]  /*1be60*/  IMAD R0, R7, R6, RZ ;  /* 0x0000000607007224 */ /* 0x020fe200078e02ff */
[----:B------:R-:W-:Y:S07]  /*1be70*/  BRA.DIV ~URZ, `(.L_x_786) ;  /* 0x00005bd27f007947 */ /* 0x000fee000b800000 */
[----:B------:R1:W3:Y:S02]  /*1be80*/  SHFL.UP PT, R4, R0, 0x1, RZ ;  /* 0x0420000000047989 */ /* 0x0002e400000e00ff */
.L_x_888:
[----:B---3--:R-:W-:-:S04]  /*1be90*/  SEL R4, R4, RZ, P5 ;  /* 0x000000ff04047207 */ /* 0x008fc80002800000 */
        /* <DEDUP_REMOVED lines=14> */
[----:B------:R1:W3:Y:S02]  /*1bf80*/  SHFL.IDX PT, R0, R4, 0x1f, 0x1f ;  /* 0x03e01f0004007f89 */ /* 0x0002e400000e0000 */
.L_x_889:
[----:B---3--:R-:W-:Y:S01]  /*1bf90*/  IMAD R0, R0, c[0x0][0x538], RZ ;  /* 0x00014e0000007a24 */ /* 0x008fe200078e02ff */
[----:B------:R-:W-:Y:S04]  /*1bfa0*/  BSSY B1, `(.L_x_788) ;  /* 0x00000ce000017945 */ /* 0x000fe80003800000 */
[----:B----4-:R-:W-:-:S04]  /*1bfb0*/  IADD3 R8, R0, R8, RZ ;  /* 0x0000000800087210 */ /* 0x010fc80007ffe0ff */
[----:B--2---:R-:W-:-:S13]  /*1bfc0*/  ISETP.GT.AND P0, PT, R8, R9, PT ;  /* 0x000000090800720c */ /* 0x004fda0003f04270 */
[----:B------:R-:W-:Y:S05]  /*1bfd0*/  @P0 BRA `(.L_x_789) ;  /* 0x0000025000000947 */ /* 0x000fea0003800000 */
.L_x_793:
[----:B------:R-:W2:Y:S02]  /*1bfe0*/  LDL.LU R0, [R1+0x5c] ;  /* 0x00005c0001007983 */ /* 0x000ea40000300800 */
[----:B--2---:R-:W-:-:S04]  /*1bff0*/  IADD3 R0, R0, 0x1f, RZ ;  /* 0x0000001f00007810 */ /* 0x004fc80007ffe0ff */
[----:B------:R-:W-:-:S13]  /*1c000*/  ISETP.GE.AND P0, PT, R0, c[0x0][0x53c], PT ;  /* 0x00014f0000007a0c */ /* 0x000fda0003f06270 */
[----:B------:R-:W-:Y:S05]  /*1c010*/  @P0 BRA `(.L_x_790) ;  /* 0x00000c1000000947 */ /* 0x000fea0003800000 */
[----:B------:R2:W-:Y:S01]  /*1c020*/  STL [R1+0x5c], R0 ;  /* 0x00005c0001007387 */ /* 0x0005e20000100800 */
[----:B------:R-:W-:Y:S01]  /*1c030*/  CS2R R6, SRZ ;  /* 0x0000000000067805 */ /* 0x000fe2000001ff00 */
[----:B--2---:R-:W-:-:S04]  /*1c040*/  IADD3 R0, R0, R12, RZ ;  /* 0x0000000c00007210 */ /* 0x004fc80007ffe0ff */
[----:B------:R-:W-:-:S13]  /*1c050*/  ISETP.GE.OR P0, PT, R0, c[0x0][0x53c], !P6 ;  /* 0x00014f0000007a0c */ /* 0x000fda0007706670 */
[----:B------:R-:W-:Y:S02]  /*1c060*/  @!P0 MOV R2, 0x4 ;  /* 0x0000000400028802 */ /* 0x000fe40000000f00 */
[----:B------:R-:W-:-:S03]  /*1c070*/  @!P0 MOV R3, 0x4 ;  /* 0x0000000400038802 */ /* 0x000fc60000000f00 */
[----:B-1----:R-:W-:-:S04]  /*1c080*/  @!P0 IMAD.WIDE R4, R0, R2, c[0x0][0x580] ;  /* 0x0001600000048625 */ /* 0x002fc800078e0202 */
[----:B------:R-:W-:Y:S01]  /*1c090*/  @!P0 IMAD.WIDE R2, R0, R3, c[0x0][0x578] ;  /* 0x00015e0000028625 */ /* 0x000fe200078e0203 */
[----:B------:R-:W2:Y:S04]  /*1c0a0*/  @!P0 LDG.E R6, [R4.64] ;  /* 0x0000000604068981 */ /* 0x000ea8000c1e1900 */
[----:B------:R-:W2:Y:S02]  /*1c0b0*/  @!P0 LDG.E R7, [R2.64] ;  /* 0x0000000602078981 */ /* 0x000ea4000c1e1900 */
[----:B--2---:R-:W-:Y:S01]  /*1c0c0*/  IMAD R0, R7, R6, RZ ;  /* 0x0000000607007224 */ /* 0x004fe200078e02ff */
[----:B------:R-:W-:Y:S05]  /*1c0d0*/  BRA.DIV ~URZ, `(.L_x_791) ;  /* 0x00005b627f007947 */ /* 0x000fea000b800000 */
[----:B------:R1:W2:Y:S02]  /*1c0e0*/  SHFL.UP PT, R2, R0, 0x1, RZ ;  /* 0x0420000000027989 */ /* 0x0002a400000e00ff */
.L_x_890:
        /* <DEDUP_REMOVED lines=16> */
.L_x_891:
[----:B--2---:R-:W-:-:S05]  /*1c1f0*/  IMAD R0, R0, c[0x0][0x538], RZ ;  /* 0x00014e0000007a24 */ /* 0x004fca00078e02ff */
[----:B------:R-:W-:-:S04]  /*1c200*/  IADD3 R8, R0, R8, RZ ;  /* 0x0000000800087210 */ /* 0x000fc80007ffe0ff */
[----:B------:R-:W-:-:S13]  /*1c210*/  ISETP.GT.AND P0, PT, R8, R9, PT ;  /* 0x000000090800720c */ /* 0x000fda0003f04270 */
[----:B-1----:R-:W-:Y:S05]  /*1c220*/  @!P0 BRA `(.L_x_793) ;  /* 0xfffffdb000008947 */ /* 0x002fea000383ffff */
.L_x_789:
[----:B------:R-:W-:-:S05]  /*1c230*/  IADD3 R5, -R0, R8, RZ ;  /* 0x0000000800057210 */ /* 0x000fca0007ffe1ff */
[----:B------:R-:W-:-:S05]  /*1c240*/  IMAD R0, R4, c[0x0][0x538], R5 ;  /* 0x00014e0004007a24 */ /* 0x000fca00078e0205 */
[----:B------:R-:W-:Y:S01]  /*1c250*/  ISETP.GT.AND P0, PT, R0, R9, PT ;  /* 0x000000090000720c */ /* 0x000fe20003f04270 */
[----:B------:R-:W-:-:S12]  /*1c260*/  BRA.DIV ~URZ, `(.L_x_794) ;  /* 0x00005bd27f007947 */ /* 0x000fd8000b800000 */
[----:B------:R-:W-:-:S03]  /*1c270*/  VOTE.ANY R10, PT, !P0 ;  /* 0x00000000000a7806 */ /* 0x000fc600040e0100 */
.L_x_892:
[----:B------:R-:W2:Y:S01]  /*1c280*/  LDL.LU R2, [R1+0x5c] ;  /* 0x00005c0001027983 */ /* 0x000ea20000300800 */
[----:B------:R-:W2:Y:S02]  /*1c290*/  POPC R0, R10 ;  /* 0x0000000a00007309 */ /* 0x000ea40000000000 */
[----:B--2---:R-:W-:-:S05]  /*1c2a0*/  IADD3 R2, R0, R2, RZ ;  /* 0x0000000200027210 */ /* 0x004fca0007ffe0ff */
[----:B------:R2:W-:Y:S01]  /*1c2b0*/  STL [R1+0x5c], R2 ;  /* 0x00005c0201007387 */ /* 0x0005e20000100800 */
[----:B------:R-:W-:Y:S05]  /*1c2c0*/  BRA.DIV ~URZ, `(.L_x_795) ;  /* 0x00005bc27f007947 */ /* 0x000fea000b800000 */
[----:B------:R3:W4:Y:S04]  /*1c2d0*/  SHFL.IDX PT, R8, R6, R0, 0x1f ;  /* 0x00001f0006087589 */ /* 0x00072800000e0000 */
[----:B------:R3:W1:Y:S02]  /*1c2e0*/  SHFL.IDX PT, R7, R7, R0, 0x1f ;  /* 0x00001f0007077589 */ /* 0x00066400000e0000 */
.L_x_893:
[----:B------:R-:W-:Y:S01]  /*1c2f0*/  ISETP.NE.AND P0, PT, R10, RZ, PT ;  /* 0x000000ff0a00720c */ /* 0x000fe20003f05270 */
[----:B------:R-:W-:-:S12]  /*1c300*/  BSSY B0, `(.L_x_796) ;  /* 0x0000005000007945 */ /* 0x000fd80003800000 */
[----:B------:R-:W-:Y:S05]  /*1c310*/  @!P0 BRA `(.L_x_797) ;  /* 0x0000003000008947 */ /* 0x000fea0003800000 */
[----:B---3--:R-:W-:Y:S01]  /*1c320*/  IADD3 R0, R0, -0x1, RZ ;  /* 0xffffffff00007810 */ /* 0x008fe20007ffe0ff */
[----:B------:R-:W-:Y:S05]  /*1c330*/  BRA.DIV ~URZ, `(.L_x_798) ;  /* 0x00005c227f007947 */ /* 0x000fea000b800000 */
[----:B------:R3:W2:Y:S02]  /*1c340*/  SHFL.IDX PT, R11, R4, R0, 0x1f ;  /* 0x00001f00040b7589 */ /* 0x0006a400000e0000 */
.L_x_797:
[----:B------:R-:W-:Y:S05]  /*1c350*/  BSYNC B0 ;  /* 0x0000000000007941 */ /* 0x000fea0003800000 */
.L_x_796:
[----:B--23--:R-:W-:Y:S01]  /*1c360*/  IMAD R0, R11, c[0x0][0x538], R5 ;  /* 0x00014e000b007a24 */ /* 0x00cfe200078e0205 */
[----:B-1----:R-:W-:Y:S01]  /*1c370*/  ISETP.NE.AND P0, PT, R7, 0x1, PT ;  /* 0x000000010700780c */ /* 0x002fe20003f05270 */
[----:B------:R-:W-:Y:S03]  /*1c380*/  BSSY B0, `(.L_x_799) ;  /* 0x0000086000007945 */ /* 0x000fe60003800000 */
[----:B------:R1:W-:Y:S01]  /*1c390*/  STL [R1+0x50], R0 ;  /* 0x0000500001007387 */ /* 0x0003e20000100800 */
[----:B------:R-:W-:-:S08]  /*1c3a0*/  IADD3 R9, -R0, R9, RZ ;  /* 0x0000000900097210 */ /* 0x000fd00007ffe1ff */
[----:B------:R-:W-:Y:S05]  /*1c3b0*/  @!P0 BRA `(.L_x_800) ;  /* 0x000003e000008947 */ /* 0x000fea0003800000 */
[-C--:B----4-:R-:W-:Y:S02]  /*1c3c0*/  IABS R2, R8.reuse ;  /* 0x0000000800027213 */ /* 0x090fe40000000000 */
[----:B------:R-:W-:Y:S02]  /*1c3d0*/  IABS R10, R8 ;  /* 0x00000008000a7213 */ /* 0x000fe40000000000 */
[----:B-1----:R-:W1:Y:S08]  /*1c3e0*/  I2F.RP R0, R2 ;  /* 0x0000000200007306 */ /* 0x002e700000209400 */
[----:B-1----:R-:W1:Y:S02]  /*1c3f0*/  MUFU.RCP R0, R0 ;  /* 0x0000000000007308 */ /* 0x002e640000001000 */
[----:B-1----:R-:W-:-:S06]  /*1c400*/  IADD3 R0, R0, 0xffffffe, RZ ;  /* 0x0ffffffe00007810 */ /* 0x002fcc0007ffe0ff */
[----:B------:R-:W1:Y:S02]  /*1c410*/  F2I.FTZ.U32.TRUNC.NTZ R5, R0 ;  /* 0x0000000000057305 */ /* 0x000e64000021f000 */
[----:B-1----:R-:W-:Y:S01]  /*1c420*/  IMAD.MOV R3, RZ, RZ, -R5 ;  /* 0x000000ffff037224 */ /* 0x002fe200078e0a05 */
[----:B------:R-:W-:-:S03]  /*1c430*/  IABS R0, R7 ;  /* 0x0000000700007213 */ /* 0x000fc60000000000 */
[----:B------:R-:W-:Y:S01]  /*1c440*/  IMAD.MOV.U32 R4, RZ, RZ, R3 ;  /* 0x000000ffff047224 */ /* 0x000fe200078e0003 */
[----:B------:R-:W-:Y:S01]  /*1c450*/  IABS R3, R9 ;  /* 0x0000000900037213 */ /* 0x000fe20000000000 */
[----:B------:R-:W-:Y:S02]  /*1c460*/  IMAD.MOV.U32 R6, RZ, RZ, R0 ;  /* 0x000000ffff067224 */ /* 0x000fe400078e0000 */
[----:B------:R-:W-:Y:S02]  /*1c470*/  IMAD R0, R4, R2, RZ ;  /* 0x0000000204007224 */ /* 0x000fe400078e02ff */
[----:B------:R-:W-:Y:S01]  /*1c480*/  IMAD.MOV.U32 R4, RZ, RZ, RZ ;  /* 0x000000ffff047224 */ /* 0x000fe200078e00ff */
[----:B------:R-:W1:Y:S03]  /*1c490*/  I2F.RP R11, R6 ;  /* 0x00000006000b7306 */ /* 0x000e660000209400 */
[----:B------:R-:W-:-:S04]  /*1c4a0*/  IMAD.HI.U32 R5, R5, R0, R4 ;  /* 0x0000000005057227 */ /* 0x000fc800078e0004 */
[----:B------:R-:W-:-:S05]  /*1c4b0*/  IMAD.MOV R0, RZ, RZ, -R10 ;  /* 0x000000ffff007224 */ /* 0x000fca00078e0a0a */
[----:B------:R-:W-:Y:S01]  /*1c4c0*/  MOV R4, R0 ;  /* 0x0000000000047202 */ /* 0x000fe20000000f00 */
[----:B------:R-:W-:-:S04]  /*1c4d0*/  IMAD.HI.U32 R0, R5, R3, RZ ;  /* 0x0000000305007227 */ /* 0x000fc800078e00ff */
[----:B------:R-:W-:Y:S02]  /*1c4e0*/  IMAD R3, R0, R4, R3 ;  /* 0x0000000400037224 */ /* 0x000fe400078e0203 */
[----:B-1----:R-:W1:Y:S03]  /*1c4f0*/  MUFU.RCP R4, R11 ;  /* 0x0000000b00047308 */ /* 0x002e660000001000 */
[----:B------:R-:W-:-:S13]  /*1c500*/  ISETP.GT.U32.AND P0, PT, R2, R3, PT ;  /* 0x000000030200720c */ /* 0x000fda0003f04070 */
[----:B------:R-:W-:Y:S01]  /*1c510*/  @!P0 IMAD.IADD R3, R3, 0x1, -R2 ;  /* 0x0000000103038824 */ /* 0x000fe200078e0a02 */
[----:B-1----:R-:W-:Y:S02]  /*1c520*/  IADD3 R4, R4, 0xffffffe, RZ ;  /* 0x0ffffffe04047810 */ /* 0x002fe40007ffe0ff */
[----:B------:R-:W-:Y:S02]  /*1c530*/  @!P0 IADD3 R0, R0, 0x1, RZ ;  /* 0x0000000100008810 */ /* 0x000fe40007ffe0ff */
[----:B------:R-:W-:Y:S02]  /*1c540*/  ISETP.GE.U32.AND P2, PT, R3, R2, PT ;  /* 0x000000020300720c */ /* 0x000fe40003f46070 */
[----:B------:R-:W1:Y:S01]  /*1c550*/  F2I.FTZ.U32.TRUNC.NTZ R3, R4 ;  /* 0x0000000400037305 */ /* 0x000e62000021f000 */
[----:B------:R-:W-:Y:S02]  /*1c560*/  LOP3.LUT R2, R9, R8, RZ, 0x3c, !PT ;  /* 0x0000000809027212 */ /* 0x000fe400078e3cff */
[----:B------:R-:W-:-:S02]  /*1c570*/  ISETP.NE.AND P0, PT, R8, RZ, PT ;  /* 0x000000ff0800720c */ /* 0x000fc40003f05270 */
[----:B------:R-:W-:-:S06]  /*1c580*/  ISETP.GE.AND P1, PT, R2, RZ, PT ;  /* 0x000000ff0200720c */ /* 0x000fcc0003f26270 */
[----:B------:R-:W-:Y:S01]  /*1c590*/  @P2 IADD3 R0, R0, 0x1, RZ ;  /* 0x0000000100002810 */ /* 0x000fe20007ffe0ff */
[----:B-1----:R-:W-:-:S06]  /*1c5a0*/  IMAD.MOV R2, RZ, RZ, -R3 ;  /* 0x000000ffff027224 */ /* 0x002fcc00078e0a03 */
[----:B------:R-:W-:Y:S01]  /*1c5b0*/  @!P1 IMAD.MOV R0, RZ, RZ, -R0 ;  /* 0x000000ffff009224 */ /* 0x000fe200078e0a00 */
[----:B------:R-:W-:Y:S02]  /*1c5c0*/  @!P0 LOP3.LUT R0, RZ, R8, RZ, 0x33, !PT ;  /* 0x00000008ff008212 */ /* 0x000fe400078e33ff */
[----:B------:R-:W-:Y:S02]  /*1c5d0*/  MOV R4, R2 ;  /* 0x0000000200047202 */ /* 0x000fe40000000f00 */
[----:B------:R-:W-:Y:S02]  /*1c5e0*/  IABS R2, R7 ;  /* 0x0000000700027213 */ /* 0x000fe40000000000 */
[----:B------:R-:W-:Y:S01]  /*1c5f0*/  IABS R10, R0 ;  /* 0x00000000000a7213 */ /* 0x000fe20000000000 */
[----:B------:R-:W-:Y:S02]  /*1c600*/  IMAD R4, R4, R6, RZ ;  /* 0x0000000604047224 */ /* 0x000fe400078e02ff */
[----:B------:R-:W-:-:S02]  /*1c610*/  IMAD.MOV R5, RZ, RZ, -R2 ;  /* 0x000000ffff057224 */ /* 0x000fc400078e0a02 */
[----:B------:R-:W-:-:S04]  /*1c620*/  IMAD.MOV.U32 R2, RZ, RZ, RZ ;  /* 0x000000ffff027224 */ /* 0x000fc800078e00ff */
[----:B------:R-:W-:Y:S01]  /*1c630*/  IMAD.HI.U32 R2, R3, R4, R2 ;  /* 0x0000000403027227 */ /* 0x000fe200078e0002 */
[----:B------:R-:W-:-:S03]  /*1c640*/  MOV R4, R5 ;  /* 0x0000000500047202 */ /* 0x000fc60000000f00 */
[----:B------:R-:W-:-:S04]  /*1c650*/  IMAD.MOV.U32 R3, RZ, RZ, R10 ;  /* 0x000000ffff037224 */ /* 0x000fc800078e000a */
[----:B------:R-:W-:-:S04]  /*1c660*/  IMAD.HI.U32 R2, R2, R3, RZ ;  /* 0x0000000302027227 */ /* 0x000fc800078e00ff */
[----:B------:R-:W-:Y:S01]  /*1c670*/  IMAD R3, R2, R4, R3 ;  /* 0x0000000402037224 */ /* 0x000fe200078e0203 */
[----:B------:R-:W-:-:S04]  /*1c680*/  IADD3 R4, -R0, RZ, RZ ;  /* 0x000000ff00047210 */ /* 0x000fc80007ffe1ff */
        /* <DEDUP_REMOVED lines=9> */
[----:B------:R-:W-:-:S05]  /*1c720*/  @!P0 LOP3.LUT R2, RZ, R7, RZ, 0x33, !PT ;  /* 0x00000007ff028212 */ /* 0x000fca00078e33ff */
[----:B------:R-:W-:-:S04]  /*1c730*/  IMAD.MOV R3, RZ, RZ, -R2 ;  /* 0x000000ffff037224 */ /* 0x000fc800078e0a02 */
[C---:B------:R-:W-:Y:S02]  /*1c740*/  IMAD R3, R7.reuse, R3, R0 ;  /* 0x0000000307037224 */ /* 0x040fe400078e0200 */
[----:B------:R-:W-:Y:S02]  /*1c750*/  IMAD R0, R7, 0x1000000, R2 ;  /* 0x0100000007007824 */ /* 0x000fe400078e0202 */
[----:B------:R-:W-:Y:S02]  /*1c760*/  IMAD R2, R8, R4, R9 ;  /* 0x0000000408027224 */ /* 0x000fe400078e0209 */
[----:B------:R-:W-:-:S05]  /*1c770*/  IMAD R0, R3, 0x10000, R0 ;  /* 0x0001000003007824 */ /* 0x000fca00078e0200 */
[----:B------:R1:W-:Y:S01]  /*1c780*/  STL [R1+0x58], R0 ;  /* 0x0000580001007387 */ /* 0x0003e20000100800 */
[----:B------:R-:W-:Y:S05]  /*1c790*/  BRA `(.L_x_801) ;  /* 0x0000044000007947 */ /* 0x000fea0003800000 */
.L_x_800:
[----:B-1----:R-:W2:Y:S01]  /*1c7a0*/  LDL R0, [R1+0x5c] ;  /* 0x00005c0001007983 */ /* 0x002ea20000100800 */
[----:B------:R-:W-:-:S04]  /*1c7b0*/  IMAD.MOV.U32 R2, RZ, RZ, 0x4 ;  /* 0x00000004ff027424 */ /* 0x000fc800078e00ff */
[----:B--2---:R-:W-:-:S05]  /*1c7c0*/  IMAD.WIDE R2, R0, R2, c[0x0][0x590] ;  /* 0x0001640000027625 */ /* 0x004fca00078e0202 */
[----:B------:R-:W2:Y:S02]  /*1c7d0*/  LDG.E R4, [R2.64] ;  /* 0x0000000602047981 */ /* 0x000ea4000c1e1900 */
[----:B--2-4-:R-:W-:-:S05]  /*1c7e0*/  IMAD R10, R4, R8, RZ ;  /* 0x00000008040a7224 */ /* 0x014fca00078e02ff */
[-C--:B------:R-:W-:Y:S02]  /*1c7f0*/  IABS R0, R10.reuse ;  /* 0x0000000a00007213 */ /* 0x080fe40000000000 */
        /* <DEDUP_REMOVED lines=27> */
[----:B------:R-:W-:Y:S02]  /*1c9b0*/  IMAD R11, R4, R2, RZ ;  /* 0x00000002040b7224 */ /* 0x000fe400078e02ff */
[----:B------:R-:W-:-:S03]  /*1c9c0*/  IMAD.MOV R2, RZ, RZ, -R2 ;  /* 0x000000ffff027224 */ /* 0x000fc600078e0a02 */
[----:B------:R-:W-:Y:S01]  /*1c9d0*/  IADD3 R0, -R11, c[0x0][0x538], RZ ;  /* 0x00014e000b007a10 */ /* 0x000fe20007ffe1ff */
[----:B------:R-:W-:-:S03]  /*1c9e0*/  IMAD R6, R10, R2, R9 ;  /* 0x000000020a067224 */ /* 0x000fc600078e0209 */
[----:B------:R-:W-:Y:S02]  /*1c9f0*/  IMNMX R0, R4, R0, PT ;  /* 0x0000000004007217 */ /* 0x000fe40003800200 */
[----:B------:R-:W-:Y:S02]  /*1ca00*/  IABS R2, R6 ;  /* 0x0000000600027213 */ /* 0x000fe40000000000 */
[-C--:B------:R-:W-:Y:S02]  /*1ca10*/  IABS R3, R0.reuse ;  /* 0x0000000000037213 */ /* 0x080fe40000000000 */
[----:B------:R-:W-:Y:S02]  /*1ca20*/  IABS R10, R0 ;  /* 0x00000000000a7213 */ /* 0x000fe40000000000 */
[----:B------:R-:W1:Y:S01]  /*1ca30*/  I2F.RP R4, R3 ;  /* 0x0000000300047306 */ /* 0x000e620000209400 */
[----:B------:R-:W-:Y:S02]  /*1ca40*/  MOV R7, R2 ;  /* 0x0000000200077202 */ /* 0x000fe40000000f00 */
[----:B------:R-:W-:-:S05]  /*1ca50*/  IMAD.MOV R2, RZ, RZ, -R10 ;  /* 0x000000ffff027224 */ /* 0x000fca00078e0a0a */
[----:B-1----:R-:W1:Y:S02]  /*1ca60*/  MUFU.RCP R4, R4 ;  /* 0x0000000400047308 */ /* 0x002e640000001000 */
[----:B-1----:R-:W-:-:S06]  /*1ca70*/  IADD3 R4, R4, 0xffffffe, RZ ;  /* 0x0ffffffe04047810 */ /* 0x002fcc0007ffe0ff */
[----:B------:R-:W1:Y:S02]  /*1ca80*/  F2I.FTZ.U32.TRUNC.NTZ R5, R4 ;  /* 0x0000000400057305 */ /* 0x000e64000021f000 */
[----:B-1----:R-:W-:-:S04]  /*1ca90*/  IMAD.MOV R4, RZ, RZ, -R5 ;  /* 0x000000ffff047224 */ /* 0x002fc800078e0a05 */
[----:B------:R-:W-:Y:S02]  /*1caa0*/  IMAD R9, R4, R3, RZ ;  /* 0x0000000304097224 */ /* 0x000fe400078e02ff */
[----:B------:R-:W-:-:S04]  /*1cab0*/  IMAD.MOV.U32 R4, RZ, RZ, RZ ;  /* 0x000000ffff047224 */ /* 0x000fc800078e00ff */
[----:B------:R-:W-:-:S04]  /*1cac0*/  IMAD.HI.U32 R5, R5, R9, R4 ;  /* 0x0000000905057227 */ /* 0x000fc800078e0004 */
[----:B------:R-:W-:Y:S02]  /*1cad0*/  IMAD.MOV.U32 R4, RZ, RZ, R2 ;  /* 0x000000ffff047224 */ /* 0x000fe400078e0002 */
[----:B------:R-:W-:-:S04]  /*1cae0*/  IMAD.HI.U32 R2, R5, R7, RZ ;  /* 0x0000000705027227 */ /* 0x000fc800078e00ff */
[----:B------:R-:W-:-:S05]  /*1caf0*/  IMAD R4, R2, R4, R7 ;  /* 0x0000000402047224 */ /* 0x000fca00078e0207 */
[----:B------:R-:W-:-:S13]  /*1cb00*/  ISETP.GT.U32.AND P0, PT, R3, R4, PT ;  /* 0x000000040300720c */ /* 0x000fda0003f04070 */
[-C--:B------:R-:W-:Y:S02]  /*1cb10*/  @!P0 IADD3 R4, R4, -R3.reuse, RZ ;  /* 0x8000000304048210 */ /* 0x080fe40007ffe0ff */
[----:B------:R-:W-:Y:S02]  /*1cb20*/  @!P0 IADD3 R2, R2, 0x1, RZ ;  /* 0x0000000102028810 */ /* 0x000fe40007ffe0ff */
[----:B------:R-:W-:Y:S02]  /*1cb30*/  ISETP.GE.U32.AND P2, PT, R4, R3, PT ;  /* 0x000000030400720c */ /* 0x000fe40003f46070 */
[----:B------:R-:W-:Y:S02]  /*1cb40*/  LOP3.LUT R3, R6, R0, RZ, 0x3c, !PT ;  /* 0x0000000006037212 */ /* 0x000fe400078e3cff */
[----:B------:R-:W-:Y:S02]  /*1cb50*/  ISETP.NE.AND P0, PT, R0, RZ, PT ;  /* 0x000000ff0000720c */ /* 0x000fe40003f05270 */
[----:B------:R-:W-:Y:S01]  /*1cb60*/  ISETP.GE.AND P1, PT, R3, RZ, PT ;  /* 0x000000ff0300720c */ /* 0x000fe20003f26270 */
[----:B------:R-:W-:Y:S01]  /*1cb70*/  IMAD.MOV R3, RZ, RZ, -R0 ;  /* 0x000000ffff037224 */ /* 0x000fe200078e0a00 */
[----:B------:R-:W-:-:S05]  /*1cb80*/  IADD3 R6, R11, 0x1000000, R6 ;  /* 0x010000000b067810 */ /* 0x000fca0007ffe006 */
[----:B------:R-:W-:-:S06]  /*1cb90*/  @P2 IADD3 R2, R2, 0x1, RZ ;  /* 0x0000000102022810 */ /* 0x000fcc0007ffe0ff */
[----:B------:R-:W-:Y:S01]  /*1cba0*/  @!P1 IMAD.MOV R2, RZ, RZ, -R2 ;  /* 0x000000ffff029224 */ /* 0x000fe200078e0a02 */
[----:B------:R-:W-:-:S05]  /*1cbb0*/  @!P0 LOP3.LUT R2, RZ, R0, RZ, 0x33, !PT ;  /* 0x00000000ff028212 */ /* 0x000fca00078e33ff */
[----:B------:R-:W-:-:S05]  /*1cbc0*/  IMAD R0, R2, R3, R6 ;  /* 0x0000000302007224 */ /* 0x000fca00078e0206 */
[----:B------:R1:W-:Y:S02]  /*1cbd0*/  STL [R1+0x58], R0 ;  /* 0x0000580001007387 */ /* 0x0003e40000100800 */
.L_x_801:
[----:B------:R-:W-:Y:S05]  /*1cbe0*/  BSYNC B0 ;  /* 0x0000000000007941 */ /* 0x000fea0003800000 */
.L_x_799:
[----:B------:R-:W-:-:S04]  /*1cbf0*/  LOP3.LUT R2, RZ, R2, RZ, 0x33, !PT ;  /* 0x00000002ff027212 */ /* 0x000fc800078e33ff */
[----:B-1----:R-:W-:-:S05]  /*1cc00*/  IADD3 R0, R2, R8, RZ ;  /* 0x0000000802007210 */ /* 0x002fca0007ffe0ff */
[----:B------:R1:W-:Y:S01]  /*1cc10*/  STL [R1+0x54], R0 ;  /* 0x0000540001007387 */ /* 0x0003e20000100800 */
[----:B------:R-:W-:Y:S05]  /*1cc20*/  BRA `(.L_x_802) ;  /* 0x0000005000007947 */ /* 0x000fea0003800000 */
.L_x_790:
[----:B------:R-:W-:Y:S01]  /*1cc30*/  MOV R0, c[0x0][0x53c] ;  /* 0x00014f0000007a02 */ /* 0x000fe20000000f00 */
[----:B------:R2:W-:Y:S04]  /*1cc40*/  STL [R1+0x50], R9 ;  /* 0x0000500901007387 */ /* 0x0005e80000100800 */
[----:B------:R2:W-:Y:S04]  /*1cc50*/  STL [R1+0x54], RZ ;  /* 0x000054ff01007387 */ /* 0x0005e80000100800 */
[----:B------:R2:W-:Y:S04]  /*1cc60*/  STL [R1+0x58], RZ ;  /* 0x000058ff01007387 */ /* 0x0005e80000100800 */
[----:B------:R2:W-:Y:S02]  /*1cc70*/  STL [R1+0x5c], R0 ;  /* 0x00005c0001007387 */ /* 0x0005e40000100800 */
.L_x_802:
[----:B------:R-:W-:Y:S05]  /*1cc80*/  BSYNC B1 ;  /* 0x0000000000017941 */ /* 0x000fea0003800000 */
.L_x_788:
[----:B-1----:R-:W3:Y:S04]  /*1cc90*/  LDL R4, [R1+0x50] ;  /* 0x0000500001047983 */ /* 0x002ee80000100800 */
[----:B------:R-:W3:Y:S04]  /*1cca0*/  LDL R5, [R1+0x54] ;  /* 0x0000540001057983 */ /* 0x000ee80000100800 */
[----:B------:R-:W3:Y:S04]  /*1ccb0*/  LDL R6, [R1+0x58] ;  /* 0x0000580001067983 */ /* 0x000ee80000100800 */
[----:B------:R-:W3:Y:S01]  /*1ccc0*/  LDL R7, [R1+0x5c] ;  /* 0x00005c0001077983 */ /* 0x000ee20000100800 */
[----:B------:R-:W-:Y:S03]  /*1ccd0*/  WARPSYNC 0xffffffff ;  /* 0xffffffff00007948 */ /* 0x000fe60003800000 */
[----:B------:R-:W-:Y:S01]  /*1cce0*/  BAR.SYNC.DEFER_BLOCKING 0x4, 0x80 ;  /* 0x0102000000007b1d */ /* 0x000fe20000010000 */
[----:B------:R-:W-:-:S13]  /*1ccf0*/  ISETP.NE.AND P0, PT, R12, RZ, PT ;  /* 0x000000ff0c00720c */ /* 0x000fda0003f05270 */
[----:B---3--:R1:W-:Y:S04]  /*1cd00*/  @!P0 STS.128 [0x9100], R4 ;  /* 0x00910004ff008388 */ /* 0x0083e80000000c00 */
[----:B------:R-:W-:Y:S06]  /*1cd10*/  BAR.ARV 0x5, 0x80 ;  /* 0x0142000000007b1d */ /* 0x000fec0000002000 */
.L_x_783:
[----:B--2---:R-:W2:Y:S02]  /*1cd20*/  LDL R0, [R1+0x5c] ;  /* 0x00005c0001007983 */ /* 0x004ea40000100800 */
[----:B--2---:R-:W-:-:S13]  /*1cd30*/  ISETP.GE.AND P0, PT, R0, c[0x0][0x53c], PT ;  /* 0x00014f0000007a0c */ /* 0x004fda0003f06270 */
[----:B-1--4-:R-:W-:Y:S01]  /*1cd40*/  @P0 CALL.REL.NOINC `(.L_x_803) ;  /* 0x0000001000000944 */ /* 0x012fe20003c00000 */
[----:B------:R-:W-:Y:S05]  /*1cd50*/  BRA `(.L_x_804) ;  /* 0xfffe4e1000007947 */ /* 0x000fea000383ffff */
.L_x_803:
[----:B------:R-:W-:Y:S05]  /*1cd60*/  EXIT ;  /* 0x000000000000794d */ /* 0x000fea0003800000 */
.L_x_576:
[----:B------:R-:W-:Y:S01]  /*1cd70*/  IMAD.MOV.U32 R0, RZ, RZ, R5 ;  /* 0x000000ffff007224 */ /* 0x000fe200078e0005 */
[----:B------:R-:W-:Y:S02]  /*1cd80*/  MOV R2, 0x1 ;  /* 0x0000000100027802 */ /* 0x000fe40000000f00 */
[----:B------:R-:W-:Y:S02]  /*1cd90*/  MOV R3, 0x1cdb0 ;  /* 0x0001cdb000037802 */ /* 0x000fe40000000f00 */
[----:B------:R-:W-:Y:S05]  /*1cda0*/  CALL.REL.NOINC `($__internal_10_$__cuda_sm70_shflsync_up_p) ;  /* 0x000052e000007944 */ /* 0x000fea0003c00000 */
[----:B------:R-:W-:Y:S01]  /*1cdb0*/  MOV R0, R4 ;  /* 0x0000000400007202 */ /* 0x000fe20000000f00 */
[----:B------:R-:W-:Y:S05]  /*1cdc0*/  BRA `(.L_x_805) ;  /* 0xfffe369000007947 */ /* 0x000fea000383ffff */
.L_x_577:
[----:B------:R-:W-:Y:S01]  /*1cdd0*/  IMAD.MOV.U32 R0, RZ, RZ, R5 ;  /* 0x000000ffff007224 */ /* 0x000fe200078e0005 */
[----:B------:R-:W-:Y:S02]  /*1cde0*/  MOV R2, 0x2 ;  /* 0x0000000200027802 */ /* 0x000fe40000000f00 */
[----:B------:R-:W-:Y:S02]  /*1cdf0*/  MOV R3, 0x1ce10 ;  /* 0x0001ce1000037802 */ /* 0x000fe40000000f00 */
[----:B------:R-:W-:Y:S05]  /*1ce00*/  CALL.REL.NOINC `($__internal_10_$__cuda_sm70_shflsync_up_p) ;  /* 0x0000528000007944 */ /* 0x000fea0003c00000 */
[----:B------:R-:W-:Y:S01]  /*1ce10*/  SEL R0, R4, RZ, P4 ;  /* 0x000000ff04007207 */ /* 0x000fe20002000000 */
[----:B------:R-:W-:Y:S01]  /*1ce20*/  IMAD.MOV.U32 R2, RZ, RZ, 0x4 ;  /* 0x00000004ff027424 */ /* 0x000fe200078e00ff */
[----:B------:R-:W-:-:S03]  /*1ce30*/  MOV R3, 0x1ce60 ;  /* 0x0001ce6000037802 */ /* 0x000fc60000000f00 */
[----:B------:R-:W-:Y:S02]  /*1ce40*/  IMAD.IADD R0, R5, 0x1, R0 ;  /* 0x0000000105007824 */ /* 0x000fe400078e0200 */
        /* <DEDUP_REMOVED lines=13> */
[----:B------:R-:W-:Y:S02]  /*1cf20*/  MOV R57, 0x1f ;  /* 0x0000001f00397802 */ /* 0x000fe40000000f00 */
[----:B------:R-:W-:Y:S01]  /*1cf30*/  MOV R3, 0x1cf70 ;  /* 0x0001cf7000037802 */ /* 0x000fe20000000f00 */
[----:B------:R-:W-:-:S04]  /*1cf40*/  IMAD.IADD R4, R0, 0x1, R4 ;  /* 0x0000000100047824 */ /* 0x000fc800078e0204 */
[----:B------:R-:W-:Y:S02]  /*1cf50*/  IMAD.MOV.U32 R52, RZ, RZ, R4 ;  /* 0x000000ffff347224 */ /* 0x000fe400078e0004 */
[----:B------:R-:W-:Y:S05]  /*1cf60*/  CALL.REL.NOINC `($__internal_9_$__cuda_sm70_shflsync_idx_p) ;  /* 0x000050c000007944 */ /* 0x000fea0003c00000 */
[----:B------:R-:W-:Y:S01]  /*1cf70*/  MOV R0, R57 ;  /* 0x0000003900007202 */ /* 0x000fe20000000f00 */
[----:B------:R-:W-:Y:S05]  /*1cf80*/  BRA `(.L_x_806) ;  /* 0xfffe35d000007947 */ /* 0x000fea000383ffff */
.L_x_579:
[----:B------:R-:W-:Y:S02]  /*1cf90*/  SEL R0, RZ, 0x1, P0 ;  /* 0x00000001ff007807 */ /* 0x000fe40000000000 */
[----:B------:R-:W-:Y:S02]  /*1cfa0*/  MOV R2, 0x1cfc0 ;  /* 0x0001cfc000027802 */ /* 0x000fe40000000f00 */
[----:B------:R-:W-:Y:S05]  /*1cfb0*/  CALL.REL.NOINC `($__internal_11_$__cuda_sm70_votesync_ballot) ;  /* 0x0000514000007944 */ /* 0x000fea0003c00000 */
[----:B------:R-:W-:Y:S01]  /*1cfc0*/  MOV R7, R0 ;  /* 0x0000000000077202 */ /* 0x000fe20000000f00 */
[----:B------:R-:W-:Y:S05]  /*1cfd0*/  BRA `(.L_x_807) ;  /* 0xfffe361000007947 */ /* 0x000fea000383ffff */
.L_x_580:
[----:B------:R-:W-:Y:S01]  /*1cfe0*/  IMAD.MOV.U32 R52, RZ, RZ, R9 ;  /* 0x000000ffff347224 */ /* 0x000fe200078e0009 */
[----:B-1----:R-:W-:Y:S01]  /*1cff0*/  MOV R2, R0 ;  /* 0x0000000000027202 */ /* 0x002fe20000000f00 */
[----:B------:R-:W-:Y:S01]  /*1d000*/  IMAD.MOV.U32 R57, RZ, RZ, 0x1f ;  /* 0x0000001fff397424 */ /* 0x000fe200078e00ff */
[----:B------:R-:W-:Y:S02]  /*1d010*/  MOV R3, 0x1d030 ;  /* 0x0001d03000037802 */ /* 0x000fe40000000f00 */
[----:B------:R-:W-:Y:S05]  /*1d020*/  CALL.REL.NOINC `($__internal_9_$__cuda_sm70_shflsync_idx_p) ;  /* 0x0000500000007944 */ /* 0x000fea0003c00000 */
[----:B------:R-:W-:Y:S01]  /*1d030*/  IMAD.MOV.U32 R12, RZ, RZ, R57 ;  /* 0x000000ffff0c7224 */ /* 0x000fe200078e0039 */
[----:B------:R-:W-:Y:S01]  /*1d040*/  MOV R52, R8 ;  /* 0x0000000800347202 */ /* 0x000fe20000000f00 */
[----:B------:R-:W-:Y:S01]  /*1d050*/  IMAD.MOV.U32 R5, RZ, RZ, RZ ;  /* 0x000000ffff057224 */ /* 0x000fe200078e00ff */
[----:B------:R-:W-:Y:S01]  /*1d060*/  MOV R2, R0 ;  /* 0x0000000000027202 */ /* 0x000fe20000000f00 */
[----:B------:R-:W-:Y:S01]  /*1d070*/  IMAD.MOV.U32 R57, RZ, RZ, 0x1f ;  /* 0x0000001fff397424 */ /* 0x000fe200078e00ff */
[----:B------:R-:W-:-:S02]  /*1d080*/  MOV R3, 0x1d0a0 ;  /* 0x0001d0a000037802 */ /* 0x000fc40000000f00 */
[----:B------:R-:W-:Y:S05]  /*1d090*/  CALL.REL.NOINC `($__internal_9_$__cuda_sm70_shflsync_idx_p) ;  /* 0x00004f9000007944 */ /* 0x000fea0003c00000 */
[----:B------:R-:W-:Y:S01]  /*1d0a0*/  MOV R9, R57 ;  /* 0x0000003900097202 */ /* 0x000fe20000000f00 */
[----:B------:R-:W-:Y:S05]  /*1d0b0*/  BRA `(.L_x_808) ;  /* 0xfffe35a000007947 */ /* 0x000fea000383ffff */
.L_x_583:
[----:B------:R-:W-:Y:S01]  /*1d0c0*/  IMAD.MOV.U32 R52, RZ, RZ, R4 ;  /* 0x000000ffff347224 */ /* 0x000fe200078e0004 */
[----:B-1----:R-:W-:Y:S01]  /*1d0d0*/  MOV R2, R0 ;  /* 0x0000000000027202 */ /* 0x002fe20000000f00 */
[----:B------:R-:W-:Y:S01]  /*1d0e0*/  IMAD.MOV.U32 R57, RZ, RZ, 0x1f ;  /* 0x0000001fff397424 */ /* 0x000fe200078e00ff */
[----:B------:R-:W-:-:S02]  /*1d0f0*/  MOV R3, 0x1d110 ;  /* 0x0001d11000037802 */ /* 0x000fc40000000f00 */
[----:B---34-:R-:W-:Y:S05]  /*1d100*/  CALL.REL.NOINC `($__internal_9_$__cuda_sm70_shflsync_idx_p) ;  /* 0x00004f2000007944 */ /* 0x018fea0003c00000 */
[----:B------:R-:W-:Y:S01]  /*1d110*/  MOV R5, R57 ;  /* 0x0000003900057202 */ /* 0x000fe20000000f00 */
[----:B------:R-:W-:Y:S05]  /*1d120*/  BRA `(.L_x_582) ;  /* 0xfffe359000007947 */ /* 0x000fea000383ffff */
.L_x_602:
[----:B------:R-:W-:Y:S01]  /*1d130*/  IMAD.MOV.U32 R52, RZ, RZ, R5 ;  /* 0x000000ffff347224 */ /* 0x000fe200078e0005 */
[----:B------:R-:W-:Y:S01]  /*1d140*/  MOV R2, RZ ;  /* 0x000000ff00027202 */ /* 0x000fe20000000f00 */
[----:B------:R-:W-:Y:S01]  /*1d150*/  IMAD.MOV.U32 R57, RZ, RZ, 0x181f ;  /* 0x0000181fff397424 */ /* 0x000fe200078e00ff */
[----:B------:R-:W-:-:S02]  /*1d160*/  MOV R3, 0x1d180 ;  /* 0x0001d18000037802 */ /* 0x000fc40000000f00 */
[----:B-1---5:R-:W-:Y:S05]  /*1d170*/  CALL.REL.NOINC `($__internal_9_$__cuda_sm70_shflsync_idx_p) ;  /* 0x00004eb000007944 */ /* 0x022fea0003c00000 */
[----:B------:R-:W-:Y:S01]  /*1d180*/  MOV R7, R57 ;  /* 0x0000003900077202 */ /* 0x000fe20000000f00 */
[----:B------:R-:W-:Y:S05]  /*1d190*/  BRA `(.L_x_809) ;  /* 0xfffe58b000007947 */ /* 0x000fea000383ffff */
.L_x_603:
[----:B------:R-:W-:Y:S01]  /*1d1a0*/  IMAD.MOV.U32 R52, RZ, RZ, R6 ;  /* 0x000000ffff347224 */ /* 0x000fe200078e0006 */
[----:B------:R-:W-:Y:S01]  /*1d1b0*/  MOV R2, RZ ;  /* 0x000000ff00027202 */ /* 0x000fe20000000f00 */
[----:B------:R-:W-:Y:S01]  /*1d1c0*/  IMAD.MOV.U32 R57, RZ, RZ, 0x181f ;  /* 0x0000181fff397424 */ /* 0x000fe200078e00ff */
[----:B------:R-:W-:-:S02]  /*1d1d0*/  MOV R3, 0x1d1f0 ;  /* 0x0001d1f000037802 */ /* 0x000fc40000000f00 */
[----:B-123-5:R-:W-:Y:S05]  /*1d1e0*/  CALL.REL.NOINC `($__internal_9_$__cuda_sm70_shflsync_idx_p) ;  /* 0x00004e4000007944 */ /* 0x02efea0003c00000 */
[----:B------:R-:W-:Y:S01]  /*1d1f0*/  MOV R2, R57 ;  /* 0x0000003900027202 */ /* 0x000fe20000000f00 */
[----:B------:R-:W-:Y:S05]  /*1d200*/  BRA `(.L_x_810) ;  /* 0xfffe586000007947 */ /* 0x000fea000383ffff */
.L_x_606:
[----:B------:R-:W-:Y:S01]  /*1d210*/  IMAD.MOV.U32 R52, RZ, RZ, R5 ;  /* 0x000000ffff347224 */ /* 0x000fe200078e0005 */
[----:B-1----:R-:W-:Y:S01]  /*1d220*/  MOV R2, 0x1 ;  /* 0x0000000100027802 */ /* 0x002fe20000000f00 */
[----:B------:R-:W-:Y:S01]  /*1d230*/  IMAD.MOV.U32 R57, RZ, RZ, 0x181f ;  /* 0x0000181fff397424 */ /* 0x000fe200078e00ff */
[----:B------:R-:W-:-:S02]  /*1d240*/  MOV R3, 0x1d260 ;  /* 0x0001d26000037802 */ /* 0x000fc40000000f00 */
[----:B---3-5:R-:W-:Y:S05]  /*1d250*/  CALL.REL.NOINC `($__internal_9_$__cuda_sm70_shflsync_idx_p) ;  /* 0x00004dd000007944 */ /* 0x028fea0003c00000 */
[----:B------:R-:W-:Y:S01]  /*1d260*/  IMAD.MOV.U32 R7, RZ, RZ, R57 ;  /* 0x000000ffff077224 */ /* 0x000fe200078e0039 */
[----:B------:R-:W-:Y:S01]  /*1d270*/  MOV R2, 0x1 ;  /* 0x0000000100027802 */ /* 0x000fe20000000f00 */
[----:B------:R-:W-:Y:S01]  /*1d280*/  IMAD.MOV.U32 R52, RZ, RZ, R6 ;  /* 0x000000ffff347224 */ /* 0x000fe200078e0006 */
[----:B------:R-:W-:-:S02]  /*1d290*/  MOV R57, 0x181f ;  /* 0x0000181f00397802 */ /* 0x000fc40000000f00 */
[----:B------:R-:W-:Y:S02]  /*1d2a0*/  MOV R3, 0x1d2c0 ;  /* 0x0001d2c000037802 */ /* 0x000fe40000000f00 */
[----:B------:R-:W-:Y:S05]  /*1d2b0*/  CALL.REL.NOINC `($__internal_9_$__cuda_sm70_shflsync_idx_p) ;  /* 0x00004d7000007944 */ /* 0x000fea0003c00000 */
[----:B------:R-:W-:Y:S01]  /*1d2c0*/  MOV R2, R57 ;  /* 0x0000003900027202 */ /* 0x000fe20000000f00 */
[----:B------:R-:W-:Y:S05]  /*1d2d0*/  BRA `(.L_x_811) ;  /* 0xfffe58e000007947 */ /* 0x000fea000383ffff */
.L_x_609:
[----:B------:R-:W-:Y:S01]  /*1d2e0*/  IMAD.MOV.U32 R52, RZ, RZ, R5 ;  /* 0x000000ffff347224 */ /* 0x000fe200078e0005 */
[----:B-1----:R-:W-:Y:S01]  /*1d2f0*/  MOV R2, 0x2 ;  /* 0x0000000200027802 */ /* 0x002fe20000000f00 */
[----:B------:R-:W-:Y:S01]  /*1d300*/  IMAD.MOV.U32 R57, RZ, RZ, 0x181f ;  /* 0x0000181fff397424 */ /* 0x000fe200078e00ff */
[----:B------:R-:W-:Y:S02]  /*1d310*/  MOV R3, 0x1d330 ;  /* 0x0001d33000037802 */ /* 0x000fe40000000f00 */
[----:B--23-5:R-:W-:Y:S05]  /*1d320*/  CALL.REL.NOINC `($__internal_9_$__cuda_sm70_shflsync_idx_p) ;  /* 0x00004d0000007944 */ /* 0x02cfea0003c00000 */
[----:B------:R-:W-:Y:S01]  /*1d330*/  MOV R7, R57 ;  /* 0x0000003900077202 */ /* 0x000fe20000000f00 */
[----:B------:R-:W-:Y:S05]  /*1d340*/  BRA `(.L_x_812) ;  /* 0xfffe595000007947 */ /* 0x000fea000383ffff */
.L_x_610:
[----:B------:R-:W-:Y:S01]  /*1d350*/  IMAD.MOV.U32 R52, RZ, RZ, R6 ;  /* 0x000000ffff347224 */ /* 0x000fe200078e0006 */
[----:B-1----:R-:W-:Y:S01]  /*1d360*/  MOV R2, 0x2 ;  /* 0x0000000200027802 */ /* 0x002fe20000000f00 */
[----:B------:R-:W-:Y:S01]  /*1d370*/  IMAD.MOV.U32 R57, RZ, RZ, 0x181f ;  /* 0x0000181fff397424 */ /* 0x000fe200078e00ff */
[----:B------:R-:W-:Y:S02]  /*1d380*/  MOV R3, 0x1d3a0 ;  /* 0x0001d3a000037802 */ /* 0x000fe40000000f00 */
[----:B--2345:R-:W-:Y:S05]  /*1d390*/  CALL.REL.NOINC `($__internal_9_$__cuda_sm70_shflsync_idx_p) ;  /* 0x00004c9000007944 */ /* 0x03cfea0003c00000 */
[----:B------:R-:W-:Y:S01]  /*1d3a0*/  MOV R2, R57 ;  /* 0x0000003900027202 */ /* 0x000fe20000000f00 */
[----:B------:R-:W-:Y:S05]  /*1d3b0*/  BRA `(.L_x_813) ;  /* 0xfffe590000007947 */ /* 0x000fea000383ffff */
.L_x_613:
[----:B------:R-:W-:Y:S01]  /*1d3c0*/  IMAD.MOV.U32 R52, RZ, RZ, R5 ;  /* 0x000000ffff347224 */ /* 0x000fe200078e0005 */
[----:B--2---:R-:W-:Y:S01]  /*1d3d0*/  MOV R2, 0x3 ;  /* 0x0000000300027802 */ /* 0x004fe20000000f00 */
[----:B------:R-:W-:Y:S01]  /*1d3e0*/  IMAD.MOV.U32 R57, RZ, RZ, 0x181f ;  /* 0x0000181fff397424 */ /* 0x000fe200078e00ff */
[----:B------:R-:W-:-:S02]  /*1d3f0*/  MOV R3, 0x1d410 ;  /* 0x0001d41000037802 */ /* 0x000fc40000000f00 */
[----:B-1-345:R-:W-:Y:S05]  /*1d400*/  CALL.REL.NOINC `($__internal_9_$__cuda_sm70_shflsync_idx_p) ;  /* 0x00004c2000007944 */ /* 0x03afea0003c00000 */
        /* <DEDUP_REMOVED lines=8> */
.L_x_616:
[----:B------:R-:W-:Y:S01]  /*1d490*/  IMAD.MOV.U32 R52, RZ, RZ, R5 ;  /* 0x000000ffff347224 */ /* 0x000fe200078e0005 */
[----:B-12---:R-:W-:Y:S01]  /*1d4a0*/  MOV R2, 0x4 ;  /* 0x0000000400027802 */ /* 0x006fe20000000f00 */
[----:B------:R-:W-:Y:S01]  /*1d4b0*/  IMAD.MOV.U32 R57, RZ, RZ, 0x181f ;  /* 0x0000181fff397424 */ /* 0x000fe200078e00ff */
[----:B------:R-:W-:Y:S02]  /*1d4c0*/  MOV R3, 0x1d4e0 ;  /* 0x0001d4e000037802 */ /* 0x000fe40000000f00 */
[----:B---345:R-:W-:Y:S05]  /*1d4d0*/  CALL.REL.NOINC `($__internal_9_$__cuda_sm70_shflsync_idx_p) ;  /* 0x00004b5000007944 */ /* 0x038fea0003c00000 */
[----:B------:R-:W-:Y:S01]  /*1d4e0*/  MOV R7, R57 ;  /* 0x0000003900077202 */ /* 0x000fe20000000f00 */
[----:B------:R-:W-:Y:S05]  /*1d4f0*/  BRA `(.L_x_815) ;  /* 0xfffe599000007947 */ /* 0x000fea000383ffff */
.L_x_617:
[----:B------:R-:W-:Y:S01]  /*1d500*/  IMAD.MOV.U32 R52, RZ, RZ, R6 ;  /* 0x000000ffff347224 */ /* 0x000fe200078e0006 */
[----:B--2---:R-:W-:Y:S01]  /*1d510*/  MOV R2, 0x4 ;  /* 0x0000000400027802 */ /* 0x004fe20000000f00 */
[----:B------:R-:W-:Y:S01]  /*1d520*/  IMAD.MOV.U32 R57, RZ, RZ, 0x181f ;  /* 0x0000181fff397424 */ /* 0x000fe200078e00ff */
[----:B------:R-:W-:Y:S02]  /*1d530*/  MOV R3, 0x1d550 ;  /* 0x0001d55000037802 */ /* 0x000fe40000000f00 */
[----:B-1-345:R-:W-:Y:S05]  /*1d540*/  CALL.REL.NOINC `($__internal_9_$__cuda_sm70_shflsync_idx_p) ;  /* 0x00004ae000007944 */ /* 0x03afea0003c00000 */
[----:B------:R-:W-:Y:S01]  /*1d550*/  MOV R2, R57 ;  /* 0x0000003900027202 */ /* 0x000fe20000000f00 */
[----:B------:R-:W-:Y:S05]  /*1d560*/  BRA `(.L_x_816) ;  /* 0xfffe594000007947 */ /* 0x000fea000383ffff */
.L_x_620:
[----:B------:R-:W-:Y:S01]  /*1d570*/  IMAD.MOV.U32 R52, RZ, RZ, R5 ;  /* 0x000000ffff347224 */ /* 0x000fe200078e0005 */
[----:B-1----:R-:W-:Y:S01]  /*1d580*/  MOV R2, 0x5 ;  /* 0x0000000500027802 */ /* 0x002fe20000000f00 */
[----:B------:R-:W-:Y:S01]  /*1d590*/  IMAD.MOV.U32 R57, RZ, RZ, 0x181f ;  /* 0x0000181fff397424 */ /* 0x000fe200078e00ff */
[----:B------:R-:W-:-:S02]  /*1d5a0*/  MOV R3, 0x1d5c0 ;  /* 0x0001d5c000037802 */ /* 0x000fc40000000f00 */
[----:B--2345:R-:W-:Y:S05]  /*1d5b0*/  CALL.REL.NOINC `($__internal_9_$__cuda_sm70_shflsync_idx_p) ;  /* 0x00004a7000007944 */ /* 0x03cfea0003c00000 */
        /* <DEDUP_REMOVED lines=8> */
.L_x_623:
[----:B------:R-:W-:Y:S01]  /*1d640*/  IMAD.MOV.U32 R52, RZ, RZ, R5 ;  /* 0x000000ffff347224 */ /* 0x000fe200078e0005 */
[----:B-1----:R-:W-:Y:S01]  /*1d650*/  MOV R2, 0x6 ;  /* 0x0000000600027802 */ /* 0x002fe20000000f00 */
[----:B------:R-:W-:Y:S01]  /*1d660*/  IMAD.MOV.U32 R57, RZ, RZ, 0x181f ;  /* 0x0000181fff397424 */ /* 0x000fe200078e00ff */
[----:B------:R-:W-:Y:S02]  /*1d670*/  MOV R3, 0x1d690 ;  /* 0x0001d69000037802 */ /* 0x000fe40000000f00 */
[----:B--2345:R-:W-:Y:S05]  /*1d680*/  CALL.REL.NOINC `($__internal_9_$__cuda_sm70_shflsync_idx_p) ;  /* 0x000049a000007944 */ /* 0x03cfea0003c00000 */
[----:B------:R-:W-:Y:S01]  /*1d690*/  MOV R7, R57 ;  /* 0x0000003900077202 */ /* 0x000fe20000000f00 */
[----:B------:R-:W-:Y:S05]  /*1d6a0*/  BRA `(.L_x_818) ;  /* 0xfffe59d000007947 */ /* 0x000fea000383ffff */
.L_x_624:
[----:B------:R-:W-:Y:S01]  /*1d6b0*/  IMAD.MOV.U32 R52, RZ, RZ, R6 ;  /* 0x000000ffff347224 */ /* 0x000fe200078e0006 */
[----:B-1----:R-:W-:Y:S01]  /*1d6c0*/  MOV R2, 0x6 ;  /* 0x0000000600027802 */ /* 0x002fe20000000f00 */
[----:B------:R-:W-:Y:S01]  /*1d6d0*/  IMAD.MOV.U32 R57, RZ, RZ, 0x181f ;  /* 0x0000181fff397424 */ /* 0x000fe200078e00ff */
[----:B------:R-:W-:Y:S02]  /*1d6e0*/  MOV R3, 0x1d700 ;  /* 0x0001d70000037802 */ /* 0x000fe40000000f00 */
[----:B--2345:R-:W-:Y:S05]  /*1d6f0*/  CALL.REL.NOINC `($__internal_9_$__cuda_sm70_shflsync_idx_p) ;  /* 0x0000493000007944 */ /* 0x03cfea0003c00000 */
[----:B------:R-:W-:Y:S01]  /*1d700*/  MOV R2, R57 ;  /* 0x0000003900027202 */ /* 0x000fe20000000f00 */
[----:B------:R-:W-:Y:S05]  /*1d710*/  BRA `(.L_x_819) ;  /* 0xfffe598000007947 */ /* 0x000fea000383ffff */
.L_x_627:
        /* <DEDUP_REMOVED lines=13> */
.L_x_630:
[----:B------:R-:W-:Y:S01]  /*1d7f0*/  IMAD.MOV.U32 R52, RZ, RZ, R5 ;  /* 0x000000ffff347224 */ /* 0x000fe200078e0005 */
[----:B------:R-:W-:Y:S01]  /*1d800*/  MOV R2, RZ ;  /* 0x000000ff00027202 */ /* 0x000fe20000000f00 */
[----:B------:R-:W-:Y:S01]  /*1d810*/  IMAD.MOV.U32 R57, RZ, RZ, 0x181f ;  /* 0x0000181fff397424 */ /* 0x000fe200078e00ff */
[----:B------:R-:W-:Y:S02]  /*1d820*/  MOV R3, 0x1d840 ;  /* 0x0001d84000037802 */ /* 0x000fe40000000f00 */
[----:B-1----:R-:W-:Y:S05]  /*1d830*/  CALL.REL.NOINC `($__internal_9_$__cuda_sm70_shflsync_idx_p) ;  /* 0x000047f000007944 */ /* 0x002fea0003c00000 */
[----:B------:R-:W-:Y:S01]  /*1d840*/  MOV R8, R57 ;  /* 0x0000003900087202 */ /* 0x000fe20000000f00 */
[----:B------:R-:W-:Y:S05]  /*1d850*/  BRA `(.L_x_821) ;  /* 0xfffe75d000007947 */ /* 0x000fea000383ffff */
.L_x_631:
[----:B------:R-:W-:Y:S01]  /*1d860*/  IMAD.MOV.U32 R52, RZ, RZ, R0 ;  /* 0x000000ffff347224 */ /* 0x000fe200078e0000 */
[----:B------:R-:W-:Y:S01]  /*1d870*/  MOV R2, RZ ;  /* 0x000000ff00027202 */ /* 0x000fe20000000f00 */
[----:B------:R-:W-:Y:S01]  /*1d880*/  IMAD.MOV.U32 R57, RZ, RZ, 0x181f ;  /* 0x0000181fff397424 */ /* 0x000fe200078e00ff */
[----:B------:R-:W-:Y:S02]  /*1d890*/  MOV R3, 0x1d8b0 ;  /* 0x0001d8b000037802 */ /* 0x000fe40000000f00 */
[----:B-123--:R-:W-:Y:S05]  /*1d8a0*/  CALL.REL.NOINC `($__internal_9_$__cuda_sm70_shflsync_idx_p) ;  /* 0x0000478000007944 */ /* 0x00efea0003c00000 */
[----:B------:R-:W-:Y:S01]  /*1d8b0*/  IADD3 R2, P0, R57, R138, RZ ;  /* 0x0000008a39027210 */ /* 0x000fe20007f1e0ff */
[----:B------:R-:W-:Y:S02]  /*1d8c0*/  IMAD.MOV.U32 R52, RZ, RZ, R5 ;  /* 0x000000ffff347224 */ /* 0x000fe400078e0005 */
[----:B------:R-:W-:-:S02]  /*1d8d0*/  IMAD.MOV.U32 R57, RZ, RZ, 0x181f ;  /* 0x0000181fff397424 */ /* 0x000fc400078e00ff */
[----:B------:R-:W-:-:S05]  /*1d8e0*/  IMAD.X R3, R8, 0x1, R6, P0 ;  /* 0x0000000108037824 */ /* 0x000fca00000e0606 */
[----:B------:R-:W-:Y:S01]  /*1d8f0*/  @!PT LDS RZ, [RZ] ;  /* 0x00000000fffff984 */ /* 0x000fe20000000800 */
[----:B------:R-:W-:Y:S01]  /*1d900*/  @!PT LDS RZ, [RZ] ;  /* 0x00000000fffff984 */ /* 0x000fe20000000800 */
[----:B------:R-:W-:Y:S01]  /*1d910*/  @!PT LDS RZ, [RZ] ;  /* 0x00000000fffff984 */ /* 0x000fe20000000800 */
[----:B------:R1:W-:Y:S02]  /*1d920*/  LDGSTS.E.BYPASS.LTC128B.128 [R203+0x2900], [R2.64], !P3 ;  /* 0x0290000002cb7fae */ /* 0x0003e4000d901d46 */
[----:B-1----:R-:W-:Y:S02]  /*1d930*/  MOV R2, 0x1 ;  /* 0x0000000100027802 */ /* 0x002fe40000000f00 */
[----:B------:R-:W-:Y:S02]  /*1d940*/  MOV R3, 0x1d960 ;  /* 0x0001d96000037802 */ /* 0x000fe40000000f00 */
[----:B------:R-:W-:Y:S05]  /*1d950*/  CALL.REL.NOINC `($__internal_9_$__cuda_sm70_shflsync_idx_p) ;  /* 0x000046d000007944 */ /* 0x000fea0003c00000 */
[----:B------:R-:W-:Y:S01]  /*1d960*/  IMAD.MOV.U32 R7, RZ, RZ, R57 ;  /* 0x000000ffff077224 */ /* 0x000fe200078e0039 */
[----:B------:R-:W-:Y:S01]  /*1d970*/  MOV R2, 0x1 ;  /* 0x0000000100027802 */ /* 0x000fe20000000f00 */
[----:B------:R-:W-:Y:S01]  /*1d980*/  IMAD.MOV.U32 R52, RZ, RZ, R0 ;  /* 0x000000ffff347224 */ /* 0x000fe200078e0000 */
[----:B------:R-:W-:Y:S02]  /*1d990*/  MOV R57, 0x181f ;  /* 0x0000181f00397802 */ /* 0x000fe40000000f00 */
[----:B------:R-:W-:Y:S02]  /*1d9a0*/  MOV R3, 0x1d9c0 ;  /* 0x0001d9c000037802 */ /* 0x000fe40000000f00 */
[----:B------:R-:W-:Y:S05]  /*1d9b0*/  CALL.REL.NOINC `($__internal_9_$__cuda_sm70_shflsync_idx_p) ;  /* 0x0000467000007944 */ /* 0x000fea0003c00000 */
[----:B------:R-:W-:Y:S01]  /*1d9c0*/  IADD3 R2, P0, R57, R138, RZ ;  /* 0x0000008a39027210 */ /* 0x000fe20007f1e0ff */
[----:B------:R-:W-:-:S02]  /*1d9d0*/  IMAD.MOV.U32 R52, RZ, RZ, R5 ;  /* 0x000000ffff347224 */ /* 0x000fc400078e0005 */
[----:B------:R-:W-:Y:S02]  /*1d9e0*/  IMAD.MOV.U32 R57, RZ, RZ, 0x181f ;  /* 0x0000181fff397424 */ /* 0x000fe400078e00ff */
        /* <DEDUP_REMOVED lines=48> */
[----:B------:R-:W-:Y:S01]  /*1dcf0*/  MOV R0, R57 ;  /* 0x0000003900007202 */ /* 0x000fe20000000f00 */
[----:B------:R-:W-:Y:S05]  /*1dd00*/  BRA `(.L_x_822) ;  /* 0xfffe728000007947 */ /* 0x000fea000383ffff */
.L_x_632:
[----:B------:R-:W-:Y:S01]  /*1dd10*/  IMAD.MOV.U32 R52, RZ, RZ, R5 ;  /* 0x000000ffff347224 */ /* 0x000fe200078e0005 */
[----:B------:R-:W-:Y:S01]  /*1dd20*/  MOV R2, RZ ;  /* 0x000000ff00027202 */ /* 0x000fe20000000f00 */
[----:B------:R-:W-:Y:S01]  /*1dd30*/  IMAD.MOV.U32 R57, RZ, RZ, 0x1c1f ;  /* 0x00001c1fff397424 */ /* 0x000fe200078e00ff */
[----:B------:R-:W-:-:S02]  /*1dd40*/  MOV R3, 0x1dd60 ;  /* 0x0001dd6000037802 */ /* 0x000fc40000000f00 */
[----:B------:R-:W-:Y:S05]  /*1dd50*/  CALL.REL.NOINC `($__internal_9_$__cuda_sm70_shflsync_idx_p) ;  /* 0x000042d000007944 */ /* 0x000fea0003c00000 */
[----:B------:R-:W-:Y:S01]  /*1dd60*/  MOV R3, R57 ;  /* 0x0000003900037202 */ /* 0x000fe20000000f00 */
[----:B------:R-:W-:Y:S05]  /*1dd70*/  BRA `(.L_x_823) ;  /* 0xfffe73c000007947 */ /* 0x000fea000383ffff */
.L_x_637:
[----:B------:R-:W-:Y:S01]  /*1dd80*/  IMAD.MOV.U32 R52, RZ, RZ, R5 ;  /* 0x000000ffff347224 */ /* 0x000fe200078e0005 */
[----:B------:R-:W-:Y:S01]  /*1dd90*/  MOV R2, 0x1 ;  /* 0x0000000100027802 */ /* 0x000fe20000000f00 */
[----:B------:R-:W-:Y:S01]  /*1dda0*/  IMAD.MOV.U32 R57, RZ, RZ, 0x1c1f ;  /* 0x00001c1fff397424 */ /* 0x000fe200078e00ff */
[----:B------:R-:W-:-:S02]  /*1ddb0*/  MOV R3, 0x1ddd0 ;  /* 0x0001ddd000037802 */ /* 0x000fc40000000f00 */
[----:B-1----:R-:W-:Y:S05]  /*1ddc0*/  CALL.REL.NOINC `($__internal_9_$__cuda_sm70_shflsync_idx_p) ;  /* 0x0000426000007944 */ /* 0x002fea0003c00000 */
[----:B------:R-:W-:Y:S01]  /*1ddd0*/  MOV R3, R57 ;  /* 0x0000003900037202 */ /* 0x000fe20000000f00 */
[----:B------:R-:W-:Y:S05]  /*1dde0*/  BRA `(.L_x_824) ;  /* 0xfffe7bf000007947 */ /* 0x000fea000383ffff */
.L_x_642:
[----:B------:R-:W-:Y:S01]  /*1ddf0*/  IMAD.MOV.U32 R52, RZ, RZ, R5 ;  /* 0x000000ffff347224 */ /* 0x000fe200078e0005 */
[----:B------:R-:W-:Y:S01]  /*1de00*/  MOV R2, 0x2 ;  /* 0x0000000200027802 */ /* 0x000fe20000000f00 */
[----:B------:R-:W-:Y:S01]  /*1de10*/  IMAD.MOV.U32 R57, RZ, RZ, 0x1c1f ;  /* 0x00001c1fff397424 */ /* 0x000fe200078e00ff */
[----:B------:R-:W-:-:S02]  /*1de20*/  MOV R3, 0x1de40 ;  /* 0x0001de4000037802 */ /* 0x000fc40000000f00 */
[----:B-12---:R-:W-:Y:S05]  /*1de30*/  CALL.REL.NOINC `($__internal_9_$__cuda_sm70_shflsync_idx_p) ;  /* 0x000041f000007944 */ /* 0x006fea0003c00000 */
[----:B------:R-:W-:Y:S01]  /*1de40*/  MOV R3, R57 ;  /* 0x0000003900037202 */ /* 0x000fe20000000f00 */
[----:B------:R-:W-:Y:S05]  /*1de50*/  BRA `(.L_x_825) ;  /* 0xfffe81f000007947 */ /* 0x000fea000383ffff */
.L_x_647:
[----:B------:R-:W-:Y:S01]  /*1de60*/  IMAD.MOV.U32 R52, RZ, RZ, R5 ;  /* 0x000000ffff347224 */ /* 0x000fe200078e0005 */
[----:B------:R-:W-:Y:S01]  /*1de70*/  MOV R2, 0x3 ;  /* 0x0000000300027802 */ /* 0x000fe20000000f00 */
[----:B------:R-:W-:Y:S01]  /*1de80*/  IMAD.MOV.U32 R57, RZ, RZ, 0x1c1f ;  /* 0x00001c1fff397424 */ /* 0x000fe200078e00ff */
[----:B------:R-:W-:-:S02]  /*1de90*/  MOV R3, 0x1deb0 ;  /* 0x0001deb000037802 */ /* 0x000fc40000000f00 */
[----:B-123--:R-:W-:Y:S05]  /*1dea0*/  CALL.REL.NOINC `($__internal_9_$__cuda_sm70_shflsync_idx_p) ;  /* 0x0000418000007944 */ /* 0x00efea0003c00000 */
[----:B------:R-:W-:Y:S01]  /*1deb0*/  MOV R3, R57 ;  /* 0x0000003900037202 */ /* 0x000fe20000000f00 */
[----:B------:R-:W-:Y:S05]  /*1dec0*/  BRA `(.L_x_826) ;  /* 0xfffe87f000007947 */ /* 0x000fea000383ffff */
.L_x_652:
[----:B------:R-:W-:Y:S01]  /*1ded0*/  IMAD.MOV.U32 R4, RZ, RZ, R0 ;  /* 0x000000ffff047224 */ /* 0x000fe200078e0000 */
[----:B------:R-:W-:-:S02]  /*1dee0*/  MOV R3, 0x2 ;  /* 0x0000000200037802 */ /* 0x000fc40000000f00 */
[----:B------:R-:W-:Y:S02]  /*1def0*/  MOV R2, 0x1df10 ;  /* 0x0001df1000027802 */ /* 0x000fe40000000f00 */
[----:B------:R-:W-:Y:S05]  /*1df00*/  CALL.REL.NOINC `($__internal_8_$__cuda_sm70_shflsync_bfly_p) ;  /* 0x000040c000007944 */ /* 0x000fea0003c00000 */
[----:B------:R-:W-:Y:S01]  /*1df10*/  MOV R2, R9 ;  /* 0x0000000900027202 */ /* 0x000fe20000000f00 */
[----:B------:R-:W-:Y:S05]  /*1df20*/  BRA `(.L_x_827) ;  /* 0xfffe92c000007947 */ /* 0x000fea000383ffff */
.L_x_653:
[----:B------:R-:W-:Y:S02]  /*1df30*/  MOV R3, 0x1 ;  /* 0x0000000100037802 */ /* 0x000fe40000000f00 */
[----:B------:R-:W-:Y:S02]  /*1df40*/  MOV R2, 0x1df60 ;  /* 0x0001df6000027802 */ /* 0x000fe40000000f00 */
[----:B-1----:R-:W-:Y:S05]  /*1df50*/  CALL.REL.NOINC `($__internal_8_$__cuda_sm70_shflsync_bfly_p) ;  /* 0x0000407000007944 */ /* 0x002fea0003c00000 */
[----:B------:R-:W-:Y:S01]  /*1df60*/  FMNMX.FTZ R72, R4, R9, !PT ;  /* 0x0000000904487209 */ /* 0x000fe20007810000 */
[----:B------:R-:W-:Y:S01]  /*1df70*/  IMAD.MOV.U32 R4, RZ, RZ, R5 ;  /* 0x000000ffff047224 */ /* 0x000fe200078e0005 */
[----:B------:R-:W-:Y:S01]  /*1df80*/  MOV R2, 0x1dfb0 ;  /* 0x0001dfb000027802 */ /* 0x000fe20000000f00 */
[----:B------:R-:W-:Y:S02]  /*1df90*/  IMAD.MOV.U32 R3, RZ, RZ, 0x2 ;  /* 0x00000002ff037424 */ /* 0x000fe400078e00ff */
[----:B------:R-:W-:Y:S05]  /*1dfa0*/  CALL.REL.NOINC `($__internal_8_$__cuda_sm70_shflsync_bfly_p) ;  /* 0x0000402000007944 */ /* 0x000fea0003c00000 */
[----:B------:R-:W-:Y:S01]  /*1dfb0*/  FMNMX.FTZ R5, R5, R9, !PT ;  /* 0x0000000905057209 */ /* 0x000fe20007810000 */
[----:B------:R-:W-:Y:S01]  /*1dfc0*/  IMAD.MOV.U32 R3, RZ, RZ, 0x1 ;  /* 0x00000001ff037424 */ /* 0x000fe200078e00ff */
[----:B------:R-:W-:-:S03]  /*1dfd0*/  MOV R2, 0x1e000 ;  /* 0x0001e00000027802 */ /* 0x000fc60000000f00 */
[----:B------:R-:W-:Y:S02]  /*1dfe0*/  IMAD.MOV.U32 R4, RZ, RZ, R5 ;  /* 0x000000ffff047224 */ /* 0x000fe400078e0005 */
[----:B------:R-:W-:Y:S05]  /*1dff0*/  CALL.REL.NOINC `($__internal_8_$__cuda_sm70_shflsync_bfly_p) ;  /* 0x00003fd000007944 */ /* 0x000fea0003c00000 */
        /* <DEDUP_REMOVED lines=20> */
[----:B------:R-:W-:Y:S05]  /*1e140*/  BRA `(.L_x_828) ;  /* 0xfffe919000007947 */ /* 0x000fea000383ffff */
.L_x_661:
[----:B------:R-:W-:Y:S01]  /*1e150*/  MOV R2, RZ ;  /* 0x000000ff00027202 */ /* 0x000fe20000000f00 */
[----:B------:R-:W-:Y:S01]  /*1e160*/  IMAD.MOV.U32 R52, RZ, RZ, R4 ;  /* 0x000000ffff347224 */ /* 0x000fe200078e0004 */
[----:B------:R-:W-:Y:S01]  /*1e170*/  MOV R3, 0x1e1a0 ;  /* 0x0001e1a000037802 */ /* 0x000fe20000000f00 */
[----:B------:R-:W-:Y:S02]  /*1e180*/  IMAD.MOV.U32 R57, RZ, RZ, 0x181f ;  /* 0x0000181fff397424 */ /* 0x000fe400078e00ff */
[----:B------:R-:W-:Y:S05]  /*1e190*/  CALL.REL.NOINC `($__internal_9_$__cuda_sm70_shflsync_idx_p) ;  /* 0x00003e9000007944 */ /* 0x000fea0003c00000 */
[----:B------:R-:W-:Y:S01]  /*1e1a0*/  MOV R7, R57 ;  /* 0x0000003900077202 */ /* 0x000fe20000000f00 */
[----:B------:R-:W-:-:S05]  /*1e1b0*/  BRA `(.L_x_829) ;  /* 0xfffeaf0000007947 */ /* 0x000fca000383ffff */
.L_x_662:
[----:B------:R-:W-:Y:S01]  /*1e1c0*/  MOV R2, RZ ;  /* 0x000000ff00027202 */ /* 0x000fe20000000f00 */
[----:B------:R-:W-:Y:S01]  /*1e1d0*/  IMAD.MOV.U32 R52, RZ, RZ, R0 ;  /* 0x000000ffff347224 */ /* 0x000fe200078e0000 */
[----:B------:R-:W-:Y:S01]  /*1e1e0*/  MOV R3, 0x1e210 ;  /* 0x0001e21000037802 */ /* 0x000fe20000000f00 */
[----:B------:R-:W-:Y:S02]  /*1e1f0*/  IMAD.MOV.U32 R57, RZ, RZ, 0x181f ;  /* 0x0000181fff397424 */ /* 0x000fe400078e00ff */
[----:B-12---:R-:W-:Y:S05]  /*1e200*/  CALL.REL.NOINC `($__internal_9_$__cuda_sm70_shflsync_idx_p) ;  /* 0x00003e2000007944 */ /* 0x006fea0003c00000 */
[----:B------:R-:W-:Y:S01]  /*1e210*/  IMAD.MOV.U32 R52, RZ, RZ, R4 ;  /* 0x000000ffff347224 */ /* 0x000fe200078e0004 */
[----:B------:R-:W-:Y:S01]  /*1e220*/  IADD3 R2, P0, R57, R15, RZ ;  /* 0x0000000f39027210 */ /* 0x000fe20007f1e0ff */
[----:B------:R-:W-:Y:S04]  /*1e230*/  IMAD.MOV.U32 R57, RZ, RZ, 0x181f ;  /* 0x0000181fff397424 */ /* 0x000fe800078e00ff */
[----:B------:R-:W-:Y:S05]  /*1e240*/  IMAD.X R3, R7, 0x1, R5, P0 ;  /* 0x0000000107037824 */ /* 0x000fea00000e0605 */
[----:B------:R-:W-:Y:S01]  /*1e250*/  @!PT LDS RZ, [RZ] ;  /* 0x00000000fffff984 */ /* 0x000fe20000000800 */
[----:B------:R-:W-:Y:S01]  /*1e260*/  @!PT LDS RZ, [RZ] ;  /* 0x00000000fffff984 */ /* 0x000fe20000000800 */
[----:B------:R-:W-:Y:S01]  /*1e270*/  @!PT LDS RZ, [RZ] ;  /* 0x00000000fffff984 */ /* 0x000fe20000000800 */
[----:B------:R1:W-:Y:S02]  /*1e280*/  LDGSTS.E.BYPASS.LTC128B.128 [R203+0x100], [R2.64], !P3 ;  /* 0x0010000002cb7fae */ /* 0x0003e4000d901d46 */
[----:B-1----:R-:W-:Y:S02]  /*1e290*/  MOV R2, 0x1 ;  /* 0x0000000100027802 */ /* 0x002fe40000000f00 */
[----:B------:R-:W-:Y:S02]  /*1e2a0*/  MOV R3, 0x1e2c0 ;  /* 0x0001e2c000037802 */ /* 0x000fe40000000f00 */
[----:B------:R-:W-:Y:S05]  /*1e2b0*/  CALL.REL.NOINC `($__internal_9_$__cuda_sm70_shflsync_idx_p) ;  /* 0x00003d7000007944 */ /* 0x000fea0003c00000 */
[----:B------:R-:W-:Y:S01]  /*1e2c0*/  MOV R2, 0x1 ;  /* 0x0000000100027802 */ /* 0x000fe20000000f00 */
[----:B------:R-:W-:Y:S01]  /*1e2d0*/  IMAD.MOV.U32 R6, RZ, RZ, R57 ;  /* 0x000000ffff067224 */ /* 0x000fe200078e0039 */
[----:B------:R-:W-:Y:S01]  /*1e2e0*/  MOV R57, 0x181f ;  /* 0x0000181f00397802 */ /* 0x000fe20000000f00 */
[----:B------:R-:W-:Y:S01]  /*1e2f0*/  IMAD.MOV.U32 R52, RZ, RZ, R0 ;  /* 0x000000ffff347224 */ /* 0x000fe200078e0000 */
[----:B------:R-:W-:Y:S02]  /*1e300*/  MOV R3, 0x1e320 ;  /* 0x0001e32000037802 */ /* 0x000fe40000000f00 */
[----:B------:R-:W-:Y:S05]  /*1e310*/  CALL.REL.NOINC `($__internal_9_$__cuda_sm70_shflsync_idx_p) ;  /* 0x00003d1000007944 */ /* 0x000fea0003c00000 */
        /* <DEDUP_REMOVED lines=51> */
[----:B------:R-:W-:Y:S01]  /*1e650*/  MOV R0, R57 ;  /* 0x0000003900007202 */ /* 0x000fe20000000f00 */
[----:B------:R-:W-:-:S05]  /*1e660*/  BRA `(.L_x_830) ;  /* 0xfffeabb000007947 */ /* 0x000fca000383ffff */
.L_x_665:
[----:B------:R-:W-:Y:S01]  /*1e670*/  MOV R2, RZ ;  /* 0x000000ff00027202 */ /* 0x000fe20000000f00 */
[----:B------:R-:W-:Y:S01]  /*1e680*/  IMAD.MOV.U32 R52, RZ, RZ, R4 ;  /* 0x000000ffff347224 */ /* 0x000fe200078e0004 */
[----:B------:R-:W-:Y:S01]  /*1e690*/  MOV R3, 0x1e6c0 ;  /* 0x0001e6c000037802 */ /* 0x000fe20000000f00 */
[----:B------:R-:W-:Y:S02]  /*1e6a0*/  IMAD.MOV.U32 R57, RZ, RZ, 0x181f ;  /* 0x0000181fff397424 */ /* 0x000fe400078e00ff */
[----:B------:R-:W-:Y:S05]  /*1e6b0*/  CALL.REL.NOINC `($__internal_9_$__cuda_sm70_shflsync_idx_p) ;  /* 0x0000397000007944 */ /* 0x000fea0003c00000 */
[----:B------:R-:W-:Y:S01]  /*1e6c0*/  MOV R7, R57 ;  /* 0x0000003900077202 */ /* 0x000fe20000000f00 */
[----:B------:R-:W-:-:S05]  /*1e6d0*/  BRA `(.L_x_831) ;  /* 0xfffebe9000007947 */ /* 0x000fca000383ffff */
.L_x_666:
        /* <DEDUP_REMOVED lines=75> */
.L_x_667:
[----:B------:R-:W-:Y:S01]  /*1eb90*/  MOV R2, RZ ;  /* 0x000000ff00027202 */ /* 0x000fe20000000f00 */
[----:B------:R-:W-:Y:S01]  /*1eba0*/  IMAD.MOV.U32 R52, RZ, RZ, R5 ;  /* 0x000000ffff347224 */ /* 0x000fe200078e0005 */
[----:B------:R-:W-:Y:S01]  /*1ebb0*/  MOV R3, 0x1ebe0 ;  /* 0x0001ebe000037802 */ /* 0x000fe20000000f00 */
[----:B------:R-:W-:Y:S02]  /*1ebc0*/  IMAD.MOV.U32 R57, RZ, RZ, 0x1c1f ;  /* 0x00001c1fff397424 */ /* 0x000fe400078e00ff */
[----:B------:R-:W-:Y:S05]  /*1ebd0*/  CALL.REL.NOINC `($__internal_9_$__cuda_sm70_shflsync_idx_p) ;  /* 0x0000345000007944 */ /* 0x000fea0003c00000 */
[----:B------:R-:W-:Y:S01]  /*1ebe0*/  MOV R4, R57 ;  /* 0x0000003900047202 */ /* 0x000fe20000000f00 */
[----:B------:R-:W-:-:S05]  /*1ebf0*/  BRA `(.L_x_833) ;  /* 0xfffebc4000007947 */ /* 0x000fca000383ffff */
.L_x_672:
[----:B------:R-:W-:Y:S01]  /*1ec00*/  MOV R2, 0x1 ;  /* 0x0000000100027802 */ /* 0x000fe20000000f00 */
[----:B------:R-:W-:Y:S01]  /*1ec10*/  IMAD.MOV.U32 R52, RZ, RZ, R5 ;  /* 0x000000ffff347224 */ /* 0x000fe200078e0005 */
[----:B------:R-:W-:Y:S01]  /*1ec20*/  MOV R3, 0x1ec50 ;  /* 0x0001ec5000037802 */ /* 0x000fe20000000f00 */
[----:B------:R-:W-:Y:S02]  /*1ec30*/  IMAD.MOV.U32 R57, RZ, RZ, 0x1c1f ;  /* 0x00001c1fff397424 */ /* 0x000fe400078e00ff */
[----:B-1----:R-:W-:Y:S05]  /*1ec40*/  CALL.REL.NOINC `($__internal_9_$__cuda_sm70_shflsync_idx_p) ;  /* 0x000033e000007944 */ /* 0x002fea0003c00000 */
[----:B------:R-:W-:Y:S01]  /*1ec50*/  MOV R4, R57 ;  /* 0x0000003900047202 */ /* 0x000fe20000000f00 */
[----:B------:R-:W-:-:S05]  /*1ec60*/  BRA `(.L_x_834) ;  /* 0xfffec49000007947 */ /* 0x000fca000383ffff */
.L_x_677:
[----:B------:R-:W-:Y:S01]  /*1ec70*/  MOV R2, 0x2 ;  /* 0x0000000200027802 */ /* 0x000fe20000000f00 */
[----:B------:R-:W-:Y:S01]  /*1ec80*/  IMAD.MOV.U32 R52, RZ, RZ, R5 ;  /* 0x000000ffff347224 */ /* 0x000fe200078e0005 */
[----:B------:R-:W-:Y:S01]  /*1ec90*/  MOV R3, 0x1ecc0 ;  /* 0x0001ecc000037802 */ /* 0x000fe20000000f00 */
[----:B------:R-:W-:Y:S02]  /*1eca0*/  IMAD.MOV.U32 R57, RZ, RZ, 0x1c1f ;  /* 0x00001c1fff397424 */ /* 0x000fe400078e00ff */
[----:B-12---:R-:W-:Y:S05]  /*1ecb0*/  CALL.REL.NOINC `($__internal_9_$__cuda_sm70_shflsync_idx_p) ;  /* 0x0000337000007944 */ /* 0x006fea0003c00000 */
[----:B------:R-:W-:Y:S01]  /*1ecc0*/  MOV R4, R57 ;  /* 0x0000003900047202 */ /* 0x000fe20000000f00 */
[----:B------:R-:W-:-:S05]  /*1ecd0*/  BRA `(.L_x_835) ;  /* 0xfffecaa000007947 */ /* 0x000fca000383ffff */
.L_x_682:
[----:B------:R-:W-:Y:S01]  /*1ece0*/  MOV R2, 0x3 ;  /* 0x0000000300027802 */ /* 0x000fe20000000f00 */
[----:B------:R-:W-:Y:S01]  /*1ecf0*/  IMAD.MOV.U32 R52, RZ, RZ, R5 ;  /* 0x000000ffff347224 */ /* 0x000fe200078e0005 */
[----:B------:R-:W-:Y:S01]  /*1ed00*/  MOV R3, 0x1ed30 ;  /* 0x0001ed3000037802 */ /* 0x000fe20000000f00 */
[----:B------:R-:W-:Y:S02]  /*1ed10*/  IMAD.MOV.U32 R57, RZ, RZ, 0x1c1f ;  /* 0x00001c1fff397424 */ /* 0x000fe400078e00ff */
[----:B-123--:R-:W-:Y:S05]  /*1ed20*/  CALL.REL.NOINC `($__internal_9_$__cuda_sm70_shflsync_idx_p) ;  /* 0x0000330000007944 */ /* 0x00efea0003c00000 */
[----:B------:R-:W-:Y:S01]  /*1ed30*/  MOV R4, R57 ;  /* 0x0000003900047202 */ /* 0x000fe20000000f00 */
[----:B------:R-:W-:-:S05]  /*1ed40*/  BRA `(.L_x_836) ;  /* 0xfffed0b000007947 */ /* 0x000fca000383ffff */
.L_x_687:
[----:B------:R-:W-:Y:S02]  /*1ed50*/  MOV R3, 0x2 ;  /* 0x0000000200037802 */ /* 0x000fe40000000f00 */
[----:B------:R-:W-:Y:S02]  /*1ed60*/  MOV R2, 0x1ed80 ;  /* 0x0001ed8000027802 */ /* 0x000fe40000000f00 */
[----:B------:R-:W-:Y:S05]  /*1ed70*/  CALL.REL.NOINC `($__internal_8_$__cuda_sm70_shflsync_bfly_p) ;  /* 0x0000325000007944 */ /* 0x000fea0003c00000 */
[----:B------:R-:W-:Y:S01]  /*1ed80*/  MOV R2, R9 ;  /* 0x0000000900027202 */ /* 0x000fe20000000f00 */
[----:B------:R-:W-:-:S05]  /*1ed90*/  BRA `(.L_x_837) ;  /* 0xfffedbe000007947 */ /* 0x000fca000383ffff */
.L_x_688:
[----:B------:R-:W-:Y:S01]  /*1eda0*/  MOV R3, 0x1 ;  /* 0x0000000100037802 */ /* 0x000fe20000000f00 */
[----:B-1----:R-:W-:Y:S01]  /*1edb0*/  IMAD.MOV.U32 R4, RZ, RZ, R5 ;  /* 0x000000ffff047224 */ /* 0x002fe200078e0005 */
[----:B------:R-:W-:Y:S02]  /*1edc0*/  MOV R2, 0x1ede0 ;  /* 0x0001ede000027802 */ /* 0x000fe40000000f00 */
[----:B------:R-:W-:Y:S05]  /*1edd0*/  CALL.REL.NOINC `($__internal_8_$__cuda_sm70_shflsync_bfly_p) ;  /* 0x000031f000007944 */ /* 0x000fea0003c00000 */
[----:B------:R-:W-:Y:S01]  /*1ede0*/  IMAD.MOV.U32 R4, RZ, RZ, R0 ;  /* 0x000000ffff047224 */ /* 0x000fe200078e0000 */
[----:B------:R-:W-:Y:S01]  /*1edf0*/  FMNMX.FTZ R72, R5, R9, !PT ;  /* 0x0000000905487209 */ /* 0x000fe20007810000 */
[----:B------:R-:W-:Y:S01]  /*1ee00*/  IMAD.MOV.U32 R3, RZ, RZ, 0x2 ;  /* 0x00000002ff037424 */ /* 0x000fe200078e00ff */
[----:B------:R-:W-:Y:S02]  /*1ee10*/  MOV R2, 0x1ee30 ;  /* 0x0001ee3000027802 */ /* 0x000fe40000000f00 */
[----:B------:R-:W-:Y:S05]  /*1ee20*/  CALL.REL.NOINC `($__internal_8_$__cuda_sm70_shflsync_bfly_p) ;  /* 0x000031a000007944 */ /* 0x000fea0003c00000 */
[----:B------:R-:W-:Y:S01]  /*1ee30*/  FMNMX.FTZ R4, R0, R9, !PT ;  /* 0x0000000900047209 */ /* 0x000fe20007810000 */
[----:B------:R-:W-:Y:S01]  /*1ee40*/  IMAD.MOV.U32 R3, RZ, RZ, 0x1 ;  /* 0x00000001ff037424 */ /* 0x000fe200078e00ff */
[----:B------:R-:W-:Y:S02]  /*1ee50*/  MOV R2, 0x1ee70 ;  /* 0x0001ee7000027802 */ /* 0x000fe40000000f00 */
[----:B------:R-:W-:Y:S05]  /*1ee60*/  CALL.REL.NOINC `($__internal_8_$__cuda_sm70_shflsync_bfly_p) ;  /* 0x0000316000007944 */ /* 0x000fea0003c00000 */
[----:B------:R-:W-:Y:S01]  /*1ee70*/  IMAD.MOV.U32 R3, RZ, RZ, 0x2 ;  /* 0x00000002ff037424 */ /* 0x000fe200078e00ff */
[----:B------:R-:W-:Y:S01]  /*1ee80*/  FMNMX.FTZ R71, R4, R9, !PT ;  /* 0x0000000904477209 */ /* 0x000fe20007810000 */
[----:B------:R-:W-:Y:S01]  /*1ee90*/  IMAD.MOV.U32 R4, RZ, RZ, R6 ;  /* 0x000000ffff047224 */ /* 0x000fe200078e0006 */
        /* <DEDUP_REMOVED lines=15> */
[----:B------:R-:W-:Y:S01]  /*1ef90*/  MOV R3, R9 ;  /* 0x0000000900037202 */ /* 0x000fe20000000f00 */
[----:B------:R-:W-:-:S05]  /*1efa0*/  BRA `(.L_x_838) ;  /* 0xfffedac000007947 */ /* 0x000fca000383ffff */
.L_x_697:
[----:B------:R-:W-:Y:S01]  /*1efb0*/  MOV R2, RZ ;  /* 0x000000ff00027202 */ /* 0x000fe20000000f00 */
[----:B------:R-:W-:Y:S01]  /*1efc0*/  IMAD.MOV.U32 R52, RZ, RZ, R5 ;  /* 0x000000ffff347224 */ /* 0x000fe200078e0005 */
[----:B------:R-:W-:Y:S01]  /*1efd0*/  MOV R3, 0x1f000 ;  /* 0x0001f00000037802 */ /* 0x000fe20000000f00 */
[----:B------:R-:W-:Y:S02]  /*1efe0*/  IMAD.MOV.U32 R57, RZ, RZ, 0x181f ;  /* 0x0000181fff397424 */ /* 0x000fe400078e00ff */
[----:B------:R-:W-:Y:S05]  /*1eff0*/  CALL.REL.NOINC `($__internal_9_$__cuda_sm70_shflsync_idx_p) ;  /* 0x0000303000007944 */ /* 0x000fea0003c00000 */
[----:B------:R-:W-:Y:S01]  /*1f000*/  MOV R8, R57 ;  /* 0x0000003900087202 */ /* 0x000fe20000000f00 */
[----:B------:R-:W-:-:S05]  /*1f010*/  BRA `(.L_x_839) ;  /* 0xfffefe1000007947 */ /* 0x000fca000383ffff */
.L_x_698:
        /* <DEDUP_REMOVED lines=75> */
.L_x_701:
[----:B------:R-:W-:Y:S01]  /*1f4d0*/  MOV R2, RZ ;  /* 0x000000ff00027202 */ /* 0x000fe20000000f00 */
[----:B------:R-:W-:Y:S01]  /*1f4e0*/  IMAD.MOV.U32 R52, RZ, RZ, R5 ;  /* 0x000000ffff347224 */ /* 0x000fe200078e0005 */
[----:B------:R-:W-:Y:S01]  /*1f4f0*/  MOV R3, 0x1f520 ;  /* 0x0001f52000037802 */ /* 0x000fe20000000f00 */
[----:B------:R-:W-:Y:S02]  /*1f500*/  IMAD.MOV.U32 R57, RZ, RZ, 0x181f ;  /* 0x0000181fff397424 */ /* 0x000fe400078e00ff */
[----:B------:R-:W-:Y:S05]  /*1f510*/  CALL.REL.NOINC `($__internal_9_$__cuda_sm70_shflsync_idx_p) ;  /* 0x00002b1000007944 */ /* 0x000fea0003c00000 */
[----:B------:R-:W-:Y:S01]  /*1f520*/  MOV R8, R57 ;  /* 0x0000003900087202 */ /* 0x000fe20000000f00 */
[----:B------:R-:W-:-:S05]  /*1f530*/  BRA `(.L_x_841) ;  /* 0xffff0da000007947 */ /* 0x000fca000383ffff */
.L_x_702:
        /* <DEDUP_REMOVED lines=75> */
.L_x_703:
[----:B------:R-:W-:Y:S02]  /*1f9f0*/  MOV R3, 0x2 ;  /* 0x0000000200037802 */ /* 0x000fe40000000f00 */
[----:B------:R-:W-:Y:S02]  /*1fa00*/  MOV R2, 0x1fa20 ;  /* 0x0001fa2000027802 */ /* 0x000fe40000000f00 */
[----:B------:R-:W-:Y:S05]  /*1fa10*/  CALL.REL.NOINC `($__internal_8_$__cuda_sm70_shflsync_bfly_p) ;  /* 0x000025b000007944 */ /* 0x000fea0003c00000 */
[----:B------:R-:W-:Y:S01]  /*1fa20*/  MOV R2, R9 ;  /* 0x0000000900027202 */ /* 0x000fe20000000f00 */
[----:B------:R-:W-:-:S05]  /*1fa30*/  BRA `(.L_x_843) ;  /* 0xffff0fa000007947 */ /* 0x000fca000383ffff */
.L_x_704:
        /* <DEDUP_REMOVED lines=33> */
.L_x_707:
[----:B-1--4-:R-:W-:Y:S01]  /*1fc50*/  MOV R57, 0x181f ;  /* 0x0000181f00397802 */ /* 0x012fe20000000f00 */
[----:B------:R-:W-:Y:S01]  /*1fc60*/  IMAD.MOV.U32 R2, RZ, RZ, RZ ;  /* 0x000000ffff027224 */ /* 0x000fe200078e00ff */
[----:B------:R-:W-:Y:S02]  /*1fc70*/  MOV R3, 0x1fc90 ;  /* 0x0001fc9000037802 */ /* 0x000fe40000000f00 */
[----:B------:R-:W-:Y:S05]  /*1fc80*/  CALL.REL.NOINC `($__internal_9_$__cuda_sm70_shflsync_idx_p) ;  /* 0x000023a000007944 */ /* 0x000fea0003c00000 */
[----:B------:R-:W-:-:S05]  /*1fc90*/  BRA `(.L_x_845) ;  /* 0xffff2ed000007947 */ /* 0x000fca000383ffff */
.L_x_710:
[----:B------:R-:W-:Y:S01]  /*1fca0*/  MOV R2, RZ ;  /* 0x000000ff00027202 */ /* 0x000fe20000000f00 */
[----:B------:R-:W-:Y:S01]  /*1fcb0*/  IMAD.MOV.U32 R52, RZ, RZ, R4 ;  /* 0x000000ffff347224 */ /* 0x000fe200078e0004 */
[----:B------:R-:W-:Y:S01]  /*1fcc0*/  MOV R3, 0x1fcf0 ;  /* 0x0001fcf000037802 */ /* 0x000fe20000000f00 */
[----:B------:R-:W-:Y:S02]  /*1fcd0*/  IMAD.MOV.U32 R57, RZ, RZ, 0x181f ;  /* 0x0000181fff397424 */ /* 0x000fe400078e00ff */
[----:B------:R-:W-:Y:S05]  /*1fce0*/  CALL.REL.NOINC `($__internal_9_$__cuda_sm70_shflsync_idx_p) ;  /* 0x0000234000007944 */ /* 0x000fea0003c00000 */
[----:B------:R-:W-:Y:S01]  /*1fcf0*/  MOV R7, R57 ;  /* 0x0000003900077202 */ /* 0x000fe20000000f00 */
[----:B------:R-:W-:-:S05]  /*1fd00*/  BRA `(.L_x_846) ;  /* 0xffff42b000007947 */ /* 0x000fca000383ffff */
.L_x_711:
        /* <DEDUP_REMOVED lines=75> */
.L_x_712:
[----:B------:R-:W-:Y:S01]  /*201c0*/  MOV R2, RZ ;  /* 0x000000ff00027202 */ /* 0x000fe20000000f00 */
[----:B------:R-:W-:Y:S01]  /*201d0*/  IMAD.MOV.U32 R52, RZ, RZ, R5 ;  /* 0x000000ffff347224 */ /* 0x000fe200078e0005 */
[----:B------:R-:W-:Y:S01]  /*201e0*/  MOV R3, 0x20210 ;  /* 0x0002021000037802 */ /* 0x000fe20000000f00 */
[----:B------:R-:W-:Y:S02]  /*201f0*/  IMAD.MOV.U32 R57, RZ, RZ, 0x1c1f ;  /* 0x00001c1fff397424 */ /* 0x000fe400078e00ff */
[----:B------:R-:W-:Y:S05]  /*20200*/  CALL.REL.NOINC `($__internal_9_$__cuda_sm70_shflsync_idx_p) ;  /* 0x00001e2000007944 */ /* 0x000fea0003c00000 */
[----:B------:R-:W-:Y:S01]  /*20210*/  MOV R4, R57 ;  /* 0x0000003900047202 */ /* 0x000fe20000000f00 */
[----:B------:R-:W-:-:S05]  /*20220*/  BRA `(.L_x_848) ;  /* 0xffff408000007947 */ /* 0x000fca000383ffff */
.L_x_717:
[----:B------:R-:W-:Y:S01]  /*20230*/  MOV R2, 0x1 ;  /* 0x0000000100027802 */ /* 0x000fe20000000f00 */
[----:B------:R-:W-:Y:S01]  /*20240*/  IMAD.MOV.U32 R52, RZ, RZ, R5 ;  /* 0x000000ffff347224 */ /* 0x000fe200078e0005 */
[----:B------:R-:W-:Y:S01]  /*20250*/  MOV R3, 0x20280 ;  /* 0x0002028000037802 */ /* 0x000fe20000000f00 */
[----:B------:R-:W-:Y:S02]  /*20260*/  IMAD.MOV.U32 R57, RZ, RZ, 0x1c1f ;  /* 0x00001c1fff397424 */ /* 0x000fe400078e00ff */
[----:B-1----:R-:W-:Y:S05]  /*20270*/  CALL.REL.NOINC `($__internal_9_$__cuda_sm70_shflsync_idx_p) ;  /* 0x00001db000007944 */ /* 0x002fea0003c00000 */
[----:B------:R-:W-:Y:S01]  /*20280*/  MOV R4, R57 ;  /* 0x0000003900047202 */ /* 0x000fe20000000f00 */
[----:B------:R-:W-:-:S05]  /*20290*/  BRA `(.L_x_849) ;  /* 0xffff48c000007947 */ /* 0x000fca000383ffff */
.L_x_722:
[----:B------:R-:W-:Y:S01]  /*202a0*/  MOV R2, 0x2 ;  /* 0x0000000200027802 */ /* 0x000fe20000000f00 */
[----:B------:R-:W-:Y:S01]  /*202b0*/  IMAD.MOV.U32 R52, RZ, RZ, R5 ;  /* 0x000000ffff347224 */ /* 0x000fe200078e0005 */
[----:B------:R-:W-:Y:S01]  /*202c0*/  MOV R3, 0x202f0 ;  /* 0x000202f000037802 */ /* 0x000fe20000000f00 */
[----:B------:R-:W-:Y:S02]  /*202d0*/  IMAD.MOV.U32 R57, RZ, RZ, 0x1c1f ;  /* 0x00001c1fff397424 */ /* 0x000fe400078e00ff */
[----:B-12---:R-:W-:Y:S05]  /*202e0*/  CALL.REL.NOINC `($__internal_9_$__cuda_sm70_shflsync_idx_p) ;  /* 0x00001d4000007944 */ /* 0x006fea0003c00000 */
[----:B------:R-:W-:Y:S01]  /*202f0*/  MOV R4, R57 ;  /* 0x0000003900047202 */ /* 0x000fe20000000f00 */
[----:B------:R-:W-:-:S05]  /*20300*/  BRA `(.L_x_850) ;  /* 0xffff4ed000007947 */ /* 0x000fca000383ffff */
.L_x_727:
[----:B------:R-:W-:Y:S01]  /*20310*/  MOV R2, 0x3 ;  /* 0x0000000300027802 */ /* 0x000fe20000000f00 */
[----:B------:R-:W-:Y:S01]  /*20320*/  IMAD.MOV.U32 R52, RZ, RZ, R5 ;  /* 0x000000ffff347224 */ /* 0x000fe200078e0005 */
[----:B------:R-:W-:Y:S01]  /*20330*/  MOV R3, 0x20360 ;  /* 0x0002036000037802 */ /* 0x000fe20000000f00 */
[----:B------:R-:W-:Y:S02]  /*20340*/  IMAD.MOV.U32 R57, RZ, RZ, 0x1c1f ;  /* 0x00001c1fff397424 */ /* 0x000fe400078e00ff */
[----:B-123--:R-:W-:Y:S05]  /*20350*/  CALL.REL.NOINC `($__internal_9_$__cuda_sm70_shflsync_idx_p) ;  /* 0x00001cd000007944 */ /* 0x00efea0003c00000 */
[----:B------:R-:W-:Y:S01]  /*20360*/  MOV R4, R57 ;  /* 0x0000003900047202 */ /* 0x000fe20000000f00 */
[----:B------:R-:W-:-:S05]  /*20370*/  BRA `(.L_x_851) ;  /* 0xffff54e000007947 */ /* 0x000fca000383ffff */
.L_x_732:
[----:B------:R-:W-:Y:S02]  /*20380*/  MOV R3, 0x2 ;  /* 0x0000000200037802 */ /* 0x000fe40000000f00 */
[----:B------:R-:W-:Y:S02]  /*20390*/  MOV R2, 0x203b0 ;  /* 0x000203b000027802 */ /* 0x000fe40000000f00 */
[----:B------:R-:W-:Y:S05]  /*203a0*/  CALL.REL.NOINC `($__internal_8_$__cuda_sm70_shflsync_bfly_p) ;  /* 0x00001c2000007944 */ /* 0x000fea0003c00000 */
[----:B------:R-:W-:Y:S01]  /*203b0*/  MOV R2, R9 ;  /* 0x0000000900027202 */ /* 0x000fe20000000f00 */
[----:B------:R-:W-:-:S05]  /*203c0*/  BRA `(.L_x_852) ;  /* 0xffff601000007947 */ /* 0x000fca000383ffff */
.L_x_733:
        /* <DEDUP_REMOVED lines=33> */
.L_x_735:
[----:B------:R1:W5:Y:S01]  /*205e0*/  LDL R4, [R1+0x4] ;  /* 0x0000040001047983 */ /* 0x0003620000100800 */
[----:B------:R-:W-:-:S02]  /*205f0*/  MOV R3, 0x2 ;  /* 0x0000000200037802 */ /* 0x000fc40000000f00 */
[----:B------:R-:W-:Y:S02]  /*20600*/  MOV R2, 0x20620 ;  /* 0x0002062000027802 */ /* 0x000fe40000000f00 */
[----:B-1---5:R-:W-:Y:S05]  /*20610*/  CALL.REL.NOINC `($__internal_8_$__cuda_sm70_shflsync_bfly_p) ;  /* 0x000019b000007944 */ /* 0x022fea0003c00000 */
[----:B------:R-:W-:Y:S01]  /*20620*/  MOV R0, R9 ;  /* 0x0000000900007202 */ /* 0x000fe20000000f00 */
[----:B------:R-:W-:Y:S05]  /*20630*/  BRA `(.L_x_854) ;  /* 0xffff7d7000007947 */ /* 0x000fea000383ffff */
.L_x_736:
[----:B------:R-:W-:Y:S01]  /*20640*/  IMAD.MOV.U32 R4, RZ, RZ, R5 ;  /* 0x000000ffff047224 */ /* 0x000fe200078e0005 */
[----:B------:R-:W-:Y:S02]  /*20650*/  MOV R3, 0x1 ;  /* 0x0000000100037802 */ /* 0x000fe40000000f00 */
[----:B------:R-:W-:Y:S02]  /*20660*/  MOV R2, 0x20680 ;  /* 0x0002068000027802 */ /* 0x000fe40000000f00 */
[----:B------:R-:W-:Y:S05]  /*20670*/  CALL.REL.NOINC `($__internal_8_$__cuda_sm70_shflsync_bfly_p) ;  /* 0x0000195000007944 */ /* 0x000fea0003c00000 */
[----:B------:R1:W5:Y:S01]  /*20680*/  LDL R4, [R1+0x8] ;  /* 0x0000080001047983 */ /* 0x0003620000100800 */
[----:B------:R-:W-:Y:S01]  /*20690*/  FADD.FTZ R5, R5, R9 ;  /* 0x0000000905057221 */ /* 0x000fe20000010000 */
[----:B------:R-:W-:Y:S02]  /*206a0*/  MOV R3, 0x2 ;  /* 0x0000000200037802 */ /* 0x000fe40000000f00 */
[----:B------:R-:W-:Y:S02]  /*206b0*/  MOV R2, 0x206d0 ;  /* 0x000206d000027802 */ /* 0x000fe40000000f00 */
[----:B-1---5:R-:W-:Y:S05]  /*206c0*/  CALL.REL.NOINC `($__internal_8_$__cuda_sm70_shflsync_bfly_p) ;  /* 0x0000190000007944 */ /* 0x022fea0003c00000 */
[----:B------:R-:W2:Y:S01]  /*206d0*/  LDL.LU R0, [R1+0x8] ;  /* 0x0000080001007983 */ /* 0x000ea20000300800 */
[----:B------:R-:W-:Y:S02]  /*206e0*/  MOV R3, 0x1 ;  /* 0x0000000100037802 */ /* 0x000fe40000000f00 */
[----:B------:R-:W-:Y:S01]  /*206f0*/  MOV R2, 0x20730 ;  /* 0x0002073000027802 */ /* 0x000fe20000000f00 */
[----:B--2---:R-:W-:-:S05]  /*20700*/  FADD.FTZ R6, R0, R9 ;  /* 0x0000000900067221 */ /* 0x004fca0000010000 */
[----:B------:R-:W-:Y:S02]  /*20710*/  MOV R4, R6 ;  /* 0x0000000600047202 */ /* 0x000fe40000000f00 */
        /* <DEDUP_REMOVED lines=20> */
[----:B--2---:R-:W-:Y:S02]  /*20860*/  FADD.FTZ R4, R0, R9 ;  /* 0x0000000900047221 */ /* 0x004fe40000010000 */
[----:B------:R-:W-:Y:S05]  /*20870*/  CALL.REL.NOINC `($__internal_8_$__cuda_sm70_shflsync_bfly_p) ;  /* 0x0000175000007944 */ /* 0x000fea0003c00000 */
[----:B------:R-:W-:Y:S05]  /*20880*/  BRA `(.L_x_855) ;  /* 0xffff7c5000007947 */ /* 0x000fea000383ffff */
.L_x_743:
[----:B-1-34-:R-:W-:Y:S01]  /*20890*/  IMAD.MOV.U32 R52, RZ, RZ, R5 ;  /* 0x000000ffff347224 */ /* 0x01afe200078e0005 */
[----:B------:R-:W-:Y:S01]  /*208a0*/  MOV R2, RZ ;  /* 0x000000ff00027202 */ /* 0x000fe20000000f00 */
[----:B------:R-:W-:Y:S01]  /*208b0*/  IMAD.MOV.U32 R57, RZ, RZ, 0x181f ;  /* 0x0000181fff397424 */ /* 0x000fe200078e00ff */
[----:B------:R-:W-:-:S02]  /*208c0*/  MOV R3, 0x208e0 ;  /* 0x000208e000037802 */ /* 0x000fc40000000f00 */
[----:B------:R-:W-:Y:S05]  /*208d0*/  CALL.REL.NOINC `($__internal_9_$__cuda_sm70_shflsync_idx_p) ;  /* 0x0000175000007944 */ /* 0x000fea0003c00000 */
[----:B------:R-:W-:Y:S01]  /*208e0*/  MOV R7, R57 ;  /* 0x0000003900077202 */ /* 0x000fe20000000f00 */
[----:B------:R-:W-:Y:S05]  /*208f0*/  BRA `(.L_x_856) ;  /* 0xffff921000007947 */ /* 0x000fea000383ffff */
.L_x_744:
[----:B------:R-:W-:Y:S01]  /*20900*/  IMAD.MOV.U32 R52, RZ, RZ, R6 ;  /* 0x000000ffff347224 */ /* 0x000fe200078e0006 */
[----:B------:R-:W-:Y:S01]  /*20910*/  MOV R2, RZ ;  /* 0x000000ff00027202 */ /* 0x000fe20000000f00 */
[----:B------:R-:W-:Y:S01]  /*20920*/  IMAD.MOV.U32 R57, RZ, RZ, 0x181f ;  /* 0x0000181fff397424 */ /* 0x000fe200078e00ff */
[----:B------:R-:W-:-:S02]  /*20930*/  MOV R3, 0x20950 ;  /* 0x0002095000037802 */ /* 0x000fc40000000f00 */
[----:B-12---:R-:W-:Y:S05]  /*20940*/  CALL.REL.NOINC `($__internal_9_$__cuda_sm70_shflsync_idx_p) ;  /* 0x000016e000007944 */ /* 0x006fea0003c00000 */
[----:B------:R-:W-:Y:S01]  /*20950*/  MOV R2, R57 ;  /* 0x0000003900027202 */ /* 0x000fe20000000f00 */
[----:B------:R-:W-:Y:S05]  /*20960*/  BRA `(.L_x_857) ;  /* 0xffff91c000007947 */ /* 0x000fea000383ffff */
.L_x_745:
[----:B------:R-:W-:Y:S01]  /*20970*/  IMAD.MOV.U32 R52, RZ, RZ, R5 ;  /* 0x000000ffff347224 */ /* 0x000fe200078e0005 */
[----:B-1----:R-:W-:Y:S01]  /*20980*/  MOV R2, 0x1 ;  /* 0x0000000100027802 */ /* 0x002fe20000000f00 */
[----:B------:R-:W-:Y:S01]  /*20990*/  IMAD.MOV.U32 R57, RZ, RZ, 0x181f ;  /* 0x0000181fff397424 */ /* 0x000fe200078e00ff */
[----:B------:R-:W-:-:S02]  /*209a0*/  MOV R3, 0x209c0 ;  /* 0x000209c000037802 */ /* 0x000fc40000000f00 */
[----:B---3--:R-:W-:Y:S05]  /*209b0*/  CALL.REL.NOINC `($__internal_9_$__cuda_sm70_shflsync_idx_p) ;  /* 0x0000167000007944 */ /* 0x008fea0003c00000 */
        /* <DEDUP_REMOVED lines=8> */
.L_x_746:
[----:B------:R-:W-:Y:S01]  /*20a40*/  IMAD.MOV.U32 R52, RZ, RZ, R5 ;  /* 0x000000ffff347224 */ /* 0x000fe200078e0005 */
[----:B-1----:R-:W-:Y:S01]  /*20a50*/  MOV R2, 0x2 ;  /* 0x0000000200027802 */ /* 0x002fe20000000f00 */
[----:B------:R-:W-:Y:S01]  /*20a60*/  IMAD.MOV.U32 R57, RZ, RZ, 0x181f ;  /* 0x0000181fff397424 */ /* 0x000fe200078e00ff */
[----:B------:R-:W-:Y:S02]  /*20a70*/  MOV R3, 0x20a90 ;  /* 0x00020a9000037802 */ /* 0x000fe40000000f00 */
[----:B--23--:R-:W-:Y:S05]  /*20a80*/  CALL.REL.NOINC `($__internal_9_$__cuda_sm70_shflsync_idx_p) ;  /* 0x000015a000007944 */ /* 0x00cfea0003c00000 */
[----:B------:R-:W-:Y:S01]  /*20a90*/  MOV R7, R57 ;  /* 0x0000003900077202 */ /* 0x000fe20000000f00 */
[----:B------:R-:W-:Y:S05]  /*20aa0*/  BRA `(.L_x_859) ;  /* 0xffff91e000007947 */ /* 0x000fea000383ffff */
.L_x_747:
[----:B------:R-:W-:Y:S01]  /*20ab0*/  IMAD.MOV.U32 R52, RZ, RZ, R6 ;  /* 0x000000ffff347224 */ /* 0x000fe200078e0006 */
[----:B-1----:R-:W-:Y:S01]  /*20ac0*/  MOV R2, 0x2 ;  /* 0x0000000200027802 */ /* 0x002fe20000000f00 */
[----:B------:R-:W-:Y:S01]  /*20ad0*/  IMAD.MOV.U32 R57, RZ, RZ, 0x181f ;  /* 0x0000181fff397424 */ /* 0x000fe200078e00ff */
[----:B------:R-:W-:Y:S02]  /*20ae0*/  MOV R3, 0x20b00 ;  /* 0x00020b0000037802 */ /* 0x000fe40000000f00 */
[----:B--234-:R-:W-:Y:S05]  /*20af0*/  CALL.REL.NOINC `($__internal_9_$__cuda_sm70_shflsync_idx_p) ;  /* 0x0000153000007944 */ /* 0x01cfea0003c00000 */
[----:B------:R-:W-:Y:S01]  /*20b00*/  MOV R2, R57 ;  /* 0x0000003900027202 */ /* 0x000fe20000000f00 */
[----:B------:R-:W-:Y:S05]  /*20b10*/  BRA `(.L_x_860) ;  /* 0xffff919000007947 */ /* 0x000fea000383ffff */
.L_x_748:
[----:B------:R-:W-:Y:S01]  /*20b20*/  IMAD.MOV.U32 R52, RZ, RZ, R5 ;  /* 0x000000ffff347224 */ /* 0x000fe200078e0005 */
[----:B--2---:R-:W-:Y:S01]  /*20b30*/  MOV R2, 0x3 ;  /* 0x0000000300027802 */ /* 0x004fe20000000f00 */
[----:B------:R-:W-:Y:S01]  /*20b40*/  IMAD.MOV.U32 R57, RZ, RZ, 0x181f ;  /* 0x0000181fff397424 */ /* 0x000fe200078e00ff */
[----:B------:R-:W-:-:S02]  /*20b50*/  MOV R3, 0x20b70 ;  /* 0x00020b7000037802 */ /* 0x000fc40000000f00 */
[----:B-1-34-:R-:W-:Y:S05]  /*20b60*/  CALL.REL.NOINC `($__internal_9_$__cuda_sm70_shflsync_idx_p) ;  /* 0x000014c000007944 */ /* 0x01afea0003c00000 */
        /* <DEDUP_REMOVED lines=8> */
.L_x_749:
[----:B------:R-:W-:Y:S01]  /*20bf0*/  IMAD.MOV.U32 R52, RZ, RZ, R5 ;  /* 0x000000ffff347224 */ /* 0x000fe200078e0005 */
[----:B--2---:R-:W-:Y:S01]  /*20c00*/  MOV R2, 0x4 ;  /* 0x0000000400027802 */ /* 0x004fe20000000f00 */
[----:B------:R-:W-:Y:S01]  /*20c10*/  IMAD.MOV.U32 R57, RZ, RZ, 0x181f ;  /* 0x0000181fff397424 */ /* 0x000fe200078e00ff */
[----:B------:R-:W-:Y:S02]  /*20c20*/  MOV R3, 0x20c40 ;  /* 0x00020c4000037802 */ /* 0x000fe40000000f00 */
[----:B-1-34-:R-:W-:Y:S05]  /*20c30*/  CALL.REL.NOINC `($__internal_9_$__cuda_sm70_shflsync_idx_p) ;  /* 0x000013f000007944 */ /* 0x01afea0003c00000 */
[----:B------:R-:W-:Y:S01]  /*20c40*/  MOV R7, R57 ;  /* 0x0000003900077202 */ /* 0x000fe20000000f00 */
[----:B------:R-:W-:Y:S05]  /*20c50*/  BRA `(.L_x_862) ;  /* 0xffff916000007947 */ /* 0x000fea000383ffff */
.L_x_750:
[----:B------:R-:W-:Y:S01]  /*20c60*/  IMAD.MOV.U32 R52, RZ, RZ, R6 ;  /* 0x000000ffff347224 */ /* 0x000fe200078e0006 */
[----:B--2---:R-:W-:Y:S01]  /*20c70*/  MOV R2, 0x4 ;  /* 0x0000000400027802 */ /* 0x004fe20000000f00 */
[----:B------:R-:W-:Y:S01]  /*20c80*/  IMAD.MOV.U32 R57, RZ, RZ, 0x181f ;  /* 0x0000181fff397424 */ /* 0x000fe200078e00ff */
[----:B------:R-:W-:Y:S02]  /*20c90*/  MOV R3, 0x20cb0 ;  /* 0x00020cb000037802 */ /* 0x000fe40000000f00 */
[----:B-1-34-:R-:W-:Y:S05]  /*20ca0*/  CALL.REL.NOINC `($__internal_9_$__cuda_sm70_shflsync_idx_p) ;  /* 0x0000138000007944 */ /* 0x01afea0003c00000 */
[----:B------:R-:W-:Y:S01]  /*20cb0*/  MOV R2, R57 ;  /* 0x0000003900027202 */ /* 0x000fe20000000f00 */
[----:B------:R-:W-:Y:S05]  /*20cc0*/  BRA `(.L_x_863) ;  /* 0xffff911000007947 */ /* 0x000fea000383ffff */
.L_x_751:
[----:B------:R-:W-:Y:S01]  /*20cd0*/  IMAD.MOV.U32 R52, RZ, RZ, R5 ;  /* 0x000000ffff347224 */ /* 0x000fe200078e0005 */
[----:B-1----:R-:W-:Y:S01]  /*20ce0*/  MOV R2, 0x5 ;  /* 0x0000000500027802 */ /* 0x002fe20000000f00 */
[----:B------:R-:W-:Y:S01]  /*20cf0*/  IMAD.MOV.U32 R57, RZ, RZ, 0x181f ;  /* 0x0000181fff397424 */ /* 0x000fe200078e00ff */
[----:B------:R-:W-:-:S02]  /*20d00*/  MOV R3, 0x20d20 ;  /* 0x00020d2000037802 */ /* 0x000fc40000000f00 */
[----:B--234-:R-:W-:Y:S05]  /*20d10*/  CALL.REL.NOINC `($__internal_9_$__cuda_sm70_shflsync_idx_p) ;  /* 0x0000131000007944 */ /* 0x01cfea0003c00000 */
        /* <DEDUP_REMOVED lines=8> */
.L_x_752:
[----:B------:R-:W-:Y:S01]  /*20da0*/  IMAD.MOV.U32 R52, RZ, RZ, R5 ;  /* 0x000000ffff347224 */ /* 0x000fe200078e0005 */
[----:B--2---:R-:W-:Y:S01]  /*20db0*/  MOV R2, 0x6 ;  /* 0x0000000600027802 */ /* 0x004fe20000000f00 */
[----:B------:R-:W-:Y:S01]  /*20dc0*/  IMAD.MOV.U32 R57, RZ, RZ, 0x181f ;  /* 0x0000181fff397424 */ /* 0x000fe200078e00ff */
[----:B------:R-:W-:Y:S02]  /*20dd0*/  MOV R3, 0x20df0 ;  /* 0x00020df000037802 */ /* 0x000fe40000000f00 */
[----:B-1--4-:R-:W-:Y:S05]  /*20de0*/  CALL.REL.NOINC `($__internal_9_$__cuda_sm70_shflsync_idx_p) ;  /* 0x0000124000007944 */ /* 0x012fea0003c00000 */
[----:B------:R-:W-:Y:S01]  /*20df0*/  MOV R7, R57 ;  /* 0x0000003900077202 */ /* 0x000fe20000000f00 */
[----:B------:R-:W-:Y:S05]  /*20e00*/  BRA `(.L_x_865) ;  /* 0xffff90e000007947 */ /* 0x000fea000383ffff */
.L_x_753:
[----:B------:R-:W-:Y:S01]  /*20e10*/  IMAD.MOV.U32 R52, RZ, RZ, R6 ;  /* 0x000000ffff347224 */ /* 0x000fe200078e0006 */
[----:B--2---:R-:W-:Y:S01]  /*20e20*/  MOV R2, 0x6 ;  /* 0x0000000600027802 */ /* 0x004fe20000000f00 */
[----:B------:R-:W-:Y:S01]  /*20e30*/  IMAD.MOV.U32 R57, RZ, RZ, 0x181f ;  /* 0x0000181fff397424 */ /* 0x000fe200078e00ff */
[----:B------:R-:W-:Y:S02]  /*20e40*/  MOV R3, 0x20e60 ;  /* 0x00020e6000037802 */ /* 0x000fe40000000f00 */
[----:B-1-34-:R-:W-:Y:S05]  /*20e50*/  CALL.REL.NOINC `($__internal_9_$__cuda_sm70_shflsync_idx_p) ;  /* 0x000011d000007944 */ /* 0x01afea0003c00000 */
[----:B------:R-:W-:Y:S01]  /*20e60*/  MOV R2, R57 ;  /* 0x0000003900027202 */ /* 0x000fe20000000f00 */
[----:B------:R-:W-:Y:S05]  /*20e70*/  BRA `(.L_x_866) ;  /* 0xffff909000007947 */ /* 0x000fea000383ffff */
.L_x_754:
[----:B------:R-:W-:Y:S01]  /*20e80*/  IMAD.MOV.U32 R52, RZ, RZ, R5 ;  /* 0x000000ffff347224 */ /* 0x000fe200078e0005 */
[----:B-1----:R-:W-:Y:S01]  /*20e90*/  MOV R2, 0x7 ;  /* 0x0000000700027802 */ /* 0x002fe20000000f00 */
[----:B------:R-:W-:Y:S01]  /*20ea0*/  IMAD.MOV.U32 R57, RZ, RZ, 0x181f ;  /* 0x0000181fff397424 */ /* 0x000fe200078e00ff */
[----:B------:R-:W-:-:S02]  /*20eb0*/  MOV R3, 0x20ed0 ;  /* 0x00020ed000037802 */ /* 0x000fc40000000f00 */
[----:B--2-4-:R-:W-:Y:S05]  /*20ec0*/  CALL.REL.NOINC `($__internal_9_$__cuda_sm70_shflsync_idx_p) ;  /* 0x0000116000007944 */ /* 0x014fea0003c00000 */
        /* <DEDUP_REMOVED lines=8> */
.L_x_756:
[----:B------:R-:W-:Y:S01]  /*20f50*/  IMAD.MOV.U32 R52, RZ, RZ, R5 ;  /* 0x000000ffff347224 */ /* 0x000fe200078e0005 */
[----:B------:R-:W-:Y:S01]  /*20f60*/  MOV R2, RZ ;  /* 0x000000ff00027202 */ /* 0x000fe20000000f00 */
[----:B------:R-:W-:Y:S01]  /*20f70*/  IMAD.MOV.U32 R57, RZ, RZ, 0x1c1f ;  /* 0x00001c1fff397424 */ /* 0x000fe200078e00ff */
[----:B------:R-:W-:Y:S02]  /*20f80*/  MOV R3, 0x20fa0 ;  /* 0x00020fa000037802 */ /* 0x000fe40000000f00 */
[----:B------:R-:W-:Y:S05]  /*20f90*/  CALL.REL.NOINC `($__internal_9_$__cuda_sm70_shflsync_idx_p) ;  /* 0x0000109000007944 */ /* 0x000fea0003c00000 */
[----:B------:R-:W-:Y:S01]  /*20fa0*/  MOV R4, R57 ;  /* 0x0000003900047202 */ /* 0x000fe20000000f00 */
[----:B------:R-:W-:Y:S05]  /*20fb0*/  BRA `(.L_x_868) ;  /* 0xffff927000007947 */ /* 0x000fea000383ffff */
.L_x_757:
[----:B------:R-:W-:Y:S01]  /*20fc0*/  IMAD.MOV.U32 R52, RZ, RZ, R12 ;  /* 0x000000ffff347224 */ /* 0x000fe200078e000c */
[----:B------:R-:W-:Y:S01]  /*20fd0*/  MOV R2, RZ ;  /* 0x000000ff00027202 */ /* 0x000fe20000000f00 */
[----:B------:R-:W-:Y:S01]  /*20fe0*/  IMAD.MOV.U32 R57, RZ, RZ, 0x1c1f ;  /* 0x00001c1fff397424 */ /* 0x000fe200078e00ff */
[----:B------:R-:W-:Y:S02]  /*20ff0*/  MOV R3, 0x21010 ;  /* 0x0002101000037802 */ /* 0x000fe40000000f00 */
[----:B-12---:R-:W-:Y:S05]  /*21000*/  CALL.REL.NOINC `($__internal_9_$__cuda_sm70_shflsync_idx_p) ;  /* 0x0000102000007944 */ /* 0x006fea0003c00000 */
[----:B------:R-:W-:Y:S01]  /*21010*/  MOV R0, R57 ;  /* 0x0000003900007202 */ /* 0x000fe20000000f00 */
[----:B------:R-:W-:Y:S05]  /*21020*/  BRA `(.L_x_869) ;  /* 0xffff922000007947 */ /* 0x000fea000383ffff */
.L_x_760:
[----:B------:R-:W-:Y:S01]  /*21030*/  IMAD.MOV.U32 R52, RZ, RZ, R5 ;  /* 0x000000ffff347224 */ /* 0x000fe200078e0005 */
[----:B---3--:R-:W-:Y:S01]  /*21040*/  MOV R2, 0x1 ;  /* 0x0000000100027802 */ /* 0x008fe20000000f00 */
        /* <DEDUP_REMOVED lines=11> */
.L_x_763:
[----:B------:R-:W-:Y:S01]  /*21100*/  IMAD.MOV.U32 R52, RZ, RZ, R5 ;  /* 0x000000ffff347224 */ /* 0x000fe200078e0005 */
[----:B--23--:R-:W-:Y:S01]  /*21110*/  MOV R2, 0x2 ;  /* 0x0000000200027802 */ /* 0x00cfe20000000f00 */
[----:B------:R-:W-:Y:S01]  /*21120*/  IMAD.MOV.U32 R57, RZ, RZ, 0x1c1f ;  /* 0x00001c1fff397424 */ /* 0x000fe200078e00ff */
[----:B------:R-:W-:Y:S02]  /*21130*/  MOV R3, 0x21150 ;  /* 0x0002115000037802 */ /* 0x000fe40000000f00 */
[----:B-1--4-:R-:W-:Y:S05]  /*21140*/  CALL.REL.NOINC `($__internal_9_$__cuda_sm70_shflsync_idx_p) ;  /* 0x00000ee000007944 */ /* 0x012fea0003c00000 */
[----:B------:R-:W-:Y:S01]  /*21150*/  MOV R4, R57 ;  /* 0x0000003900047202 */ /* 0x000fe20000000f00 */
[----:B------:R-:W-:Y:S05]  /*21160*/  BRA `(.L_x_871) ;  /* 0xffff979000007947 */ /* 0x000fea000383ffff */
.L_x_764:
[----:B------:R-:W-:Y:S01]  /*21170*/  IMAD.MOV.U32 R52, RZ, RZ, R12 ;  /* 0x000000ffff347224 */ /* 0x000fe200078e000c */
[----:B--23--:R-:W-:Y:S01]  /*21180*/  MOV R2, 0x2 ;  /* 0x0000000200027802 */ /* 0x00cfe20000000f00 */
[----:B------:R-:W-:Y:S01]  /*21190*/  IMAD.MOV.U32 R57, RZ, RZ, 0x1c1f ;  /* 0x00001c1fff397424 */ /* 0x000fe200078e00ff */
[----:B------:R-:W-:Y:S02]  /*211a0*/  MOV R3, 0x211c0 ;  /* 0x000211c000037802 */ /* 0x000fe40000000f00 */
[----:B-1--4-:R-:W-:Y:S05]  /*211b0*/  CALL.REL.NOINC `($__internal_9_$__cuda_sm70_shflsync_idx_p) ;  /* 0x00000e7000007944 */ /* 0x012fea0003c00000 */
[----:B------:R-:W-:Y:S01]  /*211c0*/  MOV R0, R57 ;  /* 0x0000003900007202 */ /* 0x000fe20000000f00 */
[----:B------:R-:W-:Y:S05]  /*211d0*/  BRA `(.L_x_872) ;  /* 0xffff974000007947 */ /* 0x000fea000383ffff */
.L_x_767:
[----:B------:R-:W-:Y:S01]  /*211e0*/  IMAD.MOV.U32 R52, RZ, RZ, R5 ;  /* 0x000000ffff347224 */ /* 0x000fe200078e0005 */
[----:B--23--:R-:W-:Y:S01]  /*211f0*/  MOV R2, 0x3 ;  /* 0x0000000300027802 */ /* 0x00cfe20000000f00 */
[----:B------:R-:W-:Y:S01]  /*21200*/  IMAD.MOV.U32 R57, RZ, RZ, 0x1c1f ;  /* 0x00001c1fff397424 */ /* 0x000fe200078e00ff */
[----:B------:R-:W-:-:S02]  /*21210*/  MOV R3, 0x21230 ;  /* 0x0002123000037802 */ /* 0x000fc40000000f00 */
[----:B-1--4-:R-:W-:Y:S05]  /*21220*/  CALL.REL.NOINC `($__internal_9_$__cuda_sm70_shflsync_idx_p) ;  /* 0x00000e0000007944 */ /* 0x012fea0003c00000 */
        /* <DEDUP_REMOVED lines=8> */
.L_x_771:
[----:B------:R-:W-:Y:S01]  /*212b0*/  IMAD.MOV.U32 R52, RZ, RZ, R5 ;  /* 0x000000ffff347224 */ /* 0x000fe200078e0005 */
[----:B------:R-:W-:Y:S01]  /*212c0*/  MOV R2, RZ ;  /* 0x000000ff00027202 */ /* 0x000fe20000000f00 */
[----:B------:R-:W-:Y:S01]  /*212d0*/  IMAD.MOV.U32 R57, RZ, RZ, 0x181f ;  /* 0x0000181fff397424 */ /* 0x000fe200078e00ff */
[----:B------:R-:W-:Y:S02]  /*212e0*/  MOV R3, 0x21300 ;  /* 0x0002130000037802 */ /* 0x000fe40000000f00 */
[----:B------:R-:W-:Y:S05]  /*212f0*/  CALL.REL.NOINC `($__internal_9_$__cuda_sm70_shflsync_idx_p) ;  /* 0x00000d3000007944 */ /* 0x000fea0003c00000 */
[----:B------:R-:W-:Y:S01]  /*21300*/  MOV R7, R57 ;  /* 0x0000003900077202 */ /* 0x000fe20000000f00 */
[----:B------:R-:W-:Y:S05]  /*21310*/  BRA `(.L_x_874) ;  /* 0xffffa42000007947 */ /* 0x000fea000383ffff */
.L_x_772:
[----:B------:R-:W-:Y:S01]  /*21320*/  IMAD.MOV.U32 R52, RZ, RZ, R6 ;  /* 0x000000ffff347224 */ /* 0x000fe200078e0006 */
[----:B------:R-:W-:Y:S01]  /*21330*/  MOV R2, RZ ;  /* 0x000000ff00027202 */ /* 0x000fe20000000f00 */
[----:B------:R-:W-:Y:S01]  /*21340*/  IMAD.MOV.U32 R57, RZ, RZ, 0x181f ;  /* 0x0000181fff397424 */ /* 0x000fe200078e00ff */
[----:B------:R-:W-:Y:S02]  /*21350*/  MOV R3, 0x21370 ;  /* 0x0002137000037802 */ /* 0x000fe40000000f00 */
[----:B-12---:R-:W-:Y:S05]  /*21360*/  CALL.REL.NOINC `($__internal_9_$__cuda_sm70_shflsync_idx_p) ;  /* 0x00000cc000007944 */ /* 0x006fea0003c00000 */
[----:B------:R-:W-:Y:S01]  /*21370*/  MOV R2, R57 ;  /* 0x0000003900027202 */ /* 0x000fe20000000f00 */
[----:B------:R-:W-:Y:S05]  /*21380*/  BRA `(.L_x_875) ;  /* 0xffffa3d000007947 */ /* 0x000fea000383ffff */
.L_x_773:
        /* <DEDUP_REMOVED lines=13> */
.L_x_774:
[----:B------:R-:W-:Y:S01]  /*21460*/  IMAD.MOV.U32 R52, RZ, RZ, R5 ;  /* 0x000000ffff347224 */ /* 0x000fe200078e0005 */
[----:B-1----:R-:W-:Y:S01]  /*21470*/  MOV R2, 0x2 ;  /* 0x0000000200027802 */ /* 0x002fe20000000f00 */
[----:B------:R-:W-:Y:S01]  /*21480*/  IMAD.MOV.U32 R57, RZ, RZ, 0x181f ;  /* 0x0000181fff397424 */ /* 0x000fe200078e00ff */
[----:B------:R-:W-:Y:S02]  /*21490*/  MOV R3, 0x214b0 ;  /* 0x000214b000037802 */ /* 0x000fe40000000f00 */
[----:B--23--:R-:W-:Y:S05]  /*214a0*/  CALL.REL.NOINC `($__internal_9_$__cuda_sm70_shflsync_idx_p) ;  /* 0x00000b8000007944 */ /* 0x00cfea0003c00000 */
[----:B------:R-:W-:Y:S01]  /*214b0*/  MOV R7, R57 ;  /* 0x0000003900077202 */ /* 0x000fe20000000f00 */
[----:B------:R-:W-:Y:S05]  /*214c0*/  BRA `(.L_x_877) ;  /* 0xffffa40000007947 */ /* 0x000fea000383ffff */
.L_x_775:
[----:B------:R-:W-:Y:S01]  /*214d0*/  IMAD.MOV.U32 R52, RZ, RZ, R6 ;  /* 0x000000ffff347224 */ /* 0x000fe200078e0006 */
[----:B-1----:R-:W-:Y:S01]  /*214e0*/  MOV R2, 0x2 ;  /* 0x0000000200027802 */ /* 0x002fe20000000f00 */
[----:B------:R-:W-:Y:S01]  /*214f0*/  IMAD.MOV.U32 R57, RZ, RZ, 0x181f ;  /* 0x0000181fff397424 */ /* 0x000fe200078e00ff */
[----:B------:R-:W-:Y:S02]  /*21500*/  MOV R3, 0x21520 ;  /* 0x0002152000037802 */ /* 0x000fe40000000f00 */
[----:B--234-:R-:W-:Y:S05]  /*21510*/  CALL.REL.NOINC `($__internal_9_$__cuda_sm70_shflsync_idx_p) ;  /* 0x00000b1000007944 */ /* 0x01cfea0003c00000 */
[----:B------:R-:W-:Y:S01]  /*21520*/  MOV R2, R57 ;  /* 0x0000003900027202 */ /* 0x000fe20000000f00 */
[----:B------:R-:W-:Y:S05]  /*21530*/  BRA `(.L_x_878) ;  /* 0xffffa3b000007947 */ /* 0x000fea000383ffff */
.L_x_776:
        /* <DEDUP_REMOVED lines=13> */
.L_x_777:
[----:B------:R-:W-:Y:S01]  /*21610*/  IMAD.MOV.U32 R52, RZ, RZ, R5 ;  /* 0x000000ffff347224 */ /* 0x000fe200078e0005 */
[----:B--2---:R-:W-:Y:S01]  /*21620*/  MOV R2, 0x4 ;  /* 0x0000000400027802 */ /* 0x004fe20000000f00 */
[----:B------:R-:W-:Y:S01]  /*21630*/  IMAD.MOV.U32 R57, RZ, RZ, 0x181f ;  /* 0x0000181fff397424 */ /* 0x000fe200078e00ff */
[----:B------:R-:W-:Y:S02]  /*21640*/  MOV R3, 0x21660 ;  /* 0x0002166000037802 */ /* 0x000fe40000000f00 */
[----:B-1-34-:R-:W-:Y:S05]  /*21650*/  CALL.REL.NOINC `($__internal_9_$__cuda_sm70_shflsync_idx_p) ;  /* 0x000009d000007944 */ /* 0x01afea0003c00000 */
[----:B------:R-:W-:Y:S01]  /*21660*/  MOV R7, R57 ;  /* 0x0000003900077202 */ /* 0x000fe20000000f00 */
[----:B------:R-:W-:Y:S05]  /*21670*/  BRA `(.L_x_880) ;  /* 0xffffa38000007947 */ /* 0x000fea000383ffff */
.L_x_778:
[----:B------:R-:W-:Y:S01]  /*21680*/  IMAD.MOV.U32 R52, RZ, RZ, R6 ;  /* 0x000000ffff347224 */ /* 0x000fe200078e0006 */
[----:B--2---:R-:W-:Y:S01]  /*21690*/  MOV R2, 0x4 ;  /* 0x0000000400027802 */ /* 0x004fe20000000f00 */
[----:B------:R-:W-:Y:S01]  /*216a0*/  IMAD.MOV.U32 R57, RZ, RZ, 0x181f ;  /* 0x0000181fff397424 */ /* 0x000fe200078e00ff */
[----:B------:R-:W-:Y:S02]  /*216b0*/  MOV R3, 0x216d0 ;  /* 0x000216d000037802 */ /* 0x000fe40000000f00 */
[----:B-1-34-:R-:W-:Y:S05]  /*216c0*/  CALL.REL.NOINC `($__internal_9_$__cuda_sm70_shflsync_idx_p) ;  /* 0x0000096000007944 */ /* 0x01afea0003c00000 */
[----:B------:R-:W-:Y:S01]  /*216d0*/  MOV R2, R57 ;  /* 0x0000003900027202 */ /* 0x000fe20000000f00 */
[----:B------:R-:W-:Y:S05]  /*216e0*/  BRA `(.L_x_881) ;  /* 0xffffa33000007947 */ /* 0x000fea000383ffff */
.L_x_779:
        /* <DEDUP_REMOVED lines=13> */
.L_x_780:
[----:B------:R-:W-:Y:S01]  /*217c0*/  IMAD.MOV.U32 R52, RZ, RZ, R5 ;  /* 0x000000ffff347224 */ /* 0x000fe200078e0005 */
[----:B--2---:R-:W-:Y:S01]  /*217d0*/  MOV R2, 0x6 ;  /* 0x0000000600027802 */ /* 0x004fe20000000f00 */
[----:B------:R-:W-:Y:S01]  /*217e0*/  IMAD.MOV.U32 R57, RZ, RZ, 0x181f ;  /* 0x0000181fff397424 */ /* 0x000fe200078e00ff */
[----:B------:R-:W-:Y:S02]  /*217f0*/  MOV R3, 0x21810 ;  /* 0x0002181000037802 */ /* 0x000fe40000000f00 */
[----:B-1--4-:R-:W-:Y:S05]  /*21800*/  CALL.REL.NOINC `($__internal_9_$__cuda_sm70_shflsync_idx_p) ;  /* 0x0000082000007944 */ /* 0x012fea0003c00000 */
[----:B------:R-:W-:Y:S01]  /*21810*/  MOV R7, R57 ;  /* 0x0000003900077202 */ /* 0x000fe20000000f00 */
[----:B------:R-:W-:Y:S05]  /*21820*/  BRA `(.L_x_883) ;  /* 0xffffa30000007947 */ /* 0x000fea000383ffff */
.L_x_781:
[----:B------:R-:W-:Y:S01]  /*21830*/  IMAD.MOV.U32 R52, RZ, RZ, R6 ;  /* 0x000000ffff347224 */ /* 0x000fe200078e0006 */
[----:B--2---:R-:W-:Y:S01]  /*21840*/  MOV R2, 0x6 ;  /* 0x0000000600027802 */ /* 0x004fe20000000f00 */
[----:B------:R-:W-:Y:S01]  /*21850*/  IMAD.MOV.U32 R57, RZ, RZ, 0x181f ;  /* 0x0000181fff397424 */ /* 0x000fe200078e00ff */
[----:B------:R-:W-:Y:S02]  /*21860*/  MOV R3, 0x21880 ;  /* 0x0002188000037802 */ /* 0x000fe40000000f00 */
[----:B-1-34-:R-:W-:Y:S05]  /*21870*/  CALL.REL.NOINC `($__internal_9_$__cuda_sm70_shflsync_idx_p) ;  /* 0x000007b000007944 */ /* 0x01afea0003c00000 */
[----:B------:R-:W-:Y:S01]  /*21880*/  MOV R2, R57 ;  /* 0x0000003900027202 */ /* 0x000fe20000000f00 */
[----:B------:R-:W-:Y:S05]  /*21890*/  BRA `(.L_x_884) ;  /* 0xffffa2b000007947 */ /* 0x000fea000383ffff */
.L_x_782:
        /* <DEDUP_REMOVED lines=13> */
.L_x_784:
[----:B------:R-:W-:Y:S01]  /*21970*/  IMAD.MOV.U32 R52, RZ, RZ, R53 ;  /* 0x000000ffff347224 */ /* 0x000fe200078e0035 */
[----:B------:R-:W-:Y:S01]  /*21980*/  MOV R2, RZ ;  /* 0x000000ff00027202 */ /* 0x000fe20000000f00 */
[----:B------:R-:W-:Y:S01]  /*21990*/  IMAD.MOV.U32 R57, RZ, RZ, 0x1f ;  /* 0x0000001fff397424 */ /* 0x000fe200078e00ff */
[----:B------:R-:W-:Y:S02]  /*219a0*/  MOV R3, 0x219c0 ;  /* 0x000219c000037802 */ /* 0x000fe40000000f00 */
[----:B------:R-:W-:Y:S05]  /*219b0*/  CALL.REL.NOINC `($__internal_9_$__cuda_sm70_shflsync_idx_p) ;  /* 0x0000067000007944 */ /* 0x000fea0003c00000 */
[----:B------:R-:W-:Y:S01]  /*219c0*/  MOV R9, R57 ;  /* 0x0000003900097202 */ /* 0x000fe20000000f00 */
[----:B------:R-:W-:Y:S05]  /*219d0*/  BRA `(.L_x_886) ;  /* 0xffffa36000007947 */ /* 0x000fea000383ffff */
.L_x_785:
[----:B------:R-:W-:Y:S01]  /*219e0*/  IMAD.MOV.U32 R52, RZ, RZ, R53 ;  /* 0x000000ffff347224 */ /* 0x000fe200078e0035 */
[----:B------:R-:W-:Y:S01]  /*219f0*/  MOV R2, 0x1 ;  /* 0x0000000100027802 */ /* 0x000fe20000000f00 */
[----:B------:R-:W-:Y:S01]  /*21a00*/  IMAD.MOV.U32 R57, RZ, RZ, 0x1f ;  /* 0x0000001fff397424 */ /* 0x000fe200078e00ff */
[----:B------:R-:W-:Y:S02]  /*21a10*/  MOV R3, 0x21a30 ;  /* 0x00021a3000037802 */ /* 0x000fe40000000f00 */
[----:B-12---:R-:W-:Y:S05]  /*21a20*/  CALL.REL.NOINC `($__internal_9_$__cuda_sm70_shflsync_idx_p) ;  /* 0x0000060000007944 */ /* 0x006fea0003c00000 */
[----:B------:R-:W-:Y:S01]  /*21a30*/  MOV R8, R57 ;  /* 0x0000003900087202 */ /* 0x000fe20000000f00 */
[----:B------:R-:W-:Y:S05]  /*21a40*/  BRA `(.L_x_887) ;  /* 0xffffa31000007947 */ /* 0x000fea000383ffff */
.L_x_786:
[----:B------:R-:W-:Y:S02]  /*21a50*/  MOV R2, 0x1 ;  /* 0x0000000100027802 */ /* 0x000fe40000000f00 */
[----:B------:R-:W-:-:S02]  /*21a60*/  MOV R3, 0x21a80 ;  /* 0x00021a8000037802 */ /* 0x000fc40000000f00 */
[----:B-1234-:R-:W-:Y:S05]  /*21a70*/  CALL.REL.NOINC `($__internal_10_$__cuda_sm70_shflsync_up_p) ;  /* 0x0000061000007944 */ /* 0x01efea0003c00000 */
[----:B------:R-:W-:Y:S05]  /*21a80*/  BRA `(.L_x_888) ;  /* 0xffffa40000007947 */ /* 0x000fea000383ffff */
.L_x_787:
[----:B------:R-:W-:Y:S02]  /*21a90*/  MOV R2, 0x2 ;  /* 0x0000000200027802 */ /* 0x000fe40000000f00 */
[----:B------:R-:W-:-:S02]  /*21aa0*/  MOV R3, 0x21ac0 ;  /* 0x00021ac000037802 */ /* 0x000fc40000000f00 */
[----:B--2-4-:R-:W-:Y:S05]  /*21ab0*/  CALL.REL.NOINC `($__internal_10_$__cuda_sm70_shflsync_up_p) ;  /* 0x000005d000007944 */ /* 0x014fea0003c00000 */
        /* <DEDUP_REMOVED lines=24> */
.L_x_791:
[----:B------:R-:W-:Y:S02]  /*21c40*/  MOV R2, 0x1 ;  /* 0x0000000100027802 */ /* 0x000fe40000000f00 */
[----:B------:R-:W-:Y:S02]  /*21c50*/  MOV R3, 0x21c70 ;  /* 0x00021c7000037802 */ /* 0x000fe40000000f00 */
[----:B------:R-:W-:Y:S05]  /*21c60*/  CALL.REL.NOINC `($__internal_10_$__cuda_sm70_shflsync_up_p) ;  /* 0x0000042000007944 */ /* 0x000fea0003c00000 */
[----:B------:R-:W-:Y:S01]  /*21c70*/  MOV R2, R4 ;  /* 0x0000000400027202 */ /* 0x000fe20000000f00 */
[----:B------:R-:W-:Y:S05]  /*21c80*/  BRA `(.L_x_890) ;  /* 0xffffa46000007947 */ /* 0x000fea000383ffff */
.L_x_792:
        /* <DEDUP_REMOVED lines=27> */
.L_x_794:
[----:B------:R-:W-:Y:S02]  /*21e40*/  SEL R0, RZ, 0x1, P0 ;  /* 0x00000001ff007807 */ /* 0x000fe40000000000 */
[----:B------:R-:W-:Y:S02]  /*21e50*/  MOV R2, 0x21e70 ;  /* 0x00021e7000027802 */ /* 0x000fe40000000f00 */
[----:B-1----:R-:W-:Y:S05]  /*21e60*/  CALL.REL.NOINC `($__internal_11_$__cuda_sm70_votesync_ballot) ;  /* 0x0000029000007944 */ /* 0x002fea0003c00000 */
[----:B------:R-:W-:Y:S01]  /*21e70*/  MOV R10, R0 ;  /* 0x00000000000a7202 */ /* 0x000fe20000000f00 */
[----:B------:R-:W-:Y:S05]  /*21e80*/  BRA `(.L_x_892) ;  /* 0xffffa3f000007947 */ /* 0x000fea000383ffff */
.L_x_795:
[----:B------:R-:W-:Y:S01]  /*21e90*/  IMAD.MOV.U32 R52, RZ, RZ, R6 ;  /* 0x000000ffff347224 */ /* 0x000fe200078e0006 */
[----:B--2---:R-:W-:Y:S01]  /*21ea0*/  MOV R2, R0 ;  /* 0x0000000000027202 */ /* 0x004fe20000000f00 */
[----:B------:R-:W-:Y:S01]  /*21eb0*/  IMAD.MOV.U32 R57, RZ, RZ, 0x1f ;  /* 0x0000001fff397424 */ /* 0x000fe200078e00ff */
[----:B------:R-:W-:Y:S02]  /*21ec0*/  MOV R3, 0x21ee0 ;  /* 0x00021ee000037802 */ /* 0x000fe40000000f00 */
[----:B-1----:R-:W-:Y:S05]  /*21ed0*/  CALL.REL.NOINC `($__internal_9_$__cuda_sm70_shflsync_idx_p) ;  /* 0x0000015000007944 */ /* 0x002fea0003c00000 */
[----:B------:R-:W-:Y:S01]  /*21ee0*/  IMAD.MOV.U32 R8, RZ, RZ, R57 ;  /* 0x000000ffff087224 */ /* 0x000fe200078e0039 */
[----:B------:R-:W-:Y:S01]  /*21ef0*/  MOV R2, R0 ;  /* 0x0000000000027202 */ /* 0x000fe20000000f00 */
[----:B------:R-:W-:Y:S01]  /*21f00*/  IMAD.MOV.U32 R52, RZ, RZ, R7 ;  /* 0x000000ffff347224 */ /* 0x000fe200078e0007 */
[----:B------:R-:W-:-:S02]  /*21f10*/  MOV R57, 0x1f ;  /* 0x0000001f00397802 */ /* 0x000fc40000000f00 */
[----:B------:R-:W-:Y:S02]  /*21f20*/  MOV R3, 0x21f40 ;  /* 0x00021f4000037802 */ /* 0x000fe40000000f00 */
[----:B------:R-:W-:Y:S05]  /*21f30*/  CALL.REL.NOINC `($__internal_9_$__cuda_sm70_shflsync_idx_p) ;  /* 0x000000f000007944 */ /* 0x000fea0003c00000 */
[----:B------:R-:W-:Y:S01]  /*21f40*/  MOV R7, R57 ;  /* 0x0000003900077202 */ /* 0x000fe20000000f00 */
[----:B------:R-:W-:Y:S05]  /*21f50*/  BRA `(.L_x_893) ;  /* 0xffffa39000007947 */ /* 0x000fea000383ffff */
.L_x_798:
[----:B------:R-:W-:Y:S01]  /*21f60*/  IMAD.MOV.U32 R52, RZ, RZ, R4 ;  /* 0x000000ffff347224 */ /* 0x000fe200078e0004 */
[----:B--2---:R-:W-:Y:S01]  /*21f70*/  MOV R2, R0 ;  /* 0x0000000000027202 */ /* 0x004fe20000000f00 */
[----:B------:R-:W-:Y:S01]  /*21f80*/  IMAD.MOV.U32 R57, RZ, RZ, 0x1f ;  /* 0x0000001fff397424 */ /* 0x000fe200078e00ff */
[----:B------:R-:W-:Y:S02]  /*21f90*/  MOV R3, 0x21fb0 ;  /* 0x00021fb000037802 */ /* 0x000fe40000000f00 */
[----:B-1--4-:R-:W-:Y:S05]  /*21fa0*/  CALL.REL.NOINC `($__internal_9_$__cuda_sm70_shflsync_idx_p) ;  /* 0x0000008000007944 */ /* 0x012fea0003c00000 */
[----:B------:R-:W-:Y:S01]  /*21fb0*/  MOV R11, R57 ;  /* 0x00000039000b7202 */ /* 0x000fe20000000f00 */
[----:B------:R-:W-:Y:S05]  /*21fc0*/  BRA `(.L_x_797) ;  /* 0xffffa38000007947 */ /* 0x000fea000383ffff */
        .weak           $__internal_8_$__cuda_sm70_shflsync_bfly_p
        .type           $__internal_8_$__cuda_sm70_shflsync_bfly_p,@function
        .size           $__internal_8_$__cuda_sm70_shflsync_bfly_p,($__internal_9_$__cuda_sm70_shflsync_idx_p - $__internal_8_$__cuda_sm70_shflsync_bfly_p)
$__internal_8_$__cuda_sm70_shflsync_bfly_p:
[----:B------:R-:W-:Y:S02]  /*21fd0*/  MOV R9, 0x1f ;  /* 0x0000001f00097802 */ /* 0x000fe40000000f00 */
[----:B------:R-:W-:-:S04]  /*21fe0*/  MOV R52, 0xffffffff ;  /* 0xffffffff00347802 */ /* 0x000fc80000000f00 */
[----:B------:R-:W-:Y:S04]  /*21ff0*/  WARPSYNC R52 ;  /* 0x0000003400007348 */ /* 0x000fe80003800000 */
[----:B------:R1:W2:Y:S02]  /*22000*/  SHFL.BFLY PT, R9, R4, R3, R9 ;  /* 0x0c00000304097389 */ /* 0x0002a400000e0009 */
[----:B-1----:R-:W-:-:S04]  /*22010*/  MOV R3, 0x0 ;  /* 0x0000000000037802 */ /* 0x002fc80000000f00 */
[----:B--2---:R-:W-:Y:S05]  /*22020*/  RET.REL.NODEC R2 `(_ZN7cutlass13device_kernelIN5flash19enable_sm80_to_sm89INS1_16FlashAttnFwdSm80INS1_25CollectiveMainloopFwdSm80ILi4ELi1ELb0EN4cute5tupleIJNS5_1CILi128EEENS7_ILi80EEENS7_ILi64EEEEEELi64ENS_6half_tEfNS_4arch4Sm80ELb0ELb1ELb1ELb1ELb1ELb0ELb1ELb1EEENS1_21CollectiveEpilogueFwdINS6_IJS8_SA_S9_EEENS6_IJNS7_ILi1EEESI_SI_EEESC_SE_Li128ELb1ELb1ELb1ELb0EEENS1_36VarlenDynamicPersistentTileSchedulerILi128ELi80ELi128ELi128ELb1ELb1ELb0ELb1ELb0ELb1EEEEEEEEEvNT_6ParamsE) ;  /* 0xfffddfd002007950 */ /* 0x004fea0003c3ffff */
        .weak           $__internal_9_$__cuda_sm70_shflsync_idx_p
        .type           $__internal_9_$__cuda_sm70_shflsync_idx_p,@function
        .size           $__internal_9_$__cuda_sm70_shflsync_idx_p,($__internal_10_$__cuda_sm70_shflsync_up_p - $__internal_9_$__cuda_sm70_shflsync_idx_p)
$__internal_9_$__cuda_sm70_shflsync_idx_p:
[----:B------:R-:W-:-:S04]  /*22030*/  MOV R69, 0xffffffff ;  /* 0xffffffff00457802 */ /* 0x000fc80000000f00 */
[----:B------:R-:W-:Y:S04]  /*22040*/  WARPSYNC R69 ;  /* 0x0000004500007348 */ /* 0x000fe80003800000 */
[----:B------:R1:W2:Y:S02]  /*22050*/  SHFL.IDX PT, R57, R52, R2, R57 ;  /* 0x0000000234397389 */ /* 0x0002a400000e0039 */
[----:B-1----:R-:W-:Y:S02]  /*22060*/  MOV R2, R3 ;  /* 0x0000000300027202 */ /* 0x002fe40000000f00 */
[----:B------:R-:W-:-:S04]  /*22070*/  MOV R3, 0x0 ;  /* 0x0000000000037802 */ /* 0x000fc80000000f00 */
[----:B--2---:R-:W-:Y:S05]  /*22080*/  RET.REL.NODEC R2 `(_ZN7cutlass13device_kernelIN5flash19enable_sm80_to_sm89INS1_16FlashAttnFwdSm80INS1_25CollectiveMainloopFwdSm80ILi4ELi1ELb0EN4cute5tupleIJNS5_1CILi128EEENS7_ILi80EEENS7_ILi64EEEEEELi64ENS_6half_tEfNS_4arch4Sm80ELb0ELb1ELb1ELb1ELb1ELb0ELb1ELb1EEENS1_21CollectiveEpilogueFwdINS6_IJS8_SA_S9_EEENS6_IJNS7_ILi1EEESI_SI_EEESC_SE_Li128ELb1ELb1ELb1ELb0EEENS1_36VarlenDynamicPersistentTileSchedulerILi128ELi80ELi128ELi128ELb1ELb1ELb0ELb1ELb0ELb1EEEEEEEEEvNT_6ParamsE) ;  /* 0xfffddf7002007950 */ /* 0x004fea0003c3ffff */
        .weak           $__internal_10_$__cuda_sm70_shflsync_up_p
        .type           $__internal_10_$__cuda_sm70_shflsync_up_p,@function
        .size           $__internal_10_$__cuda_sm70_shflsync_up_p,($__internal_11_$__cuda_sm70_votesync_ballot - $__internal_10_$__cuda_sm70_shflsync_up_p)
$__internal_10_$__cuda_sm70_shflsync_up_p:
[----:B------:R-:W-:Y:S02]  /*22090*/  IMAD.MOV.U32 R4, RZ, RZ, RZ ;  /* 0x000000ffff047224 */ /* 0x000fe400078e00ff */
[----:B------:R-:W-:-:S04]  /*220a0*/  IMAD.MOV.U32 R10, RZ, RZ, -0x1 ;  /* 0xffffffffff0a7424 */ /* 0x000fc800078e00ff */
[----:B------:R-:W-:Y:S04]  /*220b0*/  WARPSYNC R10 ;  /* 0x0000000a00007348 */ /* 0x000fe80003800000 */
[----:B------:R1:W2:Y:S02]  /*220c0*/  SHFL.UP PT, R4, R0, R2, R4 ;  /* 0x0400000200047389 */ /* 0x0002a400000e0004 */
[----:B-1----:R-:W-:Y:S02]  /*220d0*/  MOV R2, R3 ;  /* 0x0000000300027202 */ /* 0x002fe40000000f00 */
[----:B------:R-:W-:-:S04]  /*220e0*/  MOV R3, 0x0 ;  /* 0x0000000000037802 */ /* 0x000fc80000000f00 */
[----:B--2---:R-:W-:Y:S05]  /*220f0*/  RET.REL.NODEC R2 `(_ZN7cutlass13device_kernelIN5flash19enable_sm80_to_sm89INS1_16FlashAttnFwdSm80INS1_25CollectiveMainloopFwdSm80ILi4ELi1ELb0EN4cute5tupleIJNS5_1CILi128EEENS7_ILi80EEENS7_ILi64EEEEEELi64ENS_6half_tEfNS_4arch4Sm80ELb0ELb1ELb1ELb1ELb1ELb0ELb1ELb1EEENS1_21CollectiveEpilogueFwdINS6_IJS8_SA_S9_EEENS6_IJNS7_ILi1EEESI_SI_EEESC_SE_Li128ELb1ELb1ELb1ELb0EEENS1_36VarlenDynamicPersistentTileSchedulerILi128ELi80ELi128ELi128ELb1ELb1ELb0ELb1ELb0ELb1EEEEEEEEEvNT_6ParamsE) ;  /* 0xfffddf0002007950 */ /* 0x004fea0003c3ffff */
        .weak           $__internal_11_$__cuda_sm70_votesync_ballot
        .type           $__internal_11_$__cuda_sm70_votesync_ballot,@function
        .size           $__internal_11_$__cuda_sm70_votesync_ballot,(.L_x_1921 - $__internal_11_$__cuda_sm70_votesync_ballot)
$__internal_11_$__cuda_sm70_votesync_ballot:
[----:B------:R-:W-:Y:S01]  /*22100*/  ISETP.NE.U32.AND P0, PT, R0, 0x1, PT ;  /* 0x000000010000780c */ /* 0x000fe20003f05070 */
[----:B------:R-:W-:-:S04]  /*22110*/  IMAD.MOV.U32 R3, RZ, RZ, -0x1 ;  /* 0xffffffffff037424 */ /* 0x000fc800078e00ff */
[----:B------:R-:W-:Y:S08]  /*22120*/  WARPSYNC R3 ;  /* 0x0000000300007348 */ /* 0x000ff00003800000 */
[----:B------:R-:W-:-:S04]  /*22130*/  VOTE.ANY R0, PT, !P0 ;  /* 0x0000000000007806 */ /* 0x000fc800040e0100 */
[----:B------:R-:W-:Y:S01]  /*22140*/  LOP3.LUT R0, R0, R3, RZ, 0xc0, !PT ;  /* 0x0000000300007212 */ /* 0x000fe200078ec0ff */
[----:B------:R-:W-:-:S04]  /*22150*/  IMAD.MOV.U32 R3, RZ, RZ, 0x0 ;  /* 0x00000000ff037424 */ /* 0x000fc800078e00ff */
[----:B------:R-:W-:Y:S05]  /*22160*/  RET.REL.NODEC R2 `(_ZN7cutlass13device_kernelIN5flash19enable_sm80_to_sm89INS1_16FlashAttnFwdSm80INS1_25CollectiveMainloopFwdSm80ILi4ELi1ELb0EN4cute5tupleIJNS5_1CILi128EEENS7_ILi80EEENS7_ILi64EEEEEELi64ENS_6half_tEfNS_4arch4Sm80ELb0ELb1ELb1ELb1ELb1ELb0ELb1ELb1EEENS1_21CollectiveEpilogueFwdINS6_IJS8_SA_S9_EEENS6_IJNS7_ILi1EEESI_SI_EEESC_SE_Li128ELb1ELb1ELb1ELb0EEENS1_36VarlenDynamicPersistentTileSchedulerILi128ELi80ELi128ELi128ELb1ELb1ELb0ELb1ELb0ELb1EEEEEEEEEvNT_6ParamsE) ;  /* 0xfffdde9002007950 */ /* 0x000fea0003c3ffff */
.L_x_894:
        /* <DEDUP_REMOVED lines=9> */
.L_x_1921:


//--------------------- .text._ZN7cutlass13device_kernelIN5flash19enable_sm80_to_sm89INS1_16FlashAttnFwdSm80INS1_25CollectiveMainloopFwdSm80ILi4ELi1ELb0EN4cute5tupleIJNS5_1CILi128EEENS7_ILi80EEENS7_ILi64EEEEEELi64ENS_6half_tEfNS_4arch4Sm80ELb0ELb1ELb1ELb1ELb1ELb1ELb1ELb1EEENS1_21CollectiveEpilogueFwdINS6_IJS8_SA_S9_EEENS6_IJNS7_ILi1EEESI_SI_EEESC_SE_Li128ELb1ELb1ELb1ELb0EEENS1_36VarlenDynamicPersistentTileSchedulerILi128ELi80ELi128ELi128ELb1ELb1ELb0ELb1ELb0ELb1EEEEEEEEEvNT_6ParamsE --------------------------
	.section	.text._ZN7cutlass13device_kernelIN5flash19enable_sm80_to_sm89INS1_16FlashAttnFwdSm80INS1_25CollectiveMainloopFwdSm80ILi4ELi1ELb0EN4cute5tupleIJNS5_1CILi128EEENS7_ILi80EEENS7_ILi64EEEEEELi64ENS_6half_tEfNS_4arch4Sm80ELb0ELb1ELb1ELb1ELb1ELb1ELb1ELb1EEENS1_21CollectiveEpilogueFwdINS6_IJS8_SA_S9_EEENS6_IJNS7_ILi1EEESI_SI_EEESC_SE_Li128ELb1ELb1ELb1ELb0EEENS1_36VarlenDynamicPersistentTileSchedulerILi128ELi80ELi128ELi128ELb1ELb1ELb0ELb1ELb0ELb1EEEEEEEEEvNT_6ParamsE,"ax",@progbits
	.sectioninfo	@"SHI_REGISTERS=255"
	.align	128
.text._ZN7cutlass13device_kernelIN5flash19enable_sm80_to_sm89INS1_16FlashAttnFwdSm80INS1_25CollectiveMainloopFwdSm80ILi4ELi1ELb0EN4cute5tupleIJNS5_1CILi128EEENS7_ILi80EEENS7_ILi64EEEEEELi64ENS_6half_tEfNS_4arch4Sm80ELb0ELb1ELb1ELb1ELb1ELb1ELb1ELb1EEENS1_21CollectiveEpilogueFwdINS6_IJS8_SA_S9_EEENS6_IJNS7_ILi1EEESI_SI_EEESC_SE_Li128ELb1ELb1ELb1ELb0EEENS1_36VarlenDynamicPersistentTileSchedulerILi128ELi80ELi128ELi128ELb1ELb1ELb0ELb1ELb0ELb1EEEEEEEEEvNT_6ParamsE:
        .type           _ZN7cutlass13device_kernelIN5flash19enable_sm80_to_sm89INS1_16FlashAttnFwdSm80INS1_25CollectiveMainloopFwdSm80ILi4ELi1ELb0EN4cute5tupleIJNS5_1CILi128EEENS7_ILi80EEENS7_ILi64EEEEEELi64ENS_6half_tEfNS_4arch4Sm80ELb0ELb1ELb1ELb1ELb1ELb1ELb1ELb1EEENS1_21CollectiveEpilogueFwdINS6_IJS8_SA_S9_EEENS6_IJNS7_ILi1EEESI_SI_EEESC_SE_Li128ELb1ELb1ELb1ELb0EEENS1_36VarlenDynamicPersistentTileSchedulerILi128ELi80ELi128ELi128ELb1ELb1ELb0ELb1ELb0ELb1EEEEEEEEEvNT_6ParamsE,@function
        .size           _ZN7cutlass13device_kernelIN5flash19enable_sm80_to_sm89INS1_16FlashAttnFwdSm80INS1_25CollectiveMainloopFwdSm80ILi4ELi1ELb0EN4cute5tupleIJNS5_1CILi128EEENS7_ILi80EEENS7_ILi64EEEEEELi64ENS_6half_tEfNS_4arch4Sm80ELb0ELb1ELb1ELb1ELb1ELb1ELb1ELb1EEENS1_21CollectiveEpilogueFwdINS6_IJS8_SA_S9_EEENS6_IJNS7_ILi1EEESI_SI_EEESC_SE_Li128ELb1ELb1ELb1ELb0EEENS1_36VarlenDynamicPersistentTileSchedulerILi128ELi80ELi128ELi128ELb1ELb1ELb0ELb1ELb0ELb1EEEEEEEEEvNT_6ParamsE,(.L_x_1926 - _ZN7cutlass13device_kernelIN5flash19enable_sm80_to_sm89INS1_16FlashAttnFwdSm80INS1_25CollectiveMainloopFwdSm80ILi4ELi1ELb0EN4cute5tupleIJNS5_1CILi128EEENS7_ILi80EEENS7_ILi64EEEEEELi64ENS_6half_tEfNS_4arch4Sm80ELb0ELb1ELb1ELb1ELb1ELb1ELb1ELb1EEENS1_21CollectiveEpilogueFwdINS6_IJS8_SA_S9_EEENS6_IJNS7_ILi1EEESI_SI_EEESC_SE_Li128ELb1ELb1ELb1ELb0EEENS1_36VarlenDynamicPersistentTileSchedulerILi128ELi80ELi128ELi128ELb1ELb1ELb0ELb1ELb0ELb1EEEEEEEEEvNT_6ParamsE)
        .other          _ZN7cutlass13device_kernelIN5flash19enable_sm80_to_sm89INS1_16FlashAttnFwdSm80INS1_25CollectiveMainloopFwdSm80ILi4ELi1ELb0EN4cute5tupleIJNS5_1CILi128EEENS7_ILi80EEENS7_ILi64EEEEEELi64ENS_6half_tEfNS_4arch4Sm80ELb0ELb1ELb1ELb1ELb1ELb1ELb1ELb1EEENS1_21CollectiveEpilogueFwdINS6_IJS8_SA_S9_EEENS6_IJNS7_ILi1EEESI_SI_EEESC_SE_Li128ELb1ELb1ELb1ELb0EEENS1_36VarlenDynamicPersistentTileSchedulerILi128ELi80ELi128ELi128ELb1ELb1ELb0ELb1ELb0ELb1EEEEEEEEEvNT_6ParamsE,@"STO_CUDA_ENTRY STV_DEFAULT"
_ZN7cutlass13device_kernelIN5flash19enable_sm80_to_sm89INS1_16FlashAttnFwdSm80INS1_25CollectiveMainloopFwdSm80ILi4ELi1ELb0EN4cute5tupleIJNS5_1CILi128EEENS7_ILi80EEENS7_ILi64EEEEEELi64ENS_6half_tEfNS_4arch4Sm80ELb0ELb1ELb1ELb1ELb1ELb1ELb1ELb1EEENS1_21CollectiveEpilogueFwdINS6_IJS8_SA_S9_EEENS6_IJNS7_ILi1EEESI_SI_EEESC_SE_Li128ELb1ELb1ELb1ELb0EEENS1_36VarlenDynamicPersistentTileSchedulerILi128ELi80ELi128ELi128ELb1ELb1ELb0ELb1ELb0ELb1EEEEEEEEEvNT_6ParamsE:
        /* <DEDUP_REMOVED lines=54> */
.L_x_900:
        /* <DEDUP_REMOVED lines=16> */
.L_x_1209:
        /* <DEDUP_REMOVED lines=16> */
.L_x_1210:
[----:B--2---:R-:W-:-:S05]  /*0560*/  IMAD R0, R0, c[0x0][0x538], RZ ;  /* 0x00014e0000007a24 */ /* 0x004fca00078e02ff */
[----:B------:R-:W-:-:S04]  /*0570*/  IADD3 R7, R0, R7, RZ ;  /* 0x0000000700077210 */ /* 0x000fc80007ffe0ff */
[----:B------:R-:W-:-:S13]  /*0580*/  ISETP.GT.AND P0, PT, R7, UR4, PT ;  /* 0x0000000407007c0c */ /* 0x000fda000bf04270 */
[----:B-1----:R-:W-:Y:S05]  /*0590*/  @!P0 BRA `(.L_x_900) ;  /* 0xfffffdc000008947 */ /* 0x002fea000383ffff */
.L_x_896:
[----:B------:R-:W-:-:S05]  /*05a0*/  IADD3 R10, -R0, R7, RZ ;  /* 0x00000007000a7210 */ /* 0x000fca0007ffe1ff */
[----:B------:R-:W-:-:S05]  /*05b0*/  IMAD R0, R4, c[0x0][0x538], R10 ;  /* 0x00014e0004007a24 */ /* 0x000fca00078e020a */
[----:B------:R-:W-:Y:S01]  /*05c0*/  ISETP.GT.AND P0, PT, R0, UR4, PT ;  /* 0x0000000400007c0c */ /* 0x000fe2000bf04270 */
[----:B------:R-:W-:-:S12]  /*05d0*/  BRA.DIV ~URZ, `(.L_x_901) ;  /* 0x000279527f007947 */ /* 0x000fd8000b800000 */
[----:B------:R-:W-:-:S04]  /*05e0*/  VOTE.ANY R7, PT, !P0 ;  /* 0x0000000000077806 */ /* 0x000fc800040e0100 */
.L_x_1211:
[----:B------:R-:W1:Y:S02]  /*05f0*/  POPC R0, R7 ;  /* 0x0000000700007309 */ /* 0x000e640000000000 */
[----:B-1----:R-:W-:-:S05]  /*0600*/  IADD3 R2, R0, R6, RZ ;  /* 0x0000000600027210 */ /* 0x002fca0007ffe0ff */
[----:B------:R1:W-:Y:S01]  /*0610*/  STL [R1+0x4c], R2 ;  /* 0x00004c0201007387 */ /* 0x0003e20000100800 */
[----:B------:R-:W-:Y:S05]  /*0620*/  BRA.DIV ~URZ, `(.L_x_902) ;  /* 0x000279527f007947 */ /* 0x000fea000b800000 */
[----:B------:R2:W3:Y:S01]  /*0630*/  SHFL.IDX PT, R12, R9, R0, 0x1f ;  /* 0x00001f00090c7589 */ /* 0x0004e200000e0000 */
[----:B------:R-:W-:-:S03]  /*0640*/  MOV R5, RZ ;  /* 0x000000ff00057202 */ /* 0x000fc60000000f00 */
[----:B------:R2:W4:Y:S04]  /*0650*/  SHFL.IDX PT, R9, R8, R0, 0x1f ;  /* 0x00001f0008097589 */ /* 0x00052800000e0000 */
.L_x_1212:
[----:B------:R-:W-:Y:S01]  /*0660*/  ISETP.NE.AND P0, PT, R7, RZ, PT ;  /* 0x000000ff0700720c */ /* 0x000fe20003f05270 */
[----:B------:R-:W-:-:S12]  /*0670*/  BSSY B0, `(.L_x_903) ;  /* 0x0000005000007945 */ /* 0x000fd80003800000 */
[----:B------:R-:W-:Y:S05]  /*0680*/  @!P0 BRA `(.L_x_904) ;  /* 0x0000003000008947 */ /* 0x000fea0003800000 */
[----:B--2---:R-:W-:Y:S01]  /*0690*/  IADD3 R0, R0, -0x1, RZ ;  /* 0xffffffff00007810 */ /* 0x004fe20007ffe0ff */
[----:B------:R-:W-:Y:S05]  /*06a0*/  BRA.DIV ~URZ, `(.L_x_905) ;  /* 0x000279b27f007947 */ /* 0x000fea000b800000 */
[----:B------:R2:W1:Y:S02]  /*06b0*/  SHFL.IDX PT, R5, R4, R0, 0x1f ;  /* 0x00001f0004057589 */ /* 0x00046400000e0000 */
.L_x_904:
[----:B------:R-:W-:Y:S05]  /*06c0*/  BSYNC B0 ;  /* 0x0000000000007941 */ /* 0x000fea0003800000 */
.L_x_903:
        /* <DEDUP_REMOVED lines=69> */
.L_x_907:
        /* <DEDUP_REMOVED lines=70> */
.L_x_908:
[----:B------:R-:W-:Y:S05]  /*0f80*/  BSYNC B0 ;  /* 0x0000000000007941 */ /* 0x000fea0003800000 */
.L_x_906:
[----:B------:R-:W-:-:S04]  /*0f90*/  LOP3.LUT R0, RZ, R0, RZ, 0x33, !PT ;  /* 0x00000000ff007212 */ /* 0x000fc800078e33ff */
[----:B------:R-:W-:-:S05]  /*0fa0*/  IADD3 R0, R0, R12, RZ ;  /* 0x0000000c00007210 */ /* 0x000fca0007ffe0ff */
[----:B------:R2:W-:Y:S01]  /*0fb0*/  STL [R1+0x44], R0 ;  /* 0x0000440001007387 */ /* 0x0005e20000100800 */
[----:B------:R-:W-:Y:S05]  /*0fc0*/  BRA `(.L_x_909) ;  /* 0x0000006000007947 */ /* 0x000fea0003800000 */
.L_x_897:
[----:B------:R-:W-:Y:S01]  /*0fd0*/  MOV R0, UR4 ;  /* 0x0000000400007c02 */ /* 0x000fe20008000f00 */
[----:B------:R-:W-:Y:S04]  /*0fe0*/  STL [R1+0x44], RZ ;  /* 0x000044ff01007387 */ /* 0x000fe80000100800 */
[----:B------:R-:W-:Y:S04]  /*0ff0*/  STL [R1+0x48], RZ ;  /* 0x000048ff01007387 */ /* 0x000fe80000100800 */
[----:B------:R1:W-:Y:S02]  /*1000*/  STL [R1+0x40], R0 ;  /* 0x0000400001007387 */ /* 0x0003e40000100800 */
[----:B-1----:R-:W-:-:S05]  /*1010*/  MOV R0, c[0x0][0x53c] ;  /* 0x00014f0000007a02 */ /* 0x002fca0000000f00 */
[----:B------:R1:W-:Y:S02]  /*1020*/  STL [R1+0x4c], R0 ;  /* 0x00004c0001007387 */ /* 0x0003e40000100800 */
.L_x_909:
        /* <DEDUP_REMOVED lines=8> */
.L_x_895:
[----:B-12---:R-:W2:Y:S02]  /*10b0*/  LDL R0, [R1+0x4c] ;  /* 0x00004c0001007983 */ /* 0x006ea40000100800 */
[----:B--2---:R-:W-:-:S13]  /*10c0*/  ISETP.GE.AND P0, PT, R0, c[0x0][0x53c], PT ;  /* 0x00014f0000007a0c */ /* 0x004fda0003f06270 */
[----:B------:R-:W-:Y:S05]  /*10d0*/  @P0 EXIT ;  /* 0x000000000000094d */ /* 0x000fea0003800000 */
[----:B------:R-:W1:Y:S01]  /*10e0*/  S2R R15, SR_TID.X ;  /* 0x00000000000f7919 */ /* 0x000e620000002100 */
[----:B------:R-:W-:Y:S01]  /*10f0*/  IMAD.MOV.U32 R16, RZ, RZ, 0x40 ;  /* 0x00000040ff107424 */ /* 0x000fe200078e00ff */
[----:B------:R-:W-:Y:S01]  /*1100*/  ULDC UR4, c[0x0][0x2ac] ;  /* 0x0000ab0000047ab9 */ /* 0x000fe20000000800 */
[----:B------:R-:W-:Y:S01]  /*1110*/  IMAD.MOV.U32 R17, RZ, RZ, 0x20 ;  /* 0x00000020ff117424 */ /* 0x000fe200078e00ff */
[----:B------:R-:W-:Y:S01]  /*1120*/  ULDC UR6, c[0x0][0x1d0] ;  /* 0x0000740000067ab9 */ /* 0x000fe20000000800 */
[----:B------:R-:W-:Y:S01]  /*1130*/  IMAD.MOV.U32 R18, RZ, RZ, -0x10 ;  /* 0xfffffff0ff127424 */ /* 0x000fe200078e00ff */
[----:B------:R-:W-:Y:S01]  /*1140*/  UIMAD UR6, UR4, UR6, URZ ;  /* 0x00000006040672a4 */ /* 0x000fe2000f8e023f */
[----:B-1----:R-:W-:-:S04]  /*1150*/  SHF.R.S32.HI R14, RZ, 0x1f, R15 ;  /* 0x0000001fff0e7819 */ /* 0x002fc8000001140f */
[CC--:B------:R-:W-:Y:S02]  /*1160*/  LEA.HI R10, R14.reuse, R15.reuse, RZ, 0x3 ;  /* 0x0000000f0e0a7211 */ /* 0x0c0fe400078f18ff */
[----:B------:R-:W-:Y:S02]  /*1170*/  LEA.HI R2, R14, R15, RZ, 0x4 ;  /* 0x0000000f0e027211 */ /* 0x000fe400078f20ff */
[----:B---3--:R-:W-:Y:S02]  /*1180*/  LOP3.LUT R4, R10, 0xfffffff8, RZ, 0xc0, !PT ;  /* 0xfffffff80a047812 */ /* 0x008fe400078ec0ff */
[----:B------:R-:W-:Y:S02]  /*1190*/  SHF.R.S32.HI R3, RZ, 0x4, R2 ;  /* 0x00000004ff037819 */ /* 0x000fe40000011402 */
[----:B------:R-:W-:Y:S01]  /*11a0*/  LOP3.LUT R0, R2, 0xfffffff0, RZ, 0xc0, !PT ;  /* 0xfffffff002007812 */ /* 0x000fe200078ec0ff */
[----:B------:R-:W-:Y:S01]  /*11b0*/  IMAD.IADD R9, R15, 0x1, -R4 ;  /* 0x000000010f097824 */ /* 0x000fe200078e0a04 */
[----:B------:R-:W-:-:S02]  /*11c0*/  SHF.R.S32.HI R27, RZ, 0x3, R10 ;  /* 0x00000003ff1b7819 */ /* 0x000fc4000001140a */
[----:B------:R-:W-:Y:S01]  /*11d0*/  LEA.HI R4, R2, R3, RZ, 0x1 ;  /* 0x0000000302047211 */ /* 0x000fe200078f08ff */
[----:B------:R-:W-:Y:S01]  /*11e0*/  IMAD.IADD R2, R15, 0x1, -R0 ;  /* 0x000000010f027824 */ /* 0x000fe200078e0a00 */
[----:B------:R-:W-:Y:S01]  /*11f0*/  LOP3.LUT P3, RZ, R9, 0x2, RZ, 0xc0, !PT ;  /* 0x0000000209ff7812 */ /* 0x000fe2000786c0ff */
[----:B------:R-:W-:Y:S01]  /*1200*/  IMAD.SHL.U32 R5, R27, 0x40, RZ ;  /* 0x000000401b057824 */ /* 0x000fe200078e00ff */
[----:B------:R-:W-:Y:S01]  /*1210*/  LOP3.LUT R4, R4, 0xfffffffe, RZ, 0xc0, !PT ;  /* 0xfffffffe04047812 */ /* 0x000fe200078ec0ff */
[C---:B------:R-:W-:Y:S01]  /*1220*/  IMAD.SHL.U32 R244, R9.reuse, 0x8, RZ ;  /* 0x0000000809f47824 */ /* 0x040fe200078e00ff */
[----:B------:R-:W-:Y:S01]  /*1230*/  SHF.R.S32.HI R8, RZ, 0x1f, R2 ;  /* 0x0000001fff087819 */ /* 0x000fe20000011402 */
[----:B------:R-:W-:Y:S01]  /*1240*/  IMAD.SHL.U32 R7, R9, 0x40, RZ ;  /* 0x0000004009077824 */ /* 0x000fe200078e00ff */
[----:B------:R-:W-:Y:S01]  /*1250*/  LOP3.LUT R0, R5, 0x1c0, RZ, 0xc0, !PT ;  /* 0x000001c005007812 */ /* 0x000fe200078ec0ff */
[----:B------:R-:W-:Y:S01]  /*1260*/  IMAD.IADD R12, R3, 0x1, -R4 ;  /* 0x00000001030c7824 */ /* 0x000fe200078e0a04 */
[----:B------:R-:W-:-:S02]  /*1270*/  LEA.HI R11, R8, R2, RZ, 0x3 ;  /* 0x00000002080b7211 */ /* 0x000fc400078f18ff */
[----:B------:R-:W-:Y:S02]  /*1280*/  LOP3.LUT R6, R0, 0x38, R244, 0xf8, !PT ;  /* 0x0000003800067812 */ /* 0x000fe400078ef8f4 */
[----:B------:R-:W-:Y:S02]  /*1290*/  SHF.R.U32.HI R5, RZ, 0x3, R0 ;  /* 0x00000003ff057819 */ /* 0x000fe40000011600 */
[----:B------:R-:W-:Y:S02]  /*12a0*/  LOP3.LUT R0, R7, 0x1c0, RZ, 0xc0, !PT ;  /* 0x000001c007007812 */ /* 0x000fe400078ec0ff */
[----:B------:R-:W-:Y:S02]  /*12b0*/  LEA.HI R7, R14, R15, RZ, 0x6 ;  /* 0x0000000f0e077211 */ /* 0x000fe400078f30ff */
[----:B------:R-:W-:Y:S02]  /*12c0*/  LOP3.LUT R4, R11, 0xfffffff8, RZ, 0xc0, !PT ;  /* 0xfffffff80b047812 */ /* 0x000fe400078ec0ff */
[----:B------:R-:W-:-:S02]  /*12d0*/  LOP3.LUT R6, R6, R5, RZ, 0x3c, !PT ;  /* 0x0000000506067212 */ /* 0x000fc400078e3cff */
[----:B------:R-:W-:Y:S01]  /*12e0*/  LOP3.LUT R5, R0, 0x8, R10, 0xf8, !PT ;  /* 0x0000000800057812 */ /* 0x000fe200078ef80a */
[----:B------:R-:W-:Y:S01]  /*12f0*/  IMAD.IADD R8, R2, 0x1, -R4 ;  /* 0x0000000102087824 */ /* 0x000fe200078e0a04 */
[----:B------:R-:W-:Y:S01]  /*1300*/  SHF.R.U32.HI R3, RZ, 0x3, R0 ;  /* 0x00000003ff037819 */ /* 0x000fe20000011600 */
[----:B------:R-:W-:Y:S01]  /*1310*/  IMAD.SHL.U32 R0, R7, 0x8, RZ ;  /* 0x0000000807007824 */ /* 0x000fe200078e00ff */
[CC--:B------:R-:W-:Y:S02]  /*1320*/  LEA.HI R10, R14.reuse, R15.reuse, RZ, 0x2 ;  /* 0x0000000f0e0a7211 */ /* 0x0c0fe400078f10ff */
[----:B------:R-:W-:Y:S02]  /*1330*/  LEA.HI R2, R14, R15, RZ, 0x5 ;  /* 0x0000000f0e027211 */ /* 0x000fe400078f28ff */
[----:B------:R-:W-:Y:S02]  /*1340*/  LOP3.LUT R13, R5, R3, RZ, 0x3c, !PT ;  /* 0x00000003050d7212 */ /* 0x000fe400078e3cff */
[----:B------:R-:W-:-:S02]  /*1350*/  SHF.R.S32.HI R125, RZ, 0x2, R10 ;  /* 0x00000002ff7d7819 */ /* 0x000fc4000001140a */
        /* <DEDUP_REMOVED lines=46> */
[----:B------:R-:W-:Y:S01]  /*1640*/  STL [R1+0x54], R21 ;  /* 0x0000541501007387 */ /* 0x000fe20000100800 */
[----:B------:R-:W-:Y:S01]  /*1650*/  LOP3.LUT R3, R3, 0xfffffe00, RZ, 0xc0, !PT ;  /* 0xfffffe0003037812 */ /* 0x000fe200078ec0ff */
[----:B------:R-:W-:Y:S01]  /*1660*/  IMAD.IADD R15, R6, 0x1, R4 ;  /* 0x00000001060f7824 */ /* 0x000fe200078e0204 */
[C---:B------:R-:W-:Y:S01]  /*1670*/  IADD3 R26, R125.reuse, 0x20, RZ ;  /* 0x000000207d1a7810 */ /* 0x040fe20007ffe0ff */
[----:B------:R-:W-:Y:S01]  /*1680*/  STL [R1+0x58], R20 ;  /* 0x0000581401007387 */ /* 0x000fe20000100800 */
[-C--:B------:R-:W-:Y:S01]  /*1690*/  IADD3 R4, R0, R3.reuse, R5 ;  /* 0x0000000300047210 */ /* 0x080fe20007ffe005 */
[----:B------:R-:W-:Y:S01]  /*16a0*/  IMAD R2, R12, 0x200, R13 ;  /* 0x000002000c027824 */ /* 0x000fe200078e020d */
[----:B------:R-:W-:Y:S01]  /*16b0*/  IADD3 R22, R125, 0x40, RZ ;  /* 0x000000407d167810 */ /* 0x000fe20007ffe0ff */
[----:B------:R-:W-:Y:S01]  /*16c0*/  IMAD.SHL.U32 R6, R26, 0x40, RZ ;  /* 0x000000401a067824 */ /* 0x000fe200078e00ff */
[----:B------:R-:W-:Y:S01]  /*16d0*/  LOP3.LUT R5, R0, R3, RZ, 0xfc, !PT ;  /* 0x0000000300057212 */ /* 0x000fe200078efcff */
[----:B------:R-:W-:Y:S01]  /*16e0*/  IMAD R0, R9, 0x10, R27 ;  /* 0x0000001009007824 */ /* 0x000fe200078e021b */
[----:B------:R-:W-:Y:S01]  /*16f0*/  IADD3 R24, R125, 0x60, RZ ;  /* 0x000000607d187810 */ /* 0x000fe20007ffe0ff */
[----:B------:R-:W-:Y:S01]  /*1700*/  IMAD.SHL.U32 R3, R22, 0x40, RZ ;  /* 0x0000004016037824 */ /* 0x000fe200078e00ff */
[----:B------:R-:W-:-:S02]  /*1710*/  LOP3.LUT P5, RZ, R8, 0x2, RZ, 0xc0, !PT ;  /* 0x0000000208ff7812 */ /* 0x000fc400078ac0ff */
[----:B------:R-:W-:Y:S01]  /*1720*/  LOP3.LUT P4, RZ, R8, 0x4, RZ, 0xc0, !PT ;  /* 0x0000000408ff7812 */ /* 0x000fe2000788c0ff */
[----:B------:R1:W-:Y:S01]  /*1730*/  STL [R1+0x10], R0 ;  /* 0x0000100001007387 */ /* 0x0003e20000100800 */
[----:B------:R-:W-:Y:S02]  /*1740*/  SHF.R.S32.HI R7, RZ, 0x1f, R26 ;  /* 0x0000001fff077819 */ /* 0x000fe4000001141a */
[----:B------:R-:W-:Y:S02]  /*1750*/  SHF.R.S32.HI R8, RZ, 0x1f, R22 ;  /* 0x0000001fff087819 */ /* 0x000fe40000011416 */
[----:B------:R-:W-:Y:S02]  /*1760*/  LOP3.LUT P2, RZ, R9, 0x4, RZ, 0xc0, !PT ;  /* 0x0000000409ff7812 */ /* 0x000fe4000784c0ff */
[----:B------:R-:W-:Y:S02]  /*1770*/  SHF.R.S32.HI R9, RZ, 0x1f, R24 ;  /* 0x0000001fff097819 */ /* 0x000fe40000011418 */
[----:B------:R-:W-:-:S02]  /*1780*/  LOP3.LUT R11, R6, 0x1c0, RZ, 0xc0, !PT ;  /* 0x000001c0060b7812 */ /* 0x000fc400078ec0ff */
[----:B------:R-:W-:Y:S02]  /*1790*/  LEA.HI R7, R7, R26, RZ, 0x3 ;  /* 0x0000001a07077211 */ /* 0x000fe400078f18ff */
[----:B------:R-:W-:Y:S02]  /*17a0*/  LEA.HI R6, R8, R22, RZ, 0x3 ;  /* 0x0000001608067211 */ /* 0x000fe400078f18ff */
[----:B------:R-:W-:Y:S01]  /*17b0*/  LOP3.LUT R22, R3, 0x1c0, RZ, 0xc0, !PT ;  /* 0x000001c003167812 */ /* 0x000fe200078ec0ff */
[----:B------:R-:W-:Y:S01]  /*17c0*/  IMAD.SHL.U32 R7, R7, 0x40, RZ ;  /* 0x0000004007077824 */ /* 0x000fe200078e00ff */
[----:B------:R-:W-:Y:S01]  /*17d0*/  LEA.HI R3, R9, R24, RZ, 0x3 ;  /* 0x0000001809037211 */ /* 0x000fe200078f18ff */
[----:B------:R-:W-:Y:S01]  /*17e0*/  IMAD.SHL.U32 R6, R6, 0x40, RZ ;  /* 0x0000004006067824 */ /* 0x000fe200078e00ff */
[----:B------:R-:W-:Y:S02]  /*17f0*/  IADD3 R124, R90, 0x10, RZ ;  /* 0x000000105a7c7810 */ /* 0x000fe40007ffe0ff */
[----:B------:R-:W-:Y:S01]  /*1800*/  IADD3 R241, R84, 0x20, RZ ;  /* 0x0000002054f17810 */ /* 0x000fe20007ffe0ff */
[----:B------:R-:W-:Y:S01]  /*1810*/  IMAD.SHL.U32 R3, R3, 0x40, RZ ;  /* 0x0000004003037824 */ /* 0x000fe200078e00ff */
[----:B------:R-:W-:Y:S01]  /*1820*/  LOP3.LUT R9, R10, 0x7ffffffc, RZ, 0xc0, !PT ;  /* 0x7ffffffc0a097812 */ /* 0x000fe200078ec0ff */
[----:B-1----:R-:W-:Y:S01]  /*1830*/  IMAD.SHL.U32 R0, R24, 0x40, RZ ;  /* 0x0000004018007824 */ /* 0x002fe200078e00ff */
[----:B------:R-:W-:-:S02]  /*1840*/  LOP3.LUT R12, R11, 0x38, R84, 0xf8, !PT ;  /* 0x000000380b0c7812 */ /* 0x000fc400078ef854 */
[----:B------:R-:W-:Y:S01]  /*1850*/  SHF.R.U32.HI R13, RZ, 0x3, R11 ;  /* 0x00000003ff0d7819 */ /* 0x000fe2000001160b */
[----:B------:R-:W-:Y:S01]  /*1860*/  IMAD.IADD R9, R23, 0x1, -R9 ;  /* 0x0000000117097824 */ /* 0x000fe200078e0a09 */
[----:B------:R-:W-:Y:S02]  /*1870*/  LOP3.LUT R8, R0, 0x1c0, RZ, 0xc0, !PT ;  /* 0x000001c000087812 */ /* 0x000fe400078ec0ff */
[----:B------:R-:W-:Y:S01]  /*1880*/  LOP3.LUT R11, R22, 0x38, R84, 0xf8, !PT ;  /* 0x00000038160b7812 */ /* 0x000fe200078ef854 */
[----:B------:R-:W-:Y:S01]  /*1890*/  IMAD.SHL.U32 R251, R9, 0x2, RZ ;  /* 0x0000000209fb7824 */ /* 0x000fe200078e00ff */
[----:B------:R-:W-:Y:S01]  /*18a0*/  SHF.R.U32.HI R24, RZ, 0x3, R22 ;  /* 0x00000003ff187819 */ /* 0x000fe20000011616 */
[----:B------:R-:W-:Y:S01]  /*18b0*/  IMAD.IADD R9, R25, 0x1, R14 ;  /* 0x0000000119097824 */ /* 0x000fe200078e020e */
[----:B------:R-:W-:Y:S02]  /*18c0*/  LOP3.LUT R10, R8, 0x38, R84, 0xf8, !PT ;  /* 0x00000038080a7812 */ /* 0x000fe400078ef854 */
[----:B------:R-:W-:-:S02]  /*18d0*/  SHF.R.U32.HI R22, RZ, 0x3, R8 ;  /* 0x00000003ff167819 */ /* 0x000fc40000011608 */
[----:B------:R-:W-:Y:S02]  /*18e0*/  SHF.R.S32.HI R26, RZ, 0x1f, R124 ;  /* 0x0000001fff1a7819 */ /* 0x000fe4000001147c */
[----:B------:R-:W-:Y:S02]  /*18f0*/  SHF.R.S32.HI R8, RZ, 0x1f, R241 ;  /* 0x0000001fff087819 */ /* 0x000fe400000114f1 */
[----:B------:R-:W-:Y:S01]  /*1900*/  LOP3.LUT R7, R7, 0xfffffe00, RZ, 0xc0, !PT ;  /* 0xfffffe0007077812 */ /* 0x000fe200078ec0ff */
[----:B------:R-:W-:Y:S01]  /*1910*/  STL [R1+0x68], R26 ;  /* 0x0000681a01007387 */ /* 0x000fe20000100800 */
[----:B------:R-:W-:Y:S02]  /*1920*/  LOP3.LUT R23, R6, 0xfffffe00, RZ, 0xc0, !PT ;  /* 0xfffffe0006177812 */ /* 0x000fe400078ec0ff */
[----:B------:R-:W-:Y:S01]  /*1930*/  LOP3.LUT R3, R3, 0xfffffe00, RZ, 0xc0, !PT ;  /* 0xfffffe0003037812 */ /* 0x000fe200078ec0ff */
[----:B------:R1:W-:Y:S01]  /*1940*/  STL [R1+0x4], R8 ;  /* 0x0000040801007387 */ /* 0x0003e20000100800 */
[----:B------:R-:W-:-:S02]  /*1950*/  LOP3.LUT R13, R7, R12, R13, 0xf6, !PT ;  /* 0x0000000c070d7212 */ /* 0x000fc400078ef60d */
[----:B------:R-:W-:Y:S01]  /*1960*/  LOP3.LUT R12, R23, R11, R24, 0xf6, !PT ;  /* 0x0000000b170c7212 */ /* 0x000fe200078ef618 */
[----:B------:R-:W-:Y:S01]  /*1970*/  STL [R1+0x60], R7 ;  /* 0x0000600701007387 */ /* 0x000fe20000100800 */
[----:B------:R-:W-:Y:S02]  /*1980*/  LOP3.LUT R11, R3, R10, R22, 0xf6, !PT ;  /* 0x0000000a030b7212 */ /* 0x000fe400078ef616 */
[----:B------:R-:W-:Y:S01]  /*1990*/  LOP3.LUT R10, R21, 0x38, R84, 0xf8, !PT ;  /* 0x00000038150a7812 */ /* 0x000fe200078ef854 */
[----:B------:R-:W-:Y:S01]  /*19a0*/  STL [R1+0x5c], R23 ;  /* 0x00005c1701007387 */ /* 0x000fe20000100800 */
[----:B------:R-:W-:Y:S02]  /*19b0*/  LEA R14, R13, 0x5100, 0x1 ;  /* 0x000051000d0e7811 */ /* 0x000fe400078e08ff */
[----:B------:R-:W-:Y:S01]  /*19c0*/  LOP3.LUT R10, R19, R10, R20, 0xf6, !PT ;  /* 0x0000000a130a7212 */ /* 0x000fe200078ef614 */
[----:B------:R2:W-:Y:S01]  /*19d0*/  STL [R1+0xa4], R3 ;  /* 0x0000a40301007387 */ /* 0x0005e20000100800 */
[----:B------:R-:W-:-:S02]  /*19e0*/  LEA R13, R12, 0x5100, 0x1 ;  /* 0x000051000c0d7811 */ /* 0x000fc400078e08ff */
[----:B------:R-:W-:Y:S01]  /*19f0*/  LEA R12, R11, 0x5100, 0x1 ;  /* 0x000051000b0c7811 */ /* 0x000fe200078e08ff */
[----:B------:R3:W-:Y:S01]  /*1a00*/  STL [R1+0x50], R9 ;  /* 0x0000500901007387 */ /* 0x0007e20000100800 */
[----:B------:R-:W-:Y:S02]  /*1a10*/  SEL R0, R16, 0xffffffc0, !P2 ;  /* 0xffffffc010007807 */ /* 0x000fe40005000000 */
[----:B------:R-:W-:Y:S01]  /*1a20*/  SHF.R.S32.HI R11, RZ, 0x1f, R251 ;  /* 0x0000001fff0b7819 */ /* 0x000fe200000114fb */
[----:B------:R-:W-:Y:S01]  /*1a30*/  STL [R1+0x9c], R14 ;  /* 0x00009c0e01007387 */ /* 0x000fe20000100800 */
[----:B------:R-:W-:Y:S02]  /*1a40*/  LEA R127, R2, 0x2900, 0x1 ;  /* 0x00002900027f7811 */ /* 0x000fe400078e08ff */
[----:B------:R-:W-:Y:S01]  /*1a50*/  IADD3 R11, R251, 0x30, RZ ;  /* 0x00000030fb0b7810 */ /* 0x000fe20007ffe0ff */
[----:B------:R4:W-:Y:S01]  /*1a60*/  STL [R1+0x98], R13 ;  /* 0x0000980d01007387 */ /* 0x0009e20000100800 */
[----:B-1----:R-:W-:Y:S01]  /*1a70*/  SEL R8, R16, 0xffffffc0, !P6 ;  /* 0xffffffc010087807 */ /* 0x002fe20007000000 */
[----:B------:R-:W-:Y:S01]  /*1a80*/  IMAD.IADD R197, R127, 0x1, R0 ;  /* 0x000000017fc57824 */ /* 0x000fe200078e0200 */
[C---:B------:R-:W-:Y:S01]  /*1a90*/  SEL R6, R17.reuse, 0xffffffe0, !P0 ;  /* 0xffffffe011067807 */ /* 0x040fe20004000000 */
[----:B------:R1:W-:Y:S01]  /*1aa0*/  STL [R1+0x94], R12 ;  /* 0x0000940c01007387 */ /* 0x0003e20000100800 */
[----:B------:R-:W-:-:S02]  /*1ab0*/  SEL R2, R17, 0xffffffe0, !P5 ;  /* 0xffffffe011027807 */ /* 0x000fc40006800000 */
[----:B------:R-:W-:Y:S02]  /*1ac0*/  IADD3 R17, R251, 0x10, RZ ;  /* 0x00000010fb117810 */ /* 0x000fe40007ffe0ff */
[C---:B------:R-:W-:Y:S02]  /*1ad0*/  IADD3 R202, R127.reuse, 0x20, RZ ;  /* 0x000000207fca7810 */ /* 0x040fe40007ffe0ff */
[----:B------:R-:W-:Y:S02]  /*1ae0*/  @P3 IADD3 R202, R127, -0x20, RZ ;  /* 0xffffffe07fca3810 */ /* 0x000fe40007ffe0ff */
[----:B--2---:R-:W-:Y:S02]  /*1af0*/  LOP3.LUT R3, R21, 0x18, R84, 0xf8, !PT ;  /* 0x0000001815037812 */ /* 0x004fe400078ef854 */
[----:B------:R-:W-:Y:S01]  /*1b00*/  SEL R7, R18, 0x10, !P1 ;  /* 0x0000001012077807 */ /* 0x000fe20004800000 */
[----:B------:R-:W-:Y:S01]  /*1b10*/  IMAD.IADD R194, R0, 0x1, R202 ;  /* 0x0000000100c27824 */ /* 0x000fe200078e02ca */
[----:B---3--:R-:W-:-:S02]  /*1b20*/  LOP3.LUT R9, R19, R3, R20, 0xf6, !PT ;  /* 0x0000000313097212 */ /* 0x008fc400078ef614 */
[----:B------:R-:W-:Y:S02]  /*1b30*/  SEL R3, R16, 0xffffffc0, !P4 ;  /* 0xffffffc010037807 */ /* 0x000fe40006000000 */
[----:B------:R-:W-:Y:S02]  /*1b40*/  LEA R252, R9, 0x100, 0x1 ;  /* 0x0000010009fc7811 */ /* 0x000fe400078e08ff */
[----:B------:R-:W-:Y:S02]  /*1b50*/  LEA R9, R10, 0x5100, 0x1 ;  /* 0x000051000a097811 */ /* 0x000fe400078e08ff */
[C---:B------:R-:W-:Y:S02]  /*1b60*/  IADD3 R16, R251.reuse, 0x18, RZ ;  /* 0x00000018fb107810 */ /* 0x040fe40007ffe0ff */
[C---:B----4-:R-:W-:Y:S01]  /*1b70*/  IADD3 R13, R251.reuse, 0x28, RZ ;  /* 0x00000028fb0d7810 */ /* 0x050fe20007ffe0ff */
[----:B------:R2:W-:Y:S01]  /*1b80*/  STL [R1+0x90], R9 ;  /* 0x0000900901007387 */ /* 0x0005e20000100800 */
[----:B-1----:R-:W-:-:S02]  /*1b90*/  IADD3 R12, R251, 0x38, RZ ;  /* 0x00000038fb0c7810 */ /* 0x002fc40007ffe0ff */
[----:B------:R-:W-:Y:S02]  /*1ba0*/  SHF.R.S32.HI R10, RZ, 0x1f, R17 ;  /* 0x0000001fff0a7819 */ /* 0x000fe40000011411 */
[----:B------:R-:W-:Y:S02]  /*1bb0*/  SHF.R.S32.HI R10, RZ, 0x1f, R13 ;  /* 0x0000001fff0a7819 */ /* 0x000fe4000001140d */
[----:B------:R-:W-:Y:S02]  /*1bc0*/  SHF.R.S32.HI R10, RZ, 0x1f, R12 ;  /* 0x0000001fff0a7819 */ /* 0x000fe4000001140c */
[----:B------:R-:W-:Y:S02]  /*1bd0*/  LEA R198, R4, 0x5100, 0x1 ;  /* 0x0000510004c67811 */ /* 0x000fe400078e08ff */
[----:B------:R-:W-:Y:S02]  /*1be0*/  LEA R192, R5, 0x100, 0x1 ;  /* 0x0000010005c07811 */ /* 0x000fe400078e08ff */
[C---:B------:R-:W-:Y:S01]  /*1bf0*/  IADD3 R18, R251.reuse, 0x8, RZ ;  /* 0x00000008fb127810 */ /* 0x040fe20007ffe0ff */
[C---:B------:R-:W-:Y:S01]  /*1c00*/  IMAD.IADD R199, R198.reuse, 0x1, R3 ;  /* 0x00000001c6c77824 */ /* 0x040fe200078e0203 */
[----:B------:R-:W-:Y:S01]  /*1c10*/  IADD3 R14, R251, 0x20, RZ ;  /* 0x00000020fb0e7810 */ /* 0x000fe20007ffe0ff */
[----:B------:R-:W-:Y:S01]  /*1c20*/  IMAD.IADD R193, R3, 0x1, R192 ;  /* 0x0000000103c17824 */ /* 0x000fe200078e02c0 */
[----:B------:R-:W-:Y:S01]  /*1c30*/  SHF.R.S32.HI R245, RZ, 0x1f, R244 ;  /* 0x0000001ffff57819 */ /* 0x000fe200000114f4 */
[----:B------:R-:W-:Y:S01]  /*1c40*/  IMAD.IADD R201, R198, 0x1, R2 ;  /* 0x00000001c6c97824 */ /* 0x000fe200078e0202 */
[----:B------:R-:W-:Y:S01]  /*1c50*/  SHF.R.S32.HI R85, RZ, 0x1f, R84 ;  /* 0x0000001fff557819 */ /* 0x000fe20000011454 */
[C---:B------:R-:W-:Y:S01]  /*1c60*/  IMAD.IADD R196, R2.reuse, 0x1, R192 ;  /* 0x0000000102c47824 */ /* 0x040fe200078e02c0 */
[----:B------:R-:W-:Y:S01]  /*1c70*/  SHF.R.S32.HI R91, RZ, 0x1f, R90 ;  /* 0x0000001fff5b7819 */ /* 0x000fe2000001145a */
[C---:B------:R-:W-:Y:S01]  /*1c80*/  IMAD.IADD R200, R2.reuse, 0x1, R199 ;  /* 0x0000000102c87824 */ /* 0x040fe200078e02c7 */
[----:B------:R-:W-:Y:S01]  /*1c90*/  SHF.R.S32.HI R18, RZ, 0x1f, R18 ;  /* 0x0000001fff127819 */ /* 0x000fe20000011412 */
[----:B------:R-:W-:Y:S01]  /*1ca0*/  IMAD.IADD R195, R2, 0x1, R193 ;  /* 0x0000000102c37824 */ /* 0x000fe200078e02c1 */
[----:B--2---:R-:W-:-:S02]  /*1cb0*/  SHF.R.S32.HI R9, RZ, 0x1f, R16 ;  /* 0x0000001fff097819 */ /* 0x004fc40000011410 */
[----:B------:R-:W-:Y:S01]  /*1cc0*/  SHF.R.S32.HI R9, RZ, 0x1f, R11 ;  /* 0x0000001fff097819 */ /* 0x000fe2000001140b */
[----:B------:R-:W-:Y:S01]  /*1cd0*/  IMAD.IADD R9, R252, 0x1, R8 ;  /* 0x00000001fc097824 */ /* 0x000fe200078e0208 */
[----:B------:R-:W-:Y:S02]  /*1ce0*/  LEA R11, R15, 0x80, 0x1 ;  /* 0x000000800f0b7811 */ /* 0x000fe400078e08ff */
[----:B------:R-:W-:Y:S02]  /*1cf0*/  SHF.R.S32.HI R14, RZ, 0x1f, R14 ;  /* 0x0000001fff0e7819 */ /* 0x000fe4000001140e */
[C---:B------:R-:W-:Y:S01]  /*1d00*/  IADD3 R206, R202.reuse, 0x800, RZ ;  /* 0x00000800cace7810 */ /* 0x040fe20007ffe0ff */
[C---:B------:R-:W-:Y:S01]  /*1d10*/  IMAD.IADD R10, R11.reuse, 0x1, R8 ;  /* 0x000000010b0a7824 */ /* 0x040fe200078e0208 */
[----:B------:R-:W-:Y:S01]  /*1d20*/  STL [R1+0x6c], R11 ;  /* 0x00006c0b01007387 */ /* 0x000fe20000100800 */
[----:B------:R-:W-:Y:S01]  /*1d30*/  IMAD.IADD R0, R11, 0x1, R6 ;  /* 0x000000010b007824 */ /* 0x000fe200078e0206 */
[----:B------:R-:W-:Y:S01]  /*1d40*/  IADD3 R205, R202, 0x1000, RZ ;  /* 0x00001000cacd7810 */ /* 0x000fe20007ffe0ff */
[----:B------:R-:W-:Y:S01]  /*1d50*/  IMAD.IADD R4, R6, 0x1, R10 ;  /* 0x0000000106047824 */ /* 0x000fe200078e020a */
[----:B------:R1:W-:Y:S01]  /*1d60*/  STL [R1], R9 ;  /* 0x0000000901007387 */ /* 0x0003e20000100800 */
[----:B------:R-:W-:-:S02]  /*1d70*/  IADD3 R204, R202, 0x1800, RZ ;  /* 0x00001800cacc7810 */ /* 0x000fc40007ffe0ff */
[----:B------:R-:W-:Y:S01]  /*1d80*/  IMAD.IADD R3, R7, 0x1, R4 ;  /* 0x0000000107037824 */ /* 0x000fe200078e0204 */
[----:B------:R-:W-:Y:S01]  /*1d90*/  STL [R1+0x70], R10 ;  /* 0x0000700a01007387 */ /* 0x000fe20000100800 */
[----:B------:R-:W-:-:S03]  /*1da0*/  IADD3 R203, R202, 0x2000, RZ ;  /* 0x00002000cacb7810 */ /* 0x000fc60007ffe0ff */
        /* <DEDUP_REMOVED lines=11> */
.L_x_1208:
[----:B------:R-:W3:Y:S01]  /*1e60*/  LDL R25, [R1+0x4c] ;  /* 0x00004c0001197983 */ /* 0x000ee20000100800 */
[----:B------:R-:W-:Y:S01]  /*1e70*/  ISETP.NE.U32.AND P0, PT, RZ, c[0x0][0x370], PT ;  /* 0x0000dc00ff007a0c */ /* 0x000fe20003f05070 */
[----:B------:R-:W-:Y:S01]  /*1e80*/  IMAD.MOV.U32 R147, RZ, RZ, 0x4 ;  /* 0x00000004ff937424 */ /* 0x000fe200078e00ff */
[----:B------:R-:W-:Y:S01]  /*1e90*/  ISETP.NE.U32.AND P1, PT, RZ, c[0x0][0x360], PT ;  /* 0x0000d800ff007a0c */ /* 0x000fe20003f25070 */
[----:B------:R-:W-:Y:S01]  /*1ea0*/  IMAD.MOV.U32 R12, RZ, RZ, RZ ;  /* 0x000000ffff0c7224 */ /* 0x000fe200078e00ff */
[----:B------:R-:W-:Y:S01]  /*1eb0*/  ISETP.NE.AND.EX P2, PT, RZ, c[0x0][0x374], PT, P0 ;  /* 0x0000dd00ff007a0c */ /* 0x000fe20003f45300 */
[----:B------:R-:W-:Y:S01]  /*1ec0*/  IMAD.MOV.U32 R142, RZ, RZ, RZ ;  /* 0x000000ffff8e7224 */ /* 0x000fe200078e00ff */
[----:B------:R-:W-:Y:S01]  /*1ed0*/  ISETP.NE.AND.EX P0, PT, RZ, c[0x0][0x364], PT, P1 ;  /* 0x0000d900ff007a0c */ /* 0x000fe20003f05310 */
[----:B------:R-:W-:Y:S01]  /*1ee0*/  CS2R R14, SRZ ;  /* 0x00000000000e7805 */ /* 0x000fe2000001ff00 */
[----:B------:R-:W-:Y:S02]  /*1ef0*/  ISETP.NE.U32.AND P1, PT, RZ, c[0x0][0x348], PT ;  /* 0x0000d200ff007a0c */ /* 0x000fe40003f25070 */
[----:B------:R-:W-:-:S02]  /*1f00*/  ISETP.NE.U32.AND P3, PT, RZ, c[0x0][0x350], PT ;  /* 0x0000d400ff007a0c */ /* 0x000fc40003f65070 */
[----:B------:R-:W-:Y:S02]  /*1f10*/  ISETP.NE.U32.AND P5, PT, RZ, c[0x0][0x358], PT ;  /* 0x0000d600ff007a0c */ /* 0x000fe40003fa5070 */
[----:B------:R-:W-:Y:S02]  /*1f20*/  ISETP.NE.AND.EX P1, PT, RZ, c[0x0][0x34c], PT, P1 ;  /* 0x0000d300ff007a0c */ /* 0x000fe40003f25310 */
[----:B------:R-:W-:Y:S02]  /*1f30*/  ISETP.NE.AND.EX P3, PT, RZ, c[0x0][0x354], PT, P3 ;  /* 0x0000d500ff007a0c */ /* 0x000fe40003f65330 */
[----:B------:R-:W-:Y:S01]  /*1f40*/  ISETP.NE.AND.EX P5, PT, RZ, c[0x0][0x35c], PT, P5 ;  /* 0x0000d700ff007a0c */ /* 0x000fe20003fa5350 */
[----:B---3--:R-:W-:-:S04]  /*1f50*/  @P2 IMAD.WIDE R10, R25, R147, c[0x0][0x370] ;  /* 0x0000dc00190a2625 */ /* 0x008fc800078e0293 */
[CC--:B------:R-:W-:Y:S01]  /*1f60*/  @P0 IMAD.WIDE R8, R25.reuse, R147.reuse, c[0x0][0x360] ;  /* 0x0000d80019080625 */ /* 0x0c0fe200078e0293 */
[----:B------:R-:W3:Y:S03]  /*1f70*/  @P2 LDG.E R12, [R10.64] ;  /* 0x000000080a0c2981 */ /* 0x000ee6000c1e1900 */
[CC--:B------:R-:W-:Y:S01]  /*1f80*/  IMAD.WIDE R6, R25.reuse, R147.reuse, c[0x0][0x348] ;  /* 0x0000d20019067625 */ /* 0x0c0fe200078e0293 */
[----:B------:R1:W5:Y:S03]  /*1f90*/  @P0 LDG.E R249, [R8.64] ;  /* 0x0000000808f90981 */ /* 0x000366000c1e1900 */
[CC--:B--2---:R-:W-:Y:S01]  /*1fa0*/  IMAD.WIDE R4, R25.reuse, R147.reuse, c[0x0][0x350] ;  /* 0x0000d40019047625 */ /* 0x0c4fe200078e0293 */
[----:B------:R1:W5:Y:S03]  /*1fb0*/  @P1 LDG.E R142, [R6.64] ;  /* 0x00000008068e1981 */ /* 0x000366000c1e1900 */
[----:B------:R-:W-:Y:S01]  /*1fc0*/  IMAD.WIDE R2, R25, R147, c[0x0][0x358] ;  /* 0x0000d60019027625 */ /* 0x000fe200078e0293 */
[----:B------:R1:W5:Y:S04]  /*1fd0*/  @P3 LDG.E R15, [R4.64] ;  /* 0x00000008040f3981 */ /* 0x000368000c1e1900 */
[----:B------:R1:W5:Y:S01]  /*1fe0*/  @P5 LDG.E R14, [R2.64] ;  /* 0x00000008020e5981 */ /* 0x000362000c1e1900 */
[----:B------:R-:W-:Y:S03]  /*1ff0*/  YIELD ;  /* 0x0000000000007946 */ /* 0x000fe60003800000 */
[----:B---3--:R1:W-:Y:S01]  /*2000*/  STL [R1+0x3c], R12 ;  /* 0x00003c0c01007387 */ /* 0x0083e20000100800 */
[----:B------:R-:W-:Y:S05]  /*2010*/  @P0 BRA `(.L_x_910) ;  /* 0x0000005000000947 */ /* 0x000fea0003800000 */
[----:B-----5:R-:W-:Y:S01]  /*2020*/  MOV R249, c[0x0][0x168] ;  /* 0x00005a0000f97a02 */ /* 0x020fe20000000f00 */
[----:B------:R-:W-:Y:S05]  /*2030*/  @!P1 BRA `(.L_x_910) ;  /* 0x0000003000009947 */ /* 0x000fea0003800000 */
[----:B-1----:R-:W2:Y:S04]  /*2040*/  LDG.E R8, [R6.64] ;  /* 0x0000000806087981 */ /* 0x002ea8000c1e1900 */
[----:B------:R-:W2:Y:S02]  /*2050*/  LDG.E R0, [R6.64+0x4] ;  /* 0x0000040806007981 */ /* 0x000ea4000c1e1900 */
[----:B--2---:R-:W-:-:S02]  /*2060*/  IADD3 R249, -R8, R0, RZ ;  /* 0x0000000008f97210 */ /* 0x004fc40007ffe1ff */
.L_x_910:
[----:B------:R-:W-:-:S04]  /*2070*/  ISETP.NE.U32.AND P0, PT, RZ, c[0x0][0x368], PT ;  /* 0x0000da00ff007a0c */ /* 0x000fc80003f05070 */
[----:B------:R-:W-:-:S13]  /*2080*/  ISETP.NE.AND.EX P0, PT, RZ, c[0x0][0x36c], PT, P0 ;  /* 0x0000db00ff007a0c */ /* 0x000fda0003f05300 */
[----:B------:R-:W-:Y:S05]  /*2090*/  @!P0 BRA `(.L_x_911) ;  /* 0x0000003000008947 */ /* 0x000fea0003800000 */
[----:B-1----:R-:W-:-:S05]  /*20a0*/  IMAD.WIDE R4, R25, R147, c[0x0][0x368] ;  /* 0x0000da0019047625 */ /* 0x002fca00078e0293 */
[----:B------:R1:W5:Y:S01]  /*20b0*/  LDG.E R13, [R4.64] ;  /* 0x00000008040d7981 */ /* 0x000362000c1e1900 */
[----:B------:R-:W-:Y:S05]  /*20c0*/  BRA `(.L_x_912) ;  /* 0x0000005000007947 */ /* 0x000fea0003800000 */
.L_x_911:
[----:B------:R-:W-:Y:S01]  /*20d0*/  MOV R13, UR6 ;  /* 0x00000006000d7c02 */ /* 0x000fe20008000f00 */
[----:B------:R-:W-:Y:S05]  /*20e0*/  @!P3 BRA `(.L_x_912) ;  /* 0x000000300000b947 */ /* 0x000fea0003800000 */
[----:B-1----:R-:W2:Y:S04]  /*20f0*/  LDG.E R6, [R4.64] ;  /* 0x0000000804067981 */ /* 0x002ea8000c1e1900 */
[----:B------:R-:W2:Y:S02]  /*2100*/  LDG.E R0, [R4.64+0x4] ;  /* 0x0000040804007981 */ /* 0x000ea4000c1e1900 */
[----:B--2---:R-:W-:Y:S02]  /*2110*/  IADD3 R13, -R6, R0, RZ ;  /* 0x00000000060d7210 */ /* 0x004fe40007ffe1ff */
.L_x_912:
[----:B-1----:R-:W2:Y:S04]  /*2120*/  LDL.LU R5, [R1+0x44] ;  /* 0x0000440001057983 */ /* 0x002ea80000300800 */
[----:B------:R1:W3:Y:S04]  /*2130*/  @P5 LDG.E R4, [R2.64] ;  /* 0x0000000802045981 */ /* 0x0002e8000c1e1900 */
[----:B------:R1:W3:Y:S01]  /*2140*/  @P5 LDG.E R0, [R2.64+0x4] ;  /* 0x0000040802005981 */ /* 0x0002e2000c1e1900 */
[----:B------:R-:W-:Y:S01]  /*2150*/  ISETP.NE.U32.AND P0, PT, RZ, c[0x0][0x378], PT ;  /* 0x0000de00ff007a0c */ /* 0x000fe20003f05070 */
[----:B-----5:R-:W-:-:S03]  /*2160*/  IMAD.MOV.U32 R136, RZ, RZ, R13 ;  /* 0x000000ffff887224 */ /* 0x020fc600078e000d */
[----:B------:R-:W-:Y:S01]  /*2170*/  ISETP.NE.AND.EX P0, PT, RZ, c[0x0][0x37c], PT, P0 ;  /* 0x0000df00ff007a0c */ /* 0x000fe20003f05300 */
[----:B------:R-:W-:-:S05]  /*2180*/  IMAD.MOV.U32 R6, RZ, RZ, c[0x0][0x2c4] ;  /* 0x0000b100ff067624 */ /* 0x000fca00078e00ff */
[----:B------:R-:W-:Y:S01]  /*2190*/  ISETP.NE.AND P2, PT, R6, 0x1, PT ;  /* 0x000000010600780c */ /* 0x000fe20003f45270 */
[----:B------:R-:W-:Y:S02]  /*21a0*/  IMAD.IADD R12, R13, 0x1, -R12 ;  /* 0x000000010d0c7824 */ /* 0x000fe400078e0a0c */
[----:B------:R-:W-:-:S04]  /*21b0*/  IMAD.MOV.U32 R6, RZ, RZ, c[0x0][0x32c] ;  /* 0x0000cb00ff067624 */ /* 0x000fc800078e00ff */
[----:B-1----:R-:W-:-:S05]  /*21c0*/  @P0 IMAD.WIDE R2, R25, R147, c[0x0][0x378] ;  /* 0x0000de0019020625 */ /* 0x002fca00078e0293 */
[----:B------:R1:W5:Y:S01]  /*21d0*/  @P0 LDG.E R136, [R2.64] ;  /* 0x0000000802880981 */ /* 0x000362000c1e1900 */
[----:B------:R-:W-:Y:S02]  /*21e0*/  ISETP.GE.AND P1, PT, R6, 0x1, PT ;  /* 0x000000010600780c */ /* 0x000fe40003f26270 */
[----:B------:R-:W-:-:S04]  /*21f0*/  LOP3.LUT R207, R207, 0xfffbffff, RZ, 0xc0, !PT ;  /* 0xfffbffffcfcf7812 */ /* 0x000fc800078ec0ff */
[----:B------:R-:W-:-:S04]  /*2200*/  @P2 LOP3.LUT R207, R207, 0x40000, RZ, 0xfc, !PT ;  /* 0x00040000cfcf2812 */ /* 0x000fc800078efcff */
[----:B------:R-:W-:-:S04]  /*2210*/  LOP3.LUT R207, R207, 0xfffeffff, RZ, 0xc0, !PT ;  /* 0xfffeffffcfcf7812 */ /* 0x000fc800078ec0ff */
[----:B------:R-:W-:Y:S01]  /*2220*/  @P1 LOP3.LUT R207, R207, 0x10000, RZ, 0xfc, !PT ;  /* 0x00010000cfcf1812 */ /* 0x000fe200078efcff */
[----:B-1----:R-:W-:Y:S02]  /*2230*/  IMAD.MOV.U32 R2, RZ, RZ, c[0x0][0x228] ;  /* 0x00008a00ff027624 */ /* 0x002fe400078e00ff */
[----:B--2---:R-:W-:-:S05]  /*2240*/  IMAD.SHL.U32 R7, R5, 0x80, RZ ;  /* 0x0000008005077824 */ /* 0x004fca00078e00ff */
[----:B------:R1:W-:Y:S01]  /*2250*/  STL [R1+0x38], R7 ;  /* 0x0000380701007387 */ /* 0x0003e20000100800 */
[----:B---3--:R-:W-:Y:S01]  /*2260*/  @P5 IMAD.IADD R2, R0, 0x1, -R4 ;  /* 0x0000000100025824 */ /* 0x008fe200078e0a04 */
[----:B------:R-:W-:-:S03]  /*2270*/  IADD3 R0, R7, 0x7f, RZ ;  /* 0x0000007f07007810 */ /* 0x000fc60007ffe0ff */
[----:B------:R-:W-:Y:S02]  /*2280*/  IMAD.IADD R250, R12, 0x1, R2 ;  /* 0x000000010cfa7824 */ /* 0x000fe400078e0202 */
[----:B------:R-:W-:-:S03]  /*2290*/  @P2 IMAD.HI.U32 R4, R0, c[0x0][0x2c8], RZ ;  /* 0x0000b20000042a27 */ /* 0x000fc600078e00ff */
[C---:B------:R-:W-:Y:S02]  /*22a0*/  IADD3 R3, R250.reuse, 0x4f, RZ ;  /* 0x0000004ffa037810 */ /* 0x040fe40007ffe0ff */
[----:B------:R-:W-:Y:S02]  /*22b0*/  @P2 SHF.R.U32.HI R0, RZ, c[0x0][0x2cc], R4 ;  /* 0x0000b300ff002a19 */ /* 0x000fe40000011604 */
[----:B------:R-:W-:Y:S01]  /*22c0*/  IADD3 R4, R250, 0x1, -R249 ;  /* 0x00000001fa047810 */ /* 0x000fe20007ffe8f9 */
[----:B------:R-:W-:-:S04]  /*22d0*/  IMAD.HI R3, R3, 0x66666667, RZ ;  /* 0x6666666703037827 */ /* 0x000fc800078e02ff */
[----:B------:R-:W-:Y:S01]  /*22e0*/  IMAD.IADD R0, R4, 0x1, R0 ;  /* 0x0000000104007824 */ /* 0x000fe200078e0200 */
[----:B------:R-:W-:-:S04]  /*22f0*/  SHF.R.U32.HI R5, RZ, 0x1f, R3 ;  /* 0x0000001fff057819 */ /* 0x000fc80000011603 */
[----:B------:R-:W-:Y:S02]  /*2300*/  LEA.HI.SX32 R143, R3, R5, 0x1b ;  /* 0x00000005038f7211 */ /* 0x000fe400078fdaff */
[----:B------:R-:W-:Y:S01]  /*2310*/  IADD3 R4, R0, c[0x0][0x328], RZ ;  /* 0x0000ca0000047a10 */ /* 0x000fe20007ffe0ff */
[----:B------:R-:W-:Y:S05]  /*2320*/  @!P1 BRA `(.L_x_913) ;  /* 0x0000010000009947 */ /* 0x000fea0003800000 */
[C---:B-1----:R-:W-:Y:S01]  /*2330*/  ISETP.GT.AND P0, PT, R0.reuse, RZ, PT ;  /* 0x000000ff0000720c */ /* 0x042fe20003f04270 */
        /* <DEDUP_REMOVED lines=9> */
.L_x_915:
[----:B------:R-:W-:-:S13]  /*23d0*/  ISETP.NE.AND P0, PT, R6, 0x1, PT ;  /* 0x000000010600780c */ /* 0x000fda0003f05270 */
[----:B------:R-:W-:-:S05]  /*23e0*/  @P0 IMAD.HI.U32 R0, R3, c[0x0][0x330], RZ ;  /* 0x0000cc0003000a27 */ /* 0x000fca00078e00ff */
[----:B------:R-:W-:Y:S02]  /*23f0*/  @P0 SHF.R.U32.HI R3, RZ, c[0x0][0x334], R0 ;  /* 0x0000cd00ff030a19 */ /* 0x000fe40000011600 */
.L_x_916:
[----:B------:R-:W-:Y:S05]  /*2400*/  BSYNC B0 ;  /* 0x0000000000007941 */ /* 0x000fea0003800000 */
.L_x_914:
[----:B------:R-:W-:-:S05]  /*2410*/  IMAD R3, R3, R6, c[0x0][0x32c] ;  /* 0x0000cb0003037624 */ /* 0x000fca00078e0206 */
[----:B------:R-:W-:-:S04]  /*2420*/  IMNMX R4, R4, R3, PT ;  /* 0x0000000304047217 */ /* 0x000fc80003800200 */
.L_x_913:
[----:B-1----:R-:W-:Y:S01]  /*2430*/  IADD3 R4, R4, 0x4f, RZ ;  /* 0x0000004f04047810 */ /* 0x002fe20007ffe0ff */
[----:B------:R-:W-:-:S04]  /*2440*/  @P2 IMAD.HI.U32 R3, R7, c[0x0][0x2c8], RZ ;  /* 0x0000b20007032a27 */ /* 0x000fc800078e00ff */
[----:B------:R-:W-:-:S04]  /*2450*/  IMAD.HI R4, R4, 0x66666667, RZ ;  /* 0x6666666704047827 */ /* 0x000fc800078e02ff */
[----:B------:R-:W-:Y:S01]  /*2460*/  IMAD.MOV.U32 R0, RZ, RZ, R7 ;  /* 0x000000ffff007224 */ /* 0x000fe200078e0007 */
[----:B------:R-:W-:Y:S01]  /*2470*/  @P2 SHF.R.U32.HI R0, RZ, c[0x0][0x2cc], R3 ;  /* 0x0000b300ff002a19 */ /* 0x000fe20000011603 */
[----:B------:R-:W-:Y:S01]  /*2480*/  IMAD.IADD R230, R250, 0x1, -R249 ;  /* 0x00000001fae67824 */ /* 0x000fe200078e0af9 */
[----:B------:R-:W-:-:S03]  /*2490*/  SHF.R.U32.HI R3, RZ, 0x1f, R4 ;  /* 0x0000001fff037819 */ /* 0x000fc60000011604 */
[----:B------:R-:W-:Y:S01]  /*24a0*/  IMAD.IADD R0, R230, 0x1, R0 ;  /* 0x00000001e6007824 */ /* 0x000fe200078e0200 */
[----:B------:R-:W-:-:S04]  /*24b0*/  LEA.HI.SX32 R7, R4, R3, 0x1b ;  /* 0x0000000304077211 */ /* 0x000fc800078fdaff */
[----:B------:R-:W-:Y:S02]  /*24c0*/  IADD3 R3, R0, -c[0x0][0x324], RZ ;  /* 0x8000c90000037a10 */ /* 0x000fe40007ffe0ff */
        /* <DEDUP_REMOVED lines=11> */
.L_x_919:
[----:B------:R-:W-:-:S13]  /*2580*/  ISETP.NE.AND P0, PT, R6, 0x1, PT ;  /* 0x000000010600780c */ /* 0x000fda0003f05270 */
[----:B------:R-:W-:-:S05]  /*2590*/  @P0 IMAD.HI.U32 R4, R0, c[0x0][0x330], RZ ;  /* 0x0000cc0000040a27 */ /* 0x000fca00078e00ff */
[----:B------:R-:W-:Y:S02]  /*25a0*/  @P0 SHF.R.U32.HI R0, RZ, c[0x0][0x334], R4 ;  /* 0x0000cd00ff000a19 */ /* 0x000fe40000011604 */
.L_x_920:
[----:B------:R-:W-:Y:S05]  /*25b0*/  BSYNC B0 ;  /* 0x0000000000007941 */ /* 0x000fea0003800000 */
.L_x_918:
[----:B------:R-:W-:-:S05]  /*25c0*/  IMAD R0, R0, c[0x0][0x32c], RZ ;  /* 0x0000cb0000007a24 */ /* 0x000fca00078e02ff */
[----:B------:R-:W-:-:S04]  /*25d0*/  IMNMX R3, R3, R0, !PT ;  /* 0x0000000003037217 */ /* 0x000fc80007800200 */
.L_x_917:
        /* <DEDUP_REMOVED lines=12> */
[----:B------:R-:W-:Y:S02]  /*26a0*/  SHF.R.U32.HI R8, RZ, 0x10, R3 ;  /* 0x00000010ff087819 */ /* 0x000fe40000011603 */
[----:B------:R-:W-:Y:S02]  /*26b0*/  LOP3.LUT R17, R3, 0xff, RZ, 0xc0, !PT ;  /* 0x000000ff03117812 */ /* 0x000fe400078ec0ff */
[C---:B------:R-:W-:Y:S01]  /*26c0*/  ISETP.NE.AND P1, PT, R8.reuse, RZ, PT ;  /* 0x000000ff0800720c */ /* 0x040fe20003f25270 */
[----:B------:R1:W-:Y:S03]  /*26d0*/  STL [R1+0x44], R8 ;  /* 0x0000440801007387 */ /* 0x0003e60000100800 */
[----:B------:R-:W-:Y:S01]  /*26e0*/  SEL R129, R8, c[0x0][0x338], P1 ;  /* 0x0000ce0008817a07 */ /* 0x000fe20000800000 */
[----:B------:R1:W-:Y:S01]  /*26f0*/  STL [R1+0x64], R17 ;  /* 0x0000641101007387 */ /* 0x0003e20000100800 */
[----:B------:R-:W-:Y:S05]  /*2700*/  @!P0 BRA `(.L_x_922) ;  /* 0x000001d000008947 */ /* 0x000fea0003800000 */
[----:B------:R-:W-:Y:S02]  /*2710*/  IABS R3, R129 ;  /* 0x0000008100037213 */ /* 0x000fe40000000000 */
[----:B------:R-:W-:-:S02]  /*2720*/  IADD3 R4, R129, -0x1, R7 ;  /* 0xffffffff81047810 */ /* 0x000fc40007ffe007 */
[----:B------:R-:W2:Y:S03]  /*2730*/  I2F.RP R0, R3 ;  /* 0x0000000300007306 */ /* 0x000ea60000209400 */
[----:B-1----:R-:W-:Y:S02]  /*2740*/  IMAD.IADD R8, R4, 0x1, -R6 ;  /* 0x0000000104087824 */ /* 0x002fe400078e0a06 */
[----:B------:R-:W-:-:S03]  /*2750*/  IMAD.MOV.U32 R4, RZ, RZ, RZ ;  /* 0x000000ffff047224 */ /* 0x000fc600078e00ff */
[----:B------:R-:W-:Y:S01]  /*2760*/  IABS R11, R8 ;  /* 0x00000008000b7213 */ /* 0x000fe20000000000 */
[----:B--2---:R-:W1:Y:S02]  /*2770*/  MUFU.RCP R0, R0 ;  /* 0x0000000000007308 */ /* 0x004e640000001000 */
        /* <DEDUP_REMOVED lines=22> */
.L_x_922:
[----:B------:R-:W-:Y:S05]  /*28e0*/  BSYNC B0 ;  /* 0x0000000000007941 */ /* 0x000fea0003800000 */
.L_x_921:
[----:B------:R-:W-:-:S04]  /*28f0*/  IMAD R3, R17, R0, R6 ;  /* 0x0000000011037224 */ /* 0x000fc800078e0206 */
[C---:B------:R-:W-:Y:S02]  /*2900*/  IMAD.IADD R0, R3.reuse, 0x1, R0 ;  /* 0x0000000103007824 */ /* 0x040fe400078e0200 */
[----:B------:R-:W-:-:S03]  /*2910*/  IMAD R3, R3, 0x50, -R12 ;  /* 0x0000005003037824 */ /* 0x000fc600078e0a0c */
[----:B------:R-:W-:Y:S02]  /*2920*/  IMNMX R0, R7, R0, PT ;  /* 0x0000000007007217 */ /* 0x000fe40003800200 */
[----:B------:R-:W-:-:S03]  /*2930*/  IMNMX R3, RZ, R3, !PT ;  /* 0x00000003ff037217 */ /* 0x000fc60007800200 */
[----:B------:R-:W-:Y:S02]  /*2940*/  IMAD R0, R0, 0x50, -R12 ;  /* 0x0000005000007824 */ /* 0x000fe400078e0a0c */
[----:B------:R-:W-:-:S03]  /*2950*/  IMAD.WIDE.U32 R4, R3, -0x33333333, RZ ;  /* 0xcccccccd03047825 */ /* 0x000fc600078e00ff */
        /* <DEDUP_REMOVED lines=11> */
[----:B------:R-:W2:Y:S03]  /*2a10*/  S2R R9, SR_TID.X ;  /* 0x0000000000097919 */ /* 0x000ea60000002100 */
[----:B------:R-:W-:-:S13]  /*2a20*/  ISETP.NE.AND.EX P4, PT, RZ, c[0x0][0x344], PT, P0 ;  /* 0x0000d100ff007a0c */ /* 0x000fda0003f85300 */
[----:B------:R-:W-:-:S05]  /*2a30*/  @P4 IMAD.WIDE R4, R25, R147, c[0x0][0x340] ;  /* 0x0000d00019044625 */ /* 0x000fca00078e0293 */
[----:B------:R3:W4:Y:S01]  /*2a40*/  @P4 LDG.E R21, [R4.64] ;  /* 0x0000000804154981 */ /* 0x000722000c1e1900 */
[----:B-12---:R-:W-:-:S04]  /*2a50*/  SHF.R.S32.HI R8, RZ, 0x1f, R9 ;  /* 0x0000001fff087819 */ /* 0x006fc80000011409 */
[----:B------:R-:W-:-:S04]  /*2a60*/  LEA.HI R8, R8, R9, RZ, 0x3 ;  /* 0x0000000908087211 */ /* 0x000fc800078f18ff */
[----:B------:R-:W-:Y:S02]  /*2a70*/  SHF.R.S32.HI R8, RZ, 0x3, R8 ;  /* 0x00000003ff087819 */ /* 0x000fe40000011408 */
[----:B------:R-:W-:Y:S02]  /*2a80*/  SHF.R.S32.HI R3, RZ, 0x1f, R14 ;  /* 0x0000001fff037819 */ /* 0x000fe4000001140e */
[----:B------:R-:W-:-:S04]  /*2a90*/  IADD3 R102, P0, R8, R14, RZ ;  /* 0x0000000e08667210 */ /* 0x000fc80007f1e0ff */
[----:B------:R-:W-:-:S05]  /*2aa0*/  LEA.HI.X.SX32 R103, R8, R3, 0x1, P0 ;  /* 0x0000000308677211 */ /* 0x000fca00000f0eff */
[----:B------:R-:W-:Y:S02]  /*2ab0*/  IMAD R3, R103, c[0x0][0x238], RZ ;  /* 0x00008e0067037a24 */ /* 0x000fe400078e02ff */
[----:B---3--:R-:W-:Y:S01]  /*2ac0*/  IMAD.WIDE.U32 R4, R102, c[0x0][0x238], R244 ;  /* 0x00008e0066047a25 */ /* 0x008fe200078e00f4 */
[----:B------:R-:W-:-:S03]  /*2ad0*/  LOP3.LUT R24, R16, 0xffff, RZ, 0xc0, !PT ;  /* 0x0000ffff10187812 */ /* 0x000fc600078ec0ff */
[----:B------:R-:W-:Y:S01]  /*2ae0*/  IMAD R3, R102, c[0x0][0x23c], R3 ;  /* 0x00008f0066037a24 */ /* 0x000fe200078e0203 */
[----:B------:R-:W-:-:S03]  /*2af0*/  SHF.R.S32.HI R20, RZ, 0x1f, R25 ;  /* 0x0000001fff147819 */ /* 0x000fc60000011419 */
[----:B------:R-:W-:Y:S01]  /*2b00*/  IMAD.IADD R5, R5, 0x1, R3 ;  /* 0x0000000105057824 */ /* 0x000fe200078e0203 */
[----:B------:R-:W-:Y:S01]  /*2b10*/  SEL R22, R20, RZ, !P5 ;  /* 0x000000ff14167207 */ /* 0x000fe20006800000 */
[----:B------:R-:W-:Y:S01]  /*2b20*/  IMAD.MOV.U32 R132, RZ, RZ, 0x50 ;  /* 0x00000050ff847424 */ /* 0x000fe200078e00ff */
[----:B------:R-:W-:Y:S01]  /*2b30*/  IADD3 R31, R0, -0x1, RZ ;  /* 0xffffffff001f7810 */ /* 0x000fe20007ffe0ff */
[----:B------:R-:W-:Y:S01]  /*2b40*/  IMAD.WIDE.U32 R4, R24, c[0x0][0x240], R4 ;  /* 0x0000900018047a25 */ /* 0x000fe200078e0004 */
[----:B------:R-:W-:Y:S02]  /*2b50*/  IADD3 R114, -R8, R2, RZ ;  /* 0x0000000208727210 */ /* 0x000fe40007ffe1ff */
[----:B------:R-:W-:Y:S01]  /*2b60*/  SEL R23, R25, RZ, !P5 ;  /* 0x000000ff19177207 */ /* 0x000fe20006800000 */
[----:B------:R-:W-:Y:S02]  /*2b70*/  IMAD R5, R24, c[0x0][0x244], R5 ;  /* 0x0000910018057a24 */ /* 0x000fe400078e0205 */
[----:B------:R-:W-:-:S02]  /*2b80*/  IMAD R0, R22, c[0x0][0x248], RZ ;  /* 0x0000920016007a24 */ /* 0x000fc400078e02ff */
        /* <DEDUP_REMOVED lines=15> */
[----:B------:R-:W-:-:S03]  /*2c80*/  MOV R16, c[0x0][0x238] ;  /* 0x00008e0000107a02 */ /* 0x000fc60000000f00 */
[----:B------:R-:W-:Y:S01]  /*2c90*/  IMAD.IADD R5, R5, 0x1, R0 ;  /* 0x0000000105057824 */ /* 0x000fe200078e0200 */
[----:B------:R-:W-:Y:S02]  /*2ca0*/  @P0 LEA R6, P2, R4, c[0x0][0x220], 0x1 ;  /* 0x0000880004060a11 */ /* 0x000fe400078408ff */
[----:B------:R-:W-:Y:S02]  /*2cb0*/  SHF.L.U32 R152, R16, 0x4, RZ ;  /* 0x0000000410987819 */ /* 0x000fe400000006ff */
[----:B------:R-:W-:Y:S02]  /*2cc0*/  @P0 LEA.HI.X R7, R4, c[0x0][0x224], R5, 0x1, P2 ;  /* 0x0000890004070a11 */ /* 0x000fe400010f0c05 */
[----:B------:R-:W-:Y:S02]  /*2cd0*/  SHF.L.U64.HI R147, R16, R147, c[0x0][0x23c] ;  /* 0x00008f0010937619 */ /* 0x000fe40000010293 */
[----:B------:R-:W-:Y:S01]  /*2ce0*/  @P1 IADD3 R0, P3, R152, R4, RZ ;  /* 0x0000000498001210 */ /* 0x000fe20007f7e0ff */
[----:B------:R-:W-:Y:S01]  /*2cf0*/  @!PT LDS RZ, [RZ] ;  /* 0x00000000fffff984 */ /* 0x000fe20000000800 */
[----:B------:R-:W-:Y:S01]  /*2d00*/  @!PT LDS RZ, [RZ] ;  /* 0x00000000fffff984 */ /* 0x000fe20000000800 */
[----:B------:R-:W-:Y:S01]  /*2d10*/  @!PT LDS RZ, [RZ] ;  /* 0x00000000fffff984 */ /* 0x000fe20000000800 */
[----:B------:R1:W-:Y:S01]  /*2d20*/  @P0 LDGSTS.E.BYPASS.LTC128B.128 [R208+0x2900], [R6.64], !P6 ;  /* 0x0290000006d00fae */ /* 0x0003e2000f101d48 */
[----:B------:R-:W-:-:S03]  /*2d30*/  ISETP.GE.AND P2, PT, R3, 0x21, PT ;  /* 0x000000210300780c */ /* 0x000fc60003f46270 */
[----:B-1----:R-:W-:Y:S01]  /*2d40*/  @P1 IMAD.X R7, R5, 0x1, R147, P3 ;  /* 0x0000000105071824 */ /* 0x002fe200018e0693 */
[----:B------:R-:W-:-:S04]  /*2d50*/  @P1 LEA R6, P0, R0, c[0x0][0x220], 0x1 ;  /* 0x0000880000061a11 */ /* 0x000fc800078008ff */
[----:B------:R-:W-:Y:S02]  /*2d60*/  @P1 LEA.HI.X R7, R0, c[0x0][0x224], R7, 0x1, P0 ;  /* 0x0000890000071a11 */ /* 0x000fe400000f0c07 */
[----:B------:R-:W-:-:S03]  /*2d70*/  ISETP.GE.AND P0, PT, R3, 0x31, PT ;  /* 0x000000310300780c */ /* 0x000fc60003f06270 */
[----:B------:R1:W-:Y:S01]  /*2d80*/  @P1 LDGSTS.E.BYPASS.LTC128B.128 [R208+0x3100], [R6.64], !P6 ;  /* 0x0310000006d01fae */ /* 0x0003e2000f101d48 */
[----:B------:R-:W-:Y:S02]  /*2d90*/  @P2 LEA R0, P1, R16, R4, 0x5 ;  /* 0x0000000410002211 */ /* 0x000fe400078228ff */
[----:B-1----:R-:W-:-:S04]  /*2da0*/  @P2 MOV R6, c[0x0][0x23c] ;  /* 0x00008f0000062a02 */ /* 0x002fc80000000f00 */
[----:B------:R-:W-:Y:S02]  /*2db0*/  @P2 LEA.HI.X R6, R16, R5, R6, 0x5, P1 ;  /* 0x0000000510062211 */ /* 0x000fe400008f2c06 */
[----:B------:R-:W-:Y:S01]  /*2dc0*/  @P2 LEA R8, P1, R0, c[0x0][0x220], 0x1 ;  /* 0x0000880000082a11 */ /* 0x000fe200078208ff */
[----:B------:R-:W-:-:S03]  /*2dd0*/  @P0 IMAD.MOV.U32 R7, RZ, RZ, c[0x0][0x23c] ;  /* 0x00008f00ff070624 */ /* 0x000fc600078e00ff */
[----:B------:R-:W-:Y:S02]  /*2de0*/  @P2 LEA.HI.X R9, R0, c[0x0][0x224], R6, 0x1, P1 ;  /* 0x0000890000092a11 */ /* 0x000fe400008f0c06 */
[----:B------:R-:W-:Y:S01]  /*2df0*/  ISETP.GE.AND P1, PT, R3, 0x41, PT ;  /* 0x000000410300780c */ /* 0x000fe20003f26270 */
[----:B------:R-:W-:Y:S02]  /*2e00*/  @P0 IMAD R0, R7, 0x30, RZ ;  /* 0x0000003007000824 */ /* 0x000fe400078e02ff */
[----:B------:R-:W-:Y:S01]  /*2e10*/  @P0 IMAD.WIDE.U32 R6, R16, 0x30, R4 ;  /* 0x0000003010060825 */ /* 0x000fe200078e0004 */
[----:B------:R1:W-:Y:S01]  /*2e20*/  @P2 LDGSTS.E.BYPASS.LTC128B.128 [R208+0x3900], [R8.64], !P6 ;  /* 0x0390000008d02fae */ /* 0x0003e2000f101d48 */
[----:B------:R-:W-:-:S03]  /*2e30*/  SHF.R.S32.HI R3, RZ, 0x1f, R125 ;  /* 0x0000001fff037819 */ /* 0x000fc6000001147d */
[----:B------:R-:W-:Y:S02]  /*2e40*/  @P0 IADD3 R0, R7, R0, RZ ;  /* 0x0000000007000210 */ /* 0x000fe40007ffe0ff */
[----:B------:R-:W-:-:S03]  /*2e50*/  @P0 LEA R18, P2, R6, c[0x0][0x220], 0x1 ;  /* 0x0000880006120a11 */ /* 0x000fc600078408ff */
[----:B------:R-:W-:Y:S02]  /*2e60*/  @P1 MOV R12, c[0x0][0x23c] ;  /* 0x00008f00000c1a02 */ /* 0x000fe40000000f00 */
[----:B------:R-:W-:Y:S01]  /*2e70*/  @P0 LEA.HI.X R19, R6, c[0x0][0x224], R0, 0x1, P2 ;  /* 0x0000890006130a11 */ /* 0x000fe200010f0c00 */
[C---:B------:R-:W-:Y:S01]  /*2e80*/  IMAD R0, R3.reuse, c[0x0][0x280], RZ ;  /* 0x0000a00003007a24 */ /* 0x040fe200078e02ff */
[C---:B------:R-:W-:Y:S01]  /*2e90*/  @P1 LEA R4, P2, R16.reuse, R4, 0x6 ;  /* 0x0000000410041211 */ /* 0x040fe200078430ff */
[----:B------:R-:W-:Y:S02]  /*2ea0*/  IMAD R3, R3, c[0x0][0x290], RZ ;  /* 0x0000a40003037a24 */ /* 0x000fe400078e02ff */
[C---:B------:R-:W-:Y:S01]  /*2eb0*/  IMAD.WIDE.U32 R6, R125.reuse, c[0x0][0x280], R90 ;  /* 0x0000a0007d067a25 */ /* 0x040fe200078e005a */
[----:B------:R-:W-:Y:S01]  /*2ec0*/  @P1 LEA.HI.X R5, R16, R5, R12, 0x6, P2 ;  /* 0x0000000510051211 */ /* 0x000fe200010f340c */
[----:B------:R2:W-:Y:S01]  /*2ed0*/  @P0 LDGSTS.E.BYPASS.LTC128B.128 [R208+0x4100], [R18.64], !P6 ;  /* 0x0410000012d00fae */ /* 0x0005e2000f101d48 */
[----:B------:R-:W-:Y:S01]  /*2ee0*/  @P1 LEA R16, P2, R4, c[0x0][0x220], 0x1 ;  /* 0x0000880004101a11 */ /* 0x000fe200078408ff */
[----:B------:R-:W-:-:S02]  /*2ef0*/  IMAD R0, R125, c[0x0][0x284], R0 ;  /* 0x0000a1007d007a24 */ /* 0x000fc400078e0200 */
[----:B------:R-:W-:Y:S02]  /*2f00*/  IMAD.IADD R123, R13, 0x1, R15 ;  /* 0x000000010d7b7824 */ /* 0x000fe400078e020f */
[----:B-1----:R-:W-:Y:S01]  /*2f10*/  IMAD.WIDE.U32 R8, R125, c[0x0][0x280], R84 ;  /* 0x0000a0007d087a25 */ /* 0x002fe200078e0054 */
[----:B------:R-:W-:-:S03]  /*2f20*/  @P1 LEA.HI.X R17, R4, c[0x0][0x224], R5, 0x1, P2 ;  /* 0x0000890004111a11 */ /* 0x000fc600010f0c05 */
[----:B------:R-:W-:-:S04]  /*2f30*/  IMAD.WIDE.U32 R10, R125, c[0x0][0x290], R90 ;  /* 0x0000a4007d0a7a25 */ /* 0x000fc800078e005a */
[C---:B------:R-:W-:Y:S01]  /*2f40*/  IMAD R3, R125.reuse, c[0x0][0x294], R3 ;  /* 0x0000a5007d037a24 */ /* 0x040fe200078e0203 */
[----:B------:R2:W-:Y:S01]  /*2f50*/  @P1 LDGSTS.E.BYPASS.LTC128B.128 [R208+0x4900], [R16.64], !P6 ;  /* 0x0490000010d01fae */ /* 0x0005e2000f101d48 */
[----:B------:R-:W-:-:S04]  /*2f60*/  IMAD.WIDE.U32 R14, R125, c[0x0][0x290], R84 ;  /* 0x0000a4007d0e7a25 */ /* 0x000fc800078e0054 */
[----:B------:R-:W-:Y:S02]  /*2f70*/  IMAD.IADD R13, R7, 0x1, R0 ;  /* 0x00000001070d7824 */ /* 0x000fe400078e0200 */
[----:B------:R-:W-:Y:S01]  /*2f80*/  IMAD.IADD R9, R0, 0x1, R9 ;  /* 0x0000000100097824 */ /* 0x000fe200078e0209 */
[----:B-----5:R-:W-:Y:S01]  /*2f90*/  SHF.R.S32.HI R0, RZ, 0x1f, R136 ;  /* 0x0000001fff007819 */ /* 0x020fe20000011488 */
[----:B------:R-:W-:Y:S01]  /*2fa0*/  IMAD.MOV.U32 R12, RZ, RZ, R6 ;  /* 0x000000ffff0c7224 */ /* 0x000fe200078e0006 */
[----:B------:R-:W-:Y:S01]  /*2fb0*/  IADD3 R11, R11, R3, RZ ;  /* 0x000000030b0b7210 */ /* 0x000fe20007ffe0ff */
[----:B------:R-:W-:Y:S01]  /*2fc0*/  IMAD.MOV.U32 R137, RZ, RZ, c[0x0][0x280] ;  /* 0x0000a000ff897624 */ /* 0x000fe200078e00ff */
[----:B------:R-:W-:Y:S01]  /*2fd0*/  IADD3 R7, R3, R15, RZ ;  /* 0x0000000f03077210 */ /* 0x000fe20007ffe0ff */
[C---:B------:R-:W-:Y:S01]  /*2fe0*/  IMAD R3, R0.reuse, c[0x0][0x280], RZ ;  /* 0x0000a00000037a24 */ /* 0x040fe200078e02ff */
[----:B------:R-:W-:Y:S01]  /*2ff0*/  MOV R6, R14 ;  /* 0x0000000e00067202 */ /* 0x000fe20000000f00 */
[----:B------:R-:W-:Y:S01]  /*3000*/  IMAD R0, R0, c[0x0][0x290], RZ ;  /* 0x0000a40000007a24 */ /* 0x000fe200078e02ff */
[----:B------:R-:W-:Y:S01]  /*3010*/  MOV R141, 0x5 ;  /* 0x00000005008d7802 */ /* 0x000fe20000000f00 */
[----:B------:R-:W-:-:S02]  /*3020*/  IMAD R144, R132, c[0x0][0x284], RZ ;  /* 0x0000a10084907a24 */ /* 0x000fc400078e02ff */
[C---:B------:R-:W-:Y:S02]  /*3030*/  IMAD R145, R132.reuse, c[0x0][0x294], RZ ;  /* 0x0000a50084917a24 */ /* 0x040fe400078e02ff */
[----:B------:R-:W-:Y:S01]  /*3040*/  IMAD.WIDE.U32 R134, R132, c[0x0][0x280], RZ ;  /* 0x0000a00084867a25 */ /* 0x000fe200078e00ff */
[----:B------:R-:W-:Y:S01]  /*3050*/  ISETP.GE.AND P1, PT, R241, c[0x0][0x1d4], PT ;  /* 0x00007500f1007a0c */ /* 0x000fe20003f26270 */
[----:B------:R-:W0:Y:S01]  /*3060*/  LDGDEPBAR ;  /* 0x00000000000079af */ /* 0x000e220000000000 */
        /* <DEDUP_REMOVED lines=19> */
[C---:B------:R-:W-:Y:S01]  /*31a0*/  SHF.L.U64.HI R141, R149.reuse, R141, c[0x0][0x294] ;  /* 0x0000a500958d7619 */ /* 0x040fe2000001028d */
[C---:B------:R-:W-:Y:S01]  /*31b0*/  IMAD R122, R24.reuse, c[0x0][0x1ec], R113 ;  /* 0x00007b00187a7a24 */ /* 0x040fe200078e0271 */
[----:B------:R-:W-:Y:S01]  /*31c0*/  SHF.L.U32 R151, R149, 0x5, RZ ;  /* 0x0000000595977819 */ /* 0x000fe200000006ff */
[----:B------:R-:W-:Y:S01]  /*31d0*/  IMAD R121, R24, c[0x0][0x214], R111 ;  /* 0x0000850018797a24 */ /* 0x000fe200078e026f */
[----:B------:R-:W-:Y:S01]  /*31e0*/  IADD3 R145, R133, R145, RZ ;  /* 0x0000009185917210 */ /* 0x000fe20007ffe0ff */
[----:B------:R-:W-:Y:S01]  /*31f0*/  IMAD.IADD R100, R93, 0x1, R3 ;  /* 0x000000015d647824 */ /* 0x000fe200078e0203 */
[----:B------:R-:W-:Y:S01]  /*3200*/  IADD3 R98, R3, R87, RZ ;  /* 0x0000005703627210 */ /* 0x000fe20007ffe0ff */
[----:B------:R-:W-:Y:S01]  /*3210*/  IMAD.IADD R99, R89, 0x1, R0 ;  /* 0x0000000159637824 */ /* 0x000fe200078e0200 */
[----:B------:R-:W-:-:S02]  /*3220*/  IADD3 R97, R0, R83, RZ ;  /* 0x0000005300617210 */ /* 0x000fc40007ffe0ff */
[--C-:B----4-:R-:W-:Y:S01]  /*3230*/  @P4 SHF.R.S32.HI R5, RZ, 0x1f, R21.reuse ;  /* 0x0000001fff054819 */ /* 0x110fe20000011415 */
[----:B------:R-:W-:Y:S02]  /*3240*/  @!P4 IMAD.MOV.U32 R5, RZ, RZ, R20 ;  /* 0x000000ffff05c224 */ /* 0x000fe400078e0014 */
[----:B------:R-:W-:Y:S01]  /*3250*/  @P4 IMAD.MOV.U32 R4, RZ, RZ, R21 ;  /* 0x000000ffff044224 */ /* 0x000fe200078e0015 */
[----:B------:R-:W-:Y:S01]  /*3260*/  @!P4 MOV R4, R25 ;  /* 0x000000190004c202 */ /* 0x000fe20000000f00 */
[----:B------:R-:W-:-:S04]  /*3270*/  IMAD R5, R5, c[0x0][0x2b0], RZ ;  /* 0x0000ac0005057a24 */ /* 0x000fc800078e02ff */
[C---:B------:R-:W-:Y:S02]  /*3280*/  IMAD R5, R4.reuse, c[0x0][0x2b4], R5 ;  /* 0x0000ad0004057a24 */ /* 0x040fe400078e0205 */
[----:B------:R-:W-:-:S05]  /*3290*/  IMAD.WIDE.U32 R108, R4, c[0x0][0x2b0], RZ ;  /* 0x0000ac00046c7a25 */ /* 0x000fca00078e00ff */
[----:B------:R-:W-:Y:S02]  /*32a0*/  IADD3 R119, R109, R5, RZ ;  /* 0x000000056d777210 */ /* 0x000fe40007ffe0ff */
[----:B--2---:R-:W2:Y:S04]  /*32b0*/  LDL R19, [R1+0x54] ;  /* 0x0000540001137983 */ /* 0x004ea80000100800 */
[----:B------:R-:W3:Y:S04]  /*32c0*/  LDL R16, [R1+0x58] ;  /* 0x0000580001107983 */ /* 0x000ee80000100800 */
[----:B------:R-:W4:Y:S04]  /*32d0*/  LDL R15, [R1+0x60] ;  /* 0x00006000010f7983 */ /* 0x000f280000100800 */
[----:B------:R-:W5:Y:S01]  /*32e0*/  LDL R14, [R1+0x5c] ;  /* 0x00005c00010e7983 */ /* 0x000f620000100800 */
[----:B------:R-:W-:Y:S01]  /*32f0*/  ISETP.GE.AND P0, PT, R84, c[0x0][0x27c], PT ;  /* 0x00009f0054007a0c */ /* 0x000fe20003f06270 */
[----:B------:R-:W-:Y:S01]  /*3300*/  IMAD R0, R22, c[0x0][0x268], RZ ;  /* 0x00009a0016007a24 */ /* 0x000fe200078e02ff */
[C---:B------:R-:W-:Y:S01]  /*3310*/  IADD3 R17, R125.reuse, 0x20, RZ ;  /* 0x000000207d117810 */ /* 0x040fe20007ffe0ff */
[----:B------:R-:W-:Y:S01]  /*3320*/  IMAD.WIDE.U32 R4, R24, c[0x0][0x260], R244 ;  /* 0x0000980018047a25 */ /* 0x000fe200078e00f4 */
[----:B------:R-:W-:Y:S01]  /*3330*/  SEL R3, RZ, c[0x0][0x27c], !P0 ;  /* 0x00009f00ff037a07 */ /* 0x000fe20004000000 */
[----:B------:R-:W-:Y:S01]  /*3340*/  ULDC.U8 UR5, c[0x0][0x298] ;  /* 0x0000a60000057ab9 */ /* 0x000fe20000000000 */
[----:B------:R-:W-:Y:S01]  /*3350*/  IADD3 R18, R125, 0x40, RZ ;  /* 0x000000407d127810 */ /* 0x000fe20007ffe0ff */
[----:B------:R-:W-:Y:S01]  /*3360*/  IMAD.SHL.U32 R17, R17, 0x40, RZ ;  /* 0x0000004011117824 */ /* 0x000fe200078e00ff */
[----:B------:R-:W-:Y:S01]  /*3370*/  P2R R120, PR, RZ, 0x1 ;  /* 0x00000001ff787803 */ /* 0x000fe20000000000 */
[----:B------:R-:W-:-:S02]  /*3380*/  IMAD.IADD R3, R84, 0x1, R3 ;  /* 0x0000000154037824 */ /* 0x000fc400078e0203 */
[----:B------:R-:W-:Y:S01]  /*3390*/  IMAD R6, R23, c[0x0][0x26c], R0 ;  /* 0x00009b0017067a24 */ /* 0x000fe200078e0200 */
[----:B------:R-:W-:Y:S01]  /*33a0*/  LOP3.LUT R17, R17, 0x1c0, RZ, 0xc0, !PT ;  /* 0x000001c011117812 */ /* 0x000fe200078ec0ff */
[----:B------:R-:W-:Y:S01]  /*33b0*/  IMAD R5, R24, c[0x0][0x264], R5 ;  /* 0x0000990018057a24 */ /* 0x000fe200078e0205 */
[----:B------:R-:W-:Y:S01]  /*33c0*/  SHF.R.S32.HI R0, RZ, 0x1f, R3 ;  /* 0x0000001fff007819 */ /* 0x000fe20000011403 */
[----:B------:R-:W-:Y:S02]  /*33d0*/  IMAD.SHL.U32 R18, R18, 0x40, RZ ;  /* 0x0000004012127824 */ /* 0x000fe400078e00ff */
[----:B------:R-:W-:Y:S01]  /*33e0*/  IMAD.WIDE.U32 R76, R23, c[0x0][0x268], R4 ;  /* 0x00009a00174c7a25 */ /* 0x000fe200078e0004 */
[----:B------:R-:W-:Y:S02]  /*33f0*/  LEA.HI R3, R0, R3, RZ, 0x3 ;  /* 0x0000000300037211 */ /* 0x000fe400078f18ff */
[----:B------:R-:W-:Y:S01]  /*3400*/  LOP3.LUT R18, R18, 0x1c0, RZ, 0xc0, !PT ;  /* 0x000001c012127812 */ /* 0x000fe200078ec0ff */
[----:B------:R-:W-:Y:S01]  /*3410*/  IMAD.IADD R79, R77, 0x1, R6 ;  /* 0x000000014d4f7824 */ /* 0x000fe200078e0206 */
[--C-:B------:R-:W-:Y:S01]  /*3420*/  LOP3.LUT R5, R17, 0x38, R3.reuse, 0xf8, !PT ;  /* 0x0000003811057812 */ /* 0x100fe200078ef803 */
[----:B------:R-:W-:Y:S01]  /*3430*/  IMAD.MOV.U32 R138, RZ, RZ, 0x6 ;  /* 0x00000006ff8a7424 */ /* 0x000fe200078e00ff */
[----:B------:R-:W1:Y:S01]  /*3440*/  S2R R17, SR_TID.X ;  /* 0x0000000000117919 */ /* 0x000e620000002100 */
[--C-:B------:R-:W-:Y:S01]  /*3450*/  LOP3.LUT R4, R18, 0x38, R3.reuse, 0xf8, !PT ;  /* 0x0000003812047812 */ /* 0x100fe200078ef803 */
[----:B------:R-:W-:Y:S01]  /*3460*/  IMAD.MOV.U32 R154, RZ, RZ, c[0x0][0x2b8] ;  /* 0x0000ae00ff9a7624 */ /* 0x000fe200078e00ff */
[----:B------:R-:W-:Y:S01]  /*3470*/  IADD3 R18, R125, 0x20, RZ ;  /* 0x000000207d127810 */ /* 0x000fe20007ffe0ff */
[----:B------:R-:W-:Y:S01]  /*3480*/  IMAD.MOV.U32 R153, RZ, RZ, c[0x0][0x27c] ;  /* 0x00009f00ff997624 */ /* 0x000fe200078e00ff */
        /* <DEDUP_REMOVED lines=8> */
[----:B------:R-:W-:-:S02]  /*3510*/  LOP3.LUT R18, R18, 0x1c0, RZ, 0xc0, !PT ;  /* 0x000001c012127812 */ /* 0x000fc400078ec0ff */
[----:B------:R-:W-:Y:S02]  /*3520*/  SHF.R.S32.HI R95, RZ, 0x1f, R78 ;  /* 0x0000001fff5f7819 */ /* 0x000fe4000001144e */
        /* <DEDUP_REMOVED lines=22> */
.L_x_958:
[----:B------:R-:W-:Y:S01]  /*3690*/  IMAD R3, R31, 0x50, R0 ;  /* 0x000000501f037824 */ /* 0x000fe200078e0200 */
[----:B------:R-:W-:Y:S01]  /*36a0*/  ISETP.NE.AND P1, PT, R154, 0x1, PT ;  /* 0x000000019a00780c */ /* 0x000fe20003f25270 */
[----:B------:R-:W-:Y:S01]  /*36b0*/  IMAD.MOV.U32 R74, RZ, RZ, RZ ;  /* 0x000000ffff4a7224 */ /* 0x000fe200078e00ff */
[----:B-1---5:R1:W5:Y:S01]  /*36c0*/  LDL R156, [R1+0x4] ;  /* 0x00000400019c7983 */ /* 0x0223620000100800 */
[----:B------:R-:W-:Y:S01]  /*36d0*/  IMAD.IADD R4, R123, 0x1, R3 ;  /* 0x000000017b047824 */ /* 0x000fe200078e0203 */
[----:B------:R-:W-:Y:S01]  /*36e0*/  ISETP.GE.AND P0, PT, R3, R2, PT ;  /* 0x000000020300720c */ /* 0x000fe20003f06270 */
[----:B------:R-:W-:Y:S04]  /*36f0*/  DEPBAR.LE SB0, 0x0 ;  /* 0x000080000000791a */ /* 0x000fe80000000000 */
[--C-:B------:R-:W-:Y:S01]  /*3700*/  IMAD.MOV.U32 R3, RZ, RZ, R4.reuse ;  /* 0x000000ffff037224 */ /* 0x100fe200078e0004 */
[----:B------:R-:W-:Y:S01]  /*3710*/  ISETP.GT.OR P0, PT, R0, 0x4f, P0 ;  /* 0x0000004f0000780c */ /* 0x000fe20000704670 */
[----:B------:R1:W5:Y:S01]  /*3720*/  LDL R155, [R1] ;  /* 0x00000000019b7983 */ /* 0x0003620000100800 */
[----:B------:R-:W-:Y:S01]  /*3730*/  WARPSYNC 0xffffffff ;  /* 0xffffffff00007948 */ /* 0x000fe20003800000 */
[----:B------:R-:W-:Y:S01]  /*3740*/  @P1 IMAD.HI.U32 R5, R4, c[0x0][0x2bc], RZ ;  /* 0x0000af0004051a27 */ /* 0x000fe200078e00ff */
[----:B------:R-:W-:Y:S01]  /*3750*/  ISETP.GE.AND P2, PT, R153, 0x1, PT ;  /* 0x000000019900780c */ /* 0x000fe20003f46270 */
[----:B------:R-:W-:Y:S03]  /*3760*/  BSSY B2, `(.L_x_924) ;  /* 0x0000416000027945 */ /* 0x000fe60003800000 */
[----:B------:R-:W-:Y:S05]  /*3770*/  @P1 SHF.R.U32.HI R3, RZ, c[0x0][0x2c0], R5 ;  /* 0x0000b000ff031a19 */ /* 0x000fea0000011605 */
        /* <DEDUP_REMOVED lines=8> */
[----:B--2---:R-:W2:Y:S04]  /*3800*/  @!P0 LDG.E R74, [R6.64] ;  /* 0x00000008064a8981 */ /* 0x004ea8000c1e1900 */
        /* <DEDUP_REMOVED lines=13> */
[-C--:B-1----:R-:W-:Y:S01]  /*38e0*/  IMAD R6, R144, R31.reuse, RZ ;  /* 0x0000001f90067224 */ /* 0x082fe200078e02ff */
[----:B------:R-:W-:Y:S01]  /*38f0*/  ISETP.NE.AND P0, PT, RZ, UR5, PT ;  /* 0x00000005ff007c0c */ /* 0x000fe2000bf05270 */
[-C--:B------:R-:W-:Y:S01]  /*3900*/  IMAD R5, R145, R31.reuse, RZ ;  /* 0x0000001f91057224 */ /* 0x080fe200078e02ff */
[----:B------:R-:W-:Y:S01]  /*3910*/  SHF.R.S32.HI R4, RZ, 0x1f, R31 ;  /* 0x0000001fff047819 */ /* 0x000fe2000001141f */
[----:B------:R-:W-:Y:S02]  /*3920*/  IMAD R3, R31, -0x50, R2 ;  /* 0xffffffb01f037824 */ /* 0x000fe400078e0202 */
[-C--:B------:R-:W-:Y:S03]  /*3930*/  IMAD.WIDE.U32 R14, R134, R31.reuse, RZ ;  /* 0x0000001f860e7225 */ /* 0x080fe600078e00ff */
[----:B------:R-:W-:Y:S01]  /*3940*/  IMNMX R63, R3, 0x50, PT ;  /* 0x00000050033f7817 */ /* 0x000fe20003800200 */
[C---:B------:R-:W-:Y:S02]  /*3950*/  IMAD R6, R4.reuse, R134, R6 ;  /* 0x0000008604067224 */ /* 0x040fe400078e0206 */
[----:B------:R-:W-:Y:S02]  /*3960*/  IMAD R5, R4, R132, R5 ;  /* 0x0000008404057224 */ /* 0x000fe400078e0205 */
[----:B------:R-:W-:Y:S01]  /*3970*/  IMAD.WIDE.U32 R12, R132, R31, RZ ;  /* 0x0000001f840c7225 */ /* 0x000fe200078e00ff */
[----:B------:R-:W-:Y:S04]  /*3980*/  IADD3 R28, R15, R6, RZ ;  /* 0x000000060f1c7210 */ /* 0x000fe80007ffe0ff */
        /* <DEDUP_REMOVED lines=30> */
.L_x_928:
[----:B------:R-:W-:Y:S05]  /*3b70*/  BSYNC B0 ;  /* 0x0000000000007941 */ /* 0x000fea0003800000 */
.L_x_927:
        /* <DEDUP_REMOVED lines=40> */
.L_x_930:
[----:B------:R-:W-:Y:S05]  /*3e00*/  BSYNC B0 ;  /* 0x0000000000007941 */ /* 0x000fea0003800000 */
.L_x_929:
        /* <DEDUP_REMOVED lines=39> */
.L_x_932:
[----:B------:R-:W-:Y:S05]  /*4080*/  BSYNC B0 ;  /* 0x0000000000007941 */ /* 0x000fea0003800000 */
.L_x_931:
        /* <DEDUP_REMOVED lines=75> */
.L_x_936:
[----:B------:R-:W-:Y:S05]  /*4540*/  BSYNC B0 ;  /* 0x0000000000007941 */ /* 0x000fea0003800000 */
.L_x_935:
        /* <DEDUP_REMOVED lines=57> */
.L_x_934:
[----:B------:R-:W-:Y:S05]  /*48e0*/  BSYNC B1 ;  /* 0x0000000000017941 */ /* 0x000fea0003800000 */
.L_x_933:
        /* <DEDUP_REMOVED lines=62> */
.L_x_940:
[----:B------:R-:W-:Y:S05]  /*4cd0*/  BSYNC B0 ;  /* 0x0000000000007941 */ /* 0x000fea0003800000 */
.L_x_939:
        /* <DEDUP_REMOVED lines=57> */
.L_x_938:
[----:B------:R-:W-:Y:S05]  /*5070*/  BSYNC B1 ;  /* 0x0000000000017941 */ /* 0x000fea0003800000 */
.L_x_937:
        /* <DEDUP_REMOVED lines=61> */
.L_x_943:
[----:B------:R-:W-:Y:S05]  /*5450*/  BSYNC B0 ;  /* 0x0000000000007941 */ /* 0x000fea0003800000 */
.L_x_942:
        /* <DEDUP_REMOVED lines=58> */
.L_x_926:
        /* <DEDUP_REMOVED lines=106> */
[----:B------:R-:W-:Y:S02]  /*5ea0*/  @!P1 SHF.R.U64 R41, R34, 0x10, R35 ;  /* 0x0000001022299819 */ /* 0x000fe40000001223 */
        /* <DEDUP_REMOVED lines=105> */
.L_x_945:
[----:B------:R-:W-:Y:S05]  /*6540*/  BSYNC B0 ;  /* 0x0000000000007941 */ /* 0x000fea0003800000 */
.L_x_944:
        /* <DEDUP_REMOVED lines=126> */
.L_x_947:
[----:B------:R-:W-:Y:S05]  /*6d30*/  BSYNC B0 ;  /* 0x0000000000007941 */ /* 0x000fea0003800000 */
.L_x_946:
[----:B------:R1:W2:Y:S01]  /*6d40*/  SHFL.IDX PT, R37, R70, 0x2, 0x1c1f ;  /* 0x005c1f0046257f89 */ /* 0x0002a200000e0000 */
[----:B------:R-:W-:Y:S03]  /*6d50*/  ISETP.GE.OR P0, PT, R157, R63, P5 ;  /* 0x0000003f9d00720c */ /* 0x000fe60002f06670 */
[----:B------:R1:W4:Y:S10]  /*6d60*/  SHFL.IDX PT, R36, R71, 0x2, 0x1c1f ;  /* 0x005c1f0047247f89 */ /* 0x00033400000e0000 */
[----:B------:R-:W-:-:S05]  /*6d70*/  @P0 BRA `(.L_x_941) ;  /* 0x00000b4000000947 */ /* 0x000fca0003800000 */
[----:B------:R-:W-:Y:S01]  /*6d80*/  SEL R3, R139, R128, !P4 ;  /* 0x000000808b037207 */ /* 0x000fe20006000000 */
[----:B------:R-:W5:Y:S01]  /*6d90*/  LDL R5, [R1+0x5c] ;  /* 0x00005c0001057983 */ /* 0x000f620000100800 */
[C---:B---3--:R-:W-:Y:S01]  /*6da0*/  IADD3 R7, R125.reuse, 0x40, RZ ;  /* 0x000000407d077810 */ /* 0x048fe20007ffe0ff */
[----:B------:R-:W-:Y:S01]  /*6db0*/  @!P1 HADD2.F32 R11, -RZ, R58.H0_H0 ;  /* 0x2000003aff0b9230 */ /* 0x000fe20000004100 */
[----:B------:R-:W-:Y:S01]  /*6dc0*/  SHF.R.S32.HI R4, RZ, 0x1f, R3 ;  /* 0x0000001fff047819 */ /* 0x000fe20000011403 */
[----:B-1----:R-:W1:Y:S01]  /*6dd0*/  LDS.128 R16, [R116+0x2900] ;  /* 0x0029000074107984 */ /* 0x002e620000000c00 */
[----:B----4-:R-:W-:Y:S01]  /*6de0*/  IADD3 R6, R125, 0x40, RZ ;  /* 0x000000407d067810 */ /* 0x010fe20007ffe0ff */
[----:B------:R-:W-:Y:S01]  /*6df0*/  IMAD.SHL.U32 R7, R7, 0x40, RZ ;  /* 0x0000004007077824 */ /* 0x000fe200078e00ff */
[----:B------:R-:W-:Y:S01]  /*6e00*/  LEA.HI R3, R4, R3, RZ, 0x4 ;  /* 0x0000000304037211 */ /* 0x000fe200078f20ff */
[----:B------:R-:W-:Y:S01]  /*6e10*/  @!P1 HADD2.F32 R23, -RZ, R59.H1_H1 ;  /* 0x3000003bff179230 */ /* 0x000fe20000004100 */
[----:B------:R-:W-:Y:S02]  /*6e20*/  SHF.L.U32 R6, R6, 0x6, RZ ;  /* 0x0000000606067819 */ /* 0x000fe400000006ff */
[----:B------:R-:W-:Y:S02]  /*6e30*/  LEA.HI.SX32 R3, R3, R96, 0x1c ;  /* 0x0000006003037211 */ /* 0x000fe400078fe2ff */
[----:B------:R-:W-:Y:S02]  /*6e40*/  LOP3.LUT R6, R6, 0x1c0, RZ, 0xc0, !PT ;  /* 0x000001c006067812 */ /* 0x000fe400078ec0ff */
[----:B------:R-:W-:Y:S02]  /*6e50*/  LOP3.LUT R7, R7, 0x1c0, RZ, 0xc0, !PT ;  /* 0x000001c007077812 */ /* 0x000fe400078ec0ff */
[----:B------:R-:W-:Y:S02]  /*6e60*/  SHF.L.U32 R38, R3, 0x3, RZ ;  /* 0x0000000303267819 */ /* 0x000fe400000006ff */
[----:B------:R-:W-:Y:S02]  /*6e70*/  SHF.R.U32.HI R6, RZ, 0x3, R6 ;  /* 0x00000003ff067819 */ /* 0x000fe40000011606 */
[----:B------:R-:W-:Y:S02]  /*6e80*/  LOP3.LUT R3, R7, 0x38, R38, 0xf8, !PT ;  /* 0x0000003807037812 */ /* 0x000fe400078ef826 */
[--C-:B------:R-:W-:Y:S02]  /*6e90*/  @!P1 SHF.R.U64 R4, R24, 0x10, R25.reuse ;  /* 0x0000001018049819 */ /* 0x100fe40000001219 */
[----:B------:R-:W-:Y:S01]  /*6ea0*/  LOP3.LUT R3, R3, R6, RZ, 0x3c, !PT ;  /* 0x0000000603037212 */ /* 0x000fe200078e3cff */
[----:B------:R-:W-:Y:S01]  /*6eb0*/  @!P1 HADD2.F32 R6, -RZ, R29.H0_H0 ;  /* 0x2000001dff069230 */ /* 0x000fe20000004100 */
[C---:B------:R-:W-:Y:S01]  /*6ec0*/  LEA R44, P0, R78.reuse, R36, 0x1 ;  /* 0x000000244e2c7211 */ /* 0x040fe200078008ff */
[----:B------:R-:W-:Y:S01]  /*6ed0*/  @!P1 HADD2.F32 R4, -RZ, R4.H0_H0 ;  /* 0x20000004ff049230 */ /* 0x000fe20000004100 */
[----:B------:R-:W-:Y:S02]  /*6ee0*/  @!P1 SHF.R.U32.HI R8, RZ, 0x10, R25 ;  /* 0x00000010ff089819 */ /* 0x000fe40000011619 */
[----:B--2---:R-:W-:Y:S02]  /*6ef0*/  LEA.HI.X R45, R78, R37, R95, 0x1, P0 ;  /* 0x000000254e2d7211 */ /* 0x004fe400000f0c5f */
[----:B------:R-:W-:Y:S02]  /*6f00*/  @!P1 SHF.R.U64 R12, R26, 0x10, R27 ;  /* 0x000000101a0c9819 */ /* 0x000fe4000000121b */
[--C-:B------:R-:W-:Y:S02]  /*6f10*/  @!P1 SHF.R.U64 R14, R52, 0x10, R53.reuse ;  /* 0x00000010340e9819 */ /* 0x100fe40000001235 */
[----:B------:R-:W-:Y:S02]  /*6f20*/  @!P1 SHF.R.U32.HI R21, RZ, 0x10, R53 ;  /* 0x00000010ff159819 */ /* 0x000fe40000011635 */
[----:B------:R-:W-:Y:S01]  /*6f30*/  @!P1 SHF.R.U32.HI R10, RZ, 0x10, R27 ;  /* 0x00000010ff0a9819 */ /* 0x000fe2000001161b */
[----:B------:R-:W-:Y:S01]  /*6f40*/  @!P1 HADD2.F32 R14, -RZ, R14.H0_H0 ;  /* 0x2000000eff0e9230 */ /* 0x000fe20000004100 */
[--C-:B------:R-:W-:Y:S01]  /*6f50*/  @!P1 SHF.R.U32.HI R22, RZ, 0x10, R55.reuse ;  /* 0x00000010ff169819 */ /* 0x100fe20000011637 */
[----:B------:R-:W-:Y:S01]  /*6f60*/  @!P1 HADD2.F32 R21, -RZ, R21.H0_H0 ;  /* 0x20000015ff159230 */ /* 0x000fe20000004100 */
[----:B------:R-:W-:Y:S01]  /*6f70*/  @!P1 SHF.R.U64 R25, R54, 0x10, R55 ;  /* 0x0000001036199819 */ /* 0x000fe20000001237 */
[----:B------:R-:W-:Y:S01]  /*6f80*/  @!P1 HADD2.F32 R27, -RZ, R59.H0_H0 ;  /* 0x2000003bff1b9230 */ /* 0x000fe20000004100 */
[----:B------:R-:W-:Y:S01]  /*6f90*/  ISETP.GE.AND P0, PT, R38, c[0x0][0x1d4], PT ;  /* 0x0000750026007a0c */ /* 0x000fe20003f06270 */
[----:B------:R-:W-:Y:S02]  /*6fa0*/  @!P1 HADD2.F32 R10, -RZ, R10.H0_H0 ;  /* 0x2000000aff0a9230 */ /* 0x000fe40000004100 */
[----:B------:R-:W-:Y:S01]  /*6fb0*/  @!P1 HADD2.F32 R25, -RZ, R25.H0_H0 ;  /* 0x20000019ff199230 */ /* 0x000fe20000004100 */
[----:B-----5:R-:W-:Y:S05]  /*6fc0*/  IMAD.IADD R3, R5, 0x1, R3 ;  /* 0x0000000105037824 */ /* 0x020fea00078e0203 */
[----:B------:R-:W-:Y:S05]  /*6fd0*/  SHF.L.U32 R3, R3, 0x1, RZ ;  /* 0x0000000103037819 */ /* 0x000fea00000006ff */
[----:B------:R1:W2:Y:S02]  /*6fe0*/  LDS.128 R32, [R3+0x2900] ;  /* 0x0029000003207984 */ /* 0x0002a40000000c00 */
[----:B-1----:R-:W-:Y:S05]  /*6ff0*/  @!P1 IMAD.MOV.U32 R3, RZ, RZ, R16 ;  /* 0x000000ffff039224 */ /* 0x002fea00078e0010 */
[----:B------:R-:W-:Y:S01]  /*7000*/  @!P1 HADD2.F32 R7, -RZ, R3.H0_H0 ;  /* 0x20000003ff079230 */ /* 0x000fe20000004100 */
[----:B--2---:R-:W-:Y:S05]  /*7010*/  @!P1 MOV R5, R32 ;  /* 0x0000002000059202 */ /* 0x004fea0000000f00 */
        /* <DEDUP_REMOVED lines=8> */
[----:B------:R-:W-:Y:S01]  /*70a0*/  @!P1 HADD2.F32 R15, -RZ, R58.H1_H1 ;  /* 0x3000003aff0f9230 */ /* 0x000fe20000004100 */
[----:B------:R-:W-:Y:S01]  /*70b0*/  @!P1 IMAD.MOV.U32 R11, RZ, RZ, R33 ;  /* 0x000000ffff0b9224 */ /* 0x000fe200078e0021 */
[----:B------:R-:W-:Y:S01]  /*70c0*/  @!P1 HADD2.F32 R7, -RZ, R8.H0_H0 ;  /* 0x20000008ff079230 */ /* 0x000fe20000004100 */
[C---:B------:R-:W-:Y:S02]  /*70d0*/  @!P1 FMUL.FTZ R4, R5.reuse, R4 ;  /* 0x0000000405049220 */ /* 0x040fe40000410000 */
[-C--:B------:R-:W-:Y:S01]  /*70e0*/  @!P1 FFMA.FTZ R46, R5, R14.reuse, -R6 ;  /* 0x0000000e052e9223 */ /* 0x080fe20000010806 */
[----:B------:R-:W-:Y:S01]  /*70f0*/  @!P1 MOV R6, R17 ;  /* 0x0000001100069202 */ /* 0x000fe20000000f00 */
[----:B------:R-:W-:Y:S01]  /*7100*/  @!P1 FFMA.FTZ R4, R13, R14, R4 ;  /* 0x0000000e0d049223 */ /* 0x000fe20000010004 */
[----:B------:R-:W-:Y:S02]  /*7110*/  @!P1 HADD2.F32 R14, -RZ, R11.H0_H0 ;  /* 0x2000000bff0e9230 */ /* 0x000fe40000004100 */
[----:B------:R-:W-:Y:S02]  /*7120*/  @!P1 HADD2.F32 R5, -RZ, R29.H1_H1 ;  /* 0x3000001dff059230 */ /* 0x000fe40000004100 */
[--C-:B------:R-:W-:Y:S01]  /*7130*/  @!P1 HADD2.F32 R9, -RZ, R6.reuse.H0_H0 ;  /* 0x20000006ff099230 */ /* 0x100fe20000004100 */
[----:B------:R-:W-:Y:S01]  /*7140*/  @!P1 F2FP.PACK_AB R4, R4, R3 ;  /* 0x000000030404923e */ /* 0x000fe200000000ff */
[----:B------:R-:W-:Y:S02]  /*7150*/  @!P1 HADD2.F32 R20, -RZ, R11.H1_H1 ;  /* 0x3000000bff149230 */ /* 0x000fe40000004100 */
[----:B------:R-:W-:Y:S01]  /*7160*/  @!P1 HADD2.F32 R8, -RZ, R6.H1_H1 ;  /* 0x30000006ff089230 */ /* 0x000fe20000004100 */
[-C--:B------:R-:W-:Y:S01]  /*7170*/  @!P1 FMUL.FTZ R6, R14, R5.reuse ;  /* 0x000000050e069220 */ /* 0x080fe20000410000 */
[----:B------:R-:W-:Y:S01]  /*7180*/  @!P1 HADD2.F32 R29, -RZ, R22.H0_H0 ;  /* 0x20000016ff1d9230 */ /* 0x000fe20000004100 */
[C---:B------:R-:W-:Y:S01]  /*7190*/  @!P1 FMUL.FTZ R5, R9.reuse, R5 ;  /* 0x0000000509059220 */ /* 0x040fe20000410000 */
[----:B------:R-:W-:Y:S01]  /*71a0*/  @!P1 MOV R32, R4 ;  /* 0x0000000400209202 */ /* 0x000fe20000000f00 */
[----:B------:R-:W-:Y:S02]  /*71b0*/  @!P1 FMUL.FTZ R11, R20, R7 ;  /* 0x00000007140b9220 */ /* 0x000fe40000410000 */
        /* <DEDUP_REMOVED lines=9> */
[----:B------:R-:W-:Y:S01]  /*7250*/  @!P1 HADD2.F32 R28, -RZ, R9.H1_H1 ;  /* 0x30000009ff1c9230 */ /* 0x000fe20000004100 */
[----:B------:R-:W-:Y:S01]  /*7260*/  @!P1 F2FP.PACK_AB R14, R42, R43 ;  /* 0x0000002b2a0e923e */ /* 0x000fe200000000ff */
[--C-:B------:R-:W-:Y:S01]  /*7270*/  @!P1 HADD2.F32 R11, -RZ, R8.reuse.H0_H0 ;  /* 0x20000008ff0b9230 */ /* 0x100fe20000004100 */
[-C--:B------:R-:W-:Y:S01]  /*7280*/  @!P1 FMUL.FTZ R13, R26, R7.reuse ;  /* 0x000000071a0d9220 */ /* 0x080fe20000410000 */
[----:B------:R-:W-:Y:S01]  /*7290*/  @!P1 HADD2.F32 R8, -RZ, R8.H1_H1 ;  /* 0x30000008ff089230 */ /* 0x000fe20000004100 */
[----:B------:R-:W-:Y:S02]  /*72a0*/  @!P1 MOV R17, R14 ;  /* 0x0000000e00119202 */ /* 0x000fe40000000f00 */
[C---:B------:R-:W-:Y:S01]  /*72b0*/  @!P1 FMUL.FTZ R9, R11.reuse, R7 ;  /* 0x000000070b099220 */ /* 0x040fe20000410000 */
[----:B------:R-:W-:Y:S01]  /*72c0*/  @!P1 F2FP.PACK_AB R5, R6, R5 ;  /* 0x000000050605923e */ /* 0x000fe200000000ff */
[-C--:B------:R-:W-:Y:S02]  /*72d0*/  @!P1 FMUL.FTZ R7, R28, R10.reuse ;  /* 0x0000000a1c079220 */ /* 0x080fe40000410000 */
[----:B------:R-:W-:Y:S01]  /*72e0*/  @!P1 FFMA.FTZ R41, R11, R27, -R13 ;  /* 0x0000001b0b299223 */ /* 0x000fe2000001080d */
[----:B------:R-:W-:Y:S01]  /*72f0*/  @!P1 HADD2.F32 R11, -RZ, R12.H0_H0 ;  /* 0x2000000cff0b9230 */ /* 0x000fe20000004100 */
[----:B------:R-:W-:Y:S02]  /*7300*/  @!P1 IMAD.MOV.U32 R13, RZ, RZ, R34 ;  /* 0x000000ffff0d9224 */ /* 0x000fe400078e0022 */
[C---:B------:R-:W-:Y:S02]  /*7310*/  @!P1 FMUL.FTZ R10, R8.reuse, R10 ;  /* 0x0000000a080a9220 */ /* 0x040fe40000410000 */
[----:B------:R-:W-:Y:S01]  /*7320*/  @!P1 FFMA.FTZ R40, R8, R29, -R7 ;  /* 0x0000001d08289223 */ /* 0x000fe20000010807 */
[----:B------:R-:W-:Y:S01]  /*7330*/  @!P1 MOV R8, R18 ;  /* 0x0000001200089202 */ /* 0x000fe20000000f00 */
[----:B------:R-:W-:Y:S01]  /*7340*/  @!P1 IMAD.MOV.U32 R33, RZ, RZ, R5 ;  /* 0x000000ffff219224 */ /* 0x000fe200078e0005 */
[----:B------:R-:W-:Y:S02]  /*7350*/  @!P1 HADD2.F32 R7, -RZ, R30.H1_H1 ;  /* 0x3000001eff079230 */ /* 0x000fe40000004100 */
[--C-:B------:R-:W-:Y:S02]  /*7360*/  @!P1 HADD2.F32 R22, -RZ, R13.reuse.H0_H0 ;  /* 0x2000000dff169230 */ /* 0x100fe40000004100 */
[----:B------:R-:W-:Y:S02]  /*7370*/  @!P1 HADD2.F32 R24, -RZ, R13.H1_H1 ;  /* 0x3000000dff189230 */ /* 0x000fe40000004100 */
[--C-:B------:R-:W-:Y:S02]  /*7380*/  @!P1 HADD2.F32 R13, -RZ, R8.reuse.H0_H0 ;  /* 0x20000008ff0d9230 */ /* 0x100fe40000004100 */
[----:B------:R-:W-:Y:S01]  /*7390*/  @!P1 HADD2.F32 R12, -RZ, R8.H1_H1 ;  /* 0x30000008ff0c9230 */ /* 0x000fe20000004100 */
[----:B------:R-:W-:Y:S02]  /*73a0*/  @!P1 FMUL.FTZ R8, R22, R7 ;  /* 0x0000000716089220 */ /* 0x000fe40000410000 */
[----:B------:R-:W-:Y:S02]  /*73b0*/  @!P1 FMUL.FTZ R30, R24, R11 ;  /* 0x0000000b181e9220 */ /* 0x000fe40000410000 */
[C---:B------:R-:W-:Y:S02]  /*73c0*/  @!P1 FFMA.FTZ R39, R13.reuse, R23, -R8 ;  /* 0x000000170d279223 */ /* 0x040fe40000010808 */
[----:B------:R-:W-:Y:S02]  /*73d0*/  @!P1 FFMA.FTZ R30, R12, R25, -R30 ;  /* 0x000000190c1e9223 */ /* 0x000fe4000001081e */
[----:B------:R-:W-:Y:S01]  /*73e0*/  @!P1 FMUL.FTZ R7, R13, R7 ;  /* 0x000000070d079220 */ /* 0x000fe20000410000 */
[----:B------:R-:W-:Y:S01]  /*73f0*/  @!P1 F2FP.PACK_AB R13, R46, R47 ;  /* 0x0000002f2e0d923e */ /* 0x000fe200000000ff */
[----:B------:R-:W-:Y:S01]  /*7400*/  @!P1 FMUL.FTZ R8, R12, R11 ;  /* 0x0000000b0c089220 */ /* 0x000fe20000410000 */
[----:B------:R-:W-:Y:S01]  /*7410*/  @!P1 F2FP.PACK_AB R11, R30, R39 ;  /* 0x000000271e0b923e */ /* 0x000fe200000000ff */
[----:B------:R-:W-:Y:S01]  /*7420*/  @!P1 FFMA.FTZ R7, R22, R23, R7 ;  /* 0x0000001716079223 */ /* 0x000fe20000010007 */
[----:B------:R-:W-:Y:S01]  /*7430*/  @!P1 F2FP.PACK_AB R12, R40, R41 ;  /* 0x00000029280c923e */ /* 0x000fe200000000ff */
[----:B------:R-:W-:Y:S02]  /*7440*/  @!P1 IMAD.MOV.U32 R16, RZ, RZ, R13 ;  /* 0x000000ffff109224 */ /* 0x000fe400078e000d */
[----:B------:R-:W-:Y:S01]  /*7450*/  @!P1 IMAD.MOV.U32 R18, RZ, RZ, R11 ;  /* 0x000000ffff129224 */ /* 0x000fe200078e000b */
[----:B------:R-:W-:Y:S01]  /*7460*/  @!P1 MOV R19, R12 ;  /* 0x0000000c00139202 */ /* 0x000fe20000000f00 */
[----:B------:R-:W-:Y:S02]  /*7470*/  @!P1 FFMA.FTZ R8, R24, R25, R8 ;  /* 0x0000001918089223 */ /* 0x000fe40000010008 */
[----:B------:R-:W-:Y:S02]  /*7480*/  @!P1 FFMA.FTZ R9, R26, R27, R9 ;  /* 0x0000001b1a099223 */ /* 0x000fe40000010009 */
[----:B------:R1:W-:Y:S01]  /*7490*/  ST.E.128 [R44.64], R16 ;  /* 0x000000102c007985 */ /* 0x0003e2000c101d08 */
[----:B------:R-:W-:Y:S01]  /*74a0*/  @!P1 F2FP.PACK_AB R7, R8, R7 ;  /* 0x000000070807923e */ /* 0x000fe200000000ff */
[----:B------:R-:W-:Y:S03]  /*74b0*/  @!P1 FFMA.FTZ R10, R28, R29, R10 ;  /* 0x0000001d1c0a9223 */ /* 0x000fe6000001000a */
        /* <DEDUP_REMOVED lines=8> */
.L_x_925:
[----:B-1----:R1:W2:Y:S01]  /*7540*/  SHFL.IDX PT, R5, R70, RZ, 0x1c1f ;  /* 0x001c1fff46057589 */ /* 0x0022a200000e0000 */
        /* <DEDUP_REMOVED lines=16> */
[----:B-----5:R-:W-:Y:S01]  /*7650*/  @!P0 LEA.HI.X R5, R241, R5, R156, 0x1, P2 ;  /* 0x00000005f1058211 */ /* 0x020fe200010f0c9c */
[----:B-1----:R-:W-:Y:S04]  /*7660*/  @!P1 ST.E.128 [R6.64], R8 ;  /* 0x0000000806009985 */ /* 0x002fe8000c101d08 */
[----:B------:R-:W1:Y:S04]  /*7670*/  @!P0 LDS.128 R8, [R155+0x2800] ;  /* 0x002800009b088984 */ /* 0x000e680000000c00 */
[----:B-1----:R1:W-:Y:S02]  /*7680*/  @!P0 ST.E.128 [R4.64], R8 ;  /* 0x0000000804008985 */ /* 0x0023e4000c101d08 */
.L_x_949:
[----:B-12---:R-:W-:Y:S05]  /*7690*/  BSYNC B0 ;  /* 0x0000000000007941 */ /* 0x006fea0003800000 */
.L_x_948:
        /* <DEDUP_REMOVED lines=13> */
[----:B-----5:R-:W-:Y:S01]  /*7770*/  @!P0 LEA.HI.X R5, R241, R5, R156, 0x1, P2 ;  /* 0x00000005f1058211 */ /* 0x020fe200010f0c9c */
[----:B----4-:R-:W-:Y:S04]  /*7780*/  @!P1 ST.E.128 [R6.64], R8 ;  /* 0x0000000806009985 */ /* 0x010fe8000c101d08 */
[----:B------:R-:W2:Y:S04]  /*7790*/  @!P0 LDS.128 R8, [R155+0x3800] ;  /* 0x003800009b088984 */ /* 0x000ea80000000c00 */
[----:B--2---:R2:W-:Y:S02]  /*77a0*/  @!P0 ST.E.128 [R4.64], R8 ;  /* 0x0000000804008985 */ /* 0x0045e4000c101d08 */
.L_x_951:
[----:B------:R-:W-:Y:S05]  /*77b0*/  BSYNC B0 ;  /* 0x0000000000007941 */ /* 0x000fea0003800000 */
.L_x_950:
[----:B--2---:R2:W4:Y:S01]  /*77c0*/  SHFL.IDX PT, R5, R70, 0x2, 0x1c1f ;  /* 0x005c1f0046057f89 */ /* 0x00452200000e0000 */
[----:B------:R-:W-:Y:S03]  /*77d0*/  ISETP.GE.AND P0, PT, R3, 0x41, PT ;  /* 0x000000410300780c */ /* 0x000fe60003f06270 */
[----:B---3--:R2:W3:Y:S10]  /*77e0*/  SHFL.IDX PT, R4, R71, 0x2, 0x1c1f ;  /* 0x005c1f0047047f89 */ /* 0x0084f400000e0000 */
[----:B------:R-:W-:-:S05]  /*77f0*/  @!P0 BRA `(.L_x_941) ;  /* 0x000000c000008947 */ /* 0x000fca0003800000 */
[C---:B------:R-:W-:Y:S11]  /*7800*/  ISETP.GE.AND P1, PT, R84.reuse, c[0x0][0x1d4], PT ;  /* 0x0000750054007a0c */ /* 0x040ff60003f26270 */
[----:B------:R-:W-:Y:S02]  /*7810*/  @!UPT UIADD3 URZ, URZ, URZ, URZ ;  /* 0x0000003f3f3ff290 */ /* 0x000fe4000fffe03f */
[----:B------:R-:W1:Y:S01]  /*7820*/  @!P1 LDS.128 R8, [R252+0x4800] ;  /* 0x00480000fc089984 */ /* 0x000e620000000c00 */
[CC--:B---3--:R-:W-:Y:S04]  /*7830*/  @!P1 LEA R6, P0, R84.reuse, R4.reuse, 0x1 ;  /* 0x0000000454069211 */ /* 0x0c8fe800078008ff */
[-C--:B----4-:R-:W-:Y:S02]  /*7840*/  @!P1 LEA.HI.X R7, R84, R5.reuse, R85, 0x1, P0 ;  /* 0x0000000554079211 */ /* 0x090fe400000f0c55 */
[C---:B------:R-:W-:Y:S11]  /*7850*/  ISETP.GE.AND P0, PT, R241.reuse, c[0x0][0x1d4], PT ;  /* 0x00007500f1007a0c */ /* 0x040ff60003f06270 */
[----:B------:R-:W-:Y:S02]  /*7860*/  @!UPT UIADD3 URZ, URZ, URZ, URZ ;  /* 0x0000003f3f3ff290 */ /* 0x000fe4000fffe03f */
[C---:B------:R-:W-:Y:S04]  /*7870*/  @!P0 LEA R4, P2, R241.reuse, R4, 0x1 ;  /* 0x00000004f1048211 */ /* 0x040fe800078408ff */
[----:B-----5:R-:W-:Y:S01]  /*7880*/  @!P0 LEA.HI.X R5, R241, R5, R156, 0x1, P2 ;  /* 0x00000005f1058211 */ /* 0x020fe200010f0c9c */
[----:B-1----:R-:W-:Y:S04]  /*7890*/  @!P1 ST.E.128 [R6.64], R8 ;  /* 0x0000000806009985 */ /* 0x002fe8000c101d08 */
[----:B------:R-:W1:Y:S04]  /*78a0*/  @!P0 LDS.128 R8, [R155+0x4800] ;  /* 0x004800009b088984 */ /* 0x000e680000000c00 */
[----:B-1----:R1:W-:Y:S02]  /*78b0*/  @!P0 ST.E.128 [R4.64], R8 ;  /* 0x0000000804008985 */ /* 0x0023e4000c101d08 */
.L_x_941:
[----:B------:R-:W-:Y:S05]  /*78c0*/  BSYNC B2 ;  /* 0x0000000000027941 */ /* 0x000fea0003800000 */
.L_x_924:
[----:B------:R-:W-:Y:S01]  /*78d0*/  IMAD R20, R31, -0x50, RZ ;  /* 0xffffffb01f147824 */ /* 0x000fe200078e02ff */
[----:B------:R-:W-:Y:S01]  /*78e0*/  BSSY B0, `(.L_x_952) ;  /* 0x0000063000007945 */ /* 0x000fe20003800000 */
[----:B-123--:R-:W-:Y:S02]  /*78f0*/  IMAD R4, R81, c[0x0][0x208], RZ ;  /* 0x0000820051047a24 */ /* 0x00efe400078e02ff */
[----:B------:R-:W-:Y:S02]  /*7900*/  IMAD.IADD R3, R114, 0x1, R20 ;  /* 0x0000000172037824 */ /* 0x000fe400078e0214 */
[C---:B------:R-:W-:Y:S02]  /*7910*/  IMAD R8, R75.reuse, c[0x0][0x20c], R4 ;  /* 0x000083004b087a24 */ /* 0x040fe400078e0204 */
[----:B----4-:R-:W-:Y:S01]  /*7920*/  IMAD.WIDE.U32 R4, R75, c[0x0][0x208], RZ ;  /* 0x000082004b047a25 */ /* 0x010fe200078e00ff */
[C---:B------:R-:W-:Y:S02]  /*7930*/  ISETP.GE.AND P3, PT, R3.reuse, 0x11, PT ;  /* 0x000000110300780c */ /* 0x040fe40003f66270 */
[----:B------:R-:W-:Y:S01]  /*7940*/  ISETP.GE.AND P2, PT, R3, 0x21, PT ;  /* 0x000000210300780c */ /* 0x000fe20003f46270 */
[----:B------:R-:W-:Y:S01]  /*7950*/  IMAD.WIDE R6, R31, 0x50, R102 ;  /* 0x000000501f067825 */ /* 0x000fe200078e0266 */
[----:B------:R-:W-:Y:S02]  /*7960*/  IADD3 R5, R5, R8, RZ ;  /* 0x0000000805057210 */ /* 0x000fe40007ffe0ff */
[----:B------:R-:W-:Y:S01]  /*7970*/  ISETP.GE.AND P1, PT, R3, 0x31, PT ;  /* 0x000000310300780c */ /* 0x000fe20003f26270 */
[----:B------:R-:W-:Y:S02]  /*7980*/  IMAD R9, R94, c[0x0][0x218], RZ ;  /* 0x000086005e097a24 */ /* 0x000fe400078e02ff */
[----:B------:R-:W-:Y:S04]  /*7990*/  IMAD.WIDE.U32 R4, R74, c[0x0][0x218], R4 ;  /* 0x000086004a047a25 */ /* 0x000fe800078e0004 */
[----:B------:R-:W-:Y:S01]  /*79a0*/  @P3 IADD3 R10, P0, R6, 0x10, RZ ;  /* 0x00000010060a3810 */ /* 0x000fe20007f1e0ff */
[----:B------:R-:W-:Y:S03]  /*79b0*/  IMAD R9, R74, c[0x0][0x21c], R9 ;  /* 0x000087004a097a24 */ /* 0x000fe600078e0209 */
[----:B------:R-:W-:Y:S02]  /*79c0*/  @P3 IADD3.X R12, RZ, R7, RZ, P0, !PT ;  /* 0x00000007ff0c3210 */ /* 0x000fe400007fe4ff */
[----:B------:R-:W-:Y:S05]  /*79d0*/  @P2 IADD3 R11, P0, R6, 0x20, RZ ;  /* 0x00000020060b2810 */ /* 0x000fea0007f1e0ff */
[----:B------:R-:W-:Y:S01]  /*79e0*/  @P2 IMAD.X R22, RZ, RZ, R7, P0 ;  /* 0x000000ffff162224 */ /* 0x000fe200000e0607 */
[----:B------:R-:W-:Y:S04]  /*79f0*/  IADD3 R8, P0, R110, R4, RZ ;  /* 0x000000046e087210 */ /* 0x000fe80007f1e0ff */
[----:B------:R-:W-:Y:S02]  /*7a00*/  IADD3.X R9, R121, R5, R9, P0, !PT ;  /* 0x0000000579097210 */ /* 0x000fe400007fe409 */
[C---:B------:R-:W-:Y:S05]  /*7a10*/  @P1 IADD3 R16, P0, R6.reuse, 0x30, RZ ;  /* 0x0000003006101810 */ /* 0x040fea0007f1e0ff */
[----:B------:R-:W-:Y:S01]  /*7a20*/  @P1 IMAD.X R21, RZ, RZ, R7, P0 ;  /* 0x000000ffff151224 */ /* 0x000fe200000e0607 */
[C---:B------:R-:W-:Y:S11]  /*7a30*/  ISETP.GE.AND P0, PT, R3.reuse, 0x41, PT ;  /* 0x000000410300780c */ /* 0x040ff60003f06270 */
[----:B------:R-:W-:Y:S02]  /*7a40*/  @!UPT UIADD3 URZ, URZ, URZ, URZ ;  /* 0x0000003f3f3ff290 */ /* 0x000fe4000fffe03f */
[C---:B------:R-:W-:Y:S04]  /*7a50*/  @P0 IADD3 R19, P4, R6.reuse, 0x40, RZ ;  /* 0x0000004006130810 */ /* 0x040fe80007f9e0ff */
[----:B------:R-:W-:Y:S02]  /*7a60*/  @P0 IADD3.X R23, RZ, R7, RZ, P4, !PT ;  /* 0x00000007ff170210 */ /* 0x000fe400027fe4ff */
[----:B------:R-:W-:Y:S11]  /*7a70*/  ISETP.GE.AND P4, PT, R3, 0x1, PT ;  /* 0x000000010300780c */ /* 0x000ff60003f86270 */
[----:B------:R-:W-:Y:S02]  /*7a80*/  @!UPT UIADD3 URZ, URZ, URZ, URZ ;  /* 0x0000003f3f3ff290 */ /* 0x000fe4000fffe03f */
[----:B------:R-:W-:Y:S01]  /*7a90*/  @P4 MOV R5, R79 ;  /* 0x0000004f00054202 */ /* 0x000fe20000000f00 */
[----:B------:R-:W-:Y:S02]  /*7aa0*/  @P4 IMAD R3, R7, c[0x0][0x258], RZ ;  /* 0x0000960007034a24 */ /* 0x000fe400078e02ff */
[----:B------:R-:W-:Y:S02]  /*7ab0*/  @P4 IMAD.MOV.U32 R4, RZ, RZ, R76 ;  /* 0x000000ffff044224 */ /* 0x000fe400078e004c */
[C---:B------:R-:W-:Y:S02]  /*7ac0*/  @P4 IMAD R3, R6.reuse, c[0x0][0x25c], R3 ;  /* 0x0000970006034a24 */ /* 0x040fe400078e0203 */
[----:B------:R-:W-:Y:S04]  /*7ad0*/  @P4 IMAD.WIDE.U32 R4, R6, c[0x0][0x258], R4 ;  /* 0x0000960006044a25 */ /* 0x000fe800078e0004 */
[----:B------:R-:W-:Y:S01]  /*7ae0*/  @P4 IMAD.IADD R3, R5, 0x1, R3 ;  /* 0x0000000105034824 */ /* 0x000fe200078e0203 */
[C---:B------:R-:W-:Y:S01]  /*7af0*/  @P4 LEA R14, P5, R4.reuse, c[0x0][0x250], 0x1 ;  /* 0x00009400040e4a11 */ /* 0x040fe200078a08ff */
[----:B------:R-:W-:Y:S03]  /*7b00*/  @P3 IMAD.MOV.U32 R5, RZ, RZ, R79 ;  /* 0x000000ffff053224 */ /* 0x000fe600078e004f */
[----:B------:R-:W-:Y:S01]  /*7b10*/  @P4 LEA.HI.X R15, R4, c[0x0][0x254], R3, 0x1, P5 ;  /* 0x00009500040f4a11 */ /* 0x000fe200028f0c03 */
[----:B------:R-:W-:Y:S01]  /*7b20*/  @P3 IMAD R3, R12, c[0x0][0x258], RZ ;  /* 0x000096000c033a24 */ /* 0x000fe200078e02ff */
[-C--:B------:R-:W-:Y:S02]  /*7b30*/  @P3 MOV R4, R76.reuse ;  /* 0x0000004c00043202 */ /* 0x080fe40000000f00 */
[----:B------:R-:W-:Y:S01]  /*7b40*/  LEA R18, P5, R8, c[0x0][0x1f8], 0x1 ;  /* 0x00007e0008127a11 */ /* 0x000fe200078a08ff */
[----:B------:R-:W-:Y:S01]  /*7b50*/  @!PT LDS RZ, [RZ] ;  /* 0x00000000fffff984 */ /* 0x000fe20000000800 */
[----:B------:R-:W-:Y:S01]  /*7b60*/  @!PT LDS RZ, [RZ] ;  /* 0x00000000fffff984 */ /* 0x000fe20000000800 */
[----:B------:R-:W-:Y:S01]  /*7b70*/  @!PT LDS RZ, [RZ] ;  /* 0x00000000fffff984 */ /* 0x000fe20000000800 */
[----:B------:R1:W-:Y:S01]  /*7b80*/  @P4 LDGSTS.E.BYPASS.LTC128B.128 [R208+0x100], [R14.64], !P6 ;  /* 0x001000000ed04fae */ /* 0x0003e2000f101d48 */
[C---:B------:R-:W-:Y:S02]  /*7b90*/  @P3 IMAD R3, R10.reuse, c[0x0][0x25c], R3 ;  /* 0x000097000a033a24 */ /* 0x040fe400078e0203 */
[----:B------:R-:W-:Y:S01]  /*7ba0*/  @P3 IMAD.WIDE.U32 R4, R10, c[0x0][0x258], R4 ;  /* 0x000096000a043a25 */ /* 0x000fe200078e0004 */
[----:B------:R-:W-:Y:S04]  /*7bb0*/  LEA.HI.X R17, R8, c[0x0][0x1fc], R9, 0x1, P5 ;  /* 0x00007f0008117a11 */ /* 0x000fe800028f0c09 */
[C---:B------:R-:W-:Y:S02]  /*7bc0*/  @P3 LEA R12, P5, R4.reuse, c[0x0][0x250], 0x1 ;  /* 0x00009400040c3a11 */ /* 0x040fe400078a08ff */
[----:B------:R-:W-:Y:S02]  /*7bd0*/  @P3 IADD3 R3, R5, R3, RZ ;  /* 0x0000000305033210 */ /* 0x000fe40007ffe0ff */
[----:B------:R-:W-:Y:S02]  /*7be0*/  @P2 MOV R5, R79 ;  /* 0x0000004f00052202 */ /* 0x000fe40000000f00 */
[----:B------:R-:W-:Y:S01]  /*7bf0*/  @P3 LEA.HI.X R13, R4, c[0x0][0x254], R3, 0x1, P5 ;  /* 0x00009500040d3a11 */ /* 0x000fe200028f0c03 */
[----:B------:R-:W-:Y:S02]  /*7c00*/  @P2 IMAD R3, R22, c[0x0][0x258], RZ ;  /* 0x0000960016032a24 */ /* 0x000fe400078e02ff */
[----:B------:R-:W-:Y:S02]  /*7c10*/  @P2 IMAD.MOV.U32 R4, RZ, RZ, R76 ;  /* 0x000000ffff042224 */ /* 0x000fe400078e004c */
        /* <DEDUP_REMOVED lines=23> */
[----:B------:R1:W2:Y:S03]  /*7d90*/  SHFL.IDX PT, R5, R17, RZ, 0x1c1f ;  /* 0x001c1fff11057589 */ /* 0x0002a600000e0000 */
[----:B------:R-:W-:Y:S02]  /*7da0*/  @P0 LEA.HI.X R7, R4, c[0x0][0x254], R3, 0x1, P5 ;  /* 0x0000950004070a11 */ /* 0x000fe400028f0c03 */
[----:B------:R-:W-:Y:S02]  /*7db0*/  IADD3 R3, R20, R2, RZ ;  /* 0x0000000214037210 */ /* 0x000fe40007ffe0ff */
[----:B------:R1:W3:Y:S02]  /*7dc0*/  SHFL.IDX PT, R4, R18, RZ, 0x1c1f ;  /* 0x001c1fff12047589 */ /* 0x0002e400000e0000 */
[----:B------:R-:W-:Y:S05]  /*7dd0*/  IMNMX R3, R3, 0x50, PT ;  /* 0x0000005003037817 */ /* 0x000fea0003800200 */
[----:B------:R1:W-:Y:S01]  /*7de0*/  @P0 LDGSTS.E.BYPASS.LTC128B.128 [R208+0x2100], [R6.64], !P6 ;  /* 0x0210000006d00fae */ /* 0x0003e2000f101d48 */
[----:B------:R-:W-:Y:S05]  /*7df0*/  IMAD.IADD R3, R3, 0x1, -R125 ;  /* 0x0000000103037824 */ /* 0x000fea00078e0a7d */
[----:B------:R-:W-:Y:S01]  /*7e00*/  ISETP.GE.AND P0, PT, R3, 0x1, PT ;  /* 0x000000010300780c */ /* 0x000fe20003f06270 */
[----:B------:R-:W0:Y:S01]  /*7e10*/  LDGDEPBAR ;  /* 0x00000000000079af */ /* 0x000e220000000000 */
[----:B------:R-:W-:Y:S06]  /*7e20*/  DEPBAR.LE SB0, 0x0 ;  /* 0x000080000000791a */ /* 0x000fec0000000000 */
[----:B------:R-:W-:Y:S06]  /*7e30*/  BAR.SYNC.DEFER_BLOCKING 0x0 ;  /* 0x0000000000007b1d */ /* 0x000fec0000010000 */
[----:B------:R-:W-:-:S05]  /*7e40*/  @!P0 BRA `(.L_x_953) ;  /* 0x000000c000008947 */ /* 0x000fca0003800000 */
[C---:B-123--:R-:W-:Y:S11]  /*7e50*/  ISETP.GE.AND P1, PT, R84.reuse, c[0x0][0x1d4], PT ;  /* 0x0000750054007a0c */ /* 0x04eff60003f26270 */
[----:B------:R-:W-:Y:S02]  /*7e60*/  @!UPT UIADD3 URZ, URZ, URZ, URZ ;  /* 0x0000003f3f3ff290 */ /* 0x000fe4000fffe03f */
[----:B------:R-:W1:Y:S01]  /*7e70*/  @!P1 LDS.128 R8, [R252] ;  /* 0x00000000fc089984 */ /* 0x000e620000000c00 */
[CC--:B------:R-:W-:Y:S04]  /*7e80*/  @!P1 LEA R6, P0, R84.reuse, R4.reuse, 0x1 ;  /* 0x0000000454069211 */ /* 0x0c0fe800078008ff */
[-C--:B------:R-:W-:Y:S02]  /*7e90*/  @!P1 LEA.HI.X R7, R84, R5.reuse, R85, 0x1, P0 ;  /* 0x0000000554079211 */ /* 0x080fe400000f0c55 */
[C---:B------:R-:W-:Y:S11]  /*7ea0*/  ISETP.GE.AND P0, PT, R241.reuse, c[0x0][0x1d4], PT ;  /* 0x00007500f1007a0c */ /* 0x040ff60003f06270 */
[----:B------:R-:W-:Y:S02]  /*7eb0*/  @!UPT UIADD3 URZ, URZ, URZ, URZ ;  /* 0x0000003f3f3ff290 */ /* 0x000fe4000fffe03f */
[C---:B------:R-:W-:Y:S04]  /*7ec0*/  @!P0 LEA R4, P2, R241.reuse, R4, 0x1 ;  /* 0x00000004f1048211 */ /* 0x040fe800078408ff */
[----:B-----5:R-:W-:Y:S01]  /*7ed0*/  @!P0 LEA.HI.X R5, R241, R5, R156, 0x1, P2 ;  /* 0x00000005f1058211 */ /* 0x020fe200010f0c9c */
[----:B-1----:R-:W-:Y:S04]  /*7ee0*/  @!P1 ST.E.128 [R6.64], R8 ;  /* 0x0000000806009985 */ /* 0x002fe8000c101d08 */
[----:B------:R-:W1:Y:S04]  /*7ef0*/  @!P0 LDS.128 R8, [R155] ;  /* 0x000000009b088984 */ /* 0x000e680000000c00 */
[----:B-1----:R1:W-:Y:S02]  /*7f00*/  @!P0 ST.E.128 [R4.64], R8 ;  /* 0x0000000804008985 */ /* 0x0023e4000c101d08 */
.L_x_953:
[----:B-123--:R-:W-:Y:S05]  /*7f10*/  BSYNC B0 ;  /* 0x0000000000007941 */ /* 0x00efea0003800000 */
.L_x_952:
[----:B------:R1:W2:Y:S01]  /*7f20*/  SHFL.IDX PT, R5, R17, 0x1, 0x1c1f ;  /* 0x003c1f0011057f89 */ /* 0x0002a200000e0000 */
        /* <DEDUP_REMOVED lines=16> */
.L_x_955:
[----:B------:R-:W-:Y:S05]  /*8030*/  BSYNC B0 ;  /* 0x0000000000007941 */ /* 0x000fea0003800000 */
.L_x_954:
[----:B--2---:R2:W4:Y:S01]  /*8040*/  SHFL.IDX PT, R5, R17, 0x2, 0x1c1f ;  /* 0x005c1f0011057f89 */ /* 0x00452200000e0000 */
[----:B------:R-:W-:Y:S01]  /*8050*/  ISETP.GE.AND P0, PT, R3, 0x41, PT ;  /* 0x000000410300780c */ /* 0x000fe20003f06270 */
[----:B------:R-:W-:Y:S02]  /*8060*/  BSSY B0, `(.L_x_956) ;  /* 0x000000f000007945 */ /* 0x000fe40003800000 */
        /* <DEDUP_REMOVED lines=14> */
.L_x_957:
[----:B------:R-:W-:Y:S05]  /*8150*/  BSYNC B0 ;  /* 0x0000000000007941 */ /* 0x000fea0003800000 */
.L_x_956:
[C---:B------:R-:W-:Y:S02]  /*8160*/  ISETP.GT.AND P0, PT, R31.reuse, R115, PT ;  /* 0x000000731f00720c */ /* 0x040fe40003f04270 */
[----:B------:R-:W-:Y:S11]  /*8170*/  IADD3 R31, R31, -0x1, RZ ;  /* 0xffffffff1f1f7810 */ /* 0x000ff60007ffe0ff */
[----:B------:R-:W-:Y:S01]  /*8180*/  @P0 SHF.R.S32.HI R6, RZ, 0x1f, R31 ;  /* 0x0000001fff060819 */ /* 0x000fe2000001141f */
[----:B------:R-:W-:Y:S02]  /*8190*/  @P0 IMAD R3, R146, R31, RZ ;  /* 0x0000001f92030224 */ /* 0x000fe400078e02ff */
[----:B-1-3--:R-:W-:Y:S02]  /*81a0*/  @P0 IMAD.MOV.U32 R4, RZ, RZ, R106 ;  /* 0x000000ffff040224 */ /* 0x00afe400078e006a */
[----:B----4-:R-:W-:Y:S02]  /*81b0*/  @P0 IMAD.MOV.U32 R5, RZ, RZ, R105 ;  /* 0x000000ffff050224 */ /* 0x010fe400078e0069 */
[-C--:B------:R-:W-:Y:S02]  /*81c0*/  @P0 IMAD R3, R6, R130.reuse, R3 ;  /* 0x0000008206030224 */ /* 0x080fe400078e0203 */
[----:B------:R-:W-:Y:S04]  /*81d0*/  @P0 IMAD.WIDE.U32 R4, R31, R130, R4 ;  /* 0x000000821f040225 */ /* 0x000fe800078e0004 */
[----:B------:R-:W-:Y:S01]  /*81e0*/  @P0 IMAD.IADD R3, R5, 0x1, R3 ;  /* 0x0000000105030824 */ /* 0x000fe200078e0203 */
[----:B------:R-:W-:Y:S01]  /*81f0*/  @P0 LEA R10, P1, R4, c[0x0][0x220], 0x1 ;  /* 0x00008800040a0a11 */ /* 0x000fe200078208ff */
[----:B------:R-:W-:Y:S03]  /*8200*/  @P0 IMAD.SHL.U32 R12, R152, 0x2, RZ ;  /* 0x00000002980c0824 */ /* 0x000fe600078e00ff */
[----:B------:R-:W-:Y:S02]  /*8210*/  @P0 LEA.HI.X R11, R4, c[0x0][0x224], R3, 0x1, P1 ;  /* 0x00008900040b0a11 */ /* 0x000fe400008f0c03 */
[----:B------:R-:W-:Y:S02]  /*8220*/  @P0 IADD3 R8, P1, R12, R10, RZ ;  /* 0x0000000a0c080210 */ /* 0x000fe40007f3e0ff */
[----:B------:R-:W-:Y:S01]  /*8230*/  @P0 SHF.L.U64.HI R3, R152, 0x1, R147 ;  /* 0x0000000198030819 */ /* 0x000fe20000010293 */
[----:B------:R-:W-:Y:S01]  /*8240*/  @!PT LDS RZ, [RZ] ;  /* 0x00000000fffff984 */ /* 0x000fe20000000800 */
[----:B------:R-:W-:Y:S01]  /*8250*/  @!PT LDS RZ, [RZ] ;  /* 0x00000000fffff984 */ /* 0x000fe20000000800 */
[----:B------:R-:W-:Y:S01]  /*8260*/  @!PT LDS RZ, [RZ] ;  /* 0x00000000fffff984 */ /* 0x000fe20000000800 */
[----:B------:R1:W-:Y:S03]  /*8270*/  @P0 LDGSTS.E.BYPASS.LTC128B.128 [R208+0x2900], [R10.64], !P6 ;  /* 0x029000000ad00fae */ /* 0x0003e6000f101d48 */
        /* <DEDUP_REMOVED lines=15> */
.L_x_923:
[----:B-1----:R-:W3:Y:S01]  /*8370*/  LDL R11, [R1+0x38] ;  /* 0x00003800010b7983 */ /* 0x002ee20000100800 */
[----:B------:R-:W-:-:S05]  /*8380*/  IMAD.MOV.U32 R0, RZ, RZ, c[0x0][0x2c4] ;  /* 0x0000b100ff007624 */ /* 0x000fca00078e00ff */
[----:B------:R-:W-:Y:S01]  /*8390*/  ISETP.NE.AND P3, PT, R0, 0x1, PT ;  /* 0x000000010000780c */ /* 0x000fe20003f65270 */
[----:B------:R-:W-:-:S05]  /*83a0*/  IMAD.MOV.U32 R4, RZ, RZ, c[0x0][0x32c] ;  /* 0x0000cb00ff047624 */ /* 0x000fca00078e00ff */
[----:B------:R-:W-:Y:S02]  /*83b0*/  ISETP.GE.AND P1, PT, R4, 0x1, PT ;  /* 0x000000010400780c */ /* 0x000fe40003f26270 */
[----:B------:R-:W-:Y:S02]  /*83c0*/  IADD3 R2, R250, 0x1, -R249 ;  /* 0x00000001fa027810 */ /* 0x000fe40007ffe8f9 */
[----:B---3--:R-:W-:-:S05]  /*83d0*/  IADD3 R0, R11, 0x7f, RZ ;  /* 0x0000007f0b007810 */ /* 0x008fca0007ffe0ff */
[----:B------:R-:W-:-:S05]  /*83e0*/  @P3 IMAD.HI.U32 R3, R0, c[0x0][0x2c8], RZ ;  /* 0x0000b20000033a27 */ /* 0x000fca00078e00ff */
[----:B------:R-:W-:-:S05]  /*83f0*/  @P3 SHF.R.U32.HI R0, RZ, c[0x0][0x2cc], R3 ;  /* 0x0000b300ff003a19 */ /* 0x000fca0000011603 */
[----:B------:R-:W-:-:S05]  /*8400*/  IMAD.IADD R0, R2, 0x1, R0 ;  /* 0x0000000102007824 */ /* 0x000fca00078e0200 */
[----:B------:R-:W-:Y:S01]  /*8410*/  IADD3 R3, R0, c[0x0][0x328], RZ ;  /* 0x0000ca0000037a10 */ /* 0x000fe20007ffe0ff */
[----:B------:R-:W-:Y:S05]  /*8420*/  @!P1 BRA `(.L_x_959) ;  /* 0x0000011000009947 */ /* 0x000fea0003800000 */
[C---:B------:R-:W-:Y:S01]  /*8430*/  ISETP.GT.AND P0, PT, R0.reuse, RZ, PT ;  /* 0x000000ff0000720c */ /* 0x040fe20003f04270 */
[----:B------:R-:W-:Y:S01]  /*8440*/  BSSY B0, `(.L_x_960) ;  /* 0x000000d000007945 */ /* 0x000fe20003800000 */
[----:B------:R-:W-:Y:S01]  /*8450*/  IADD3 R2, R0, -0x1, RZ ;  /* 0xffffffff00027810 */ /* 0x000fe20007ffe0ff */
[----:B------:R-:W-:-:S10]  /*8460*/  IMAD.MOV.U32 R4, RZ, RZ, c[0x0][0x32c] ;  /* 0x0000cb00ff047624 */ /* 0x000fd400078e00ff */
[----:B------:R-:W-:Y:S05]  /*8470*/  @P0 BRA `(.L_x_961) ;  /* 0x0000006000000947 */ /* 0x000fea0003800000 */
[----:B------:R-:W-:Y:S01]  /*8480*/  ISETP.NE.AND P0, PT, R4, 0x1, PT ;  /* 0x000000010400780c */ /* 0x000fe20003f05270 */
[----:B------:R-:W-:-:S12]  /*8490*/  IMAD.MOV R0, RZ, RZ, -R0 ;  /* 0x000000ffff007224 */ /* 0x000fd800078e0a00 */
[----:B------:R-:W-:-:S05]  /*84a0*/  @P0 IMAD.HI.U32 R2, R0, c[0x0][0x330], RZ ;  /* 0x0000cc0000020a27 */ /* 0x000fca00078e00ff */
[----:B------:R-:W-:-:S04]  /*84b0*/  @P0 SHF.R.U32.HI R0, RZ, c[0x0][0x334], R2 ;  /* 0x0000cd00ff000a19 */ /* 0x000fc80000011602 */
[----:B------:R-:W-:Y:S01]  /*84c0*/  LOP3.LUT R2, RZ, R0, RZ, 0x33, !PT ;  /* 0x00000000ff027212 */ /* 0x000fe200078e33ff */
[----:B------:R-:W-:Y:S05]  /*84d0*/  BRA `(.L_x_962) ;  /* 0x0000003000007947 */ /* 0x000fea0003800000 */
.L_x_961:
[----:B------:R-:W-:-:S13]  /*84e0*/  ISETP.NE.AND P0, PT, R4, 0x1, PT ;  /* 0x000000010400780c */ /* 0x000fda0003f05270 */
[----:B------:R-:W-:-:S05]  /*84f0*/  @P0 IMAD.HI.U32 R0, R2, c[0x0][0x330], RZ ;  /* 0x0000cc0002000a27 */ /* 0x000fca00078e00ff */
[----:B------:R-:W-:Y:S02]  /*8500*/  @P0 SHF.R.U32.HI R2, RZ, c[0x0][0x334], R0 ;  /* 0x0000cd00ff020a19 */ /* 0x000fe40000011600 */
.L_x_962:
[----:B------:R-:W-:Y:S05]  /*8510*/  BSYNC B0 ;  /* 0x0000000000007941 */ /* 0x000fea0003800000 */
.L_x_960:
[----:B------:R-:W-:-:S05]  /*8520*/  IMAD R2, R2, R4, c[0x0][0x32c] ;  /* 0x0000cb0002027624 */ /* 0x000fca00078e0204 */
[----:B------:R-:W-:-:S04]  /*8530*/  IMNMX R3, R3, R2, PT ;  /* 0x0000000203037217 */ /* 0x000fc80003800200 */
.L_x_959:
[----:B------:R-:W-:Y:S01]  /*8540*/  IADD3 R3, R3, 0x4f, RZ ;  /* 0x0000004f03037810 */ /* 0x000fe20007ffe0ff */
[----:B------:R-:W-:-:S04]  /*8550*/  @P3 IMAD.HI.U32 R2, R11, c[0x0][0x2c8], RZ ;  /* 0x0000b2000b023a27 */ /* 0x000fc800078e00ff */
[----:B------:R-:W-:-:S04]  /*8560*/  IMAD.HI R3, R3, 0x66666667, RZ ;  /* 0x6666666703037827 */ /* 0x000fc800078e02ff */
[----:B------:R-:W-:Y:S01]  /*8570*/  IMAD.MOV.U32 R0, RZ, RZ, R11 ;  /* 0x000000ffff007224 */ /* 0x000fe200078e000b */
[----:B------:R-:W-:Y:S02]  /*8580*/  @P3 SHF.R.U32.HI R0, RZ, c[0x0][0x2cc], R2 ;  /* 0x0000b300ff003a19 */ /* 0x000fe40000011602 */
        /* <DEDUP_REMOVED lines=16> */
.L_x_965:
[----:B------:R-:W-:-:S04]  /*8690*/  MOV R3, c[0x0][0x32c] ;  /* 0x0000cb0000037a02 */ /* 0x000fc80000000f00 */
[----:B------:R-:W-:-:S13]  /*86a0*/  ISETP.NE.AND P0, PT, R3, 0x1, PT ;  /* 0x000000010300780c */ /* 0x000fda0003f05270 */
[----:B------:R-:W-:-:S05]  /*86b0*/  @P0 IMAD.HI.U32 R3, R0, c[0x0][0x330], RZ ;  /* 0x0000cc0000030a27 */ /* 0x000fca00078e00ff */
[----:B------:R-:W-:Y:S02]  /*86c0*/  @P0 SHF.R.U32.HI R0, RZ, c[0x0][0x334], R3 ;  /* 0x0000cd00ff000a19 */ /* 0x000fe40000011603 */
.L_x_966:
[----:B------:R-:W-:Y:S05]  /*86d0*/  BSYNC B0 ;  /* 0x0000000000007941 */ /* 0x000fea0003800000 */
.L_x_964:
[----:B------:R-:W-:-:S05]  /*86e0*/  IMAD R0, R0, c[0x0][0x32c], RZ ;  /* 0x0000cb0000007a24 */ /* 0x000fca00078e02ff */
[----:B------:R-:W-:-:S05]  /*86f0*/  IMNMX R2, R2, R0, !PT ;  /* 0x0000000002027217 */ /* 0x000fca0007800200 */
.L_x_963:
[----:B------:R-:W-:Y:S01]  /*8700*/  IMAD.HI R2, R2, 0x66666667, RZ ;  /* 0x6666666702027827 */ /* 0x000fe200078e02ff */
[----:B------:R-:W-:Y:S04]  /*8710*/  BSSY B0, `(.L_x_967) ;  /* 0x0000024000007945 */ /* 0x000fe80003800000 */
[----:B------:R-:W-:-:S04]  /*8720*/  SHF.R.U32.HI R0, RZ, 0x1f, R2 ;  /* 0x0000001fff007819 */ /* 0x000fc80000011602 */
[----:B------:R-:W-:Y:S01]  /*8730*/  LEA.HI.SX32 R2, R2, R0, 0x1b ;  /* 0x0000000002027211 */ /* 0x000fe200078fdaff */
[----:B------:R-:W-:-:S03]  /*8740*/  IMAD.MOV.U32 R0, RZ, RZ, RZ ;  /* 0x000000ffff007224 */ /* 0x000fc600078e00ff */
[----:B------:R-:W-:-:S04]  /*8750*/  IMNMX R6, RZ, R2, !PT ;  /* 0x00000002ff067217 */ /* 0x000fc80007800200 */
[----:B------:R-:W-:-:S13]  /*8760*/  ISETP.GT.AND P0, PT, R7, R6, PT ;  /* 0x000000060700720c */ /* 0x000fda0003f04270 */
[----:B------:R-:W-:Y:S05]  /*8770*/  @!P0 BRA `(.L_x_968) ;  /* 0x000001d000008947 */ /* 0x000fea0003800000 */
[----:B------:R-:W-:Y:S02]  /*8780*/  IABS R2, R129 ;  /* 0x0000008100027213 */ /* 0x000fe40000000000 */
[----:B------:R-:W-:Y:S02]  /*8790*/  IADD3 R3, R129, -0x1, R7 ;  /* 0xffffffff81037810 */ /* 0x000fe40007ffe007 */
[----:B------:R-:W1:Y:S03]  /*87a0*/  I2F.RP R0, R2 ;  /* 0x0000000200007306 */ /* 0x000e660000209400 */
[----:B------:R-:W-:-:S05]  /*87b0*/  IMAD.IADD R8, R3, 0x1, -R6 ;  /* 0x0000000103087824 */ /* 0x000fca00078e0a06 */
[----:B------:R-:W-:Y:S01]  /*87c0*/  IABS R10, R8 ;  /* 0x00000008000a7213 */ /* 0x000fe20000000000 */
[----:B-1----:R-:W1:Y:S02]  /*87d0*/  MUFU.RCP R0, R0 ;  /* 0x0000000000007308 */ /* 0x002e640000001000 */
[----:B-1----:R-:W-:-:S06]  /*87e0*/  IADD3 R0, R0, 0xffffffe, RZ ;  /* 0x0ffffffe00007810 */ /* 0x002fcc0007ffe0ff */
[----:B------:R-:W1:Y:S02]  /*87f0*/  F2I.FTZ.U32.TRUNC.NTZ R5, R0 ;  /* 0x0000000000057305 */ /* 0x000e64000021f000 */
        /* <DEDUP_REMOVED lines=21> */
.L_x_968:
[----:B------:R-:W-:Y:S05]  /*8950*/  BSYNC B0 ;  /* 0x0000000000007941 */ /* 0x000fea0003800000 */
.L_x_967:
[----:B------:R-:W3:Y:S01]  /*8960*/  LDL R2, [R1+0x64] ;  /* 0x0000640001027983 */ /* 0x000ee20000100800 */
        /* <DEDUP_REMOVED lines=34> */
[----:B---3--:R-:W-:-:S04]  /*8b90*/  IMAD R3, R2, R0, R6 ;  /* 0x0000000002037224 */ /* 0x008fc800078e0206 */
[--C-:B------:R-:W-:Y:S01]  /*8ba0*/  IMAD.IADD R2, R3, 0x1, R0.reuse ;  /* 0x0000000103027824 */ /* 0x100fe200078e0200 */
[----:B------:R1:W-:Y:S01]  /*8bb0*/  STL [R1+0x8], R3 ;  /* 0x0000080301007387 */ /* 0x0003e20000100800 */
[----:B------:R-:W-:-:S03]  /*8bc0*/  PRMT R0, RZ, 0x7610, R0 ;  /* 0x00007610ff007816 */ /* 0x000fc60000000000 */
[----:B------:R-:W-:-:S04]  /*8bd0*/  IMNMX R228, R7, R2, PT ;  /* 0x0000000207e47217 */ /* 0x000fc80003800200 */
[----:B------:R-:W-:-:S13]  /*8be0*/  ISETP.GT.AND P0, PT, R228, R3, PT ;  /* 0x00000003e400720c */ /* 0x000fda0003f04270 */
[----:B------:R-:W-:Y:S05]  /*8bf0*/  @!P0 BRA `(.L_x_969) ;  /* 0x0001ae7000008947 */ /* 0x000fea0003800000 */
[----:B------:R-:W3:Y:S04]  /*8c00*/  LDL R9, [R1+0x4c] ;  /* 0x00004c0001097983 */ /* 0x000ee80000100800 */
[----:B------:R-:W4:Y:S04]  /*8c10*/  LDL R5, [R1+0x48] ;  /* 0x0000480001057983 */ /* 0x000f280000100800 */
[----:B--2---:R-:W2:Y:S01]  /*8c20*/  LDL R4, [R1+0x10] ;  /* 0x0000100001047983 */ /* 0x004ea20000100800 */
[----:B------:R-:W-:-:S04]  /*8c30*/  ISETP.NE.U32.AND P0, PT, RZ, c[0x0][0x340], PT ;  /* 0x0000d000ff007a0c */ /* 0x000fc80003f05070 */
[----:B------:R-:W-:-:S13]  /*8c40*/  ISETP.NE.AND.EX P1, PT, RZ, c[0x0][0x344], PT, P0 ;  /* 0x0000d100ff007a0c */ /* 0x000fda0003f25300 */
[----:B------:R-:W-:Y:S01]  /*8c50*/  @P1 IMAD.MOV.U32 R2, RZ, RZ, 0x4 ;  /* 0x00000004ff021424 */ /* 0x000fe200078e00ff */
[----:B------:R-:W-:-:S05]  /*8c60*/  SHF.R.S32.HI R0, RZ, 0x1f, R142 ;  /* 0x0000001fff007819 */ /* 0x000fca000001148e */
[----:B------:R-:W-:Y:S01]  /*8c70*/  IMAD R0, R0, c[0x0][0x178], RZ ;  /* 0x00005e0000007a24 */ /* 0x000fe200078e02ff */
[----:B------:R-:W-:-:S03]  /*8c80*/  ISETP.NE.U32.AND P0, PT, RZ, c[0x0][0x348], PT ;  /* 0x0000d200ff007a0c */ /* 0x000fc60003f05070 */
[----:B------:R-:W-:Y:S01]  /*8c90*/  IMAD R0, R142, c[0x0][0x17c], R0 ;  /* 0x00005f008e007a24 */ /* 0x000fe200078e0200 */
[----:B------:R-:W-:Y:S01]  /*8ca0*/  ISETP.NE.AND.EX P0, PT, RZ, c[0x0][0x34c], PT, P0 ;  /* 0x0000d300ff007a0c */ /* 0x000fe20003f05300 */
[----:B-1-3--:R-:W-:-:S05]  /*8cb0*/  @P1 IMAD.WIDE R2, R9, R2, c[0x0][0x340] ;  /* 0x0000d00009021625 */ /* 0x00afca00078e0202 */
[----:B------:R1:W5:Y:S01]  /*8cc0*/  @P1 LDG.E R8, [R2.64] ;  /* 0x0000000802081981 */ /* 0x000362000c1e1900 */
[----:B----4-:R-:W-:Y:S02]  /*8cd0*/  LOP3.LUT R74, R5, 0xffff, RZ, 0xc0, !PT ;  /* 0x0000ffff054a7812 */ /* 0x010fe400078ec0ff */
[----:B--2---:R-:W-:Y:S01]  /*8ce0*/  IADD3 R4, R4, R11, RZ ;  /* 0x0000000b04047210 */ /* 0x004fe20007ffe0ff */
[----:B------:R-:W2:Y:S01]  /*8cf0*/  S2R R12, SR_TID.X ;  /* 0x00000000000c7919 */ /* 0x000ea20000002100 */
[----:B------:R-:W-:-:S03]  /*8d00*/  SEL R5, R9, RZ, !P0 ;  /* 0x000000ff09057207 */ /* 0x000fc60004000000 */
[----:B------:R-:W-:-:S04]  /*8d10*/  @P3 IMAD.HI.U32 R7, R4, c[0x0][0x2c8], RZ ;  /* 0x0000b20004073a27 */ /* 0x000fc800078e00ff */
[----:B-1----:R-:W-:-:S04]  /*8d20*/  IMAD.WIDE.U32 R2, R142, c[0x0][0x178], RZ ;  /* 0x00005e008e027a25 */ /* 0x002fc800078e00ff */
[----:B------:R-:W-:Y:S01]  /*8d30*/  IMAD.IADD R3, R3, 0x1, R0 ;  /* 0x0000000103037824 */ /* 0x000fe200078e0200 */
[----:B------:R-:W-:-:S03]  /*8d40*/  SHF.R.S32.HI R0, RZ, 0x1f, R9 ;  /* 0x0000001fff007819 */ /* 0x000fc60000011409 */
[----:B------:R-:W-:Y:S01]  /*8d50*/  IMAD.WIDE.U32 R2, R74, c[0x0][0x1b8], R2 ;  /* 0x00006e004a027a25 */ /* 0x000fe200078e0002 */
[----:B------:R-:W-:-:S03]  /*8d60*/  SEL R6, R0, RZ, !P0 ;  /* 0x000000ff00067207 */ /* 0x000fc60004000000 */
[----:B------:R-:W-:Y:S01]  /*8d70*/  IMAD.MOV.U32 R0, RZ, RZ, R4 ;  /* 0x000000ffff007224 */ /* 0x000fe200078e0004 */
[----:B------:R-:W-:Y:S01]  /*8d80*/  @P3 SHF.R.U32.HI R0, RZ, c[0x0][0x2cc], R7 ;  /* 0x0000b300ff003a19 */ /* 0x000fe20000011607 */
[----:B------:R-:W-:Y:S02]  /*8d90*/  IMAD R3, R74, c[0x0][0x1bc], R3 ;  /* 0x00006f004a037a24 */ /* 0x000fe400078e0203 */
[----:B------:R-:W-:Y:S02]  /*8da0*/  IMAD R6, R6, c[0x0][0x1c0], RZ ;  /* 0x0000700006067a24 */ /* 0x000fe400078e02ff */
[----:B------:R-:W-:Y:S01]  /*8db0*/  IMAD.WIDE.U32 R2, R5, c[0x0][0x1c0], R2 ;  /* 0x0000700005027a25 */ /* 0x000fe200078e0002 */
[----:B------:R-:W-:-:S03]  /*8dc0*/  SHF.R.S32.HI R7, RZ, 0x1f, R0 ;  /* 0x0000001fff077819 */ /* 0x000fc60000011400 */
[----:B------:R-:W-:Y:S01]  /*8dd0*/  IMAD R6, R5, c[0x0][0x1c4], R6 ;  /* 0x0000710005067a24 */ /* 0x000fe200078e0206 */
[----:B------:R-:W-:-:S03]  /*8de0*/  IADD3 R5, -R0, RZ, RZ ;  /* 0x000000ff00057210 */ /* 0x000fc60007ffe1ff */
[----:B------:R-:W-:Y:S02]  /*8df0*/  IMAD.IADD R3, R3, 0x1, R6 ;  /* 0x0000000103037824 */ /* 0x000fe400078e0206 */
[----:B------:R-:W-:Y:S02]  /*8e00*/  IMAD R4, R5, c[0x0][0x2c4], R4 ;  /* 0x0000b10005047a24 */ /* 0x000fe400078e0204 */
[----:B------:R-:W-:Y:S02]  /*8e10*/  IMAD R5, R7, c[0x0][0x1b0], RZ ;  /* 0x00006c0007057a24 */ /* 0x000fe400078e02ff */
[----:B------:R-:W-:-:S04]  /*8e20*/  IMAD.WIDE.U32 R2, R0, c[0x0][0x1b0], R2 ;  /* 0x00006c0000027a25 */ /* 0x000fc800078e0002 */
[----:B------:R-:W-:Y:S01]  /*8e30*/  IMAD R6, R0, c[0x0][0x1b4], R5 ;  /* 0x00006d0000067a24 */ /* 0x000fe200078e0205 */
[----:B------:R-:W-:Y:S02]  /*8e40*/  SHF.R.S32.HI R5, RZ, 0x1f, R4 ;  /* 0x0000001fff057819 */ /* 0x000fe40000011404 */
[----:B--2---:R-:W-:Y:S02]  /*8e50*/  SHF.R.S32.HI R10, RZ, 0x1f, R12 ;  /* 0x0000001fff0a7819 */ /* 0x004fe4000001140c */
[----:B------:R-:W-:Y:S01]  /*8e60*/  IADD3 R3, R3, R6, RZ ;  /* 0x0000000603037210 */ /* 0x000fe20007ffe0ff */
[----:B------:R-:W-:Y:S01]  /*8e70*/  IMAD R0, R5, c[0x0][0x1a8], RZ ;  /* 0x00006a0005007a24 */ /* 0x000fe200078e02ff */
[----:B------:R-:W-:-:S03]  /*8e80*/  LEA.HI R10, R10, R12, RZ, 0x3 ;  /* 0x0000000c0a0a7211 */ /* 0x000fc600078f18ff */
[C---:B------:R-:W-:Y:S02]  /*8e90*/  IMAD R0, R4.reuse, c[0x0][0x1ac], R0 ;  /* 0x00006b0004007a24 */ /* 0x040fe400078e0200 */
[----:B------:R-:W-:Y:S01]  /*8ea0*/  IMAD.WIDE.U32 R2, R4, c[0x0][0x1a8], R2 ;  /* 0x00006a0004027a25 */ /* 0x000fe200078e0002 */
[----:B------:R-:W-:-:S03]  /*8eb0*/  SHF.R.S32.HI R10, RZ, 0x3, R10 ;  /* 0x00000003ff0a7819 */ /* 0x000fc6000001140a */
[----:B------:R-:W-:Y:S01]  /*8ec0*/  IMAD.IADD R0, R3, 0x1, R0 ;  /* 0x0000000103007824 */ /* 0x000fe200078e0200 */
[----:B------:R-:W-:Y:S02]  /*8ed0*/  LEA R6, P0, R2, c[0x0][0x160], 0x1 ;  /* 0x0000580002067a11 */ /* 0x000fe400078008ff */
[----:B------:R-:W-:Y:S02]  /*8ee0*/  ISETP.GE.AND P2, PT, R244, c[0x0][0x198], PT ;  /* 0x00006600f4007a0c */ /* 0x000fe40003f46270 */
[----:B------:R-:W-:Y:S02]  /*8ef0*/  LEA.HI.X R5, R2, c[0x0][0x164], R0, 0x1, P0 ;  /* 0x0000590002057a11 */ /* 0x000fe400000f0c00 */
[----:B------:R-:W-:Y:S02]  /*8f00*/  IADD3 R158, R228, -0x1, RZ ;  /* 0xffffffffe49e7810 */ /* 0x000fe40007ffe0ff */
[----:B------:R-:W-:Y:S01]  /*8f10*/  IADD3 R4, R10, R11, RZ ;  /* 0x0000000b0a047210 */ /* 0x000fe20007ffe0ff */
[----:B------:R-:W-:Y:S01]  /*8f20*/  @!P1 IMAD.MOV.U32 R8, RZ, RZ, R9 ;  /* 0x000000ffff089224 */ /* 0x000fe200078e0009 */
[----:B------:R-:W-:Y:S05]  /*8f30*/  BRA.DIV ~URZ, `(.L_x_970) ;  /* 0x0001f1927f007947 */ /* 0x000fea000b800000 */
[----:B------:R1:W2:Y:S02]  /*8f40*/  SHFL.IDX PT, R7, R5, RZ, 0x181f ;  /* 0x00181fff05077589 */ /* 0x0002a400000e0000 */
.L_x_1213:
[----:B------:R-:W-:Y:S05]  /*8f50*/  BRA.DIV ~URZ, `(.L_x_971) ;  /* 0x0001f1e27f007947 */ /* 0x000fea000b800000 */
[----:B------:R3:W4:Y:S02]  /*8f60*/  SHFL.IDX PT, R2, R6, RZ, 0x181f ;  /* 0x00181fff06027589 */ /* 0x00072400000e0000 */
.L_x_1214:
        /* <DEDUP_REMOVED lines=10> */
.L_x_973:
[----:B------:R-:W-:Y:S05]  /*9010*/  BSYNC B0 ;  /* 0x0000000000007941 */ /* 0x000fea0003800000 */
.L_x_972:
[----:B------:R-:W-:Y:S05]  /*9020*/  BRA.DIV ~URZ, `(.L_x_974) ;  /* 0x0001f1827f007947 */ /* 0x000fea000b800000 */
[----:B--2---:R2:W1:Y:S04]  /*9030*/  SHFL.IDX PT, R7, R5, 0x1, 0x181f ;  /* 0x00381f0005077f89 */ /* 0x00446800000e0000 */
[----:B----4-:R2:W4:Y:S02]  /*9040*/  SHFL.IDX PT, R2, R6, 0x1, 0x181f ;  /* 0x00381f0006027f89 */ /* 0x01052400000e0000 */
.L_x_1215:
        /* <DEDUP_REMOVED lines=10> */
.L_x_976:
[----:B------:R-:W-:Y:S05]  /*90f0*/  BSYNC B0 ;  /* 0x0000000000007941 */ /* 0x000fea0003800000 */
.L_x_975:
[----:B------:R-:W-:Y:S05]  /*9100*/  BRA.DIV ~URZ, `(.L_x_977) ;  /* 0x0001f1727f007947 */ /* 0x000fea000b800000 */
[----:B-1----:R1:W2:Y:S02]  /*9110*/  SHFL.IDX PT, R7, R5, 0x2, 0x181f ;  /* 0x00581f0005077f89 */ /* 0x0022a400000e0000 */
.L_x_1216:
[----:B------:R-:W-:Y:S05]  /*9120*/  BRA.DIV ~URZ, `(.L_x_978) ;  /* 0x0001f1c27f007947 */ /* 0x000fea000b800000 */
[----:B----4-:R4:W1:Y:S02]  /*9130*/  SHFL.IDX PT, R2, R6, 0x2, 0x181f ;  /* 0x00581f0006027f89 */ /* 0x01086400000e0000 */
.L_x_1217:
        /* <DEDUP_REMOVED lines=10> */
.L_x_980:
[----:B------:R-:W-:Y:S05]  /*91e0*/  BSYNC B0 ;  /* 0x0000000000007941 */ /* 0x000fea0003800000 */
.L_x_979:
[----:B------:R-:W-:Y:S05]  /*91f0*/  BRA.DIV ~URZ, `(.L_x_981) ;  /* 0x0001f1627f007947 */ /* 0x000fea000b800000 */
[----:B--2---:R2:W3:Y:S04]  /*9200*/  SHFL.IDX PT, R7, R5, 0x3, 0x181f ;  /* 0x00781f0005077f89 */ /* 0x0044e800000e0000 */
[----:B-1----:R2:W1:Y:S02]  /*9210*/  SHFL.IDX PT, R2, R6, 0x3, 0x181f ;  /* 0x00781f0006027f89 */ /* 0x00246400000e0000 */
.L_x_1218:
        /* <DEDUP_REMOVED lines=10> */
.L_x_983:
[----:B------:R-:W-:Y:S05]  /*92c0*/  BSYNC B0 ;  /* 0x0000000000007941 */ /* 0x000fea0003800000 */
.L_x_982:
[----:B------:R-:W-:Y:S05]  /*92d0*/  BRA.DIV ~URZ, `(.L_x_984) ;  /* 0x0001f1527f007947 */ /* 0x000fea000b800000 */
[----:B---3--:R3:W2:Y:S02]  /*92e0*/  SHFL.IDX PT, R7, R5, 0x4, 0x181f ;  /* 0x00981f0005077f89 */ /* 0x0086a400000e0000 */
.L_x_1219:
[----:B------:R-:W-:Y:S05]  /*92f0*/  BRA.DIV ~URZ, `(.L_x_985) ;  /* 0x0001f1a27f007947 */ /* 0x000fea000b800000 */
[----:B-1----:R1:W3:Y:S02]  /*9300*/  SHFL.IDX PT, R2, R6, 0x4, 0x181f ;  /* 0x00981f0006027f89 */ /* 0x0022e400000e0000 */
.L_x_1220:
        /* <DEDUP_REMOVED lines=10> */
.L_x_987:
[----:B------:R-:W-:Y:S05]  /*93b0*/  BSYNC B0 ;  /* 0x0000000000007941 */ /* 0x000fea0003800000 */
.L_x_986:
[----:B------:R-:W-:Y:S05]  /*93c0*/  BRA.DIV ~URZ, `(.L_x_988) ;  /* 0x0001f1427f007947 */ /* 0x000fea000b800000 */
[----:B--2---:R2:W1:Y:S04]  /*93d0*/  SHFL.IDX PT, R7, R5, 0x5, 0x181f ;  /* 0x00b81f0005077f89 */ /* 0x00446800000e0000 */
[----:B---3--:R2:W3:Y:S02]  /*93e0*/  SHFL.IDX PT, R2, R6, 0x5, 0x181f ;  /* 0x00b81f0006027f89 */ /* 0x0084e400000e0000 */
.L_x_1221:
        /* <DEDUP_REMOVED lines=10> */
.L_x_990:
[----:B------:R-:W-:Y:S05]  /*9490*/  BSYNC B0 ;  /* 0x0000000000007941 */ /* 0x000fea0003800000 */
.L_x_989:
[----:B------:R-:W-:Y:S05]  /*94a0*/  BRA.DIV ~URZ, `(.L_x_991) ;  /* 0x0001f1327f007947 */ /* 0x000fea000b800000 */
[----:B-1----:R1:W2:Y:S02]  /*94b0*/  SHFL.IDX PT, R7, R5, 0x6, 0x181f ;  /* 0x00d81f0005077f89 */ /* 0x0022a400000e0000 */
.L_x_1222:
[----:B------:R-:W-:Y:S05]  /*94c0*/  BRA.DIV ~URZ, `(.L_x_992) ;  /* 0x0001f1827f007947 */ /* 0x000fea000b800000 */
[----:B---3--:R3:W1:Y:S02]  /*94d0*/  SHFL.IDX PT, R2, R6, 0x6, 0x181f ;  /* 0x00d81f0006027f89 */ /* 0x00866400000e0000 */
.L_x_1223:
        /* <DEDUP_REMOVED lines=10> */
.L_x_994:
[----:B------:R-:W-:Y:S05]  /*9580*/  BSYNC B0 ;  /* 0x0000000000007941 */ /* 0x000fea0003800000 */
.L_x_993:
[----:B------:R-:W-:Y:S05]  /*9590*/  BRA.DIV ~URZ, `(.L_x_995) ;  /* 0x0001f1227f007947 */ /* 0x000fea000b800000 */
[----:B-12---:R-:W1:Y:S04]  /*95a0*/  SHFL.IDX PT, R5, R5, 0x7, 0x181f ;  /* 0x00f81f0005057f89 */ /* 0x006e6800000e0000 */
[----:B------:R2:W3:Y:S02]  /*95b0*/  SHFL.IDX PT, R3, R6, 0x7, 0x181f ;  /* 0x00f81f0006037f89 */ /* 0x0004e400000e0000 */
.L_x_1224:
        /* <DEDUP_REMOVED lines=17> */
[----:B------:R-:W3:Y:S04]  /*96d0*/  LDL R163, [R1+0x10] ;  /* 0x0000100001a37983 */ /* 0x000ee80000100800 */
[----:B------:R-:W5:Y:S01]  /*96e0*/  LDL R166, [R1+0x3c] ;  /* 0x00003c0001a67983 */ /* 0x000f620000100800 */
[----:B------:R-:W-:Y:S02]  /*96f0*/  IMAD.MOV.U32 R86, RZ, RZ, 0x50 ;  /* 0x00000050ff567424 */ /* 0x000fe400078e00ff */
[----:B------:R-:W-:Y:S02]  /*9700*/  IMAD.MOV.U32 R167, RZ, RZ, c[0x0][0x2b8] ;  /* 0x0000ae00ffa77624 */ /* 0x000fe400078e00ff */
[----:B------:R-:W-:-:S03]  /*9710*/  IMAD R157, R228, R86, -0x50 ;  /* 0xffffffb0e49d7424 */ /* 0x000fc600078e0256 */
[----:B------:R-:W-:Y:S02]  /*9720*/  ISETP.NE.AND P1, PT, R167, 0x1, PT ;  /* 0x00000001a700780c */ /* 0x000fe40003f25270 */
[----:B------:R-:W-:Y:S01]  /*9730*/  LOP3.LUT R207, R207, 0xfffdffff, RZ, 0xc0, !PT ;  /* 0xfffdffffcfcf7812 */ /* 0x000fe200078ec0ff */
[----:B------:R-:W-:-:S10]  /*9740*/  IMAD.MOV.U32 R216, RZ, RZ, RZ ;  /* 0x000000ffffd87224 */ /* 0x000fd400078e00ff */
[----:B------:R-:W-:Y:S01]  /*9750*/  @P1 LOP3.LUT R207, R207, 0x20000, RZ, 0xfc, !PT ;  /* 0x00020000cfcf1812 */ /* 0x000fe200078efcff */
[----:B------:R-:W-:Y:S01]  /*9760*/  BAR.SYNC.DEFER_BLOCKING 0x0 ;  /* 0x0000000000007b1d */ /* 0x000fe20000010000 */
[----:B---3--:R-:W-:-:S05]  /*9770*/  IMAD.IADD R3, R163, 0x1, R157 ;  /* 0x00000001a3037824 */ /* 0x008fca00078e029d */
[C---:B------:R-:W-:Y:S01]  /*9780*/  ISETP.GE.AND P0, PT, R3.reuse, R250, PT ;  /* 0x000000fa0300720c */ /* 0x040fe20003f06270 */
[----:B-----5:R-:W-:-:S03]  /*9790*/  IMAD.IADD R3, R3, 0x1, R166 ;  /* 0x0000000103037824 */ /* 0x020fc600078e02a6 */
[----:B------:R-:W-:Y:S01]  /*97a0*/  ISETP.GT.OR P0, PT, R163, 0x4f, P0 ;  /* 0x0000004fa300780c */ /* 0x000fe20000704670 */
[----:B------:R-:W-:-:S04]  /*97b0*/  @P1 IMAD.HI.U32 R4, R3, c[0x0][0x2bc], RZ ;  /* 0x0000af0003041a27 */ /* 0x000fc800078e00ff */
[----:B------:R-:W-:Y:S01]  /*97c0*/  IMAD.MOV.U32 R2, RZ, RZ, R3 ;  /* 0x000000ffff027224 */ /* 0x000fe200078e0003 */
[----:B------:R-:W-:-:S07]  /*97d0*/  @P1 SHF.R.U32.HI R2, RZ, c[0x0][0x2c0], R4 ;  /* 0x0000b000ff021a19 */ /* 0x000fce0000011604 */
[----:B------:R-:W-:-:S04]  /*97e0*/  @!P0 IADD3 R5, P1, R2, R164, RZ ;  /* 0x000000a402058210 */ /* 0x000fc80007f3e0ff */
[----:B--2-4-:R-:W-:Y:S02]  /*97f0*/  @!P0 LEA.HI.X.SX32 R6, R2, R162, 0x1, P1 ;  /* 0x000000a202068211 */ /* 0x014fe400008f0eff */
[----:B------:R-:W-:-:S04]  /*9800*/  @!P0 LEA R4, P1, R5, c[0x0][0x2a0], 0x2 ;  /* 0x0000a80005048a11 */ /* 0x000fc800078210ff */
[----:B------:R-:W-:-:S05]  /*9810*/  @!P0 LEA.HI.X R5, R5, c[0x0][0x2a4], R6, 0x2, P1 ;  /* 0x0000a90005058a11 */ /* 0x000fca00008f1406 */
[----:B------:R1:W2:Y:S01]  /*9820*/  @!P0 LDG.E R216, [R4.64] ;  /* 0x0000000804d88981 */ /* 0x0002a2000c1e1900 */
[----:B------:R-:W-:-:S04]  /*9830*/  IMAD.MOV R2, RZ, RZ, -R2 ;  /* 0x000000ffff027224 */ /* 0x000fc800078e0a02 */
[----:B------:R-:W-:Y:S01]  /*9840*/  IMAD R229, R2, c[0x0][0x2b8], R3 ;  /* 0x0000ae0002e57a24 */ /* 0x000fe200078e0203 */
[----:B------:R-:W3:Y:S04]  /*9850*/  S2R R9, SR_TID.X ;  /* 0x0000000000097919 */ /* 0x000ee80000002100 */
[----:B------:R-:W-:Y:S01]  /*9860*/  SHF.R.S32.HI R82, RZ, 0x1f, R229 ;  /* 0x0000001fff527819 */ /* 0x000fe200000114e5 */
[----:B------:R-:W-:-:S04]  /*9870*/  IMAD.WIDE.U32 R2, R229, c[0x0][0x1e0], RZ ;  /* 0x00007800e5027a25 */ /* 0x000fc800078e00ff */
[----:B-1----:R-:W-:-:S04]  /*9880*/  IMAD R4, R82, c[0x0][0x1e0], RZ ;  /* 0x0000780052047a24 */ /* 0x002fc800078e02ff */
[----:B------:R-:W-:-:S04]  /*9890*/  IMAD R4, R229, c[0x0][0x1e4], R4 ;  /* 0x00007900e5047a24 */ /* 0x000fc800078e0204 */
[----:B------:R-:W-:Y:S02]  /*98a0*/  IMAD.IADD R3, R3, 0x1, R4 ;  /* 0x0000000103037824 */ /* 0x000fe400078e0204 */
[----:B------:R-:W-:-:S04]  /*98b0*/  IMAD.WIDE.U32 R160, R74, c[0x0][0x1e8], RZ ;  /* 0x00007a004aa07a25 */ /* 0x000fc800078e00ff */
[----:B------:R-:W-:Y:S01]  /*98c0*/  IMAD R159, R74, c[0x0][0x1ec], R161 ;  /* 0x00007b004a9f7a24 */ /* 0x000fe200078e02a1 */
[----:B---3--:R-:W-:Y:S01]  /*98d0*/  SHF.R.S32.HI R7, RZ, 0x1f, R9 ;  /* 0x0000001fff077819 */ /* 0x008fe20000011409 */
[----:B------:R-:W-:-:S03]  /*98e0*/  IMAD R86, R228, -0x50, R86 ;  /* 0xffffffb0e4567824 */ /* 0x000fc600078e0256 */
[----:B------:R-:W-:Y:S01]  /*98f0*/  LEA.HI R7, R7, R9, RZ, 0x3 ;  /* 0x0000000907077211 */ /* 0x000fe200078f18ff */
[----:B------:R-:W-:-:S03]  /*9900*/  IMAD.IADD R156, R250, 0x1, R86 ;  /* 0x00000001fa9c7824 */ /* 0x000fc600078e0256 */
[----:B------:R-:W-:-:S05]  /*9910*/  SHF.R.S32.HI R7, RZ, 0x3, R7 ;  /* 0x00000003ff077819 */ /* 0x000fca0000011407 */
[----:B------:R-:W-:Y:S01]  /*9920*/  IMAD.IADD R66, R156, 0x1, -R7 ;  /* 0x000000019c427824 */ /* 0x000fe200078e0a07 */
[----:B------:R-:W-:-:S04]  /*9930*/  ISETP.GE.AND P2, PT, R244, c[0x0][0x1d4], PT ;  /* 0x00007500f4007a0c */ /* 0x000fc80003f46270 */
[C---:B------:R-:W-:Y:S02]  /*9940*/  ISETP.GE.AND P5, PT, R66.reuse, 0x11, PT ;  /* 0x000000114200780c */ /* 0x040fe40003fa6270 */
[----:B------:R-:W-:Y:S01]  /*9950*/  ISETP.GE.AND P4, PT, R66, 0x21, PT ;  /* 0x000000214200780c */ /* 0x000fe20003f86270 */
[----:B------:R-:W-:Y:S04]  /*9960*/  STL.64 [R1+0x20], R160 ;  /* 0x000020a001007387 */ /* 0x000fe80000100a00 */
[----:B------:R-:W-:Y:S01]  /*9970*/  STL [R1+0x30], R159 ;  /* 0x0000309f01007387 */ /* 0x000fe20000100800 */
[----:B------:R-:W-:Y:S02]  /*9980*/  ISETP.GT.AND P6, PT, R163, 0x4f, PT ;  /* 0x0000004fa300780c */ /* 0x000fe40003fc4270 */
[----:B------:R-:W-:-:S11]  /*9990*/  LOP3.LUT R207, R207, 0xffff7fff, RZ, 0xc0, !PT ;  /* 0xffff7fffcfcf7812 */ /* 0x000fd600078ec0ff */
[----:B------:R-:W-:Y:S02]  /*99a0*/  @P6 LOP3.LUT R207, R207, 0x8000, RZ, 0xfc, !PT ;  /* 0x00008000cfcf6812 */ /* 0x000fe400078efcff */
        /* <DEDUP_REMOVED lines=14> */
[----:B------:R-:W5:Y:S01]  /*9a90*/  SHFL.IDX PT, R11, R10, 0x2, 0x181f ;  /* 0x00581f000a0b7f89 */ /* 0x000f6200000e0000 */
[----:B-1----:R-:W-:-:S03]  /*9aa0*/  @P0 LEA R4, P1, R244, R3, 0x1 ;  /* 0x00000003f4040211 */ /* 0x002fc600078208ff */
[----:B------:R-:W1:Y:S01]  /*9ab0*/  SHFL.IDX PT, R3, R2, 0x3, 0x181f ;  /* 0x00781f0002037f89 */ /* 0x000e6200000e0000 */
[----:B--2---:R-:W-:-:S05]  /*9ac0*/  @P0 LEA.HI.X R5, R244, R5, R245, 0x1, P1 ;  /* 0x00000005f4050211 */ /* 0x004fca00008f0cf5 */
[----:B------:R2:W-:Y:S01]  /*9ad0*/  @P0 LDGSTS.E.BYPASS.LTC128B.128 [R208+0x2900], [R4.64], !P2 ;  /* 0x0290000004d00fae */ /* 0x0005e2000d101d48 */
[----:B------:R-:W-:Y:S02]  /*9ae0*/  ISETP.GE.AND P1, PT, R66, 0x31, PT ;  /* 0x000000314200780c */ /* 0x000fe40003f26270 */
[C---:B---3--:R-:W-:Y:S01]  /*9af0*/  @P5 LEA R8, P0, R244.reuse, R6, 0x1 ;  /* 0x00000006f4085211 */ /* 0x048fe200078008ff */
[----:B------:R-:W-:Y:S03]  /*9b00*/  SHFL.IDX PT, R2, R2, 0x4, 0x181f ;  /* 0x00981f0002027f89 */ /* 0x000fe600000e0000 */
[C---:B----4-:R-:W-:Y:S02]  /*9b10*/  @P5 LEA.HI.X R9, R244.reuse, R9, R245, 0x1, P0 ;  /* 0x00000009f4095211 */ /* 0x050fe400000f0cf5 */
[----:B-----5:R-:W-:-:S03]  /*9b20*/  @P4 LEA R6, P0, R244, R7, 0x1 ;  /* 0x00000007f4064211 */ /* 0x020fc600078008ff */
[----:B------:R3:W-:Y:S04]  /*9b30*/  @P5 LDGSTS.E.BYPASS.LTC128B.128 [R208+0x3100], [R8.64], !P2 ;  /* 0x0310000008d05fae */ /* 0x0007e8000d101d48 */
[----:B--2---:R-:W2:Y:S01]  /*9b40*/  SHFL.IDX PT, R5, R10, 0x3, 0x181f ;  /* 0x00781f000a057f89 */ /* 0x004ea200000e0000 */
[C-C-:B------:R-:W-:Y:S02]  /*9b50*/  @P4 LEA.HI.X R7, R244.reuse, R11, R245.reuse, 0x1, P0 ;  /* 0x0000000bf4074211 */ /* 0x140fe400000f0cf5 */
[C---:B-1----:R-:W-:Y:S02]  /*9b60*/  @P1 LEA R4, P0, R244.reuse, R3, 0x1 ;  /* 0x00000003f4041211 */ /* 0x042fe400078008ff */
[----:B------:R-:W1:Y:S04]  /*9b70*/  SHFL.IDX PT, R3, R10, 0x4, 0x181f ;  /* 0x00981f000a037f89 */ /* 0x000e6800000e0000 */
[----:B------:R3:W-:Y:S01]  /*9b80*/  @P4 LDGSTS.E.BYPASS.LTC128B.128 [R208+0x3900], [R6.64], !P2 ;  /* 0x0390000006d04fae */ /* 0x0007e2000d101d48 */
[----:B--2---:R-:W-:-:S02]  /*9b90*/  @P1 LEA.HI.X R5, R244, R5, R245, 0x1, P0 ;  /* 0x00000005f4051211 */ /* 0x004fc400000f0cf5 */
[----:B------:R-:W-:-:S03]  /*9ba0*/  ISETP.GE.AND P0, PT, R66, 0x41, PT ;  /* 0x000000414200780c */ /* 0x000fc60003f06270 */
[----:B------:R3:W-:Y:S10]  /*9bb0*/  @P1 LDGSTS.E.BYPASS.LTC128B.128 [R208+0x4100], [R4.64], !P2 ;  /* 0x0410000004d01fae */ /* 0x0007f4000d101d48 */
[----:B------:R-:W-:-:S04]  /*9bc0*/  @P0 LEA R2, P3, R244, R2, 0x1 ;  /* 0x00000002f4020211 */ /* 0x000fc800078608ff */
[----:B-1----:R-:W-:-:S05]  /*9bd0*/  @P0 LEA.HI.X R3, R244, R3, R245, 0x1, P3 ;  /* 0x00000003f4030211 */ /* 0x002fca00018f0cf5 */
[----:B------:R3:W-:Y:S01]  /*9be0*/  @P0 LDGSTS.E.BYPASS.LTC128B.128 [R208+0x4900], [R2.64], !P2 ;  /* 0x0490000002d00fae */ /* 0x0007e2000d101d48 */
[----:B------:R-:W-:-:S03]  /*9bf0*/  ISETP.LT.AND P0, PT, RZ, c[0x0][0x27c], PT ;  /* 0x00009f00ff007a0c */ /* 0x000fc60003f01270 */
[----:B------:R-:W0:Y:S10]  /*9c00*/  LDGDEPBAR ;  /* 0x00000000000079af */ /* 0x000e340000000000 */
[----:B------:R-:W-:Y:S05]  /*9c10*/  @P0 BRA `(.L_x_996) ;  /* 0x0000002000000947 */ /* 0x000fea0003800000 */
[----:B------:R-:W-:-:S04]  /*9c20*/  DEPBAR.LE SB0, 0x1 ;  /* 0x000080400000791a */ /* 0x000fc80000000000 */
[----:B------:R-:W-:Y:S05]  /*9c30*/  BRA `(.L_x_997) ;  /* 0x00004b5000007947 */ /* 0x000fea0003800000 */
.L_x_996:
[----:B------:R-:W2:Y:S01]  /*9c40*/  LDL R63, [R1+0x38] ;  /* 0x00003800013f7983 */ /* 0x000ea20000100800 */
[----:B------:R-:W-:Y:S01]  /*9c50*/  ULDC.U8 UR4, c[0x0][0x298] ;  /* 0x0000a60000047ab9 */ /* 0x000fe20000000000 */
[----:B---3--:R-:W-:Y:S01]  /*9c60*/  SHF.R.S32.HI R2, RZ, 0x1f, R136 ;  /* 0x0000001fff027819 */ /* 0x008fe20000011488 */
[----:B------:R-:W-:Y:S01]  /*9c70*/  IMAD.WIDE.U32 R6, R136, c[0x0][0x280], RZ ;  /* 0x0000a00088067a25 */ /* 0x000fe200078e00ff */
[----:B------:R-:W-:Y:S01]  /*9c80*/  ISETP.NE.AND P0, PT, RZ, UR4, PT ;  /* 0x00000004ff007c0c */ /* 0x000fe2000bf05270 */
[----:B------:R-:W-:Y:S02]  /*9c90*/  BSSY B2, `(.L_x_997) ;  /* 0x00004af000027945 */ /* 0x000fe40003800000 */
[C---:B------:R-:W-:Y:S02]  /*9ca0*/  IMAD R3, R2.reuse, c[0x0][0x280], RZ ;  /* 0x0000a00002037a24 */ /* 0x040fe400078e02ff */
[----:B------:R-:W-:Y:S02]  /*9cb0*/  IMAD R2, R2, c[0x0][0x290], RZ ;  /* 0x0000a40002027a24 */ /* 0x000fe400078e02ff */
[----:B------:R-:W-:-:S02]  /*9cc0*/  IMAD R3, R136, c[0x0][0x284], R3 ;  /* 0x0000a10088037a24 */ /* 0x000fc400078e0203 */
[C---:B------:R-:W-:Y:S02]  /*9cd0*/  IMAD R8, R136.reuse, c[0x0][0x294], R2 ;  /* 0x0000a50088087a24 */ /* 0x040fe400078e0202 */
[----:B------:R-:W-:Y:S01]  /*9ce0*/  IMAD.WIDE.U32 R4, R136, c[0x0][0x290], RZ ;  /* 0x0000a40088047a25 */ /* 0x000fe200078e00ff */
[----:B------:R-:W-:-:S04]  /*9cf0*/  IADD3 R3, R3, R7, RZ ;  /* 0x0000000703037210 */ /* 0x000fc80007ffe0ff */
[----:B------:R-:W-:Y:S02]  /*9d00*/  IADD3 R8, R8, R5, RZ ;  /* 0x0000000508087210 */ /* 0x000fe40007ffe0ff */
[----:B--2---:R-:W-:-:S04]  /*9d10*/  IADD3 R14, R125, R63, RZ ;  /* 0x0000003f7d0e7210 */ /* 0x004fc80007ffe0ff */
[----:B------:R-:W-:Y:S01]  /*9d20*/  LEA R2, R126, R14, 0x5 ;  /* 0x0000000e7e027211 */ /* 0x000fe200078e28ff */
[----:B------:R-:W-:Y:S05]  /*9d30*/  @!P0 BRA `(.L_x_998) ;  /* 0x0000260000008947 */ /* 0x000fea0003800000 */
[----:B------:R1:W5:Y:S01]  /*9d40*/  LDL R46, [R1+0x68] ;  /* 0x00006800012e7983 */ /* 0x0003620000100800 */
[----:B------:R-:W-:-:S05]  /*9d50*/  IMAD.MOV.U32 R9, RZ, RZ, c[0x0][0x2c4] ;  /* 0x0000b100ff097624 */ /* 0x000fca00078e00ff */
[----:B------:R-:W-:-:S13]  /*9d60*/  ISETP.NE.AND P1, PT, R9, 0x1, PT ;  /* 0x000000010900780c */ /* 0x000fda0003f25270 */
[----:B------:R-:W-:-:S05]  /*9d70*/  @P1 IMAD.HI.U32 R5, R2, c[0x0][0x2c8], RZ ;  /* 0x0000b20002051a27 */ /* 0x000fca00078e00ff */
[----:B------:R-:W-:-:S04]  /*9d80*/  @P1 SHF.R.U32.HI R2, RZ, c[0x0][0x2cc], R5 ;  /* 0x0000b300ff021a19 */ /* 0x000fc80000011605 */
[----:B------:R-:W-:Y:S01]  /*9d90*/  SHF.R.S32.HI R5, RZ, 0x1f, R2 ;  /* 0x0000001fff057819 */ /* 0x000fe20000011402 */
[----:B------:R-:W-:Y:S01]  /*9da0*/  IMAD.MOV.U32 R7, RZ, RZ, R3 ;  /* 0x000000ffff077224 */ /* 0x000fe200078e0003 */
[----:B------:R-:W-:Y:S01]  /*9db0*/  MOV R9, R8 ;  /* 0x0000000800097202 */ /* 0x000fe20000000f00 */
[----:B------:R-:W-:Y:S02]  /*9dc0*/  IMAD.MOV.U32 R8, RZ, RZ, R4 ;  /* 0x000000ffff087224 */ /* 0x000fe400078e0004 */
[C---:B------:R-:W-:Y:S02]  /*9dd0*/  IMAD R3, R5.reuse, c[0x0][0x280], RZ ;  /* 0x0000a00005037a24 */ /* 0x040fe400078e02ff */
[----:B------:R-:W-:Y:S02]  /*9de0*/  IMAD R10, R5, c[0x0][0x290], RZ ;  /* 0x0000a400050a7a24 */ /* 0x000fe400078e02ff */
[----:B------:R-:W-:-:S04]  /*9df0*/  IMAD.WIDE.U32 R6, R2, c[0x0][0x280], R6 ;  /* 0x0000a00002067a25 */ /* 0x000fc800078e0006 */
[----:B------:R-:W-:-:S04]  /*9e00*/  IMAD.WIDE.U32 R4, R2, c[0x0][0x290], R8 ;  /* 0x0000a40002047a25 */ /* 0x000fc800078e0008 */
[C---:B------:R-:W-:Y:S02]  /*9e10*/  IMAD R3, R2.reuse, c[0x0][0x284], R3 ;  /* 0x0000a10002037a24 */ /* 0x040fe400078e0203 */
[----:B------:R-:W-:Y:S01]  /*9e20*/  IMAD R2, R2, c[0x0][0x294], R10 ;  /* 0x0000a50002027a24 */ /* 0x000fe200078e020a */
[----:B------:R-:W-:-:S04]  /*9e30*/  LEA R27, P0, R4, c[0x0][0x288], 0x1 ;  /* 0x0000a200041b7a11 */ /* 0x000fc800078008ff */
[----:B------:R-:W-:-:S04]  /*9e40*/  IADD3 R2, R5, R2, RZ ;  /* 0x0000000205027210 */ /* 0x000fc80007ffe0ff */
[----:B------:R-:W-:Y:S02]  /*9e50*/  LEA.HI.X R15, R4, c[0x0][0x28c], R2, 0x1, P0 ;  /* 0x0000a300040f7a11 */ /* 0x000fe400000f0c02 */
[----:B------:R-:W-:Y:S02]  /*9e60*/  ISETP.GE.AND P0, PT, R14, R0, PT ;  /* 0x000000000e00720c */ /* 0x000fe40003f06270 */
[----:B------:R-:W-:Y:S02]  /*9e70*/  LEA R26, P1, R6, c[0x0][0x270], 0x1 ;  /* 0x00009c00061a7a11 */ /* 0x000fe400078208ff */
[----:B------:R-:W-:-:S04]  /*9e80*/  IADD3 R3, R7, R3, RZ ;  /* 0x0000000307037210 */ /* 0x000fc80007ffe0ff */
[----:B------:R-:W-:Y:S01]  /*9e90*/  LEA.HI.X R24, R6, c[0x0][0x274], R3, 0x1, P1 ;  /* 0x00009d0006187a11 */ /* 0x000fe200008f0c03 */
[----:B------:R1:W2:Y:S01]  /*9ea0*/  SHFL.IDX PT, R20, R26, RZ, 0x1c1f ;  /* 0x001c1fff1a147589 */ /* 0x0002a200000e0000 */
[----:B------:R-:W-:Y:S03]  /*9eb0*/  BSSY B0, `(.L_x_999) ;  /* 0x0000020000007945 */ /* 0x000fe60003800000 */
[----:B------:R1:W3:Y:S01]  /*9ec0*/  SHFL.IDX PT, R21, R27, RZ, 0x1c1f ;  /* 0x001c1fff1b157589 */ /* 0x0002e200000e0000 */
[----:B------:R-:W-:-:S03]  /*9ed0*/  CS2R R36, SRZ ;  /* 0x0000000000247805 */ /* 0x000fc6000001ff00 */
[----:B------:R1:W4:Y:S01]  /*9ee0*/  SHFL.IDX PT, R22, R24, RZ, 0x1c1f ;  /* 0x001c1fff18167589 */ /* 0x00032200000e0000 */
[----:B------:R-:W-:-:S03]  /*9ef0*/  CS2R R12, SRZ ;  /* 0x00000000000c7805 */ /* 0x000fc6000001ff00 */
[----:B------:R1:W1:Y:S01]  /*9f00*/  SHFL.IDX PT, R23, R15, RZ, 0x1c1f ;  /* 0x001c1fff0f177589 */ /* 0x00026200000e0000 */
[----:B------:R-:W-:Y:S01]  /*9f10*/  CS2R R10, SRZ ;  /* 0x00000000000a7805 */ /* 0x000fe2000001ff00 */
[----:B------:R-:W-:Y:S01]  /*9f20*/  CS2R R8, SRZ ;  /* 0x0000000000087805 */ /* 0x000fe2000001ff00 */
[----:B------:R-:W-:Y:S01]  /*9f30*/  CS2R R6, SRZ ;  /* 0x0000000000067805 */ /* 0x000fe2000001ff00 */
[----:B------:R-:W-:Y:S05]  /*9f40*/  @P0 BRA `(.L_x_1000) ;  /* 0x0000016000000947 */ /* 0x000fea0003800000 */
[----:B------:R-:W-:Y:S01]  /*9f50*/  ISETP.GE.AND P1, PT, R90, c[0x0][0x27c], PT ;  /* 0x00009f005a007a0c */ /* 0x000fe20003f26270 */
[----:B------:R-:W-:Y:S01]  /*9f60*/  CS2R R12, SRZ ;  /* 0x00000000000c7805 */ /* 0x000fe2000001ff00 */
[----:B------:R-:W-:-:S11]  /*9f70*/  CS2R R10, SRZ ;  /* 0x00000000000a7805 */ /* 0x000fd6000001ff00 */
[C---:B------:R-:W-:Y:S01]  /*9f80*/  @!P1 IMAD.SHL.U32 R3, R90.reuse, 0x2, RZ ;  /* 0x000000025a039824 */ /* 0x040fe200078e00ff */
[----:B------:R-:W-:-:S04]  /*9f90*/  @!P1 SHF.L.U64.HI R2, R90, 0x1, R91 ;  /* 0x000000015a029819 */ /* 0x000fc8000001025b */
[----:B--2---:R-:W-:-:S05]  /*9fa0*/  @!P1 IADD3 R18, P0, R20, R3, RZ ;  /* 0x0000000314129210 */ /* 0x004fca0007f1e0ff */
[--C-:B----4-:R-:W-:Y:S01]  /*9fb0*/  @!P1 IMAD.X R19, R22, 0x1, R2.reuse, P0 ;  /* 0x0000000116139824 */ /* 0x110fe200000e0602 */
[----:B---3--:R-:W-:Y:S01]  /*9fc0*/  @!P1 IADD3 R16, P0, R21, R3, RZ ;  /* 0x0000000315109210 */ /* 0x008fe20007f1e0ff */
[----:B------:R-:W-:Y:S01]  /*9fd0*/  CS2R R6, SRZ ;  /* 0x0000000000067805 */ /* 0x000fe2000001ff00 */
[----:B------:R-:W-:Y:S02]  /*9fe0*/  CS2R R8, SRZ ;  /* 0x0000000000087805 */ /* 0x000fe4000001ff00 */
[----:B------:R2:W5:Y:S01]  /*9ff0*/  @!P1 LD.E.64 R10, [R18.64] ;  /* 0x00000008120a9980 */ /* 0x000562000c101b00 */
[----:B-1----:R-:W-:Y:S01]  /*a000*/  @!P1 IMAD.X R17, R23, 0x1, R2, P0 ;  /* 0x0000000117119824 */ /* 0x002fe200000e0602 */
[----:B------:R-:W-:-:S04]  /*a010*/  ISETP.GE.AND P0, PT, R124, c[0x0][0x27c], PT ;  /* 0x00009f007c007a0c */ /* 0x000fc80003f06270 */
[----:B------:R2:W5:Y:S09]  /*a020*/  @!P1 LD.E.64 R6, [R16.64] ;  /* 0x0000000810069980 */ /* 0x000572000c101b00 */
[C---:B------:R-:W-:Y:S01]  /*a030*/  @!P0 IMAD.SHL.U32 R4, R124.reuse, 0x2, RZ ;  /* 0x000000027c048824 */ /* 0x040fe200078e00ff */
[----:B-----5:R-:W-:-:S04]  /*a040*/  @!P0 SHF.L.U64.HI R5, R124, 0x1, R46 ;  /* 0x000000017c058819 */ /* 0x020fc8000001022e */
[----:B------:R-:W-:-:S05]  /*a050*/  @!P0 IADD3 R2, P3, R20, R4, RZ ;  /* 0x0000000414028210 */ /* 0x000fca0007f7e0ff */
[----:B------:R-:W-:Y:S01]  /*a060*/  @!P0 IMAD.X R3, R22, 0x1, R5, P3 ;  /* 0x0000000116038824 */ /* 0x000fe200018e0605 */
[----:B------:R-:W-:-:S04]  /*a070*/  @!P0 IADD3 R4, P3, R21, R4, RZ ;  /* 0x0000000415048210 */ /* 0x000fc80007f7e0ff */
[----:B------:R2:W5:Y:S01]  /*a080*/  @!P0 LD.E.64 R12, [R2.64] ;  /* 0x00000008020c8980 */ /* 0x000562000c101b00 */
[----:B------:R-:W-:-:S05]  /*a090*/  @!P0 IMAD.X R5, R23, 0x1, R5, P3 ;  /* 0x0000000117058824 */ /* 0x000fca00018e0605 */
[----:B------:R2:W5:Y:S03]  /*a0a0*/  @!P0 LD.E.64 R8, [R4.64] ;  /* 0x0000000804088980 */ /* 0x000566000c101b00 */
.L_x_1000:
[----:B------:R-:W-:Y:S05]  /*a0b0*/  BSYNC B0 ;  /* 0x0000000000007941 */ /* 0x000fea0003800000 */
.L_x_999:
[----:B--2---:R-:W-:Y:S01]  /*a0c0*/  IADD3 R2, R14, 0x20, RZ ;  /* 0x000000200e027810 */ /* 0x004fe20007ffe0ff */
[----:B-----5:R-:W-:Y:S01]  /*a0d0*/  IMAD.MOV.U32 R5, RZ, RZ, R12 ;  /* 0x000000ffff057224 */ /* 0x020fe200078e000c */
[----:B----4-:R2:W4:Y:S01]  /*a0e0*/  SHFL.IDX PT, R22, R24, 0x1, 0x1c1f ;  /* 0x003c1f0018167f89 */ /* 0x01052200000e0000 */
[----:B------:R-:W-:Y:S01]  /*a0f0*/  IMAD.MOV.U32 R4, RZ, RZ, R13 ;  /* 0x000000ffff047224 */ /* 0x000fe200078e000d */
[----:B------:R-:W-:Y:S01]  /*a100*/  ISETP.GE.AND P0, PT, R2, R0, PT ;  /* 0x000000000200720c */ /* 0x000fe20003f06270 */
[----:B------:R-:W-:Y:S01]  /*a110*/  IMAD.MOV.U32 R3, RZ, RZ, R10 ;  /* 0x000000ffff037224 */ /* 0x000fe200078e000a */
[----:B------:R-:W-:Y:S01]  /*a120*/  PRMT R49, R49, 0x5410, R5 ;  /* 0x0000541031317816 */ /* 0x000fe20000000005 */
[----:B------:R-:W-:Y:S01]  /*a130*/  IMAD.MOV.U32 R2, RZ, RZ, R11 ;  /* 0x000000ffff027224 */ /* 0x000fe200078e000b */
[----:B------:R-:W-:Y:S01]  /*a140*/  PRMT R50, R50, 0x5410, R4 ;  /* 0x0000541032327816 */ /* 0x000fe20000000004 */
[----:B------:R-:W-:Y:S01]  /*a150*/  IMAD.MOV.U32 R5, RZ, RZ, R8 ;  /* 0x000000ffff057224 */ /* 0x000fe200078e0008 */
[----:B------:R-:W-:Y:S01]  /*a160*/  PRMT R47, R47, 0x5410, R3 ;  /* 0x000054102f2f7816 */ /* 0x000fe20000000003 */
[----:B------:R-:W-:Y:S01]  /*a170*/  IMAD.MOV.U32 R4, RZ, RZ, R9 ;  /* 0x000000ffff047224 */ /* 0x000fe200078e0009 */
[----:B------:R-:W-:Y:S01]  /*a180*/  PRMT R48, R48, 0x5410, R2 ;  /* 0x0000541030307816 */ /* 0x000fe20000000002 */
[----:B------:R-:W-:Y:S01]  /*a190*/  IMAD.MOV.U32 R3, RZ, RZ, R6 ;  /* 0x000000ffff037224 */ /* 0x000fe200078e0006 */
[----:B------:R2:W3:Y:S01]  /*a1a0*/  SHFL.IDX PT, R16, R26, 0x1, 0x1c1f ;  /* 0x003c1f001a107f89 */ /* 0x0004e200000e0000 */
[----:B------:R-:W-:Y:S01]  /*a1b0*/  IMAD.MOV.U32 R2, RZ, RZ, R7 ;  /* 0x000000ffff027224 */ /* 0x000fe200078e0007 */
[----:B------:R-:W-:Y:S01]  /*a1c0*/  BSSY B0, `(.L_x_1001) ;  /* 0x0000021000007945 */ /* 0x000fe20003800000 */
[----:B------:R-:W-:Y:S01]  /*a1d0*/  PRMT R49, R5, 0x7610, R49 ;  /* 0x0000761005317816 */ /* 0x000fe20000000031 */
[----:B-1----:R2:W1:Y:S01]  /*a1e0*/  SHFL.IDX PT, R23, R15, 0x1, 0x1c1f ;  /* 0x003c1f000f177f89 */ /* 0x00246200000e0000 */
[----:B------:R-:W-:Y:S01]  /*a1f0*/  PRMT R50, R4, 0x7610, R50 ;  /* 0x0000761004327816 */ /* 0x000fe20000000032 */
[----:B------:R-:W-:Y:S01]  /*a200*/  CS2R R30, SRZ ;  /* 0x00000000001e7805 */ /* 0x000fe2000001ff00 */
[----:B------:R-:W-:Y:S01]  /*a210*/  PRMT R47, R3, 0x7610, R47 ;  /* 0x00007610032f7816 */ /* 0x000fe2000000002f */
[----:B------:R2:W1:Y:S01]  /*a220*/  SHFL.IDX PT, R17, R27, 0x1, 0x1c1f ;  /* 0x003c1f001b117f89 */ /* 0x00046200000e0000 */
[----:B------:R-:W-:Y:S01]  /*a230*/  PRMT R48, R2, 0x7610, R48 ;  /* 0x0000761002307816 */ /* 0x000fe20000000030 */
[----:B------:R-:W-:Y:S01]  /*a240*/  CS2R R4, SRZ ;  /* 0x0000000000047805 */ /* 0x000fe2000001ff00 */
[----:B------:R-:W-:Y:S01]  /*a250*/  CS2R R2, SRZ ;  /* 0x0000000000027805 */ /* 0x000fe2000001ff00 */
[----:B------:R-:W-:Y:S05]  /*a260*/  @P0 BRA `(.L_x_1002) ;  /* 0x0000016000000947 */ /* 0x000fea0003800000 */
[----:B----4-:R-:W-:Y:S01]  /*a270*/  ISETP.GE.AND P1, PT, R90, c[0x0][0x27c], PT ;  /* 0x00009f005a007a0c */ /* 0x010fe20003f26270 */
[----:B------:R-:W-:-:S12]  /*a280*/  CS2R R36, SRZ ;  /* 0x0000000000247805 */ /* 0x000fd8000001ff00 */
[C---:B------:R-:W-:Y:S01]  /*a290*/  @!P1 IMAD.SHL.U32 R2, R90.reuse, 0x2, RZ ;  /* 0x000000025a029824 */ /* 0x040fe200078e00ff */
[----:B------:R-:W-:-:S04]  /*a2a0*/  @!P1 SHF.L.U64.HI R3, R90, 0x1, R91 ;  /* 0x000000015a039819 */ /* 0x000fc8000001025b */
[----:B---3--:R-:W-:-:S05]  /*a2b0*/  @!P1 IADD3 R20, P0, R16, R2, RZ ;  /* 0x0000000210149210 */ /* 0x008fca0007f1e0ff */
[----:B------:R-:W-:Y:S01]  /*a2c0*/  @!P1 IMAD.X R21, R22, 0x1, R3, P0 ;  /* 0x0000000116159824 */ /* 0x000fe200000e0603 */
[----:B-1----:R-:W-:-:S05]  /*a2d0*/  @!P1 IADD3 R18, P0, R17, R2, RZ ;  /* 0x0000000211129210 */ /* 0x002fca0007f1e0ff */
[----:B------:R-:W-:Y:S01]  /*a2e0*/  @!P1 IMAD.X R19, R23, 0x1, R3, P0 ;  /* 0x0000000117139824 */ /* 0x000fe200000e0603 */
[----:B------:R-:W-:-:S13]  /*a2f0*/  ISETP.GE.AND P0, PT, R124, c[0x0][0x27c], PT ;  /* 0x00009f007c007a0c */ /* 0x000fda0003f06270 */
[C---:B------:R-:W-:Y:S01]  /*a300*/  @!P0 IMAD.SHL.U32 R4, R124.reuse, 0x2, RZ ;  /* 0x000000027c048824 */ /* 0x040fe200078e00ff */
[----:B------:R-:W-:-:S04]  /*a310*/  @!P0 SHF.L.U64.HI R5, R124, 0x1, R46 ;  /* 0x000000017c058819 */ /* 0x000fc8000001022e */
[----:B------:R-:W-:-:S05]  /*a320*/  @!P0 IADD3 R2, P3, R16, R4, RZ ;  /* 0x0000000410028210 */ /* 0x000fca0007f7e0ff */
[----:B------:R-:W-:Y:S01]  /*a330*/  @!P0 IMAD.X R3, R22, 0x1, R5, P3 ;  /* 0x0000000116038824 */ /* 0x000fe200018e0605 */
[----:B------:R-:W-:Y:S01]  /*a340*/  @!P0 IADD3 R16, P3, R17, R4, RZ ;  /* 0x0000000411108210 */ /* 0x000fe20007f7e0ff */
[----:B------:R-:W-:-:S03]  /*a350*/  CS2R R30, SRZ ;  /* 0x00000000001e7805 */ /* 0x000fc6000001ff00 */
[----:B------:R1:W5:Y:S01]  /*a360*/  @!P0 LD.E.64 R36, [R2.64] ;  /* 0x0000000802248980 */ /* 0x000362000c101b00 */
[----:B------:R-:W-:Y:S02]  /*a370*/  @!P0 IMAD.X R17, R23, 0x1, R5, P3 ;  /* 0x0000000117118824 */ /* 0x000fe400018e0605 */
[----:B------:R-:W-:-:S03]  /*a380*/  CS2R R4, SRZ ;  /* 0x0000000000047805 */ /* 0x000fc6000001ff00 */
[----:B------:R3:W5:Y:S04]  /*a390*/  @!P0 LD.E.64 R30, [R16.64] ;  /* 0x00000008101e8980 */ /* 0x000768000c101b00 */
[----:B------:R3:W5:Y:S01]  /*a3a0*/  @!P1 LD.E.64 R4, [R20.64] ;  /* 0x0000000814049980 */ /* 0x000762000c101b00 */
[----:B-1----:R-:W-:-:S06]  /*a3b0*/  CS2R R2, SRZ ;  /* 0x0000000000027805 */ /* 0x002fcc000001ff00 */
[----:B------:R3:W5:Y:S02]  /*a3c0*/  @!P1 LD.E.64 R2, [R18.64] ;  /* 0x0000000812029980 */ /* 0x000764000c101b00 */
.L_x_1002:
[----:B----4-:R-:W-:Y:S05]  /*a3d0*/  BSYNC B0 ;  /* 0x0000000000007941 */ /* 0x010fea0003800000 */
.L_x_1001:
[----:B---3--:R-:W-:Y:S01]  /*a3e0*/  IADD3 R16, R14, 0x40, RZ ;  /* 0x000000400e107810 */ /* 0x008fe20007ffe0ff */
[----:B-----5:R-:W-:Y:S01]  /*a3f0*/  IMAD.MOV.U32 R21, RZ, RZ, R36 ;  /* 0x000000ffff157224 */ /* 0x020fe200078e0024 */
[----:B------:R3:W4:Y:S01]  /*a400*/  SHFL.IDX PT, R19, R24, 0x2, 0x1c1f ;  /* 0x005c1f0018137f89 */ /* 0x00072200000e0000 */
[----:B------:R-:W-:Y:S01]  /*a410*/  IMAD.MOV.U32 R20, RZ, RZ, R37 ;  /* 0x000000ffff147224 */ /* 0x000fe200078e0025 */
[----:B------:R-:W-:Y:S01]  /*a420*/  ISETP.GE.AND P0, PT, R16, R0, PT ;  /* 0x000000001000720c */ /* 0x000fe20003f06270 */
[----:B-1----:R-:W-:Y:S01]  /*a430*/  IMAD.MOV.U32 R17, RZ, RZ, R4 ;  /* 0x000000ffff117224 */ /* 0x002fe200078e0004 */
        /* <DEDUP_REMOVED lines=8> */
[----:B------:R3:W1:Y:S01]  /*a4c0*/  SHFL.IDX PT, R18, R26, 0x2, 0x1c1f ;  /* 0x005c1f001a127f89 */ /* 0x00066200000e0000 */
[----:B------:R-:W-:Y:S01]  /*a4d0*/  IMAD.MOV.U32 R16, RZ, RZ, R3 ;  /* 0x000000ffff107224 */ /* 0x000fe200078e0003 */
[----:B------:R-:W-:Y:S01]  /*a4e0*/  BSSY B0, `(.L_x_1003) ;  /* 0x0000023000007945 */ /* 0x000fe20003800000 */
[----:B------:R-:W-:Y:S01]  /*a4f0*/  PRMT R53, R21, 0x7610, R53 ;  /* 0x0000761015357816 */ /* 0x000fe20000000035 */
[----:B------:R3:W2:Y:S01]  /*a500*/  SHFL.IDX PT, R28, R15, 0x2, 0x1c1f ;  /* 0x005c1f000f1c7f89 */ /* 0x0006a200000e0000 */
[----:B------:R-:W-:Y:S01]  /*a510*/  PRMT R54, R20, 0x7610, R54 ;  /* 0x0000761014367816 */ /* 0x000fe20000000036 */
[----:B------:R-:W-:Y:S01]  /*a520*/  CS2R R44, SRZ ;  /* 0x00000000002c7805 */ /* 0x000fe2000001ff00 */
[----:B------:R-:W-:Y:S01]  /*a530*/  PRMT R51, R17, 0x7610, R51 ;  /* 0x0000761011337816 */ /* 0x000fe20000000033 */
[----:B------:R3:W1:Y:S01]  /*a540*/  SHFL.IDX PT, R25, R27, 0x2, 0x1c1f ;  /* 0x005c1f001b197f89 */ /* 0x00066200000e0000 */
[----:B------:R-:W-:Y:S01]  /*a550*/  PRMT R52, R16, 0x7610, R52 ;  /* 0x0000761010347816 */ /* 0x000fe20000000034 */
[----:B------:R-:W-:Y:S01]  /*a560*/  CS2R R38, SRZ ;  /* 0x0000000000267805 */ /* 0x000fe2000001ff00 */
[----:B------:R-:W-:Y:S01]  /*a570*/  CS2R R32, SRZ ;  /* 0x0000000000207805 */ /* 0x000fe2000001ff00 */
[----:B------:R-:W-:Y:S01]  /*a580*/  CS2R R40, SRZ ;  /* 0x0000000000287805 */ /* 0x000fe2000001ff00 */
[----:B------:R-:W-:Y:S01]  /*a590*/  CS2R R34, SRZ ;  /* 0x0000000000227805 */ /* 0x000fe2000001ff00 */
[----:B------:R-:W-:Y:S05]  /*a5a0*/  @P0 BRA `(.L_x_1004) ;  /* 0x0000016000000947 */ /* 0x000fea0003800000 */
[----:B----4-:R-:W-:Y:S01]  /*a5b0*/  ISETP.GE.AND P1, PT, R90, c[0x0][0x27c], PT ;  /* 0x00009f005a007a0c */ /* 0x010fe20003f26270 */
[----:B------:R-:W-:Y:S01]  /*a5c0*/  CS2R R38, SRZ ;  /* 0x0000000000267805 */ /* 0x000fe2000001ff00 */
[----:B------:R-:W-:-:S11]  /*a5d0*/  CS2R R32, SRZ ;  /* 0x0000000000207805 */ /* 0x000fd6000001ff00 */
[C---:B------:R-:W-:Y:S01]  /*a5e0*/  @!P1 IMAD.SHL.U32 R16, R90.reuse, 0x2, RZ ;  /* 0x000000025a109824 */ /* 0x040fe200078e00ff */
[----:B------:R-:W-:-:S04]  /*a5f0*/  @!P1 SHF.L.U64.HI R17, R90, 0x1, R91 ;  /* 0x000000015a119819 */ /* 0x000fc8000001025b */
[----:B-1----:R-:W-:-:S05]  /*a600*/  @!P1 IADD3 R22, P0, R18, R16, RZ ;  /* 0x0000001012169210 */ /* 0x002fca0007f1e0ff */
[--C-:B------:R-:W-:Y:S01]  /*a610*/  @!P1 IMAD.X R23, R19, 0x1, R17.reuse, P0 ;  /* 0x0000000113179824 */ /* 0x100fe200000e0611 */
[----:B------:R-:W-:Y:S01]  /*a620*/  @!P1 IADD3 R20, P0, R25, R16, RZ ;  /* 0x0000001019149210 */ /* 0x000fe20007f1e0ff */
[----:B------:R-:W-:Y:S01]  /*a630*/  CS2R R34, SRZ ;  /* 0x0000000000227805 */ /* 0x000fe2000001ff00 */
[----:B------:R-:W-:Y:S02]  /*a640*/  CS2R R40, SRZ ;  /* 0x0000000000287805 */ /* 0x000fe4000001ff00 */
[----:B------:R1:W5:Y:S01]  /*a650*/  @!P1 LD.E.64 R32, [R22.64] ;  /* 0x0000000816209980 */ /* 0x000362000c101b00 */
[----:B--2---:R-:W-:Y:S01]  /*a660*/  @!P1 IMAD.X R21, R28, 0x1, R17, P0 ;  /* 0x000000011c159824 */ /* 0x004fe200000e0611 */
[----:B------:R-:W-:-:S04]  /*a670*/  ISETP.GE.AND P0, PT, R124, c[0x0][0x27c], PT ;  /* 0x00009f007c007a0c */ /* 0x000fc80003f06270 */
[----:B------:R1:W5:Y:S09]  /*a680*/  @!P1 LD.E.64 R34, [R20.64] ;  /* 0x0000000814229980 */ /* 0x000372000c101b00 */
[C---:B------:R-:W-:Y:S01]  /*a690*/  @!P0 IMAD.SHL.U32 R16, R124.reuse, 0x2, RZ ;  /* 0x000000027c108824 */ /* 0x040fe200078e00ff */
[----:B------:R-:W-:-:S04]  /*a6a0*/  @!P0 SHF.L.U64.HI R17, R124, 0x1, R46 ;  /* 0x000000017c118819 */ /* 0x000fc8000001022e */
[----:B------:R-:W-:-:S05]  /*a6b0*/  @!P0 IADD3 R18, P3, R18, R16, RZ ;  /* 0x0000001012128210 */ /* 0x000fca0007f7e0ff */
[----:B------:R-:W-:Y:S01]  /*a6c0*/  @!P0 IMAD.X R19, R19, 0x1, R17, P3 ;  /* 0x0000000113138824 */ /* 0x000fe200018e0611 */
[----:B------:R-:W-:-:S04]  /*a6d0*/  @!P0 IADD3 R16, P3, R25, R16, RZ ;  /* 0x0000001019108210 */ /* 0x000fc80007f7e0ff */
[----:B------:R1:W5:Y:S01]  /*a6e0*/  @!P0 LD.E.64 R38, [R18.64] ;  /* 0x0000000812268980 */ /* 0x000362000c101b00 */
[----:B------:R-:W-:-:S05]  /*a6f0*/  @!P0 IMAD.X R17, R28, 0x1, R17, P3 ;  /* 0x000000011c118824 */ /* 0x000fca00018e0611 */
[----:B------:R1:W5:Y:S03]  /*a700*/  @!P0 LD.E.64 R40, [R16.64] ;  /* 0x0000000810288980 */ /* 0x000366000c101b00 */
.L_x_1004:
[----:B----4-:R-:W-:Y:S05]  /*a710*/  BSYNC B0 ;  /* 0x0000000000007941 */ /* 0x010fea0003800000 */
.L_x_1003:
[----:B------:R-:W-:Y:S01]  /*a720*/  IADD3 R14, R14, 0x60, RZ ;  /* 0x000000600e0e7810 */ /* 0x000fe20007ffe0ff */
[----:B-1----:R1:W4:Y:S01]  /*a730*/  SHFL.IDX PT, R23, R15, 0x3, 0x1c1f ;  /* 0x007c1f000f177f89 */ /* 0x00232200000e0000 */
[----:B-----5:R-:W-:Y:S01]  /*a740*/  IMAD.MOV.U32 R19, RZ, RZ, R38 ;  /* 0x000000ffff137224 */ /* 0x020fe200078e0026 */
[----:B------:R-:W-:Y:S01]  /*a750*/  BSSY B0, `(.L_x_1005) ;  /* 0x000002e000007945 */ /* 0x000fe20003800000 */
[----:B------:R-:W-:Y:S01]  /*a760*/  ISETP.GE.AND P0, PT, R14, R0, PT ;  /* 0x000000000e00720c */ /* 0x000fe20003f06270 */
[----:B------:R-:W-:Y:S01]  /*a770*/  IMAD.MOV.U32 R18, RZ, RZ, R39 ;  /* 0x000000ffff127224 */ /* 0x000fe200078e0027 */
[----:B------:R-:W3:Y:S01]  /*a780*/  SHFL.IDX PT, R17, R24, 0x3, 0x1c1f ;  /* 0x007c1f0018117f89 */ /* 0x000ee200000e0000 */
[----:B------:R-:W-:Y:S01]  /*a790*/  IMAD.MOV.U32 R14, RZ, RZ, R33 ;  /* 0x000000ffff0e7224 */ /* 0x000fe200078e0021 */
[----:B------:R-:W-:Y:S01]  /*a7a0*/  PRMT R57, R57, 0x5410, R19 ;  /* 0x0000541039397816 */ /* 0x000fe20000000013 */
[----:B------:R-:W-:Y:S01]  /*a7b0*/  IMAD.MOV.U32 R19, RZ, RZ, R40 ;  /* 0x000000ffff137224 */ /* 0x000fe200078e0028 */
[----:B------:R-:W-:Y:S01]  /*a7c0*/  PRMT R59, R18, 0x7610, R59 ;  /* 0x00007610123b7816 */ /* 0x000fe2000000003b */
[----:B------:R-:W-:Y:S01]  /*a7d0*/  IMAD.MOV.U32 R18, RZ, RZ, R41 ;  /* 0x000000ffff127224 */ /* 0x000fe200078e0029 */
[----:B------:R-:W-:Y:S01]  /*a7e0*/  PRMT R56, R56, 0x5410, R14 ;  /* 0x0000541038387816 */ /* 0x000fe2000000000e */
[----:B------:R-:W-:Y:S01]  /*a7f0*/  IMAD.MOV.U32 R14, RZ, RZ, R35 ;  /* 0x000000ffff0e7224 */ /* 0x000fe200078e0023 */
[----:B------:R-:W2:Y:S01]  /*a800*/  SHFL.IDX PT, R16, R26, 0x3, 0x1c1f ;  /* 0x007c1f001a107f89 */ /* 0x000ea200000e0000 */
[----:B------:R-:W-:Y:S01]  /*a810*/  PRMT R57, R19, 0x7610, R57 ;  /* 0x0000761013397816 */ /* 0x000fe20000000039 */
[----:B------:R-:W-:Y:S01]  /*a820*/  CS2R R42, SRZ ;  /* 0x00000000002a7805 */ /* 0x000fe2000001ff00 */
[----:B------:R-:W-:Y:S01]  /*a830*/  PRMT R58, R18, 0x7610, R58 ;  /* 0x00007610123a7816 */ /* 0x000fe2000000003a */
[----:B------:R2:W3:Y:S01]  /*a840*/  SHFL.IDX PT, R22, R27, 0x3, 0x1c1f ;  /* 0x007c1f001b167f89 */ /* 0x0004e200000e0000 */
[----:B------:R-:W-:Y:S01]  /*a850*/  PRMT R56, R14, 0x7610, R56 ;  /* 0x000076100e387816 */ /* 0x000fe20000000038 */
[----:B--2---:R-:W-:Y:S01]  /*a860*/  CS2R R28, SRZ ;  /* 0x00000000001c7805 */ /* 0x004fe2000001ff00 */
[----:B-1-3--:R-:W-:-:S05]  /*a870*/  IMAD.MOV.U32 R15, RZ, RZ, R32 ;  /* 0x000000ffff0f7224 */ /* 0x00afca00078e0020 */
[----:B------:R-:W-:Y:S01]  /*a880*/  PRMT R55, R55, 0x5410, R15 ;  /* 0x0000541037377816 */ /* 0x000fe2000000000f */
[----:B------:R-:W-:-:S05]  /*a890*/  IMAD.MOV.U32 R15, RZ, RZ, R34 ;  /* 0x000000ffff0f7224 */ /* 0x000fca00078e0022 */
[----:B------:R-:W-:Y:S01]  /*a8a0*/  PRMT R54, R54, 0x5410, R15 ;  /* 0x0000541036367816 */ /* 0x000fe2000000000f */
[----:B------:R-:W-:Y:S01]  /*a8b0*/  CS2R R26, SRZ ;  /* 0x00000000001a7805 */ /* 0x000fe2000001ff00 */
[----:B------:R-:W-:Y:S05]  /*a8c0*/  @P0 BRA `(.L_x_1006) ;  /* 0x0000016000000947 */ /* 0x000fea0003800000 */
[----:B----4-:R-:W-:Y:S01]  /*a8d0*/  ISETP.GE.AND P1, PT, R90, c[0x0][0x27c], PT ;  /* 0x00009f005a007a0c */ /* 0x010fe20003f26270 */
[----:B------:R-:W-:Y:S01]  /*a8e0*/  CS2R R44, SRZ ;  /* 0x00000000002c7805 */ /* 0x000fe2000001ff00 */
[----:B------:R-:W-:-:S11]  /*a8f0*/  CS2R R26, SRZ ;  /* 0x00000000001a7805 */ /* 0x000fd6000001ff00 */
[C---:B------:R-:W-:Y:S01]  /*a900*/  @!P1 IMAD.SHL.U32 R14, R90.reuse, 0x2, RZ ;  /* 0x000000025a0e9824 */ /* 0x040fe200078e00ff */
[----:B------:R-:W-:-:S04]  /*a910*/  @!P1 SHF.L.U64.HI R15, R90, 0x1, R91 ;  /* 0x000000015a0f9819 */ /* 0x000fc8000001025b */
[----:B------:R-:W-:-:S05]  /*a920*/  @!P1 IADD3 R20, P0, R16, R14, RZ ;  /* 0x0000000e10149210 */ /* 0x000fca0007f1e0ff */
[--C-:B------:R-:W-:Y:S01]  /*a930*/  @!P1 IMAD.X R21, R17, 0x1, R15.reuse, P0 ;  /* 0x0000000111159824 */ /* 0x100fe200000e060f */
[----:B------:R-:W-:Y:S01]  /*a940*/  @!P1 IADD3 R18, P0, R22, R14, RZ ;  /* 0x0000000e16129210 */ /* 0x000fe20007f1e0ff */
[----:B------:R-:W-:Y:S01]  /*a950*/  CS2R R28, SRZ ;  /* 0x00000000001c7805 */ /* 0x000fe2000001ff00 */
[----:B------:R-:W-:Y:S02]  /*a960*/  CS2R R42, SRZ ;  /* 0x00000000002a7805 */ /* 0x000fe4000001ff00 */
[----:B------:R1:W5:Y:S01]  /*a970*/  @!P1 LD.E.64 R26, [R20.64] ;  /* 0x00000008141a9980 */ /* 0x000362000c101b00 */
[----:B------:R-:W-:Y:S01]  /*a980*/  @!P1 IMAD.X R19, R23, 0x1, R15, P0 ;  /* 0x0000000117139824 */ /* 0x000fe200000e060f */
        /* <DEDUP_REMOVED lines=10> */
.L_x_1006:
[----:B----4-:R-:W-:Y:S05]  /*aa30*/  BSYNC B0 ;  /* 0x0000000000007941 */ /* 0x010fea0003800000 */
.L_x_1005:
[----:B-1---5:R-:W-:Y:S01]  /*aa40*/  IMAD.MOV.U32 R14, RZ, RZ, R44 ;  /* 0x000000ffff0e7224 */ /* 0x022fe200078e002c */
[----:B------:R-:W-:-:S04]  /*aa50*/  DEPBAR.LE SB0, 0x1 ;  /* 0x000080400000791a */ /* 0x000fc80000000000 */
[----:B------:R-:W-:Y:S01]  /*aa60*/  IMAD.MOV.U32 R16, RZ, RZ, R45 ;  /* 0x000000ffff107224 */ /* 0x000fe200078e002d */
[----:B------:R-:W-:Y:S01]  /*aa70*/  BSSY B1, `(.L_x_1007) ;  /* 0x000006d000017945 */ /* 0x000fe20003800000 */
[----:B------:R-:W-:-:S03]  /*aa80*/  IMAD.MOV.U32 R15, RZ, RZ, R26 ;  /* 0x000000ffff0f7224 */ /* 0x000fc600078e001a */
[----:B------:R-:W-:Y:S01]  /*aa90*/  PRMT R62, R14, 0x5410, R16 ;  /* 0x000054100e3e7816 */ /* 0x000fe20000000010 */
[----:B------:R-:W-:Y:S01]  /*aaa0*/  IMAD.IADD R14, R0, 0x1, -R63 ;  /* 0x00000001000e7824 */ /* 0x000fe200078e0a3f */
[----:B------:R-:W-:Y:S01]  /*aab0*/  MOV R0, R27 ;  /* 0x0000001b00007202 */ /* 0x000fe20000000f00 */
[----:B------:R-:W-:Y:S01]  /*aac0*/  IMAD.MOV.U32 R16, RZ, RZ, R42 ;  /* 0x000000ffff107224 */ /* 0x000fe200078e002a */
[----:B------:R-:W-:Y:S01]  /*aad0*/  PRMT R59, R59, 0x5410, R15 ;  /* 0x000054103b3b7816 */ /* 0x000fe2000000000f */
[----:B------:R-:W-:Y:S01]  /*aae0*/  IMAD.MOV.U32 R15, RZ, RZ, R43 ;  /* 0x000000ffff0f7224 */ /* 0x000fe200078e002b */
[----:B------:R-:W-:Y:S02]  /*aaf0*/  IMNMX R46, R14, 0x80, PT ;  /* 0x000000800e2e7817 */ /* 0x000fe40003800200 */
[----:B------:R-:W-:Y:S01]  /*ab00*/  PRMT R60, R60, 0x5410, R0 ;  /* 0x000054103c3c7816 */ /* 0x000fe20000000000 */
[----:B------:R-:W-:Y:S01]  /*ab10*/  IMAD.MOV.U32 R0, RZ, RZ, R29 ;  /* 0x000000ffff007224 */ /* 0x000fe200078e001d */
[----:B------:R-:W-:Y:S01]  /*ab20*/  BAR.SYNC.DEFER_BLOCKING 0x0 ;  /* 0x0000000000007b1d */ /* 0x000fe20000010000 */
[----:B------:R-:W-:-:S02]  /*ab30*/  ISETP.GE.AND P0, PT, R125, R46, PT ;  /* 0x0000002e7d00720c */ /* 0x000fc40003f06270 */
[----:B------:R-:W-:Y:S02]  /*ab40*/  MOV R14, R28 ;  /* 0x0000001c000e7202 */ /* 0x000fe40000000f00 */
[----:B------:R-:W-:Y:S02]  /*ab50*/  PRMT R61, R16, 0x5410, R15 ;  /* 0x00005410103d7816 */ /* 0x000fe4000000000f */
[----:B------:R-:W-:Y:S02]  /*ab60*/  PRMT R58, R58, 0x5410, R14 ;  /* 0x000054103a3a7816 */ /* 0x000fe4000000000e */
[----:B------:R-:W-:-:S05]  /*ab70*/  PRMT R60, R0, 0x7610, R60 ;  /* 0x00007610003c7816 */ /* 0x000fca000000003c */
[----:B------:R-:W-:Y:S05]  /*ab80*/  @P0 BRA `(.L_x_1008) ;  /* 0x000005b000000947 */ /* 0x000fea0003800000 */
[----:B------:R-:W-:Y:S01]  /*ab90*/  ISETP.GE.AND P0, PT, R90, c[0x0][0x27c], PT ;  /* 0x00009f005a007a0c */ /* 0x000fe20003f06270 */
[----:B------:R-:W-:-:S12]  /*aba0*/  BSSY B0, `(.L_x_1009) ;  /* 0x000002c000007945 */ /* 0x000fd80003800000 */
[----:B------:R-:W-:Y:S05]  /*abb0*/  @P0 BRA `(.L_x_1010) ;  /* 0x000002a000000947 */ /* 0x000fea0003800000 */
[----:B------:R-:W1:Y:S01]  /*abc0*/  LDS.128 R16, [R252+0x5000] ;  /* 0x00500000fc107984 */ /* 0x000e620000000c00 */
[--C-:B------:R-:W-:Y:S02]  /*abd0*/  SHF.R.U32.HI R0, RZ, 0x10, R7.reuse ;  /* 0x00000010ff007819 */ /* 0x100fe40000011607 */
[----:B------:R-:W-:Y:S01]  /*abe0*/  SHF.R.U64 R24, R6, 0x10, R7 ;  /* 0x0000001006187819 */ /* 0x000fe20000001207 */
[----:B------:R-:W-:Y:S01]  /*abf0*/  HADD2.F32 R7, -RZ, R47.H1_H1 ;  /* 0x3000002fff077230 */ /* 0x000fe20000004100 */
[--C-:B------:R-:W-:Y:S02]  /*ac00*/  SHF.R.U64 R25, R10, 0x10, R11.reuse ;  /* 0x000000100a197819 */ /* 0x100fe4000000120b */
[----:B------:R-:W-:-:S05]  /*ac10*/  SHF.R.U32.HI R21, RZ, 0x10, R11 ;  /* 0x00000010ff157819 */ /* 0x000fca000001160b */
[----:B------:R-:W-:Y:S02]  /*ac20*/  HADD2.F32 R22, -RZ, R21.H0_H0 ;  /* 0x20000015ff167230 */ /* 0x000fe40000004100 */
[--C-:B-1----:R-:W-:Y:S02]  /*ac30*/  HADD2.F32 R20, -RZ, R19.reuse.H0_H0 ;  /* 0x20000013ff147230 */ /* 0x102fe40000004100 */
[----:B------:R-:W-:Y:S02]  /*ac40*/  HADD2.F32 R6, -RZ, R19.H1_H1 ;  /* 0x30000013ff067230 */ /* 0x000fe40000004100 */
[--C-:B------:R-:W-:Y:S02]  /*ac50*/  HADD2.F32 R19, -RZ, R16.reuse.H0_H0 ;  /* 0x20000010ff137230 */ /* 0x100fe40000004100 */
[----:B------:R-:W-:Y:S02]  /*ac60*/  HADD2.F32 R15, -RZ, R16.H1_H1 ;  /* 0x30000010ff0f7230 */ /* 0x000fe40000004100 */
[----:B------:R-:W-:-:S02]  /*ac70*/  HADD2.F32 R16, -RZ, R18.H0_H0 ;  /* 0x20000012ff107230 */ /* 0x000fc40000004100 */
[----:B------:R-:W-:Y:S02]  /*ac80*/  HADD2.F32 R10, -RZ, R18.H1_H1 ;  /* 0x30000012ff0a7230 */ /* 0x000fe40000004100 */
[----:B------:R-:W-:Y:S02]  /*ac90*/  HADD2.F32 R18, -RZ, R0.H0_H0 ;  /* 0x20000000ff127230 */ /* 0x000fe40000004100 */
[--C-:B------:R-:W-:Y:S02]  /*aca0*/  HADD2.F32 R14, -RZ, R17.reuse.H0_H0 ;  /* 0x20000011ff0e7230 */ /* 0x100fe40000004100 */
[----:B------:R-:W-:Y:S01]  /*acb0*/  HADD2.F32 R11, -RZ, R17.H1_H1 ;  /* 0x30000011ff0b7230 */ /* 0x000fe20000004100 */
[-C--:B------:R-:W-:Y:S01]  /*acc0*/  FMUL.FTZ R17, R6, R18.reuse ;  /* 0x0000001206117220 */ /* 0x080fe20000410000 */
[----:B------:R-:W-:Y:S01]  /*acd0*/  HADD2.F32 R0, -RZ, R47.H0_H0 ;  /* 0x2000002fff007230 */ /* 0x000fe20000004100 */
[C---:B------:R-:W-:Y:S02]  /*ace0*/  FMUL.FTZ R18, R20.reuse, R18 ;  /* 0x0000001214127220 */ /* 0x040fe40000410000 */
[----:B------:R-:W-:-:S02]  /*acf0*/  FFMA.FTZ R23, R20, R22, -R17 ;  /* 0x0000001614177223 */ /* 0x000fc40000010811 */
[-C--:B------:R-:W-:Y:S02]  /*ad00*/  FMUL.FTZ R17, R19, R0.reuse ;  /* 0x0000000013117220 */ /* 0x080fe40000410000 */
[C---:B------:R-:W-:Y:S01]  /*ad10*/  FMUL.FTZ R21, R15.reuse, R0 ;  /* 0x000000000f157220 */ /* 0x040fe20000410000 */
[----:B------:R-:W-:Y:S01]  /*ad20*/  HADD2.F32 R0, -RZ, R48.H0_H0 ;  /* 0x20000030ff007230 */ /* 0x000fe20000004100 */
[-C--:B------:R-:W-:Y:S01]  /*ad30*/  FFMA.FTZ R20, R15, R7.reuse, R17 ;  /* 0x000000070f147223 */ /* 0x080fe20000010011 */
[----:B------:R-:W-:Y:S01]  /*ad40*/  HADD2.F32 R17, -RZ, R24.H0_H0 ;  /* 0x20000018ff117230 */ /* 0x000fe20000004100 */
[----:B------:R-:W-:Y:S01]  /*ad50*/  FFMA.FTZ R22, R6, R22, R18 ;  /* 0x0000001606167223 */ /* 0x000fe20000010012 */
[----:B------:R-:W-:Y:S01]  /*ad60*/  HADD2.F32 R6, -RZ, R48.H1_H1 ;  /* 0x30000030ff067230 */ /* 0x000fe20000004100 */
[----:B------:R-:W-:Y:S01]  /*ad70*/  FFMA.FTZ R21, R19, R7, -R21 ;  /* 0x0000000713157223 */ /* 0x000fe20000010815 */
[----:B------:R-:W-:Y:S01]  /*ad80*/  HADD2.F32 R19, -RZ, R25.H0_H0 ;  /* 0x20000019ff137230 */ /* 0x000fe20000004100 */
[----:B------:R-:W-:-:S02]  /*ad90*/  FMUL.FTZ R7, R10, R0 ;  /* 0x000000000a077220 */ /* 0x000fc40000410000 */
[----:B------:R-:W-:Y:S02]  /*ada0*/  FMUL.FTZ R0, R16, R0 ;  /* 0x0000000010007220 */ /* 0x000fe40000410000 */
[-C--:B------:R-:W-:Y:S02]  /*adb0*/  FMUL.FTZ R15, R11, R17.reuse ;  /* 0x000000110b0f7220 */ /* 0x080fe40000410000 */
[----:B------:R-:W-:Y:S02]  /*adc0*/  FMUL.FTZ R17, R14, R17 ;  /* 0x000000110e117220 */ /* 0x000fe40000410000 */
[-C--:B------:R-:W-:Y:S01]  /*add0*/  FFMA.FTZ R18, R16, R6.reuse, -R7 ;  /* 0x0000000610127223 */ /* 0x080fe20000010807 */
[----:B------:R-:W-:Y:S01]  /*ade0*/  F2FP.PACK_AB R16, R20, R21 ;  /* 0x000000151410723e */ /* 0x000fe200000000ff */
[----:B------:R-:W-:Y:S02]  /*adf0*/  FFMA.FTZ R0, R10, R6, R0 ;  /* 0x000000060a007223 */ /* 0x000fe40000010000 */
[----:B------:R-:W-:-:S02]  /*ae00*/  FFMA.FTZ R7, R14, R19, -R15 ;  /* 0x000000130e077223 */ /* 0x000fc4000001080f */
[----:B------:R-:W-:Y:S01]  /*ae10*/  FFMA.FTZ R6, R11, R19, R17 ;  /* 0x000000130b067223 */ /* 0x000fe20000010011 */
[----:B------:R-:W-:Y:S02]  /*ae20*/  F2FP.PACK_AB R19, R22, R23 ;  /* 0x000000171613723e */ /* 0x000fe400000000ff */
[----:B------:R-:W-:Y:S02]  /*ae30*/  F2FP.PACK_AB R18, R0, R18 ;  /* 0x000000120012723e */ /* 0x000fe400000000ff */
[----:B------:R-:W-:-:S05]  /*ae40*/  F2FP.PACK_AB R17, R6, R7 ;  /* 0x000000070611723e */ /* 0x000fca00000000ff */
[----:B------:R1:W-:Y:S02]  /*ae50*/  STS.128 [R252+0x5000], R16 ;  /* 0x00500010fc007388 */ /* 0x0003e40000000c00 */
.L_x_1010:
[----:B------:R-:W-:Y:S05]  /*ae60*/  BSYNC B0 ;  /* 0x0000000000007941 */ /* 0x000fea0003800000 */
.L_x_1009:
[----:B------:R-:W-:-:S13]  /*ae70*/  ISETP.GE.AND P0, PT, R124, c[0x0][0x27c], PT ;  /* 0x00009f007c007a0c */ /* 0x000fda0003f06270 */
[----:B------:R-:W-:Y:S05]  /*ae80*/  @P0 BRA `(.L_x_1008) ;  /* 0x000002b000000947 */ /* 0x000fea0003800000 */
[----:B------:R-:W2:Y:S01]  /*ae90*/  LDL R22, [R1] ;  /* 0x0000000001167983 */ /* 0x000ea20000100800 */
[----:B------:R-:W-:Y:S02]  /*aea0*/  SHF.R.U32.HI R0, RZ, 0x10, R9 ;  /* 0x00000010ff007819 */ /* 0x000fe40000011609 */
[--C-:B------:R-:W-:Y:S02]  /*aeb0*/  SHF.R.U64 R21, R12, 0x10, R13.reuse ;  /* 0x000000100c157819 */ /* 0x100fe4000000120d */
[----:B------:R-:W-:Y:S02]  /*aec0*/  SHF.R.U32.HI R7, RZ, 0x10, R13 ;  /* 0x00000010ff077819 */ /* 0x000fe4000001160d */
[----:B------:R-:W-:Y:S01]  /*aed0*/  SHF.R.U64 R20, R8, 0x10, R9 ;  /* 0x0000001008147819 */ /* 0x000fe20000001209 */
[----:B-12---:R-:W1:Y:S02]  /*aee0*/  LDS.128 R16, [R22+0x5000] ;  /* 0x0050000016107984 */ /* 0x006e640000000c00 */
[----:B-1----:R-:W-:-:S02]  /*aef0*/  HADD2.F32 R12, -RZ, R16.H0_H0 ;  /* 0x20000010ff0c7230 */ /* 0x002fc40000004100 */
[----:B------:R-:W-:Y:S02]  /*af00*/  HADD2.F32 R11, -RZ, R16.H1_H1 ;  /* 0x30000010ff0b7230 */ /* 0x000fe40000004100 */
[----:B------:R-:W-:Y:S02]  /*af10*/  HADD2.F32 R6, -RZ, R19.H1_H1 ;  /* 0x30000013ff067230 */ /* 0x000fe40000004100 */
[----:B------:R-:W-:Y:S02]  /*af20*/  HADD2.F32 R16, -RZ, R0.H0_H0 ;  /* 0x20000000ff107230 */ /* 0x000fe40000004100 */
[----:B------:R-:W-:Y:S02]  /*af30*/  HADD2.F32 R0, -RZ, R49.H0_H0 ;  /* 0x20000031ff007230 */ /* 0x000fe40000004100 */
[----:B------:R-:W-:Y:S01]  /*af40*/  HADD2.F32 R13, -RZ, R19.H0_H0 ;  /* 0x20000013ff0d7230 */ /* 0x000fe20000004100 */
[----:B------:R-:W-:Y:S01]  /*af50*/  FMUL.FTZ R15, R6, R16 ;  /* 0x00000010060f7220 */ /* 0x000fe20000410000 */
[----:B------:R-:W-:-:S02]  /*af60*/  HADD2.F32 R19, -RZ, R7.H0_H0 ;  /* 0x20000007ff137230 */ /* 0x000fc40000004100 */
[--C-:B------:R-:W-:Y:S01]  /*af70*/  HADD2.F32 R10, -RZ, R17.reuse.H0_H0 ;  /* 0x20000011ff0a7230 */ /* 0x100fe20000004100 */
[----:B------:R-:W-:Y:S01]  /*af80*/  FMUL.FTZ R16, R13, R16 ;  /* 0x000000100d107220 */ /* 0x000fe20000410000 */
[----:B------:R-:W-:Y:S01]  /*af90*/  HADD2.F32 R9, -RZ, R17.H1_H1 ;  /* 0x30000011ff097230 */ /* 0x000fe20000004100 */
[-C--:B------:R-:W-:Y:S01]  /*afa0*/  FMUL.FTZ R17, R11, R0.reuse ;  /* 0x000000000b117220 */ /* 0x080fe20000410000 */
[----:B------:R-:W-:Y:S02]  /*afb0*/  HADD2.F32 R7, -RZ, R49.H1_H1 ;  /* 0x30000031ff077230 */ /* 0x000fe40000004100 */
[--C-:B------:R-:W-:Y:S02]  /*afc0*/  HADD2.F32 R14, -RZ, R18.reuse.H0_H0 ;  /* 0x20000012ff0e7230 */ /* 0x100fe40000004100 */
[----:B------:R-:W-:Y:S01]  /*afd0*/  HADD2.F32 R8, -RZ, R18.H1_H1 ;  /* 0x30000012ff087230 */ /* 0x000fe20000004100 */
[----:B------:R-:W-:Y:S02]  /*afe0*/  FFMA.FTZ R18, R13, R19, -R15 ;  /* 0x000000130d127223 */ /* 0x000fe4000001080f */
[C---:B------:R-:W-:Y:S01]  /*aff0*/  FMUL.FTZ R13, R12.reuse, R0 ;  /* 0x000000000c0d7220 */ /* 0x040fe20000410000 */
[----:B------:R-:W-:Y:S01]  /*b000*/  HADD2.F32 R0, -RZ, R50.H0_H0 ;  /* 0x20000032ff007230 */ /* 0x000fe20000004100 */
[----:B------:R-:W-:Y:S01]  /*b010*/  FFMA.FTZ R17, R12, R7, -R17 ;  /* 0x000000070c117223 */ /* 0x000fe20000010811 */
[----:B------:R-:W-:Y:S01]  /*b020*/  HADD2.F32 R12, -RZ, R20.H0_H0 ;  /* 0x20000014ff0c7230 */ /* 0x000fe20000004100 */
[----:B------:R-:W-:Y:S01]  /*b030*/  FFMA.FTZ R15, R6, R19, R16 ;  /* 0x00000013060f7223 */ /* 0x000fe20000010010 */
[----:B------:R-:W-:Y:S01]  /*b040*/  HADD2.F32 R6, -RZ, R50.H1_H1 ;  /* 0x30000032ff067230 */ /* 0x000fe20000004100 */
[----:B------:R-:W-:Y:S01]  /*b050*/  FFMA.FTZ R13, R11, R7, R13 ;  /* 0x000000070b0d7223 */ /* 0x000fe2000001000d */
[----:B------:R-:W-:Y:S01]  /*b060*/  HADD2.F32 R16, -RZ, R21.H0_H0 ;  /* 0x20000015ff107230 */ /* 0x000fe20000004100 */
[----:B------:R-:W-:-:S02]  /*b070*/  FMUL.FTZ R7, R8, R0 ;  /* 0x0000000008077220 */ /* 0x000fc40000410000 */
[----:B------:R-:W-:Y:S02]  /*b080*/  FMUL.FTZ R0, R14, R0 ;  /* 0x000000000e007220 */ /* 0x000fe40000410000 */
[-C--:B------:R-:W-:Y:S02]  /*b090*/  FMUL.FTZ R11, R9, R12.reuse ;  /* 0x0000000c090b7220 */ /* 0x080fe40000410000 */
[----:B------:R-:W-:Y:S02]  /*b0a0*/  FMUL.FTZ R12, R10, R12 ;  /* 0x0000000c0a0c7220 */ /* 0x000fe40000410000 */
[-C--:B------:R-:W-:Y:S02]  /*b0b0*/  FFMA.FTZ R14, R14, R6.reuse, -R7 ;  /* 0x000000060e0e7223 */ /* 0x080fe40000010807 */
[----:B------:R-:W-:Y:S01]  /*b0c0*/  FFMA.FTZ R0, R8, R6, R0 ;  /* 0x0000000608007223 */ /* 0x000fe20000010000 */
[----:B------:R-:W-:Y:S01]  /*b0d0*/  F2FP.PACK_AB R8, R13, R17 ;  /* 0x000000110d08723e */ /* 0x000fe200000000ff */
[----:B------:R-:W-:Y:S01]  /*b0e0*/  FFMA.FTZ R7, R10, R16, -R11 ;  /* 0x000000100a077223 */ /* 0x000fe2000001080b */
[----:B------:R-:W-:Y:S01]  /*b0f0*/  F2FP.PACK_AB R11, R15, R18 ;  /* 0x000000120f0b723e */ /* 0x000fe200000000ff */
[----:B------:R-:W-:Y:S01]  /*b100*/  FFMA.FTZ R6, R9, R16, R12 ;  /* 0x0000001009067223 */ /* 0x000fe2000001000c */
[----:B------:R-:W-:-:S04]  /*b110*/  F2FP.PACK_AB R10, R0, R14 ;  /* 0x0000000e000a723e */ /* 0x000fc800000000ff */
[----:B------:R-:W-:-:S05]  /*b120*/  F2FP.PACK_AB R9, R6, R7 ;  /* 0x000000070609723e */ /* 0x000fca00000000ff */
[----:B------:R1:W-:Y:S02]  /*b130*/  STS.128 [R22+0x5000], R8 ;  /* 0x0050000816007388 */ /* 0x0003e40000000c00 */
.L_x_1008:
[----:B------:R-:W-:Y:S05]  /*b140*/  BSYNC B1 ;  /* 0x0000000000017941 */ /* 0x000fea0003800000 */
.L_x_1007:
        /* <DEDUP_REMOVED lines=8> */
[--C-:B------:R-:W-:Y:S01]  /*b1d0*/  SHF.R.U64 R15, R2, 0x10, R3.reuse ;  /* 0x00000010020f7819 */ /* 0x100fe20000001203 */
[----:B------:R-:W-:Y:S01]  /*b1e0*/  HADD2.F32 R0, -RZ, R51.H0_H0 ;  /* 0x20000033ff007230 */ /* 0x000fe20000004100 */
[----:B------:R-:W-:Y:S02]  /*b1f0*/  SHF.R.U32.HI R3, RZ, 0x10, R3 ;  /* 0x00000010ff037819 */ /* 0x000fe40000011603 */
        /* <DEDUP_REMOVED lines=8> */
[----:B------:R-:W-:Y:S01]  /*b280*/  HADD2.F32 R4, -RZ, R10.H1_H1 ;  /* 0x3000000aff047230 */ /* 0x000fe20000004100 */
[----:B------:R-:W-:Y:S01]  /*b290*/  FMUL.FTZ R13, R7, R0 ;  /* 0x00000000070d7220 */ /* 0x000fe20000410000 */
[----:B------:R-:W-:Y:S02]  /*b2a0*/  HADD2.F32 R10, -RZ, R3.H0_H0 ;  /* 0x20000003ff0a7230 */ /* 0x000fe40000004100 */
[--C-:B------:R-:W-:Y:S02]  /*b2b0*/  HADD2.F32 R6, -RZ, R9.reuse.H0_H0 ;  /* 0x20000009ff067230 */ /* 0x100fe40000004100 */
[----:B------:R-:W-:Y:S01]  /*b2c0*/  HADD2.F32 R5, -RZ, R9.H1_H1 ;  /* 0x30000009ff057230 */ /* 0x000fe20000004100 */
[-C--:B------:R-:W-:Y:S01]  /*b2d0*/  FMUL.FTZ R9, R2, R10.reuse ;  /* 0x0000000a02097220 */ /* 0x080fe20000410000 */
[----:B------:R-:W-:Y:S01]  /*b2e0*/  HADD2.F32 R3, -RZ, R51.H1_H1 ;  /* 0x30000033ff037230 */ /* 0x000fe20000004100 */
[C---:B------:R-:W-:Y:S02]  /*b2f0*/  FMUL.FTZ R10, R12.reuse, R10 ;  /* 0x0000000a0c0a7220 */ /* 0x040fe40000410000 */
[----:B------:R-:W-:-:S02]  /*b300*/  FFMA.FTZ R14, R12, R17, -R9 ;  /* 0x000000110c0e7223 */ /* 0x000fc40000010809 */
[----:B------:R-:W-:Y:S01]  /*b310*/  FMUL.FTZ R9, R11, R0 ;  /* 0x000000000b097220 */ /* 0x000fe20000410000 */
[--C-:B------:R-:W-:Y:S01]  /*b320*/  HADD2.F32 R0, -RZ, R52.reuse.H0_H0 ;  /* 0x20000034ff007230 */ /* 0x100fe20000004100 */
[----:B------:R-:W-:Y:S01]  /*b330*/  FFMA.FTZ R12, R2, R17, R10 ;  /* 0x00000011020c7223 */ /* 0x000fe2000001000a */
[----:B------:R-:W-:Y:S01]  /*b340*/  HADD2.F32 R2, -RZ, R52.H1_H1 ;  /* 0x30000034ff027230 */ /* 0x000fe20000004100 */
[-C--:B------:R-:W-:Y:S01]  /*b350*/  FFMA.FTZ R10, R7, R3.reuse, R9 ;  /* 0x00000003070a7223 */ /* 0x080fe20000010009 */
[----:B------:R-:W-:Y:S01]  /*b360*/  HADD2.F32 R9, -RZ, R15.H0_H0 ;  /* 0x2000000fff097230 */ /* 0x000fe20000004100 */
[----:B------:R-:W-:Y:S01]  /*b370*/  FFMA.FTZ R11, R11, R3, -R13 ;  /* 0x000000030b0b7223 */ /* 0x000fe2000001080d */
[----:B------:R-:W-:Y:S01]  /*b380*/  HADD2.F32 R13, -RZ, R16.H0_H0 ;  /* 0x20000010ff0d7230 */ /* 0x000fe20000004100 */
[-C--:B------:R-:W-:Y:S02]  /*b390*/  FMUL.FTZ R3, R4, R0.reuse ;  /* 0x0000000004037220 */ /* 0x080fe40000410000 */
[----:B------:R-:W-:-:S02]  /*b3a0*/  FMUL.FTZ R0, R8, R0 ;  /* 0x0000000008007220 */ /* 0x000fc40000410000 */
[CC--:B------:R-:W-:Y:S02]  /*b3b0*/  FMUL.FTZ R7, R5.reuse, R9.reuse ;  /* 0x0000000905077220 */ /* 0x0c0fe40000410000 */
[----:B------:R-:W-:Y:S02]  /*b3c0*/  FMUL.FTZ R9, R6, R9 ;  /* 0x0000000906097220 */ /* 0x000fe40000410000 */
[-C--:B------:R-:W-:Y:S02]  /*b3d0*/  FFMA.FTZ R8, R8, R2.reuse, -R3 ;  /* 0x0000000208087223 */ /* 0x080fe40000010803 */
[----:B------:R-:W-:Y:S01]  /*b3e0*/  FFMA.FTZ R2, R4, R2, R0 ;  /* 0x0000000204027223 */ /* 0x000fe20000010000 */
[----:B------:R-:W-:Y:S01]  /*b3f0*/  F2FP.PACK_AB R4, R10, R11 ;  /* 0x0000000b0a04723e */ /* 0x000fe200000000ff */
[-C--:B------:R-:W-:Y:S01]  /*b400*/  FFMA.FTZ R3, R6, R13.reuse, -R7 ;  /* 0x0000000d06037223 */ /* 0x080fe20000010807 */
[----:B------:R-:W-:Y:S01]  /*b410*/  F2FP.PACK_AB R7, R12, R14 ;  /* 0x0000000e0c07723e */ /* 0x000fe200000000ff */
[----:B------:R-:W-:Y:S01]  /*b420*/  FFMA.FTZ R0, R5, R13, R9 ;  /* 0x0000000d05007223 */ /* 0x000fe20000010009 */
[----:B------:R-:W-:-:S04]  /*b430*/  F2FP.PACK_AB R6, R2, R8 ;  /* 0x000000080206723e */ /* 0x000fc800000000ff */
[----:B------:R-:W-:-:S05]  /*b440*/  F2FP.PACK_AB R5, R0, R3 ;  /* 0x000000030005723e */ /* 0x000fca00000000ff */
[----:B------:R1:W-:Y:S02]  /*b450*/  STS.128 [R252+0x6000], R4 ;  /* 0x00600004fc007388 */ /* 0x0003e40000000c00 */
.L_x_1014:
[----:B------:R-:W-:Y:S05]  /*b460*/  BSYNC B0 ;  /* 0x0000000000007941 */ /* 0x000fea0003800000 */
.L_x_1013:
[----:B------:R-:W-:-:S13]  /*b470*/  ISETP.GE.AND P0, PT, R124, c[0x0][0x27c], PT ;  /* 0x00009f007c007a0c */ /* 0x000fda0003f06270 */
[----:B------:R-:W-:Y:S05]  /*b480*/  @P0 BRA `(.L_x_1012) ;  /* 0x000002b000000947 */ /* 0x000fea0003800000 */
[----:B-1----:R-:W2:Y:S01]  /*b490*/  LDL R18, [R1] ;  /* 0x0000000001127983 */ /* 0x002ea20000100800 */
[----:B------:R-:W-:Y:S02]  /*b4a0*/  SHF.R.U32.HI R0, RZ, 0x10, R31 ;  /* 0x00000010ff007819 */ /* 0x000fe4000001161f */
[----:B------:R-:W-:Y:S02]  /*b4b0*/  SHF.R.U32.HI R2, RZ, 0x10, R37 ;  /* 0x00000010ff027819 */ /* 0x000fe40000011625 */
[----:B------:R-:W-:Y:S01]  /*b4c0*/  SHF.R.U64 R14, R30, 0x10, R31 ;  /* 0x000000101e0e7819 */ /* 0x000fe2000000121f */
[----:B------:R-:W-:Y:S01]  /*b4d0*/  HADD2.F32 R12, -RZ, R0.H0_H0 ;  /* 0x20000000ff0c7230 */ /* 0x000fe20000004100 */
[----:B------:R-:W-:Y:S01]  /*b4e0*/  SHF.R.U64 R15, R36, 0x10, R37 ;  /* 0x00000010240f7819 */ /* 0x000fe20000001225 */
[----:B------:R-:W-:Y:S02]  /*b4f0*/  HADD2.F32 R0, -RZ, R53.H0_H0 ;  /* 0x20000035ff007230 */ /* 0x000fe40000004100 */
[----:B------:R-:W-:-:S02]  /*b500*/  HADD2.F32 R17, -RZ, R2.H0_H0 ;  /* 0x20000002ff117230 */ /* 0x000fc40000004100 */
[----:B------:R-:W-:Y:S02]  /*b510*/  HADD2.F32 R2, -RZ, R53.H1_H1 ;  /* 0x30000035ff027230 */ /* 0x000fe40000004100 */
[----:B------:R-:W-:Y:S01]  /*b520*/  HADD2.F32 R15, -RZ, R15.H0_H0 ;  /* 0x2000000fff0f7230 */ /* 0x000fe20000004100 */
[----:B--2---:R-:W1:Y:S02]  /*b530*/  LDS.128 R4, [R18+0x6000] ;  /* 0x0060000012047984 */ /* 0x004e640000000c00 */
[--C-:B-1----:R-:W-:Y:S02]  /*b540*/  HADD2.F32 R10, -RZ, R7.reuse.H0_H0 ;  /* 0x20000007ff0a7230 */ /* 0x102fe40000004100 */
[----:B------:R-:W-:Y:S02]  /*b550*/  HADD2.F32 R7, -RZ, R7.H1_H1 ;  /* 0x30000007ff077230 */ /* 0x000fe40000004100 */
[--C-:B------:R-:W-:Y:S02]  /*b560*/  HADD2.F32 R9, -RZ, R4.reuse.H0_H0 ;  /* 0x20000004ff097230 */ /* 0x100fe40000004100 */
[----:B------:R-:W-:-:S02]  /*b570*/  HADD2.F32 R8, -RZ, R4.H1_H1 ;  /* 0x30000004ff087230 */ /* 0x000fc40000004100 */
[--C-:B------:R-:W-:Y:S02]  /*b580*/  HADD2.F32 R4, -RZ, R5.reuse.H0_H0 ;  /* 0x20000005ff047230 */ /* 0x100fe40000004100 */
[----:B------:R-:W-:Y:S01]  /*b590*/  HADD2.F32 R3, -RZ, R5.H1_H1 ;  /* 0x30000005ff037230 */ /* 0x000fe20000004100 */
[----:B------:R-:W-:Y:S01]  /*b5a0*/  FMUL.FTZ R5, R7, R12 ;  /* 0x0000000c07057220 */ /* 0x000fe20000410000 */
[--C-:B------:R-:W-:Y:S01]  /*b5b0*/  HADD2.F32 R11, -RZ, R6.reuse.H0_H0 ;  /* 0x20000006ff0b7230 */ /* 0x100fe20000004100 */
[-C--:B------:R-:W-:Y:S01]  /*b5c0*/  FMUL.FTZ R13, R8, R0.reuse ;  /* 0x00000000080d7220 */ /* 0x080fe20000410000 */
[----:B------:R-:W-:Y:S01]  /*b5d0*/  HADD2.F32 R6, -RZ, R6.H1_H1 ;  /* 0x30000006ff067230 */ /* 0x000fe20000004100 */
[----:B------:R-:W-:Y:S02]  /*b5e0*/  FFMA.FTZ R16, R10, R17, -R5 ;  /* 0x000000110a107223 */ /* 0x000fe40000010805 */
[C---:B------:R-:W-:Y:S01]  /*b5f0*/  FMUL.FTZ R5, R9.reuse, R0 ;  /* 0x0000000009057220 */ /* 0x040fe20000410000 */
[----:B------:R-:W-:Y:S01]  /*b600*/  HADD2.F32 R0, -RZ, R54.H0_H0 ;  /* 0x20000036ff007230 */ /* 0x000fe20000004100 */
[----:B------:R-:W-:-:S02]  /*b610*/  FFMA.FTZ R13, R9, R2, -R13 ;  /* 0x00000002090d7223 */ /* 0x000fc4000001080d */
[----:B------:R-:W-:Y:S01]  /*b620*/  FFMA.FTZ R9, R8, R2, R5 ;  /* 0x0000000208097223 */ /* 0x000fe20000010005 */
[----:B------:R-:W-:Y:S01]  /*b630*/  HADD2.F32 R8, -RZ, R14.H0_H0 ;  /* 0x2000000eff087230 */ /* 0x000fe20000004100 */
[----:B------:R-:W-:Y:S01]  /*b640*/  FMUL.FTZ R12, R10, R12 ;  /* 0x0000000c0a0c7220 */ /* 0x000fe20000410000 */
[----:B------:R-:W-:Y:S01]  /*b650*/  HADD2.F32 R2, -RZ, R55.H0_H0 ;  /* 0x20000037ff027230 */ /* 0x000fe20000004100 */
[-C--:B------:R-:W-:Y:S02]  /*b660*/  FMUL.FTZ R5, R6, R0.reuse ;  /* 0x0000000006057220 */ /* 0x080fe40000410000 */
[----:B------:R-:W-:Y:S02]  /*b670*/  FFMA.FTZ R10, R7, R17, R12 ;  /* 0x00000011070a7223 */ /* 0x000fe4000001000c */
[----:B------:R-:W-:Y:S02]  /*b680*/  FMUL.FTZ R0, R11, R0 ;  /* 0x000000000b007220 */ /* 0x000fe40000410000 */
[----:B------:R-:W-:-:S02]  /*b690*/  FMUL.FTZ R7, R3, R8 ;  /* 0x0000000803077220 */ /* 0x000fc40000410000 */
[----:B------:R-:W-:Y:S02]  /*b6a0*/  FMUL.FTZ R8, R4, R8 ;  /* 0x0000000804087220 */ /* 0x000fe40000410000 */
[-C--:B------:R-:W-:Y:S02]  /*b6b0*/  FFMA.FTZ R5, R11, R2.reuse, -R5 ;  /* 0x000000020b057223 */ /* 0x080fe40000010805 */
[----:B------:R-:W-:Y:S02]  /*b6c0*/  FFMA.FTZ R2, R6, R2, R0 ;  /* 0x0000000206027223 */ /* 0x000fe40000010000 */
[-C--:B------:R-:W-:Y:S01]  /*b6d0*/  FFMA.FTZ R0, R4, R15.reuse, -R7 ;  /* 0x0000000f04007223 */ /* 0x080fe20000010807 */
[----:B------:R-:W-:Y:S01]  /*b6e0*/  F2FP.PACK_AB R7, R10, R16 ;  /* 0x000000100a07723e */ /* 0x000fe200000000ff */
[----:B------:R-:W-:Y:S01]  /*b6f0*/  FFMA.FTZ R3, R3, R15, R8 ;  /* 0x0000000f03037223 */ /* 0x000fe20000010008 */
[----:B------:R-:W-:Y:S02]  /*b700*/  F2FP.PACK_AB R6, R2, R5 ;  /* 0x000000050206723e */ /* 0x000fe400000000ff */
[----:B------:R-:W-:-:S02]  /*b710*/  F2FP.PACK_AB R4, R9, R13 ;  /* 0x0000000d0904723e */ /* 0x000fc400000000ff */
[----:B------:R-:W-:-:S05]  /*b720*/  F2FP.PACK_AB R5, R3, R0 ;  /* 0x000000000305723e */ /* 0x000fca00000000ff */
[----:B------:R1:W-:Y:S02]  /*b730*/  STS.128 [R18+0x6000], R4 ;  /* 0x0060000412007388 */ /* 0x0003e40000000c00 */
.L_x_1012:
[----:B------:R-:W-:Y:S05]  /*b740*/  BSYNC B1 ;  /* 0x0000000000017941 */ /* 0x000fea0003800000 */
.L_x_1011:
        /* <DEDUP_REMOVED lines=8> */
[----:B------:R-:W-:Y:S02]  /*b7d0*/  SHF.R.U32.HI R0, RZ, 0x10, R35 ;  /* 0x00000010ff007819 */ /* 0x000fe40000011623 */
[----:B------:R-:W-:Y:S02]  /*b7e0*/  SHF.R.U32.HI R2, RZ, 0x10, R33 ;  /* 0x00000010ff027819 */ /* 0x000fe40000011621 */
[----:B------:R-:W-:Y:S01]  /*b7f0*/  SHF.R.U64 R14, R34, 0x10, R35 ;  /* 0x00000010220e7819 */ /* 0x000fe20000001223 */
[----:B------:R-:W-:Y:S01]  /*b800*/  HADD2.F32 R12, -RZ, R0.H0_H0 ;  /* 0x20000000ff0c7230 */ /* 0x000fe20000004100 */
[----:B------:R-:W-:Y:S01]  /*b810*/  SHF.R.U64 R15, R32, 0x10, R33 ;  /* 0x00000010200f7819 */ /* 0x000fe20000001221 */
[----:B------:R-:W-:Y:S02]  /*b820*/  HADD2.F32 R0, -RZ, R54.H1_H1 ;  /* 0x30000036ff007230 */ /* 0x000fe40000004100 */
[----:B------:R-:W-:-:S02]  /*b830*/  HADD2.F32 R17, -RZ, R2.H0_H0 ;  /* 0x20000002ff117230 */ /* 0x000fc40000004100 */
[----:B------:R-:W-:Y:S02]  /*b840*/  HADD2.F32 R2, -RZ, R55.H1_H1 ;  /* 0x30000037ff027230 */ /* 0x000fe40000004100 */
[----:B------:R-:W-:Y:S02]  /*b850*/  HADD2.F32 R15, -RZ, R15.H0_H0 ;  /* 0x2000000fff0f7230 */ /* 0x000fe40000004100 */
        /* <DEDUP_REMOVED lines=17> */
[----:B------:R-:W-:Y:S01]  /*b970*/  HADD2.F32 R2, -RZ, R56.H1_H1 ;  /* 0x30000038ff027230 */ /* 0x000fe20000004100 */
        /* <DEDUP_REMOVED lines=14> */
.L_x_1018:
[----:B------:R-:W-:Y:S05]  /*ba60*/  BSYNC B0 ;  /* 0x0000000000007941 */ /* 0x000fea0003800000 */
.L_x_1017:
        /* <DEDUP_REMOVED lines=45> */
.L_x_1016:
[----:B------:R-:W-:Y:S05]  /*bd40*/  BSYNC B1 ;  /* 0x0000000000017941 */ /* 0x000fea0003800000 */
.L_x_1015:
[----:B------:R-:W-:-:S04]  /*bd50*/  IADD3 R0, R125, 0x60, RZ ;  /* 0x000000607d007810 */ /* 0x000fc80007ffe0ff */
        /* <DEDUP_REMOVED lines=47> */
.L_x_1021:
[----:B------:R-:W-:Y:S05]  /*c050*/  BSYNC B0 ;  /* 0x0000000000007941 */ /* 0x000fea0003800000 */
.L_x_1020:
        /* <DEDUP_REMOVED lines=10> */
[----:B------:R-:W-:Y:S02]  /*c100*/  HADD2.F32 R2, -RZ, R62.H0_H0 ;  /* 0x2000003eff027230 */ /* 0x000fe40000004100 */
        /* <DEDUP_REMOVED lines=14> */
[----:B------:R-:W-:Y:S01]  /*c1f0*/  HADD2.F32 R0, -RZ, R61.H1_H1 ;  /* 0x3000003dff007230 */ /* 0x000fe20000004100 */
        /* <DEDUP_REMOVED lines=18> */
[----:B------:R1:W-:Y:S01]  /*c320*/  STS.128 [R18+0x8000], R4 ;  /* 0x0080000412007388 */ /* 0x0003e20000000c00 */
[----:B------:R-:W-:Y:S05]  /*c330*/  BRA `(.L_x_1019) ;  /* 0x0000244000007947 */ /* 0x000fea0003800000 */
.L_x_998:
[----:B------:R-:W-:Y:S01]  /*c340*/  IMAD.MOV.U32 R5, RZ, RZ, c[0x0][0x2c4] ;  /* 0x0000b100ff057624 */ /* 0x000fe200078e00ff */
[----:B------:R-:W-:Y:S01]  /*c350*/  ISETP.GE.AND P1, PT, R84, c[0x0][0x27c], PT ;  /* 0x00009f0054007a0c */ /* 0x000fe20003f26270 */
[----:B------:R-:W-:Y:S01]  /*c360*/  IMAD.MOV.U32 R7, RZ, RZ, R3 ;  /* 0x000000ffff077224 */ /* 0x000fe200078e0003 */
[----:B------:R-:W-:Y:S01]  /*c370*/  CS2R R22, SRZ ;  /* 0x0000000000167805 */ /* 0x000fe2000001ff00 */
[----:B------:R-:W-:Y:S01]  /*c380*/  IMAD.MOV.U32 R9, RZ, RZ, R8 ;  /* 0x000000ffff097224 */ /* 0x000fe200078e0008 */
[----:B------:R-:W-:Y:S01]  /*c390*/  ISETP.NE.AND P0, PT, R5, 0x1, PT ;  /* 0x000000010500780c */ /* 0x000fe20003f05270 */
[----:B------:R-:W-:Y:S01]  /*c3a0*/  IMAD.MOV.U32 R8, RZ, RZ, R4 ;  /* 0x000000ffff087224 */ /* 0x000fe200078e0004 */
[----:B------:R-:W-:-:S11]  /*c3b0*/  CS2R R20, SRZ ;  /* 0x0000000000147805 */ /* 0x000fd6000001ff00 */
[----:B------:R-:W-:-:S05]  /*c3c0*/  @P0 IMAD.HI.U32 R5, R2, c[0x0][0x2c8], RZ ;  /* 0x0000b20002050a27 */ /* 0x000fca00078e00ff */
[----:B------:R-:W-:-:S04]  /*c3d0*/  @P0 SHF.R.U32.HI R2, RZ, c[0x0][0x2cc], R5 ;  /* 0x0000b300ff020a19 */ /* 0x000fc80000011605 */
[----:B------:R-:W-:Y:S01]  /*c3e0*/  SHF.R.S32.HI R5, RZ, 0x1f, R2 ;  /* 0x0000001fff057819 */ /* 0x000fe20000011402 */
[----:B------:R-:W-:-:S04]  /*c3f0*/  IMAD.WIDE.U32 R6, R2, c[0x0][0x280], R6 ;  /* 0x0000a00002067a25 */ /* 0x000fc800078e0006 */
[C---:B------:R-:W-:Y:S01]  /*c400*/  IMAD R10, R5.reuse, c[0x0][0x280], RZ ;  /* 0x0000a000050a7a24 */ /* 0x040fe200078e02ff */
[----:B------:R-:W-:Y:S01]  /*c410*/  LEA R13, P0, R6, c[0x0][0x270], 0x1 ;  /* 0x00009c00060d7a11 */ /* 0x000fe200078008ff */
[----:B------:R-:W-:Y:S02]  /*c420*/  IMAD R3, R5, c[0x0][0x290], RZ ;  /* 0x0000a40005037a24 */ /* 0x000fe400078e02ff */
[C---:B------:R-:W-:Y:S02]  /*c430*/  IMAD R10, R2.reuse, c[0x0][0x284], R10 ;  /* 0x0000a100020a7a24 */ /* 0x040fe400078e020a */
[----:B------:R-:W-:Y:S02]  /*c440*/  IMAD.WIDE.U32 R4, R2, c[0x0][0x290], R8 ;  /* 0x0000a40002047a25 */ /* 0x000fe400078e0008 */
[----:B------:R-:W1:Y:S02]  /*c450*/  SHFL.IDX PT, R8, R13, RZ, 0x1c1f ;  /* 0x001c1fff0d087589 */ /* 0x000e6400000e0000 */
[----:B------:R-:W-:-:S02]  /*c460*/  IMAD.IADD R7, R7, 0x1, R10 ;  /* 0x0000000107077824 */ /* 0x000fc400078e020a */
[----:B------:R-:W-:-:S03]  /*c470*/  IMAD R2, R2, c[0x0][0x294], R3 ;  /* 0x0000a50002027a24 */ /* 0x000fc600078e0203 */
[----:B------:R-:W-:Y:S02]  /*c480*/  LEA.HI.X R12, R6, c[0x0][0x274], R7, 0x1, P0 ;  /* 0x00009d00060c7a11 */ /* 0x000fe400000f0c07 */
[C---:B------:R-:W-:Y:S02]  /*c490*/  LEA R3, P0, R4.reuse, c[0x0][0x288], 0x1 ;  /* 0x0000a20004037a11 */ /* 0x040fe400078008ff */
[----:B------:R-:W-:Y:S02]  /*c4a0*/  IADD3 R2, R5, R2, RZ ;  /* 0x0000000205027210 */ /* 0x000fe40007ffe0ff */
[----:B------:R-:W2:Y:S02]  /*c4b0*/  SHFL.IDX PT, R5, R12, RZ, 0x1c1f ;  /* 0x001c1fff0c057589 */ /* 0x000ea400000e0000 */
[----:B------:R-:W-:Y:S02]  /*c4c0*/  LEA.HI.X R2, R4, c[0x0][0x28c], R2, 0x1, P0 ;  /* 0x0000a30004027a11 */ /* 0x000fe400000f0c02 */
[----:B------:R-:W-:-:S03]  /*c4d0*/  ISETP.GE.OR P0, PT, R14, R0, P1 ;  /* 0x000000000e00720c */ /* 0x000fc60000f06670 */
[----:B------:R-:W-:Y:S10]  /*c4e0*/  SHFL.IDX PT, R9, R2, RZ, 0x1c1f ;  /* 0x001c1fff02097589 */ /* 0x000ff400000e0000 */
[C---:B------:R-:W-:Y:S01]  /*c4f0*/  @!P0 IMAD.SHL.U32 R6, R84.reuse, 0x2, RZ ;  /* 0x0000000254068824 */ /* 0x040fe200078e00ff */
[----:B------:R-:W-:-:S04]  /*c500*/  @!P0 SHF.L.U64.HI R7, R84, 0x1, R85 ;  /* 0x0000000154078819 */ /* 0x000fc80000010255 */
[----:B-1----:R-:W-:Y:S02]  /*c510*/  @!P0 IADD3 R4, P3, R8, R6, RZ ;  /* 0x0000000608048210 */ /* 0x002fe40007f7e0ff */
[----:B------:R-:W1:Y:S03]  /*c520*/  SHFL.IDX PT, R8, R3, RZ, 0x1c1f ;  /* 0x001c1fff03087589 */ /* 0x000e6600000e0000 */
[----:B--2---:R-:W-:Y:S01]  /*c530*/  @!P0 IMAD.X R5, R5, 0x1, R7, P3 ;  /* 0x0000000105058824 */ /* 0x004fe200018e0607 */
[----:B------:R-:W-:Y:S01]  /*c540*/  CS2R R18, SRZ ;  /* 0x0000000000127805 */ /* 0x000fe2000001ff00 */
[----:B------:R-:W-:-:S03]  /*c550*/  CS2R R16, SRZ ;  /* 0x0000000000107805 */ /* 0x000fc6000001ff00 */
[----:B------:R2:W3:Y:S01]  /*c560*/  @!P0 LD.E.128 R20, [R4.64] ;  /* 0x0000000804148980 */ /* 0x0004e2000c101d00 */
[----:B-1----:R-:W-:-:S05]  /*c570*/  @!P0 IADD3 R6, P3, R8, R6, RZ ;  /* 0x0000000608068210 */ /* 0x002fca0007f7e0ff */
[----:B------:R-:W-:-:S05]  /*c580*/  @!P0 IMAD.X R7, R9, 0x1, R7, P3 ;  /* 0x0000000109078824 */ /* 0x000fca00018e0607 */
[----:B------:R3:W4:Y:S01]  /*c590*/  @!P0 LD.E.128 R16, [R6.64] ;  /* 0x0000000806108980 */ /* 0x000722000c101d00 */
[----:B--2---:R-:W-:-:S04]  /*c5a0*/  IADD3 R4, R14, 0x20, RZ ;  /* 0x000000200e047810 */ /* 0x004fc80007ffe0ff */
[----:B------:R-:W-:Y:S01]  /*c5b0*/  ISETP.GE.AND P0, PT, R4, R0, PT ;  /* 0x000000000400720c */ /* 0x000fe20003f06270 */
[----:B------:R1:W2:Y:S01]  /*c5c0*/  SHFL.IDX PT, R15, R13, 0x1, 0x1c1f ;  /* 0x003c1f000d0f7f89 */ /* 0x0002a200000e0000 */
[----:B------:R-:W-:Y:S03]  /*c5d0*/  BSSY B0, `(.L_x_1022) ;  /* 0x0000023000007945 */ /* 0x000fe60003800000 */
[----:B------:R1:W1:Y:S01]  /*c5e0*/  SHFL.IDX PT, R24, R3, 0x1, 0x1c1f ;  /* 0x003c1f0003187f89 */ /* 0x00026200000e0000 */
[----:B------:R-:W-:-:S03]  /*c5f0*/  CS2R R10, SRZ ;  /* 0x00000000000a7805 */ /* 0x000fc6000001ff00 */
[----:B------:R1:W1:Y:S01]  /*c600*/  SHFL.IDX PT, R25, R12, 0x1, 0x1c1f ;  /* 0x003c1f000c197f89 */ /* 0x00026200000e0000 */
[----:B------:R-:W-:-:S03]  /*c610*/  CS2R R8, SRZ ;  /* 0x0000000000087805 */ /* 0x000fc6000001ff00 */
[----:B------:R1:W1:Y:S01]  /*c620*/  SHFL.IDX PT, R26, R2, 0x1, 0x1c1f ;  /* 0x003c1f00021a7f89 */ /* 0x00026200000e0000 */
[----:B---3--:R-:W-:Y:S02]  /*c630*/  IMAD.MOV.U32 R7, RZ, RZ, R22 ;  /* 0x000000ffff077224 */ /* 0x008fe400078e0016 */
[----:B------:R-:W-:Y:S02]  /*c640*/  IMAD.MOV.U32 R5, RZ, RZ, R20 ;  /* 0x000000ffff057224 */ /* 0x000fe400078e0014 */
[----:B------:R-:W-:Y:S01]  /*c650*/  IMAD.MOV.U32 R4, RZ, RZ, R21 ;  /* 0x000000ffff047224 */ /* 0x000fe200078e0015 */
[----:B------:R-:W-:Y:S02]  /*c660*/  MOV R6, R23 ;  /* 0x0000001700067202 */ /* 0x000fe40000000f00 */
[----:B------:R-:W-:Y:S02]  /*c670*/  PRMT R67, R7, 0x7610, R67 ;  /* 0x0000761007437816 */ /* 0x000fe40000000043 */
[----:B------:R-:W-:-:S02]  /*c680*/  PRMT R54, R4, 0x5410, R5 ;  /* 0x0000541004367816 */ /* 0x000fc40000000005 */
[----:B------:R-:W-:Y:S01]  /*c690*/  PRMT R65, R65, 0x5410, R6 ;  /* 0x0000541041417816 */ /* 0x000fe20000000006 */
[----:B----4-:R-:W-:Y:S01]  /*c6a0*/  IMAD.MOV.U32 R7, RZ, RZ, R18 ;  /* 0x000000ffff077224 */ /* 0x010fe200078e0012 */
[----:B------:R-:W-:Y:S01]  /*c6b0*/  MOV R6, R19 ;  /* 0x0000001300067202 */ /* 0x000fe20000000f00 */
[----:B------:R-:W-:Y:S02]  /*c6c0*/  IMAD.MOV.U32 R5, RZ, RZ, R16 ;  /* 0x000000ffff057224 */ /* 0x000fe400078e0010 */
[----:B------:R-:W-:Y:S01]  /*c6d0*/  IMAD.MOV.U32 R4, RZ, RZ, R17 ;  /* 0x000000ffff047224 */ /* 0x000fe200078e0011 */
[----:B------:R-:W-:Y:S02]  /*c6e0*/  PRMT R56, R7, 0x7610, R56 ;  /* 0x0000761007387816 */ /* 0x000fe40000000038 */
[----:B------:R-:W-:Y:S02]  /*c6f0*/  PRMT R65, R6, 0x7610, R65 ;  /* 0x0000761006417816 */ /* 0x000fe40000000041 */
[----:B------:R-:W-:Y:S01]  /*c700*/  PRMT R52, R4, 0x5410, R5 ;  /* 0x0000541004347816 */ /* 0x000fe20000000005 */
[----:B------:R-:W-:Y:S01]  /*c710*/  CS2R R6, SRZ ;  /* 0x0000000000067805 */ /* 0x000fe2000001ff00 */
[----:B------:R-:W-:Y:S01]  /*c720*/  CS2R R4, SRZ ;  /* 0x0000000000047805 */ /* 0x000fe2000001ff00 */
[----:B------:R-:W-:Y:S05]  /*c730*/  @P0 BRA `(.L_x_1023) ;  /* 0x000000c000000947 */ /* 0x000fea0003800000 */
[----:B-12---:R-:W-:Y:S01]  /*c740*/  CS2R R8, SRZ ;  /* 0x0000000000087805 */ /* 0x006fe2000001ff00 */
[----:B------:R-:W-:Y:S01]  /*c750*/  CS2R R6, SRZ ;  /* 0x0000000000067805 */ /* 0x000fe2000001ff00 */
[----:B------:R-:W-:Y:S01]  /*c760*/  CS2R R4, SRZ ;  /* 0x0000000000047805 */ /* 0x000fe2000001ff00 */
[----:B------:R-:W-:Y:S05]  /*c770*/  @P1 BRA `(.L_x_1023) ;  /* 0x0000008000001947 */ /* 0x000fea0003800000 */
[C---:B------:R-:W-:Y:S01]  /*c780*/  IMAD.SHL.U32 R6, R84.reuse, 0x2, RZ ;  /* 0x0000000254067824 */ /* 0x040fe200078e00ff */
[----:B------:R-:W-:-:S04]  /*c790*/  SHF.L.U64.HI R7, R84, 0x1, R85 ;  /* 0x0000000154077819 */ /* 0x000fc80000010255 */
[----:B------:R-:W-:-:S05]  /*c7a0*/  IADD3 R4, P0, R15, R6, RZ ;  /* 0x000000060f047210 */ /* 0x000fca0007f1e0ff */
[----:B------:R-:W-:Y:S01]  /*c7b0*/  IMAD.X R5, R25, 0x1, R7, P0 ;  /* 0x0000000119057824 */ /* 0x000fe200000e0607 */
[----:B------:R-:W-:-:S04]  /*c7c0*/  IADD3 R6, P0, R24, R6, RZ ;  /* 0x0000000618067210 */ /* 0x000fc80007f1e0ff */
[----:B------:R1:W5:Y:S01]  /*c7d0*/  LD.E.128 R8, [R4.64] ;  /* 0x0000000804087980 */ /* 0x000362000c101d00 */
[----:B------:R-:W-:-:S06]  /*c7e0*/  IMAD.X R7, R26, 0x1, R7, P0 ;  /* 0x000000011a077824 */ /* 0x000fcc00000e0607 */
[----:B-1----:R-:W5:Y:S02]  /*c7f0*/  LD.E.128 R4, [R6.64] ;  /* 0x0000000806047980 */ /* 0x002f64000c101d00 */
.L_x_1023:
[----:B-12---:R-:W-:Y:S05]  /*c800*/  BSYNC B0 ;  /* 0x0000000000007941 */ /* 0x006fea0003800000 */
.L_x_1022:
[----:B------:R-:W1:Y:S01]  /*c810*/  SHFL.IDX PT, R26, R13, 0x2, 0x1c1f ;  /* 0x005c1f000d1a7f89 */ /* 0x000e6200000e0000 */
[----:B------:R-:W-:Y:S01]  /*c820*/  IADD3 R15, R14, 0x40, RZ ;  /* 0x000000400e0f7810 */ /* 0x000fe20007ffe0ff */
[----:B------:R-:W-:Y:S01]  /*c830*/  CS2R R42, SRZ ;  /* 0x00000000002a7805 */ /* 0x000fe2000001ff00 */
[----:B------:R-:W-:Y:S01]  /*c840*/  CS2R R40, SRZ ;  /* 0x0000000000287805 */ /* 0x000fe2000001ff00 */
[----:B------:R-:W2:Y:S01]  /*c850*/  SHFL.IDX PT, R24, R12, 0x2, 0x1c1f ;  /* 0x005c1f000c187f89 */ /* 0x000ea200000e0000 */
[----:B------:R-:W-:-:S03]  /*c860*/  ISETP.GE.OR P0, PT, R15, R0, P1 ;  /* 0x000000000f00720c */ /* 0x000fc60000f06670 */
[----:B------:R-:W-:Y:S10]  /*c870*/  SHFL.IDX PT, R28, R2, 0x2, 0x1c1f ;  /* 0x005c1f00021c7f89 */ /* 0x000ff400000e0000 */
[C---:B------:R-:W-:Y:S01]  /*c880*/  @!P0 IMAD.SHL.U32 R15, R84.reuse, 0x2, RZ ;  /* 0x00000002540f8824 */ /* 0x040fe200078e00ff */
[----:B------:R-:W-:-:S04]  /*c890*/  @!P0 SHF.L.U64.HI R25, R84, 0x1, R85 ;  /* 0x0000000154198819 */ /* 0x000fc80000010255 */
[----:B-1----:R-:W-:-:S05]  /*c8a0*/  @!P0 IADD3 R26, P3, R26, R15, RZ ;  /* 0x0000000f1a1a8210 */ /* 0x002fca0007f7e0ff */
[----:B--2---:R-:W-:Y:S02]  /*c8b0*/  @!P0 IMAD.X R27, R24, 0x1, R25, P3 ;  /* 0x00000001181b8824 */ /* 0x004fe400018e0619 */
[----:B------:R-:W1:Y:S01]  /*c8c0*/  SHFL.IDX PT, R24, R3, 0x2, 0x1c1f ;  /* 0x005c1f0003187f89 */ /* 0x000e6200000e0000 */
[----:B------:R-:W-:Y:S01]  /*c8d0*/  CS2R R38, SRZ ;  /* 0x0000000000267805 */ /* 0x000fe2000001ff00 */
[----:B------:R-:W-:Y:S02]  /*c8e0*/  CS2R R36, SRZ ;  /* 0x0000000000247805 */ /* 0x000fe4000001ff00 */
[----:B------:R-:W2:Y:S01]  /*c8f0*/  @!P0 LD.E.128 R40, [R26.64] ;  /* 0x000000081a288980 */ /* 0x000ea2000c101d00 */
[----:B-1----:R-:W-:-:S05]  /*c900*/  @!P0 IADD3 R24, P3, R24, R15, RZ ;  /* 0x0000000f18188210 */ /* 0x002fca0007f7e0ff */
[----:B------:R-:W-:-:S05]  /*c910*/  @!P0 IMAD.X R25, R28, 0x1, R25, P3 ;  /* 0x000000011c198824 */ /* 0x000fca00018e0619 */
[----:B------:R1:W3:Y:S01]  /*c920*/  @!P0 LD.E.128 R36, [R24.64] ;  /* 0x0000000818248980 */ /* 0x0002e2000c101d00 */
[----:B------:R-:W-:Y:S01]  /*c930*/  IADD3 R14, R14, 0x60, RZ ;  /* 0x000000600e0e7810 */ /* 0x000fe20007ffe0ff */
[----:B-----5:R-:W-:-:S03]  /*c940*/  IMAD.MOV.U32 R15, RZ, RZ, R8 ;  /* 0x000000ffff0f7224 */ /* 0x020fc600078e0008 */
[----:B------:R-:W-:Y:S01]  /*c950*/  ISETP.GE.AND P0, PT, R14, R0, PT ;  /* 0x000000000e00720c */ /* 0x000fe20003f06270 */
[----:B------:R-:W-:Y:S01]  /*c960*/  IMAD.MOV.U32 R14, RZ, RZ, R9 ;  /* 0x000000ffff0e7224 */ /* 0x000fe200078e0009 */
[----:B------:R-:W-:Y:S01]  /*c970*/  PRMT R70, R15, 0x7610, R70 ;  /* 0x000076100f467816 */ /* 0x000fe20000000046 */
[----:B------:R-:W-:-:S03]  /*c980*/  IMAD.MOV.U32 R15, RZ, RZ, R4 ;  /* 0x000000ffff0f7224 */ /* 0x000fc600078e0004 */
[----:B------:R-:W-:Y:S01]  /*c990*/  PRMT R69, R69, 0x5410, R14 ;  /* 0x0000541045457816 */ /* 0x000fe2000000000e */
[----:B------:R-:W-:Y:S02]  /*c9a0*/  IMAD.MOV.U32 R14, RZ, RZ, R5 ;  /* 0x000000ffff0e7224 */ /* 0x000fe400078e0005 */
[----:B-1----:R-:W-:Y:S02]  /*c9b0*/  IMAD.MOV.U32 R25, RZ, RZ, R10 ;  /* 0x000000ffff197224 */ /* 0x002fe400078e000a */
[----:B------:R-:W-:-:S03]  /*c9c0*/  IMAD.MOV.U32 R24, RZ, RZ, R11 ;  /* 0x000000ffff187224 */ /* 0x000fc600078e000b */
[----:B------:R-:W-:Y:S01]  /*c9d0*/  PRMT R72, R25, 0x7610, R72 ;  /* 0x0000761019487816 */ /* 0x000fe20000000048 */
[----:B------:R-:W-:Y:S01]  /*c9e0*/  IMAD.MOV.U32 R25, RZ, RZ, R6 ;  /* 0x000000ffff197224 */ /* 0x000fe200078e0006 */
[----:B------:R-:W-:Y:S01]  /*c9f0*/  PRMT R71, R71, 0x5410, R24 ;  /* 0x0000541047477816 */ /* 0x000fe20000000018 */
[----:B------:R-:W-:Y:S01]  /*ca00*/  IMAD.MOV.U32 R24, RZ, RZ, R7 ;  /* 0x000000ffff187224 */ /* 0x000fe200078e0007 */
[----:B------:R-:W-:Y:S02]  /*ca10*/  PRMT R69, R15, 0x7610, R69 ;  /* 0x000076100f457816 */ /* 0x000fe40000000045 */
[----:B------:R-:W-:Y:S01]  /*ca20*/  PRMT R70, R70, 0x5410, R25 ;  /* 0x0000541046467816 */ /* 0x000fe20000000019 */
[----:B------:R-:W1:Y:S01]  /*ca30*/  SHFL.IDX PT, R15, R3, 0x3, 0x1c1f ;  /* 0x007c1f00030f7f89 */ /* 0x000e6200000e0000 */
[----:B------:R-:W-:Y:S02]  /*ca40*/  PRMT R71, R24, 0x7610, R71 ;  /* 0x0000761018477816 */ /* 0x000fe40000000047 */
[----:B------:R-:W-:Y:S01]  /*ca50*/  PRMT R67, R67, 0x5410, R14 ;  /* 0x0000541043437816 */ /* 0x000fe2000000000e */
[----:B------:R-:W4:Y:S04]  /*ca60*/  SHFL.IDX PT, R25, R12, 0x3, 0x1c1f ;  /* 0x007c1f000c197f89 */ /* 0x000f2800000e0000 */
[----:B------:R2:W1:Y:S04]  /*ca70*/  SHFL.IDX PT, R14, R13, 0x3, 0x1c1f ;  /* 0x007c1f000d0e7f89 */ /* 0x00046800000e0000 */
[----:B------:R1:W1:Y:S01]  /*ca80*/  SHFL.IDX PT, R24, R2, 0x3, 0x1c1f ;  /* 0x007c1f0002187f89 */ /* 0x00026200000e0000 */
[----:B------:R-:W-:Y:S01]  /*ca90*/  BSSY B0, `(.L_x_1024) ;  /* 0x0000022000007945 */ /* 0x000fe20003800000 */
[----:B------:R-:W-:Y:S01]  /*caa0*/  CS2R R50, SRZ ;  /* 0x0000000000327805 */ /* 0x000fe2000001ff00 */
[----:B------:R-:W-:Y:S01]  /*cab0*/  CS2R R48, SRZ ;  /* 0x0000000000307805 */ /* 0x000fe2000001ff00 */
[----:B------:R-:W-:Y:S01]  /*cac0*/  CS2R R46, SRZ ;  /* 0x00000000002e7805 */ /* 0x000fe2000001ff00 */
[----:B------:R-:W-:Y:S01]  /*cad0*/  CS2R R44, SRZ ;  /* 0x00000000002c7805 */ /* 0x000fe2000001ff00 */
[----:B--2---:R-:W-:-:S02]  /*cae0*/  IMAD.MOV.U32 R13, RZ, RZ, R42 ;  /* 0x000000ffff0d7224 */ /* 0x004fc400078e002a */
[----:B------:R-:W-:Y:S02]  /*caf0*/  IMAD.MOV.U32 R12, RZ, RZ, R43 ;  /* 0x000000ffff0c7224 */ /* 0x000fe400078e002b */
[----:B------:R-:W-:Y:S02]  /*cb00*/  IMAD.MOV.U32 R3, RZ, RZ, R40 ;  /* 0x000000ffff037224 */ /* 0x000fe400078e0028 */
[----:B-1----:R-:W-:Y:S01]  /*cb10*/  IMAD.MOV.U32 R2, RZ, RZ, R41 ;  /* 0x000000ffff027224 */ /* 0x002fe200078e0029 */
[----:B------:R-:W-:Y:S02]  /*cb20*/  PRMT R77, R13, 0x7610, R77 ;  /* 0x000076100d4d7816 */ /* 0x000fe4000000004d */
[----:B------:R-:W-:Y:S02]  /*cb30*/  PRMT R76, R76, 0x5410, R12 ;  /* 0x000054104c4c7816 */ /* 0x000fe4000000000c */
[----:B------:R-:W-:Y:S02]  /*cb40*/  PRMT R75, R3, 0x7610, R75 ;  /* 0x00007610034b7816 */ /* 0x000fe4000000004b */
[----:B------:R-:W-:Y:S01]  /*cb50*/  PRMT R73, R73, 0x5410, R2 ;  /* 0x0000541049497816 */ /* 0x000fe20000000002 */
[----:B---3--:R-:W-:-:S02]  /*cb60*/  IMAD.MOV.U32 R13, RZ, RZ, R38 ;  /* 0x000000ffff0d7224 */ /* 0x008fc400078e0026 */
[----:B------:R-:W-:Y:S02]  /*cb70*/  IMAD.MOV.U32 R12, RZ, RZ, R39 ;  /* 0x000000ffff0c7224 */ /* 0x000fe400078e0027 */
[----:B------:R-:W-:Y:S02]  /*cb80*/  IMAD.MOV.U32 R3, RZ, RZ, R36 ;  /* 0x000000ffff037224 */ /* 0x000fe400078e0024 */
[----:B------:R-:W-:Y:S01]  /*cb90*/  IMAD.MOV.U32 R2, RZ, RZ, R37 ;  /* 0x000000ffff027224 */ /* 0x000fe200078e0025 */
[----:B------:R-:W-:Y:S02]  /*cba0*/  PRMT R75, R75, 0x5410, R13 ;  /* 0x000054104b4b7816 */ /* 0x000fe4000000000d */
[----:B------:R-:W-:Y:S02]  /*cbb0*/  PRMT R76, R12, 0x7610, R76 ;  /* 0x000076100c4c7816 */ /* 0x000fe4000000004c */
[----:B------:R-:W-:Y:S02]  /*cbc0*/  PRMT R73, R3, 0x7610, R73 ;  /* 0x0000761003497816 */ /* 0x000fe40000000049 */
[----:B------:R-:W-:Y:S01]  /*cbd0*/  PRMT R72, R72, 0x5410, R2 ;  /* 0x0000541048487816 */ /* 0x000fe20000000002 */
[----:B------:R-:W-:Y:S05]  /*cbe0*/  @P0 BRA `(.L_x_1025) ;  /* 0x000000c000000947 */ /* 0x000fea0003800000 */
[----:B----4-:R-:W-:Y:S01]  /*cbf0*/  CS2R R48, SRZ ;  /* 0x0000000000307805 */ /* 0x010fe2000001ff00 */
        /* <DEDUP_REMOVED lines=9> */
[----:B------:R-:W-:-:S05]  /*cc90*/  IMAD.X R3, R24, 0x1, R3, P0 ;  /* 0x0000000118037824 */ /* 0x000fca00000e0603 */
[----:B------:R1:W5:Y:S03]  /*cca0*/  LD.E.128 R44, [R2.64] ;  /* 0x00000008022c7980 */ /* 0x000366000c101d00 */
.L_x_1025:
[----:B----4-:R-:W-:Y:S05]  /*ccb0*/  BSYNC B0 ;  /* 0x0000000000007941 */ /* 0x010fea0003800000 */
.L_x_1024:
[----:B-1---5:R-:W-:Y:S01]  /*ccc0*/  IMAD.MOV.U32 R2, RZ, RZ, R50 ;  /* 0x000000ffff027224 */ /* 0x022fe200078e0032 */
[----:B------:R-:W-:-:S04]  /*ccd0*/  DEPBAR.LE SB0, 0x1 ;  /* 0x000080400000791a */ /* 0x000fc80000000000 */
[----:B------:R-:W-:Y:S01]  /*cce0*/  PRMT R81, R2, 0x7610, R81 ;  /* 0x0000761002517816 */ /* 0x000fe20000000051 */
[----:B------:R-:W-:Y:S01]  /*ccf0*/  IMAD.IADD R2, R0, 0x1, -R63 ;  /* 0x0000000100027824 */ /* 0x000fe200078e0a3f */
[----:B------:R-:W-:Y:S01]  /*cd00*/  BSSY B0, `(.L_x_1026) ;  /* 0x0000074000007945 */ /* 0x000fe20003800000 */
[----:B------:R-:W-:Y:S02]  /*cd10*/  IMAD.MOV.U32 R12, RZ, RZ, R51 ;  /* 0x000000ffff0c7224 */ /* 0x000fe400078e0033 */
[----:B------:R-:W-:Y:S01]  /*cd20*/  IMAD.MOV.U32 R3, RZ, RZ, R48 ;  /* 0x000000ffff037224 */ /* 0x000fe200078e0030 */
[----:B------:R-:W-:Y:S01]  /*cd30*/  IMNMX R63, R2, 0x80, PT ;  /* 0x00000080023f7817 */ /* 0x000fe20003800200 */
[----:B------:R-:W-:Y:S01]  /*cd40*/  IMAD.MOV.U32 R0, RZ, RZ, R49 ;  /* 0x000000ffff007224 */ /* 0x000fe200078e0031 */
[----:B------:R-:W-:Y:S01]  /*cd50*/  PRMT R80, R80, 0x5410, R12 ;  /* 0x0000541050507816 */ /* 0x000fe2000000000c */
[----:B------:R-:W-:Y:S01]  /*cd60*/  IMAD.MOV.U32 R12, RZ, RZ, R46 ;  /* 0x000000ffff0c7224 */ /* 0x000fe200078e002e */
[----:B------:R-:W-:Y:S01]  /*cd70*/  BAR.SYNC.DEFER_BLOCKING 0x0 ;  /* 0x0000000000007b1d */ /* 0x000fe20000010000 */
[----:B------:R-:W-:Y:S01]  /*cd80*/  ISETP.GE.OR P0, PT, R125, R63, P1 ;  /* 0x0000003f7d00720c */ /* 0x000fe20000f06670 */
[----:B------:R-:W-:Y:S01]  /*cd90*/  IMAD.MOV.U32 R2, RZ, RZ, R44 ;  /* 0x000000ffff027224 */ /* 0x000fe200078e002c */
[----:B------:R-:W-:Y:S01]  /*cda0*/  PRMT R79, R3, 0x7610, R79 ;  /* 0x00007610034f7816 */ /* 0x000fe2000000004f */
[----:B------:R-:W-:Y:S01]  /*cdb0*/  IMAD.MOV.U32 R3, RZ, RZ, R47 ;  /* 0x000000ffff037224 */ /* 0x000fe200078e002f */
[----:B------:R-:W-:Y:S01]  /*cdc0*/  PRMT R78, R78, 0x5410, R0 ;  /* 0x000054104e4e7816 */ /* 0x000fe20000000000 */
[----:B------:R-:W-:Y:S01]  /*cdd0*/  IMAD.MOV.U32 R0, RZ, RZ, R45 ;  /* 0x000000ffff007224 */ /* 0x000fe200078e002d */
[----:B------:R-:W-:-:S02]  /*cde0*/  PRMT R79, R79, 0x5410, R12 ;  /* 0x000054104f4f7816 */ /* 0x000fc4000000000c */
[----:B------:R-:W-:Y:S02]  /*cdf0*/  PRMT R80, R3, 0x7610, R80 ;  /* 0x0000761003507816 */ /* 0x000fe40000000050 */
[----:B------:R-:W-:Y:S02]  /*ce00*/  PRMT R78, R2, 0x7610, R78 ;  /* 0x00007610024e7816 */ /* 0x000fe4000000004e */
[----:B------:R-:W-:Y:S01]  /*ce10*/  PRMT R77, R77, 0x5410, R0 ;  /* 0x000054104d4d7816 */ /* 0x000fe20000000000 */
        /* <DEDUP_REMOVED lines=9> */
[----:B------:R-:W-:Y:S02]  /*ceb0*/  SHF.L.U32 R24, R24, 0x9, RZ ;  /* 0x0000000918187819 */ /* 0x000fe400000006ff */
[----:B------:R-:W-:Y:S02]  /*cec0*/  SHF.R.U32.HI R34, RZ, 0x10, R17 ;  /* 0x00000010ff227819 */ /* 0x000fe40000011611 */
[--C-:B------:R-:W-:Y:S02]  /*ced0*/  SHF.R.U64 R64, R20, 0x10, R21.reuse ;  /* 0x0000001014407819 */ /* 0x100fe40000001215 */
[----:B------:R-:W-:Y:S02]  /*cee0*/  SHF.R.U32.HI R35, RZ, 0x10, R21 ;  /* 0x00000010ff237819 */ /* 0x000fe40000011615 */
[--C-:B------:R-:W-:Y:S02]  /*cef0*/  SHF.R.U64 R62, R22, 0x10, R23.reuse ;  /* 0x00000010163e7819 */ /* 0x100fe40000001217 */
[----:B------:R-:W-:Y:S01]  /*cf00*/  SHF.R.U32.HI R57, RZ, 0x10, R23 ;  /* 0x00000010ff397819 */ /* 0x000fe20000011617 */
[----:B------:R-:W-:Y:S01]  /*cf10*/  HADD2.F32 R68, -RZ, R35.H0_H0 ;  /* 0x20000023ff447230 */ /* 0x000fe20000004100 */
[----:B------:R-:W-:-:S02]  /*cf20*/  SHF.R.U64 R61, R16, 0x10, R17 ;  /* 0x00000010103d7819 */ /* 0x000fc40000001211 */
[--C-:B------:R-:W-:Y:S02]  /*cf30*/  SHF.R.U32.HI R53, RZ, 0x10, R19.reuse ;  /* 0x00000010ff357819 */ /* 0x100fe40000011613 */
[----:B------:R-:W-:Y:S02]  /*cf40*/  SHF.R.U64 R58, R18, 0x10, R19 ;  /* 0x00000010123a7819 */ /* 0x000fe40000001213 */
[----:B--2---:R-:W-:-:S04]  /*cf50*/  LOP3.LUT R0, R14, 0x38, R0, 0xf8, !PT ;  /* 0x000000380e007812 */ /* 0x004fc800078ef800 */
[----:B---3--:R-:W-:-:S04]  /*cf60*/  LOP3.LUT R0, R0, R13, RZ, 0x3c, !PT ;  /* 0x0000000d00007212 */ /* 0x008fc800078e3cff */
[----:B------:R-:W-:Y:S01]  /*cf70*/  IADD3 R0, R24, R0, RZ ;  /* 0x0000000018007210 */ /* 0x000fe20007ffe0ff */
[----:B----4-:R-:W1:Y:S03]  /*cf80*/  LDS.128 R12, [R87] ;  /* 0x00000000570c7984 */ /* 0x010e660000000c00 */
[----:B------:R-:W-:-:S05]  /*cf90*/  SHF.L.U32 R33, R0, 0x1, RZ ;  /* 0x0000000100217819 */ /* 0x000fca00000006ff */
[----:B------:R-:W2:Y:S01]  /*cfa0*/  LDS.128 R24, [R33+0x5100] ;  /* 0x0051000021187984 */ /* 0x000ea20000000c00 */
[----:B------:R-:W-:Y:S02]  /*cfb0*/  HADD2.F32 R0, -RZ, R52.H0_H0 ;  /* 0x20000034ff007230 */ /* 0x000fe40000004100 */
[--C-:B-1----:R-:W-:Y:S02]  /*cfc0*/  HADD2.F32 R31, -RZ, R13.reuse.H0_H0 ;  /* 0x2000000dff1f7230 */ /* 0x102fe40000004100 */
[----:B------:R-:W-:Y:S02]  /*cfd0*/  HADD2.F32 R29, -RZ, R13.H1_H1 ;  /* 0x3000000dff1d7230 */ /* 0x000fe40000004100 */
[--C-:B------:R-:W-:Y:S02]  /*cfe0*/  HADD2.F32 R22, -RZ, R15.reuse.H0_H0 ;  /* 0x2000000fff167230 */ /* 0x100fe40000004100 */
[----:B------:R-:W-:Y:S02]  /*cff0*/  HADD2.F32 R21, -RZ, R15.H1_H1 ;  /* 0x3000000fff157230 */ /* 0x000fe40000004100 */
[----:B--2---:R-:W-:-:S02]  /*d000*/  HADD2.F32 R3, -RZ, R25.H0_H0 ;  /* 0x20000019ff037230 */ /* 0x004fc40000004100 */
[--C-:B------:R-:W-:Y:S02]  /*d010*/  HADD2.F32 R13, -RZ, R24.reuse.H0_H0 ;  /* 0x20000018ff0d7230 */ /* 0x100fe40000004100 */
[----:B------:R-:W-:Y:S02]  /*d020*/  HADD2.F32 R20, -RZ, R24.H1_H1 ;  /* 0x30000018ff147230 */ /* 0x000fe40000004100 */
[----:B------:R-:W-:Y:S02]  /*d030*/  HADD2.F32 R24, -RZ, R34.H0_H0 ;  /* 0x20000022ff187230 */ /* 0x000fe40000004100 */
[--C-:B------:R-:W-:Y:S02]  /*d040*/  HADD2.F32 R28, -RZ, R14.reuse.H0_H0 ;  /* 0x2000000eff1c7230 */ /* 0x100fe40000004100 */
[----:B------:R-:W-:Y:S01]  /*d050*/  HADD2.F32 R23, -RZ, R14.H1_H1 ;  /* 0x3000000eff177230 */ /* 0x000fe20000004100 */
[-C--:B------:R-:W-:Y:S01]  /*d060*/  FMUL.FTZ R14, R31, R0.reuse ;  /* 0x000000001f0e7220 */ /* 0x080fe20000410000 */
[----:B------:R-:W-:Y:S01]  /*d070*/  HADD2.F32 R15, -RZ, R54.H0_H0 ;  /* 0x20000036ff0f7230 */ /* 0x000fe20000004100 */
[----:B------:R-:W-:Y:S01]  /*d080*/  FMUL.FTZ R55, R3, R0 ;  /* 0x0000000003377220 */ /* 0x000fe20000410000 */
[----:B------:R-:W-:-:S02]  /*d090*/  HADD2.F32 R30, -RZ, R12.H0_H0 ;  /* 0x2000000cff1e7230 */ /* 0x000fc40000004100 */
[----:B------:R-:W-:Y:S01]  /*d0a0*/  HADD2.F32 R32, -RZ, R12.H1_H1 ;  /* 0x3000000cff207230 */ /* 0x000fe20000004100 */
[----:B------:R-:W-:Y:S01]  /*d0b0*/  FMUL.FTZ R0, R29, R24 ;  /* 0x000000181d007220 */ /* 0x000fe20000410000 */
[----:B------:R-:W-:Y:S02]  /*d0c0*/  HADD2.F32 R2, -RZ, R25.H1_H1 ;  /* 0x30000019ff027230 */ /* 0x000fe40000004100 */
[----:B------:R-:W-:Y:S01]  /*d0d0*/  HADD2.F32 R12, -RZ, R52.H1_H1 ;  /* 0x30000034ff0c7230 */ /* 0x000fe20000004100 */
[----:B------:R-:W-:Y:S01]  /*d0e0*/  FFMA.FTZ R60, R3, R15, R14 ;  /* 0x0000000f033c7223 */ /* 0x000fe2000001000e */
[----:B------:R-:W-:Y:S01]  /*d0f0*/  HADD2.F32 R14, -RZ, R54.H1_H1 ;  /* 0x30000036ff0e7230 */ /* 0x000fe20000004100 */
[----:B------:R-:W-:Y:S01]  /*d100*/  FFMA.FTZ R59, R2, R68, R0 ;  /* 0x00000044023b7223 */ /* 0x000fe20000010000 */
[----:B------:R-:W-:Y:S01]  /*d110*/  HADD2.F32 R0, -RZ, R65.H0_H0 ;  /* 0x20000041ff007230 */ /* 0x000fe20000004100 */
[----:B------:R-:W-:Y:S02]  /*d120*/  FMUL.FTZ R3, R30, R12 ;  /* 0x0000000c1e037220 */ /* 0x000fe40000410000 */
[----:B------:R-:W-:Y:S01]  /*d130*/  FMUL.FTZ R54, R2, R24 ;  /* 0x0000001802367220 */ /* 0x000fe20000410000 */
[----:B------:R-:W-:Y:S01]  /*d140*/  HADD2.F32 R2, -RZ, R56.H0_H0 ;  /* 0x20000038ff027230 */ /* 0x000fe20000004100 */
[C---:B------:R-:W-:Y:S01]  /*d150*/  FFMA.FTZ R56, R13.reuse, R14, R3 ;  /* 0x0000000e0d387223 */ /* 0x040fe20000010003 */
[----:B------:R-:W-:Y:S01]  /*d160*/  HADD2.F32 R17, -RZ, R27.H0_H0 ;  /* 0x2000001bff117230 */ /* 0x000fe20000004100 */
[----:B------:R-:W-:Y:S01]  /*d170*/  FMUL.FTZ R52, R13, R12 ;  /* 0x0000000c0d347220 */ /* 0x000fe20000410000 */
[----:B------:R-:W-:Y:S01]  /*d180*/  HADD2.F32 R3, -RZ, R65.H1_H1 ;  /* 0x30000041ff037230 */ /* 0x000fe20000004100 */
[----:B------:R-:W-:Y:S01]  /*d190*/  FMUL.FTZ R13, R22, R0 ;  /* 0x00000000160d7220 */ /* 0x000fe20000410000 */
[----:B------:R-:W-:-:S02]  /*d1a0*/  HADD2.F32 R19, -RZ, R26.H0_H0 ;  /* 0x2000001aff137230 */ /* 0x000fc40000004100 */
[----:B------:R-:W-:Y:S02]  /*d1b0*/  HADD2.F32 R18, -RZ, R26.H1_H1 ;  /* 0x3000001aff127230 */ /* 0x000fe40000004100 */
[----:B------:R-:W-:Y:S01]  /*d1c0*/  HADD2.F32 R16, -RZ, R27.H1_H1 ;  /* 0x3000001bff107230 */ /* 0x000fe20000004100 */
[C---:B------:R-:W-:Y:S01]  /*d1d0*/  FFMA.FTZ R27, R17.reuse, R3, R13 ;  /* 0x00000003111b7223 */ /* 0x040fe2000001000d */
[----:B------:R-:W-:Y:S02]  /*d1e0*/  HADD2.F32 R26, -RZ, R53.H0_H0 ;  /* 0x20000035ff1a7230 */ /* 0x000fe40000004100 */
[----:B------:R-:W-:Y:S01]  /*d1f0*/  HADD2.F32 R13, -RZ, R61.H0_H0 ;  /* 0x2000003dff0d7230 */ /* 0x000fe20000004100 */
[----:B------:R-:W-:Y:S01]  /*d200*/  FMUL.FTZ R25, R17, R0 ;  /* 0x0000000011197220 */ /* 0x000fe20000410000 */
[----:B------:R-:W-:Y:S01]  /*d210*/  HADD2.F32 R12, -RZ, R67.H0_H0 ;  /* 0x20000043ff0c7230 */ /* 0x000fe20000004100 */
[-C--:B------:R-:W-:Y:S01]  /*d220*/  FMUL.FTZ R24, R28, R2.reuse ;  /* 0x000000021c187220 */ /* 0x080fe20000410000 */
[----:B------:R-:W-:Y:S01]  /*d230*/  HADD2.F32 R65, -RZ, R57.H0_H0 ;  /* 0x20000039ff417230 */ /* 0x000fe20000004100 */
[----:B------:R-:W-:Y:S01]  /*d240*/  FMUL.FTZ R34, R19, R2 ;  /* 0x0000000213227220 */ /* 0x000fe20000410000 */
[----:B------:R-:W-:Y:S01]  /*d250*/  HADD2.F32 R17, -RZ, R58.H0_H0 ;  /* 0x2000003aff117230 */ /* 0x000fe20000004100 */
[----:B------:R-:W-:Y:S01]  /*d260*/  FMUL.FTZ R0, R21, R26 ;  /* 0x0000001a15007220 */ /* 0x000fe20000410000 */
[----:B------:R-:W-:Y:S01]  /*d270*/  HADD2.F32 R58, -RZ, R64.H0_H0 ;  /* 0x20000040ff3a7230 */ /* 0x000fe20000004100 */
[----:B------:R-:W-:Y:S01]  /*d280*/  FMUL.FTZ R2, R32, R13 ;  /* 0x0000000d20027220 */ /* 0x000fe20000410000 */
[----:B------:R-:W-:Y:S01]  /*d290*/  HADD2.F32 R57, -RZ, R62.H0_H0 ;  /* 0x2000003eff397230 */ /* 0x000fe20000004100 */
[----:B------:R-:W-:-:S02]  /*d2a0*/  FFMA.FTZ R53, R19, R12, R24 ;  /* 0x0000000c13357223 */ /* 0x000fc40000010018 */
[C---:B------:R-:W-:Y:S02]  /*d2b0*/  FMUL.FTZ R19, R16.reuse, R26 ;  /* 0x0000001a10137220 */ /* 0x040fe40000410000 */
[----:B------:R-:W-:Y:S02]  /*d2c0*/  FFMA.FTZ R24, R16, R65, R0 ;  /* 0x0000004110187223 */ /* 0x000fe40000010000 */
[----:B------:R-:W-:Y:S02]  /*d2d0*/  FMUL.FTZ R0, R23, R17 ;  /* 0x0000001117007220 */ /* 0x000fe40000410000 */
[C---:B------:R-:W-:Y:S02]  /*d2e0*/  FFMA.FTZ R26, R20.reuse, R58, R2 ;  /* 0x0000003a141a7223 */ /* 0x040fe40000010002 */
[----:B------:R-:W-:Y:S02]  /*d2f0*/  FMUL.FTZ R13, R20, R13 ;  /* 0x0000000d140d7220 */ /* 0x000fe40000410000 */
[----:B------:R-:W-:-:S02]  /*d300*/  FMUL.FTZ R2, R18, R17 ;  /* 0x0000001112027220 */ /* 0x000fc40000410000 */
[----:B------:R-:W-:Y:S02]  /*d310*/  FFMA.FTZ R35, R18, R57, R0 ;  /* 0x0000003912237223 */ /* 0x000fe40000010000 */
[----:B------:R-:W-:Y:S02]  /*d320*/  FFMA.FTZ R16, R30, R14, -R52 ;  /* 0x0000000e1e107223 */ /* 0x000fe40000010834 */
[----:B------:R-:W-:Y:S02]  /*d330*/  FFMA.FTZ R20, R31, R15, -R55 ;  /* 0x0000000f1f147223 */ /* 0x000fe40000010837 */
[----:B------:R-:W-:Y:S02]  /*d340*/  FFMA.FTZ R17, R29, R68, -R54 ;  /* 0x000000441d117223 */ /* 0x000fe40000010836 */
[----:B------:R-:W-:Y:S02]  /*d350*/  FFMA.FTZ R18, R28, R12, -R34 ;  /* 0x0000000c1c127223 */ /* 0x000fe40000010822 */
[----:B------:R-:W-:-:S02]  /*d360*/  FFMA.FTZ R3, R22, R3, -R25 ;  /* 0x0000000316037223 */ /* 0x000fc40000010819 */
[----:B------:R-:W-:Y:S02]  /*d370*/  FFMA.FTZ R0, R21, R65, -R19 ;  /* 0x0000004115007223 */ /* 0x000fe40000010813 */
[----:B------:R-:W-:Y:S02]  /*d380*/  FFMA.FTZ R14, R32, R58, -R13 ;  /* 0x0000003a200e7223 */ /* 0x000fe4000001080d */
[----:B------:R-:W-:Y:S01]  /*d390*/  FFMA.FTZ R2, R23, R57, -R2 ;  /* 0x0000003917027223 */ /* 0x000fe20000010802 */
[----:B------:R-:W-:Y:S02]  /*d3a0*/  F2FP.PACK_AB R19, R0, R3 ;  /* 0x000000030013723e */ /* 0x000fe400000000ff */
[----:B------:R-:W-:Y:S02]  /*d3b0*/  F2FP.PACK_AB R17, R17, R20 ;  /* 0x000000141111723e */ /* 0x000fe400000000ff */
[----:B------:R-:W-:Y:S02]  /*d3c0*/  F2FP.PACK_AB R16, R14, R16 ;  /* 0x000000100e10723e */ /* 0x000fe400000000ff */
[----:B------:R-:W-:-:S02]  /*d3d0*/  F2FP.PACK_AB R18, R2, R18 ;  /* 0x000000120212723e */ /* 0x000fc400000000ff */
[----:B------:R-:W-:Y:S02]  /*d3e0*/  F2FP.PACK_AB R15, R24, R27 ;  /* 0x0000001b180f723e */ /* 0x000fe400000000ff */
[----:B------:R-:W-:Y:S02]  /*d3f0*/  F2FP.PACK_AB R13, R59, R60 ;  /* 0x0000003c3b0d723e */ /* 0x000fe400000000ff */
[----:B------:R-:W-:Y:S02]  /*d400*/  F2FP.PACK_AB R12, R26, R56 ;  /* 0x000000381a0c723e */ /* 0x000fe400000000ff */
[----:B------:R-:W-:Y:S01]  /*d410*/  F2FP.PACK_AB R14, R35, R53 ;  /* 0x00000035230e723e */ /* 0x000fe200000000ff */
[----:B------:R1:W-:Y:S04]  /*d420*/  STS.128 [R87], R16 ;  /* 0x0000001057007388 */ /* 0x0003e80000000c00 */
[----:B------:R1:W-:Y:S02]  /*d430*/  STS.128 [R33+0x5100], R12 ;  /* 0x0051000c21007388 */ /* 0x0003e40000000c00 */
.L_x_1027:
[----:B------:R-:W-:Y:S05]  /*d440*/  BSYNC B0 ;  /* 0x0000000000007941 */ /* 0x000fea0003800000 */
.L_x_1026:
        /* <DEDUP_REMOVED lines=15> */
[----:B------:R-:W-:Y:S02]  /*d540*/  LOP3.LUT R0, R0, R3, RZ, 0x3c, !PT ;  /* 0x0000000300007212 */ /* 0x000fe400078e3cff */
[--C-:B------:R-:W-:Y:S02]  /*d550*/  SHF.R.U64 R53, R4, 0x10, R5.reuse ;  /* 0x0000001004357819 */ /* 0x100fe40000001205 */
[----:B------:R-:W-:Y:S02]  /*d560*/  SHF.R.U32.HI R4, RZ, 0x10, R5 ;  /* 0x00000010ff047819 */ /* 0x000fe40000011605 */
[----:B------:R-:W-:Y:S02]  /*d570*/  SHF.R.U32.HI R25, RZ, 0x10, R9 ;  /* 0x00000010ff197819 */ /* 0x000fe40000011609 */
[--C-:B------:R-:W-:Y:S02]  /*d580*/  SHF.R.U64 R34, R6, 0x10, R7.reuse ;  /* 0x0000001006227819 */ /* 0x100fe40000001207 */
[----:B------:R-:W-:Y:S01]  /*d590*/  SHF.R.U32.HI R26, RZ, 0x10, R7 ;  /* 0x00000010ff1a7819 */ /* 0x000fe20000011607 */
[----:B------:R-:W-:-:S02]  /*d5a0*/  HADD2.F32 R7, -RZ, R69.H1_H1 ;  /* 0x30000045ff077230 */ /* 0x000fc40000004100 */
[----:B------:R-:W-:Y:S01]  /*d5b0*/  HADD2.F32 R57, -RZ, R25.H0_H0 ;  /* 0x20000019ff397230 */ /* 0x000fe20000004100 */
[----:B------:R-:W-:Y:S02]  /*d5c0*/  SHF.R.U64 R55, R8, 0x10, R9 ;  /* 0x0000001008377819 */ /* 0x000fe40000001209 */
[--C-:B------:R-:W-:Y:S02]  /*d5d0*/  SHF.R.U32.HI R28, RZ, 0x10, R11.reuse ;  /* 0x00000010ff1c7819 */ /* 0x100fe4000001160b */
[----:B------:R-:W-:-:S03]  /*d5e0*/  SHF.R.U64 R54, R10, 0x10, R11 ;  /* 0x000000100a367819 */ /* 0x000fc6000000120b */
[----:B------:R-:W-:Y:S02]  /*d5f0*/  HADD2.F32 R56, -RZ, R28.H0_H0 ;  /* 0x2000001cff387230 */ /* 0x000fe40000004100 */
[----:B------:R-:W-:Y:S01]  /*d600*/  HADD2.F32 R55, -RZ, R55.H0_H0 ;  /* 0x20000037ff377230 */ /* 0x000fe20000004100 */
[----:B--2---:R-:W-:-:S04]  /*d610*/  IADD3 R0, R2, R0, RZ ;  /* 0x0000000002007210 */ /* 0x004fc80007ffe0ff */
[----:B------:R-:W-:Y:S01]  /*d620*/  SHF.L.U32 R27, R0, 0x1, RZ ;  /* 0x00000001001b7819 */ /* 0x000fe200000006ff */
[----:B---3--:R-:W1:Y:S04]  /*d630*/  LDS.128 R12, [R58] ;  /* 0x000000003a0c7984 */ /* 0x008e680000000c00 */
[----:B------:R-:W2:Y:S01]  /*d640*/  LDS.128 R16, [R27+0x5100] ;  /* 0x005100001b107984 */ /* 0x000ea20000000c00 */
[----:B------:R-:W-:Y:S02]  /*d650*/  HADD2.F32 R0, -RZ, R67.H1_H1 ;  /* 0x30000043ff007230 */ /* 0x000fe40000004100 */
[----:B-1----:R-:W-:Y:S02]  /*d660*/  HADD2.F32 R23, -RZ, R13.H0_H0 ;  /* 0x2000000dff177230 */ /* 0x002fe40000004100 */
[----:B------:R-:W-:-:S02]  /*d670*/  HADD2.F32 R22, -RZ, R12.H0_H0 ;  /* 0x2000000cff167230 */ /* 0x000fc40000004100 */
[----:B------:R-:W-:Y:S02]  /*d680*/  HADD2.F32 R24, -RZ, R12.H1_H1 ;  /* 0x3000000cff187230 */ /* 0x000fe40000004100 */
[----:B--2---:R-:W-:Y:S02]  /*d690*/  HADD2.F32 R3, -RZ, R17.H0_H0 ;  /* 0x20000011ff037230 */ /* 0x004fe40000004100 */
[--C-:B------:R-:W-:Y:S02]  /*d6a0*/  HADD2.F32 R5, -RZ, R16.reuse.H0_H0 ;  /* 0x20000010ff057230 */ /* 0x100fe40000004100 */
[----:B------:R-:W-:Y:S02]  /*d6b0*/  HADD2.F32 R12, -RZ, R16.H1_H1 ;  /* 0x30000010ff0c7230 */ /* 0x000fe40000004100 */
[----:B------:R-:W-:Y:S02]  /*d6c0*/  HADD2.F32 R21, -RZ, R13.H1_H1 ;  /* 0x3000000dff157230 */ /* 0x000fe40000004100 */
[----:B------:R-:W-:Y:S01]  /*d6d0*/  HADD2.F32 R16, -RZ, R4.H0_H0 ;  /* 0x20000004ff107230 */ /* 0x000fe20000004100 */
[-C--:B------:R-:W-:Y:S01]  /*d6e0*/  FMUL.FTZ R6, R23, R0.reuse ;  /* 0x0000000017067220 */ /* 0x080fe20000410000 */
[----:B------:R-:W-:Y:S01]  /*d6f0*/  HADD2.F32 R2, -RZ, R17.H1_H1 ;  /* 0x30000011ff027230 */ /* 0x000fe20000004100 */
[----:B------:R-:W-:Y:S01]  /*d700*/  FMUL.FTZ R31, R3, R0 ;  /* 0x00000000031f7220 */ /* 0x000fe20000410000 */
[----:B------:R-:W-:Y:S01]  /*d710*/  HADD2.F32 R4, -RZ, R69.H0_H0 ;  /* 0x20000045ff047230 */ /* 0x000fe20000004100 */
[----:B------:R-:W-:-:S02]  /*d720*/  FMUL.FTZ R0, R21, R16 ;  /* 0x0000001015007220 */ /* 0x000fc40000410000 */
[----:B------:R-:W-:Y:S01]  /*d730*/  FFMA.FTZ R52, R3, R7, R6 ;  /* 0x0000000703347223 */ /* 0x000fe20000010006 */
[----:B------:R-:W-:Y:S01]  /*d740*/  HADD2.F32 R6, -RZ, R70.H0_H0 ;  /* 0x20000046ff067230 */ /* 0x000fe20000004100 */
[----:B------:R-:W-:Y:S01]  /*d750*/  FMUL.FTZ R3, R22, R4 ;  /* 0x0000000416037220 */ /* 0x000fe20000410000 */
[----:B------:R-:W-:Y:S01]  /*d760*/  HADD2.F32 R13, -RZ, R15.H0_H0 ;  /* 0x2000000fff0d7230 */ /* 0x000fe20000004100 */
[C---:B------:R-:W-:Y:S01]  /*d770*/  FFMA.FTZ R35, R2.reuse, R57, R0 ;  /* 0x0000003902237223 */ /* 0x040fe20000010000 */
[----:B------:R-:W-:Y:S01]  /*d780*/  HADD2.F32 R0, -RZ, R71.H0_H0 ;  /* 0x20000047ff007230 */ /* 0x000fe20000004100 */
[----:B------:R-:W-:Y:S01]  /*d790*/  FMUL.FTZ R30, R2, R16 ;  /* 0x00000010021e7220 */ /* 0x000fe20000410000 */
[----:B------:R-:W-:Y:S01]  /*d7a0*/  HADD2.F32 R20, -RZ, R14.H0_H0 ;  /* 0x2000000eff147230 */ /* 0x000fe20000004100 */
[C---:B------:R-:W-:Y:S01]  /*d7b0*/  FFMA.FTZ R32, R5.reuse, R6, R3 ;  /* 0x0000000605207223 */ /* 0x040fe20000010003 */
[----:B------:R-:W-:Y:S01]  /*d7c0*/  HADD2.F32 R2, -RZ, R70.H1_H1 ;  /* 0x30000046ff027230 */ /* 0x000fe20000004100 */
[----:B------:R-:W-:Y:S01]  /*d7d0*/  FMUL.FTZ R29, R5, R4 ;  /* 0x00000004051d7220 */ /* 0x000fe20000410000 */
[----:B------:R-:W-:Y:S01]  /*d7e0*/  HADD2.F32 R9, -RZ, R19.H0_H0 ;  /* 0x20000013ff097230 */ /* 0x000fe20000004100 */
[----:B------:R-:W-:Y:S01]  /*d7f0*/  FMUL.FTZ R5, R13, R0 ;  /* 0x000000000d057220 */ /* 0x000fe20000410000 */
[----:B------:R-:W-:-:S02]  /*d800*/  HADD2.F32 R3, -RZ, R71.H1_H1 ;  /* 0x30000047ff037230 */ /* 0x000fc40000004100 */
[----:B------:R-:W-:Y:S02]  /*d810*/  HADD2.F32 R15, -RZ, R15.H1_H1 ;  /* 0x3000000fff0f7230 */ /* 0x000fe40000004100 */
[----:B------:R-:W-:Y:S01]  /*d820*/  HADD2.F32 R17, -RZ, R26.H0_H0 ;  /* 0x2000001aff117230 */ /* 0x000fe20000004100 */
[----:B------:R-:W-:Y:S01]  /*d830*/  FMUL.FTZ R16, R20, R2 ;  /* 0x0000000214107220 */ /* 0x000fe20000410000 */
[----:B------:R-:W-:Y:S02]  /*d840*/  HADD2.F32 R11, -RZ, R18.H0_H0 ;  /* 0x20000012ff0b7230 */ /* 0x000fe40000004100 */
[----:B------:R-:W-:Y:S01]  /*d850*/  HADD2.F32 R4, -RZ, R72.H0_H0 ;  /* 0x20000048ff047230 */ /* 0x000fe20000004100 */
[C---:B------:R-:W-:Y:S01]  /*d860*/  FFMA.FTZ R25, R9.reuse, R3, R5 ;  /* 0x0000000309197223 */ /* 0x040fe20000010005 */
[----:B------:R-:W-:Y:S01]  /*d870*/  HADD2.F32 R10, -RZ, R18.H1_H1 ;  /* 0x30000012ff0a7230 */ /* 0x000fe20000004100 */
[----:B------:R-:W-:Y:S01]  /*d880*/  FMUL.FTZ R18, R9, R0 ;  /* 0x0000000009127220 */ /* 0x000fe20000410000 */
[----:B------:R-:W-:Y:S01]  /*d890*/  HADD2.F32 R8, -RZ, R19.H1_H1 ;  /* 0x30000013ff087230 */ /* 0x000fe20000004100 */
[----:B------:R-:W-:Y:S01]  /*d8a0*/  FMUL.FTZ R0, R15, R17 ;  /* 0x000000110f007220 */ /* 0x000fe20000410000 */
[----:B------:R-:W-:-:S02]  /*d8b0*/  HADD2.F32 R14, -RZ, R14.H1_H1 ;  /* 0x3000000eff0e7230 */ /* 0x000fc40000004100 */
[----:B------:R-:W-:Y:S02]  /*d8c0*/  HADD2.F32 R5, -RZ, R53.H0_H0 ;  /* 0x20000035ff057230 */ /* 0x000fe40000004100 */
[----:B------:R-:W-:Y:S01]  /*d8d0*/  HADD2.F32 R9, -RZ, R34.H0_H0 ;  /* 0x20000022ff097230 */ /* 0x000fe20000004100 */
[C---:B------:R-:W-:Y:S01]  /*d8e0*/  FFMA.FTZ R33, R11.reuse, R4, R16 ;  /* 0x000000040b217223 */ /* 0x040fe20000010010 */
[----:B------:R-:W-:Y:S01]  /*d8f0*/  HADD2.F32 R34, -RZ, R54.H0_H0 ;  /* 0x20000036ff227230 */ /* 0x000fe20000004100 */
[C---:B------:R-:W-:Y:S02]  /*d900*/  FMUL.FTZ R16, R8.reuse, R17 ;  /* 0x0000001108107220 */ /* 0x040fe40000410000 */
[----:B------:R-:W-:Y:S02]  /*d910*/  FMUL.FTZ R26, R11, R2 ;  /* 0x000000020b1a7220 */ /* 0x000fe40000410000 */
[----:B------:R-:W-:Y:S02]  /*d920*/  FFMA.FTZ R17, R8, R56, R0 ;  /* 0x0000003808117223 */ /* 0x000fe40000010000 */
[----:B------:R-:W-:-:S02]  /*d930*/  FMUL.FTZ R2, R24, R5 ;  /* 0x0000000518027220 */ /* 0x000fc40000410000 */
[----:B------:R-:W-:Y:S02]  /*d940*/  FMUL.FTZ R0, R14, R9 ;  /* 0x000000090e007220 */ /* 0x000fe40000410000 */
[----:B------:R-:W-:Y:S02]  /*d950*/  FMUL.FTZ R11, R12, R5 ;  /* 0x000000050c0b7220 */ /* 0x000fe40000410000 */
[----:B------:R-:W-:Y:S02]  /*d960*/  FMUL.FTZ R5, R10, R9 ;  /* 0x000000090a057220 */ /* 0x000fe40000410000 */
        /* <DEDUP_REMOVED lines=20> */
.L_x_1029:
[----:B------:R-:W-:Y:S05]  /*dab0*/  BSYNC B0 ;  /* 0x0000000000007941 */ /* 0x000fea0003800000 */
.L_x_1028:
        /* <DEDUP_REMOVED lines=16> */
[----:B------:R-:W-:Y:S02]  /*dbc0*/  SHF.R.U32.HI R22, RZ, 0x10, R37 ;  /* 0x00000010ff167819 */ /* 0x000fe40000011625 */
[--C-:B------:R-:W-:Y:S02]  /*dbd0*/  SHF.R.U32.HI R23, RZ, 0x10, R41.reuse ;  /* 0x00000010ff177819 */ /* 0x100fe40000011629 */
[----:B------:R-:W-:-:S03]  /*dbe0*/  SHF.R.U64 R52, R40, 0x10, R41 ;  /* 0x0000001028347819 */ /* 0x000fc60000001229 */
[----:B------:R-:W-:Y:S01]  /*dbf0*/  HADD2.F32 R41, -RZ, R23.H0_H0 ;  /* 0x20000017ff297230 */ /* 0x000fe20000004100 */
[----:B------:R-:W-:Y:S02]  /*dc00*/  SHF.R.U64 R40, R36, 0x10, R37 ;  /* 0x0000001024287819 */ /* 0x000fe40000001225 */
[----:B------:R-:W-:Y:S02]  /*dc10*/  SHF.R.U32.HI R24, RZ, 0x10, R39 ;  /* 0x00000010ff187819 */ /* 0x000fe40000011627 */
[----:B------:R-:W-:Y:S02]  /*dc20*/  SHF.R.U32.HI R28, RZ, 0x10, R43 ;  /* 0x00000010ff1c7819 */ /* 0x000fe4000001162b */
[----:B------:R-:W-:Y:S02]  /*dc30*/  SHF.R.U64 R34, R38, 0x10, R39 ;  /* 0x0000001026227819 */ /* 0x000fe40000001227 */
[----:B------:R-:W-:Y:S01]  /*dc40*/  SHF.R.U64 R37, R42, 0x10, R43 ;  /* 0x000000102a257819 */ /* 0x000fe2000000122b */
[----:B------:R-:W-:-:S02]  /*dc50*/  HADD2.F32 R39, -RZ, R28.H0_H0 ;  /* 0x2000001cff277230 */ /* 0x000fc40000004100 */
        /* <DEDUP_REMOVED lines=8> */
[--C-:B--2---:R-:W-:Y:S02]  /*dce0*/  HADD2.F32 R3, -RZ, R9.reuse.H0_H0 ;  /* 0x20000009ff037230 */ /* 0x104fe40000004100 */
[----:B------:R-:W-:Y:S02]  /*dcf0*/  HADD2.F32 R2, -RZ, R9.H1_H1 ;  /* 0x30000009ff027230 */ /* 0x000fe40000004100 */
[----:B------:R-:W-:Y:S02]  /*dd00*/  HADD2.F32 R14, -RZ, R7.H1_H1 ;  /* 0x30000007ff0e7230 */ /* 0x000fe40000004100 */
[--C-:B------:R-:W-:Y:S02]  /*dd10*/  HADD2.F32 R9, -RZ, R8.reuse.H0_H0 ;  /* 0x20000008ff097230 */ /* 0x100fe40000004100 */
[----:B------:R-:W-:Y:S02]  /*dd20*/  HADD2.F32 R13, -RZ, R8.H1_H1 ;  /* 0x30000008ff0d7230 */ /* 0x000fe40000004100 */
[----:B------:R-:W-:-:S02]  /*dd30*/  HADD2.F32 R8, -RZ, R11.H0_H0 ;  /* 0x2000000bff087230 */ /* 0x000fc40000004100 */
[----:B------:R-:W-:Y:S02]  /*dd40*/  HADD2.F32 R7, -RZ, R11.H1_H1 ;  /* 0x3000000bff077230 */ /* 0x000fe40000004100 */
[----:B------:R-:W-:Y:S02]  /*dd50*/  HADD2.F32 R17, -RZ, R5.H1_H1 ;  /* 0x30000005ff117230 */ /* 0x000fe40000004100 */
[----:B------:R-:W-:Y:S02]  /*dd60*/  HADD2.F32 R11, -RZ, R22.H0_H0 ;  /* 0x20000016ff0b7230 */ /* 0x000fe40000004100 */
[--C-:B------:R-:W-:Y:S02]  /*dd70*/  HADD2.F32 R16, -RZ, R6.reuse.H0_H0 ;  /* 0x20000006ff107230 */ /* 0x100fe40000004100 */
[----:B------:R-:W-:Y:S01]  /*dd80*/  HADD2.F32 R19, -RZ, R6.H1_H1 ;  /* 0x30000006ff137230 */ /* 0x000fe20000004100 */
[-C--:B------:R-:W-:Y:S01]  /*dd90*/  FMUL.FTZ R5, R20, R0.reuse ;  /* 0x0000000014057220 */ /* 0x080fe20000410000 */
[----:B------:R-:W-:Y:S01]  /*dda0*/  HADD2.F32 R6, -RZ, R73.H1_H1 ;  /* 0x30000049ff067230 */ /* 0x000fe20000004100 */
[----:B------:R-:W-:Y:S01]  /*ddb0*/  FMUL.FTZ R31, R3, R0 ;  /* 0x00000000031f7220 */ /* 0x000fe20000410000 */
[----:B------:R-:W-:-:S02]  /*ddc0*/  HADD2.F32 R18, -RZ, R4.H0_H0 ;  /* 0x20000004ff127230 */ /* 0x000fc40000004100 */
[----:B------:R-:W-:Y:S01]  /*ddd0*/  HADD2.F32 R21, -RZ, R4.H1_H1 ;  /* 0x30000004ff157230 */ /* 0x000fe20000004100 */
[-C--:B------:R-:W-:Y:S01]  /*dde0*/  FMUL.FTZ R0, R17, R11.reuse ;  /* 0x0000000b11007220 */ /* 0x080fe20000410000 */
[----:B------:R-:W-:Y:S01]  /*ddf0*/  HADD2.F32 R4, -RZ, R73.H0_H0 ;  /* 0x20000049ff047230 */ /* 0x000fe20000004100 */
[----:B------:R-:W-:Y:S01]  /*de00*/  FFMA.FTZ R36, R3, R6, R5 ;  /* 0x0000000603247223 */ /* 0x000fe20000010005 */
[--C-:B------:R-:W-:Y:S01]  /*de10*/  HADD2.F32 R5, -RZ, R75.reuse.H0_H0 ;  /* 0x2000004bff057230 */ /* 0x100fe20000004100 */
[----:B------:R-:W-:Y:S02]  /*de20*/  FMUL.FTZ R30, R2, R11 ;  /* 0x0000000b021e7220 */ /* 0x000fe40000410000 */
[----:B------:R-:W-:Y:S02]  /*de30*/  FMUL.FTZ R3, R18, R4 ;  /* 0x0000000412037220 */ /* 0x000fe40000410000 */
[----:B------:R-:W-:Y:S01]  /*de40*/  FFMA.FTZ R35, R2, R41, R0 ;  /* 0x0000002902237223 */ /* 0x000fe20000010000 */
[----:B------:R-:W-:-:S02]  /*de50*/  HADD2.F32 R2, -RZ, R75.H1_H1 ;  /* 0x3000004bff027230 */ /* 0x000fc40000004100 */
[----:B------:R-:W-:Y:S01]  /*de60*/  HADD2.F32 R0, -RZ, R76.H0_H0 ;  /* 0x2000004cff007230 */ /* 0x000fe20000004100 */
[C---:B------:R-:W-:Y:S01]  /*de70*/  FMUL.FTZ R29, R9.reuse, R4 ;  /* 0x00000004091d7220 */ /* 0x040fe20000410000 */
[----:B------:R-:W-:Y:S01]  /*de80*/  HADD2.F32 R12, -RZ, R10.H0_H0 ;  /* 0x2000000aff0c7230 */ /* 0x000fe20000004100 */
[----:B------:R-:W-:Y:S01]  /*de90*/  FFMA.FTZ R32, R9, R5, R3 ;  /* 0x0000000509207223 */ /* 0x000fe20000010003 */
[----:B------:R-:W-:Y:S01]  /*dea0*/  HADD2.F32 R4, -RZ, R77.H0_H0 ;  /* 0x2000004dff047230 */ /* 0x000fe20000004100 */
[----:B------:R-:W-:Y:S01]  /*deb0*/  FMUL.FTZ R11, R16, R2 ;  /* 0x00000002100b7220 */ /* 0x000fe20000410000 */
[----:B------:R-:W-:Y:S01]  /*dec0*/  HADD2.F32 R3, -RZ, R76.H1_H1 ;  /* 0x3000004cff037230 */ /* 0x000fe20000004100 */
[----:B------:R-:W-:Y:S01]  /*ded0*/  FMUL.FTZ R9, R15, R0 ;  /* 0x000000000f097220 */ /* 0x000fe20000410000 */
[----:B------:R-:W-:Y:S01]  /*dee0*/  HADD2.F32 R22, -RZ, R24.H0_H0 ;  /* 0x20000018ff167230 */ /* 0x000fe20000004100 */
[----:B------:R-:W-:Y:S01]  /*def0*/  FFMA.FTZ R33, R12, R4, R11 ;  /* 0x000000040c217223 */ /* 0x000fe2000001000b */
[----:B------:R-:W-:Y:S01]  /*df00*/  HADD2.F32 R11, -RZ, R40.H0_H0 ;  /* 0x20000028ff0b7230 */ /* 0x000fe20000004100 */
[----:B------:R-:W-:-:S02]  /*df10*/  FMUL.FTZ R24, R8, R0 ;  /* 0x0000000008187220 */ /* 0x000fc40000410000 */
[----:B------:R-:W-:Y:S01]  /*df20*/  FFMA.FTZ R25, R8, R3, R9 ;  /* 0x0000000308197223 */ /* 0x000fe20000010009 */
[----:B------:R-:W-:Y:S01]  /*df30*/  HADD2.F32 R8, -RZ, R34.H0_H0 ;  /* 0x20000022ff087230 */ /* 0x000fe20000004100 */
[----:B------:R-:W-:Y:S01]  /*df40*/  FMUL.FTZ R0, R14, R22 ;  /* 0x000000160e007220 */ /* 0x000fe20000410000 */
[----:B------:R-:W-:Y:S01]  /*df50*/  HADD2.F32 R10, -RZ, R10.H1_H1 ;  /* 0x3000000aff0a7230 */ /* 0x000fe20000004100 */
[----:B------:R-:W-:Y:S01]  /*df60*/  FMUL.FTZ R27, R12, R2 ;  /* 0x000000020c1b7220 */ /* 0x000fe20000410000 */
[----:B------:R-:W-:Y:S01]  /*df70*/  HADD2.F32 R34, -RZ, R37.H0_H0 ;  /* 0x20000025ff227230 */ /* 0x000fe20000004100 */
[C---:B------:R-:W-:Y:S02]  /*df80*/  FFMA.FTZ R23, R7.reuse, R39, R0 ;  /* 0x0000002707177223 */ /* 0x040fe40000010000 */
[----:B------:R-:W-:Y:S02]  /*df90*/  FMUL.FTZ R22, R7, R22 ;  /* 0x0000001607167220 */ /* 0x000fe40000410000 */
[----:B------:R-:W-:-:S02]  /*dfa0*/  FMUL.FTZ R2, R21, R11 ;  /* 0x0000000b15027220 */ /* 0x000fc40000410000 */
[-C--:B------:R-:W-:Y:S02]  /*dfb0*/  FMUL.FTZ R0, R19, R8.reuse ;  /* 0x0000000813007220 */ /* 0x080fe40000410000 */
        /* <DEDUP_REMOVED lines=22> */
.L_x_1031:
[----:B------:R-:W-:Y:S05]  /*e120*/  BSYNC B0 ;  /* 0x0000000000007941 */ /* 0x000fea0003800000 */
.L_x_1030:
        /* <DEDUP_REMOVED lines=16> */
[----:B------:R-:W-:-:S05]  /*e230*/  SHF.R.U32.HI R23, RZ, 0x10, R49 ;  /* 0x00000010ff177819 */ /* 0x000fca0000011631 */
[----:B------:R-:W-:Y:S01]  /*e240*/  HADD2.F32 R41, -RZ, R23.H0_H0 ;  /* 0x20000017ff297230 */ /* 0x000fe20000004100 */
[----:B------:R-:W-:Y:S02]  /*e250*/  SHF.R.U32.HI R24, RZ, 0x10, R47 ;  /* 0x00000010ff187819 */ /* 0x000fe4000001162f */
[----:B------:R-:W-:Y:S02]  /*e260*/  SHF.R.U32.HI R28, RZ, 0x10, R51 ;  /* 0x00000010ff1c7819 */ /* 0x000fe40000011633 */
[----:B------:R-:W-:Y:S02]  /*e270*/  SHF.R.U64 R37, R44, 0x10, R45 ;  /* 0x000000102c257819 */ /* 0x000fe4000000122d */
[----:B------:R-:W-:Y:S01]  /*e280*/  SHF.R.U64 R34, R46, 0x10, R47 ;  /* 0x000000102e227819 */ /* 0x000fe2000000122f */
[----:B------:R-:W-:Y:S01]  /*e290*/  HADD2.F32 R40, -RZ, R28.H0_H0 ;  /* 0x2000001cff287230 */ /* 0x000fe20000004100 */
[----:B------:R-:W-:Y:S02]  /*e2a0*/  SHF.R.U64 R39, R48, 0x10, R49 ;  /* 0x0000001030277819 */ /* 0x000fe40000001231 */
[----:B------:R-:W-:-:S03]  /*e2b0*/  SHF.R.U64 R38, R50, 0x10, R51 ;  /* 0x0000001032267819 */ /* 0x000fc60000001233 */
        /* <DEDUP_REMOVED lines=76> */
.L_x_1019:
[----:B------:R-:W-:Y:S05]  /*e780*/  BSYNC B2 ;  /* 0x0000000000027941 */ /* 0x000fea0003800000 */
.L_x_997:
[----:B------:R-:W-:Y:S02]  /*e790*/  IMAD R0, R82, c[0x0][0x208], RZ ;  /* 0x0000820052007a24 */ /* 0x000fe400078e02ff */
[----:B---3--:R-:W-:-:S04]  /*e7a0*/  IMAD.WIDE.U32 R2, R229, c[0x0][0x208], RZ ;  /* 0x00008200e5027a25 */ /* 0x008fc800078e00ff */
[----:B-1----:R-:W-:Y:S01]  /*e7b0*/  IMAD.WIDE.U32 R6, R74, c[0x0][0x210], RZ ;  /* 0x000084004a067a25 */ /* 0x002fe200078e00ff */
[----:B------:R-:W-:Y:S01]  /*e7c0*/  SHF.L.U32 R37, R244, 0x1, RZ ;  /* 0x00000001f4257819 */ /* 0x000fe200000006ff */
[----:B------:R-:W-:-:S04]  /*e7d0*/  DEPBAR.LE SB0, 0x0 ;  /* 0x000080000000791a */ /* 0x000fc80000000000 */
[----:B------:R-:W-:Y:S01]  /*e7e0*/  IMAD R0, R229, c[0x0][0x20c], R0 ;  /* 0x00008300e5007a24 */ /* 0x000fe200078e0200 */
[----:B------:R-:W-:Y:S01]  /*e7f0*/  STL.64 [R1+0x18], R6 ;  /* 0x0000180601007387 */ /* 0x000fe20000100a00 */
[----:B------:R-:W-:-:S03]  /*e800*/  IMAD R4, R74, c[0x0][0x214], R7 ;  /* 0x000085004a047a24 */ /* 0x000fc600078e0207 */
[----:B------:R-:W-:Y:S01]  /*e810*/  IADD3 R3, R3, R0, RZ ;  /* 0x0000000003037210 */ /* 0x000fe20007ffe0ff */
[----:B------:R-:W-:Y:S01]  /*e820*/  IMAD R0, R83, c[0x0][0x218], RZ ;  /* 0x0000860053007a24 */ /* 0x000fe200078e02ff */
[----:B------:R-:W-:Y:S03]  /*e830*/  STL [R1+0x14], R4 ;  /* 0x0000140401007387 */ /* 0x000fe60000100800 */
[C---:B------:R-:W-:Y:S01]  /*e840*/  IMAD.WIDE.U32 R2, R216.reuse, c[0x0][0x218], R2 ;  /* 0x00008600d8027a25 */ /* 0x040fe200078e0002 */
[----:B------:R-:W-:Y:S03]  /*e850*/  BAR.SYNC.DEFER_BLOCKING 0x0 ;  /* 0x0000000000007b1d */ /* 0x000fe60000010000 */
[----:B------:R-:W-:Y:S01]  /*e860*/  IMAD R0, R216, c[0x0][0x21c], R0 ;  /* 0x00008700d8007a24 */ /* 0x000fe200078e0200 */
[----:B------:R-:W-:-:S02]  /*e870*/  IADD3 R2, P0, R2, R6, RZ ;  /* 0x0000000602027210 */ /* 0x000fc40007f1e0ff */
[----:B------:R-:W-:Y:S01]  /*e880*/  SHF.L.U64.HI R36, R244, 0x1, R245 ;  /* 0x00000001f4247819 */ /* 0x000fe200000102f5 */
[----:B------:R-:W2:Y:S01]  /*e890*/  LDL R168, [R1+0x8] ;  /* 0x0000080001a87983 */ /* 0x000ea20000100800 */
[----:B------:R-:W-:Y:S02]  /*e8a0*/  IADD3.X R3, R4, R3, R0, P0, !PT ;  /* 0x0000000304037210 */ /* 0x000fe400007fe400 */
[----:B------:R-:W-:-:S04]  /*e8b0*/  LEA R0, P0, R2, c[0x0][0x1f8], 0x1 ;  /* 0x00007e0002007a11 */ /* 0x000fc800078008ff */
[----:B------:R-:W-:Y:S02]  /*e8c0*/  LEA.HI.X R2, R2, c[0x0][0x1fc], R3, 0x1, P0 ;  /* 0x00007f0002027a11 */ /* 0x000fe400000f0c03 */
[----:B------:R-:W1:Y:S04]  /*e8d0*/  SHFL.IDX PT, R3, R0, RZ, 0x181f ;  /* 0x00181fff00037589 */ /* 0x000e6800000e0000 */
[----:B------:R-:W3:Y:S04]  /*e8e0*/  SHFL.IDX PT, R4, R0, 0x1, 0x181f ;  /* 0x00381f0000047f89 */ /* 0x000ee800000e0000 */
[----:B------:R-:W4:Y:S04]  /*e8f0*/  SHFL.IDX PT, R5, R2, RZ, 0x181f ;  /* 0x00181fff02057589 */ /* 0x000f2800000e0000 */
[----:B------:R-:W5:Y:S04]  /*e900*/  SHFL.IDX PT, R7, R0, 0x3, 0x181f ;  /* 0x00781f0000077f89 */ /* 0x000f6800000e0000 */
[----:B------:R-:W-:Y:S04]  /*e910*/  SHFL.IDX PT, R6, R0, 0x2, 0x181f ;  /* 0x00581f0000067f89 */ /* 0x000fe800000e0000 */
[----:B------:R-:W5:Y:S04]  /*e920*/  SHFL.IDX PT, R13, R2, 0x3, 0x181f ;  /* 0x00781f00020d7f89 */ /* 0x000f6800000e0000 */
[----:B------:R-:W5:Y:S04]  /*e930*/  SHFL.IDX PT, R9, R2, 0x1, 0x181f ;  /* 0x00381f0002097f89 */ /* 0x000f6800000e0000 */
[----:B------:R-:W5:Y:S04]  /*e940*/  SHFL.IDX PT, R0, R0, 0x4, 0x181f ;  /* 0x00981f0000007f89 */ /* 0x000f6800000e0000 */
[----:B------:R-:W5:Y:S01]  /*e950*/  SHFL.IDX PT, R12, R2, 0x4, 0x181f ;  /* 0x00981f00020c7f89 */ /* 0x000f6200000e0000 */
[----:B-1----:R-:W-:-:S02]  /*e960*/  IADD3 R10, P0, R3, R37, RZ ;  /* 0x00000025030a7210 */ /* 0x002fc40007f1e0ff */
[-C--:B---3--:R-:W-:Y:S01]  /*e970*/  IADD3 R8, P3, R4, R37.reuse, RZ ;  /* 0x0000002504087210 */ /* 0x088fe20007f7e0ff */
[----:B------:R-:W-:Y:S01]  /*e980*/  LDSM.16.M88.4 R32, [R198] ;  /* 0x00000000c620783b */ /* 0x000fe20000000200 */
[-C--:B----4-:R-:W-:Y:S02]  /*e990*/  IADD3.X R11, R5, R36.reuse, RZ, P0, !PT ;  /* 0x00000024050b7210 */ /* 0x090fe400007fe4ff */
[----:B-----5:R-:W-:Y:S01]  /*e9a0*/  IADD3 R4, P0, R7, R37, RZ ;  /* 0x0000002507047210 */ /* 0x020fe20007f1e0ff */
[----:B------:R1:W3:Y:S03]  /*e9b0*/  SHFL.IDX PT, R14, R2, 0x2, 0x181f ;  /* 0x00581f00020e7f89 */ /* 0x0002e600000e0000 */
[-C--:B------:R-:W-:Y:S01]  /*e9c0*/  IADD3.X R5, R13, R36.reuse, RZ, P0, !PT ;  /* 0x000000240d057210 */ /* 0x080fe200007fe4ff */
[----:B------:R-:W4:Y:S01]  /*e9d0*/  LDSM.16.M88.4 R48, [R127] ;  /* 0x000000007f30783b */ /* 0x000f220000000200 */
[----:B------:R-:W-:-:S03]  /*e9e0*/  IADD3.X R9, R9, R36, RZ, P3, !PT ;  /* 0x0000002409097210 */ /* 0x000fc60001ffe4ff */
[----:B------:R-:W5:Y:S01]  /*e9f0*/  LDSM.16.M88.4 R28, [R198+0x2000] ;  /* 0x00200000c61c783b */ /* 0x000f620000000200 */
[----:B------:R-:W-:-:S03]  /*ea00*/  ISETP.GE.AND P3, PT, R244, c[0x0][0x1d4], PT ;  /* 0x00007500f4007a0c */ /* 0x000fc60003f66270 */
[----:B------:R-:W-:Y:S04]  /*ea10*/  LDSM.16.M88.4 R72, [R127+0x800] ;  /* 0x000800007f48783b */ /* 0x000fe80000000200 */
[----:B------:R-:W-:Y:S04]  /*ea20*/  LDSM.16.M88.4 R96, [R127+0x1000] ;  /* 0x001000007f60783b */ /* 0x000fe80000000200 */
[----:B------:R-:W-:Y:S01]  /*ea30*/  LDSM.16.M88.4 R104, [R127+0x1800] ;  /* 0x001800007f68783b */ /* 0x000fe20000000200 */
[----:B-1----:R-:W-:-:S03]  /*ea40*/  IADD3 R2, P0, R0, R37, RZ ;  /* 0x0000002500027210 */ /* 0x002fc60007f1e0ff */
[----:B------:R-:W-:Y:S01]  /*ea50*/  LDSM.16.M88.4 R112, [R127+0x2000] ;  /* 0x002000007f70783b */ /* 0x000fe20000000200 */
[----:B------:R-:W-:Y:S02]  /*ea60*/  IADD3.X R3, R12, R36, RZ, P0, !PT ;  /* 0x000000240c037210 */ /* 0x000fe400007fe4ff */
[C---:B------:R-:W-:Y:S01]  /*ea70*/  ISETP.LT.OR P0, PT, R66.reuse, 0x1, P3 ;  /* 0x000000014200780c */ /* 0x040fe20001f01670 */
[----:B------:R-:W-:Y:S04]  /*ea80*/  LDSM.16.M88.4 R24, [R201] ;  /* 0x00000000c918783b */ /* 0x000fe80000000200 */
[----:B------:R-:W-:Y:S04]  /*ea90*/  LDSM.16.M88.4 R20, [R201+0x2000] ;  /* 0x00200000c914783b */ /* 0x000fe80000000200 */
[----:B------:R-:W1:Y:S04]  /*eaa0*/  LDSM.16.M88.4 R52, [R202] ;  /* 0x00000000ca34783b */ /* 0x000e680000000200 */
        /* <DEDUP_REMOVED lines=8> */
[----:B------:R-:W-:-:S02]  /*eb30*/  ISETP.LT.OR P0, PT, R66, 0x11, P3 ;  /* 0x000000114200780c */ /* 0x000fc40001f01670 */
[----:B------:R-:W-:-:S11]  /*eb40*/  IADD3 R6, P1, R6, R37, RZ ;  /* 0x0000002506067210 */ /* 0x000fd60007f3e0ff */
[----:B------:R4:W-:Y:S01]  /*eb50*/  LDGSTS.E.BYPASS.LTC128B.128 [R208+0x900], [R8.64], !P0 ;  /* 0x0090000008d07fae */ /* 0x0009e2000c101d48 */
[----:B------:R-:W-:Y:S02]  /*eb60*/  ISETP.LT.OR P0, PT, R66, 0x21, P3 ;  /* 0x000000214200780c */ /* 0x000fe40001f01670 */
[----:B---3--:R-:W-:Y:S02]  /*eb70*/  IADD3.X R7, R14, R36, RZ, P1, !PT ;  /* 0x000000240e077210 */ /* 0x008fe40000ffe4ff */
[----:B------:R-:W-:-:S09]  /*eb80*/  ISETP.LT.OR P1, PT, R66, 0x31, P3 ;  /* 0x000000314200780c */ /* 0x000fd20001f21670 */
[----:B------:R3:W-:Y:S01]  /*eb90*/  LDGSTS.E.BYPASS.LTC128B.128 [R208+0x1100], [R6.64], !P0 ;  /* 0x0110000006d07fae */ /* 0x0007e2000c101d48 */
[----:B------:R-:W-:-:S03]  /*eba0*/  ISETP.LT.OR P0, PT, R66, 0x41, P3 ;  /* 0x000000414200780c */ /* 0x000fc60001f01670 */
[----:B------:R3:W-:Y:S01]  /*ebb0*/  LDGSTS.E.BYPASS.LTC128B.128 [R208+0x1900], [R4.64], !P1 ;  /* 0x0190000004d07fae */ /* 0x0007e2000c901d48 */
[-C--:B----4-:R-:W-:Y:S09]  /*ebc0*/  HMMA.16816.F32 R8, R32, R48.reuse, RZ ;  /* 0x000000302008723c */ /* 0x090ff200000018ff */
[----:B------:R4:W-:Y:S04]  /*ebd0*/  LDGSTS.E.BYPASS.LTC128B.128 [R208+0x2100], [R2.64], !P0 ;  /* 0x0210000002d07fae */ /* 0x0009e8000c101d48 */
[----:B------:R-:W-:Y:S04]  /*ebe0*/  LDSM.16.M88.4 R40, [R197] ;  /* 0x00000000c528783b */ /* 0x000fe80000000200 */
[----:B------:R-:W4:Y:S01]  /*ebf0*/  LDSM.16.M88.4 R16, [R199] ;  /* 0x00000000c710783b */ /* 0x000f220000000200 */
[----:B-----5:R-:W-:Y:S03]  /*ec00*/  HMMA.16816.F32 R56, R28, R48, RZ ;  /* 0x000000301c38723c */ /* 0x020fe600000018ff */
[----:B------:R-:W5:Y:S04]  /*ec10*/  LDSM.16.M88.4 R12, [R199+0x2000] ;  /* 0x00200000c70c783b */ /* 0x000f680000000200 */
[----:B------:R-:W-:Y:S01]  /*ec20*/  LDSM.16.M88.4 R44, [R194] ;  /* 0x00000000c22c783b */ /* 0x000fe20000000200 */
[----:B------:R-:W-:Y:S03]  /*ec30*/  HMMA.16816.F32 R68, R32, R50, RZ ;  /* 0x000000322044723c */ /* 0x000fe600000018ff */
[----:B---3--:R-:W-:Y:S04]  /*ec40*/  LDSM.16.M88.4 R4, [R200+0x2000] ;  /* 0x00200000c804783b */ /* 0x008fe80000000200 */
[----:B------:R-:W0:Y:S01]  /*ec50*/  LDGDEPBAR ;  /* 0x00000000000079af */ /* 0x000e220000000000 */
[-C--:B-1----:R-:W-:Y:S03]  /*ec60*/  HMMA.16816.F32 R60, R24, R52.reuse, R8 ;  /* 0x00000034183c723c */ /* 0x082fe60000001808 */
[----:B------:R-:W1:Y:S05]  /*ec70*/  LDSM.16.M88.4 R8, [R200] ;  /* 0x00000000c808783b */ /* 0x000e6a0000000200 */
[----:B------:R-:W-:Y:S11]  /*ec80*/  HMMA.16816.F32 R56, R20, R52, R56 ;  /* 0x000000341438723c */ /* 0x000ff60000001838 */
[----:B------:R-:W-:Y:S05]  /*ec90*/  @!UPT UIADD3 URZ, URZ, URZ, URZ ;  /* 0x0000003f3f3ff290 */ /* 0x000fea000fffe03f */
[----:B----4-:R-:W-:Y:S08]  /*eca0*/  HMMA.16816.F32 R64, R16, R40, R60 ;  /* 0x000000281040723c */ /* 0x010ff0000000183c */
[----:B------:R-:W-:Y:S08]  /*ecb0*/  HMMA.16816.F32 R60, R28, R50, RZ ;  /* 0x000000321c3c723c */ /* 0x000ff000000018ff */
[----:B-----5:R-:W-:Y:S08]  /*ecc0*/  HMMA.16816.F32 R48, R12, R40, R56 ;  /* 0x000000280c30723c */ /* 0x020ff00000001838 */
[----:B------:R-:W-:Y:S08]  /*ecd0*/  HMMA.16816.F32 R56, R24, R54, R68 ;  /* 0x000000361838723c */ /* 0x000ff00000001844 */
[----:B-1----:R-:W-:Y:S08]  /*ece0*/  HMMA.16816.F32 R68, R8, R44, R64 ;  /* 0x0000002c0844723c */ /* 0x002ff00000001840 */
[----:B------:R-:W-:Y:S08]  /*ecf0*/  HMMA.16816.F32 R64, R20, R54, R60 ;  /* 0x000000361440723c */ /* 0x000ff0000000183c */
[----:B------:R-:W-:Y:S08]  /*ed00*/  HMMA.16816.F32 R60, R32, R72, RZ ;  /* 0x00000048203c723c */ /* 0x000ff000000018ff */
[----:B------:R-:W-:Y:S01]  /*ed10*/  HMMA.16816.F32 R92, R4, R44, R48 ;  /* 0x0000002c045c723c */ /* 0x000fe20000001830 */
[----:B------:R-:W1:Y:S07]  /*ed20*/  LDSM.16.M88.4 R48, [R197+0x800] ;  /* 0x00080000c530783b */ /* 0x000e6e0000000200 */
[----:B------:R-:W-:Y:S01]  /*ed30*/  HMMA.16816.F32 R52, R16, R42, R56 ;  /* 0x0000002a1034723c */ /* 0x000fe20000001838 */
[----:B------:R-:W-:-:S07]  /*ed40*/  FMUL.FTZ R0, R68, c[0x0][0x320] ;  /* 0x0000c80044007a20 */ /* 0x000fce0000410000 */
[----:B------:R-:W-:Y:S01]  /*ed50*/  HMMA.16816.F32 R56, R28, R72, RZ ;  /* 0x000000481c38723c */ /* 0x000fe200000018ff */
[----:B------:R3:W4:Y:S07]  /*ed60*/  MUFU.TANH R150, R0 ;  /* 0x0000000000967308 */ /* 0x00072e0000002400 */
[----:B------:R-:W-:Y:S01]  /*ed70*/  HMMA.16816.F32 R60, R24, R80, R60 ;  /* 0x00000050183c723c */ /* 0x000fe2000000183c */
[----:B---3--:R-:W-:-:S07]  /*ed80*/  FMUL.FTZ R0, R69, c[0x0][0x320] ;  /* 0x0000c80045007a20 */ /* 0x008fce0000410000 */
[----:B------:R-:W-:Y:S01]  /*ed90*/  HMMA.16816.F32 R64, R12, R42, R64 ;  /* 0x0000002a0c40723c */ /* 0x000fe20000001840 */
[----:B------:R-:W3:Y:S01]  /*eda0*/  LDSM.16.M88.4 R40, [R194+0x800] ;  /* 0x00080000c228783b */ /* 0x000ee20000000200 */
        /* <DEDUP_REMOVED lines=9> */
[----:B------:R5:W2:Y:S07]  /*ee40*/  MUFU.TANH R154, R0 ;  /* 0x00000000009a7308 */ /* 0x000aae0000002400 */
[----:B-1----:R-:W-:Y:S01]  /*ee50*/  HMMA.16816.F32 R60, R16, R48, R60 ;  /* 0x00000030103c723c */ /* 0x002fe2000000183c */
[----:B-----5:R-:W-:-:S04]  /*ee60*/  FMUL.FTZ R0, R93, c[0x0][0x320] ;  /* 0x0000c8005d007a20 */ /* 0x020fc80000410000 */
[----:B------:R1:W1:Y:S03]  /*ee70*/  MUFU.TANH R151, R0 ;  /* 0x0000000000977308 */ /* 0x0002660000002400 */
        /* <DEDUP_REMOVED lines=15> */
[----:B-1----:R-:W-:Y:S02]  /*ef70*/  FMUL.FTZ R0, R71, c[0x0][0x320] ;  /* 0x0000c80047007a20 */ /* 0x002fe40000410000 */
[----:B---3--:R-:W-:Y:S04]  /*ef80*/  HMMA.16816.F32 R68, R8, R40, R60 ;  /* 0x000000280844723c */ /* 0x008fe8000000183c */
        /* <DEDUP_REMOVED lines=199> */
[----:B------:R-:W-:Y:S06]  /*fc00*/  BAR.SYNC.DEFER_BLOCKING 0x0 ;  /* 0x0000000000007b1d */ /* 0x000fec0000010000 */
[----:B------:R-:W-:Y:S05]  /*fc10*/  @!P0 BRA `(.L_x_1033) ;  /* 0x0000039000008947 */ /* 0x000fea0003800000 */
[----:B--234-:R-:W-:Y:S01]  /*fc20*/  ISETP.NE.AND P4, PT, R167, 0x1, PT ;  /* 0x00000001a700780c */ /* 0x01cfe20003f85270 */
[----:B------:R-:W-:Y:S01]  /*fc30*/  IMAD.MOV.U32 R216, RZ, RZ, RZ ;  /* 0x000000ffffd87224 */ /* 0x000fe200078e00ff */
[----:B------:R-:W-:-:S04]  /*fc40*/  IADD3 R2, R163, R157, R166 ;  /* 0x0000009da3027210 */ /* 0x000fc80007ffe0a6 */
[----:B------:R-:W-:-:S05]  /*fc50*/  IADD3 R2, R2, -0x50, RZ ;  /* 0xffffffb002027810 */ /* 0x000fca0007ffe0ff */
[----:B-1----:R-:W-:Y:S02]  /*fc60*/  IMAD.MOV.U32 R0, RZ, RZ, R2 ;  /* 0x000000ffff007224 */ /* 0x002fe400078e0002 */
        /* <DEDUP_REMOVED lines=24> */
.L_x_1225:
[----:B------:R-:W-:Y:S05]  /*fdf0*/  BRA.DIV ~URZ, `(.L_x_1035) ;  /* 0x00018a027f007947 */ /* 0x000fea000b800000 */
[----:B------:R-:W3:Y:S04]  /*fe00*/  SHFL.IDX PT, R2, R0, RZ, 0x181f ;  /* 0x00181fff00027589 */ /* 0x000ee800000e0000 */
        /* <DEDUP_REMOVED lines=14> */
[--C-:B------:R-:W-:Y:S02]  /*fef0*/  IMAD.X R9, R9, 0x1, R36.reuse, P3 ;  /* 0x0000000109097824 */ /* 0x100fe400018e0624 */
[----:B------:R-:W-:-:S03]  /*ff00*/  IMAD.X R7, R13, 0x1, R36, P1 ;  /* 0x000000010d077824 */ /* 0x000fc600008e0624 */
[----:B------:R2:W-:Y:S01]  /*ff10*/  LDGSTS.E.BYPASS.LTC128B.128 [R208+0x3100], [R8.64], !P2 ;  /* 0x0310000008d07fae */ /* 0x0005e2000d101d48 */
[----:B------:R-:W-:-:S03]  /*ff20*/  IMAD.X R3, R12, 0x1, R36, P0 ;  /* 0x000000010c037824 */ /* 0x000fc600000e0624 */
[----:B------:R2:W-:Y:S04]  /*ff30*/  LDGSTS.E.BYPASS.LTC128B.128 [R208+0x3900], [R6.64], !P2 ;  /* 0x0390000006d07fae */ /* 0x0005e8000d101d48 */
[----:B------:R2:W-:Y:S02]  /*ff40*/  LDGSTS.E.BYPASS.LTC128B.128 [R208+0x4100], [R2.64], !P2 ;  /* 0x0410000002d07fae */ /* 0x0005e4000d101d48 */
.L_x_1226:
[----:B--23--:R-:W-:-:S04]  /*ff50*/  IADD3 R2, P0, R0, R37, RZ ;  /* 0x0000002500027210 */ /* 0x00cfc80007f1e0ff */
[----:B-1----:R-:W-:-:S05]  /*ff60*/  IADD3.X R3, R4, R36, RZ, P0, !PT ;  /* 0x0000002404037210 */ /* 0x002fca00007fe4ff */
[----:B------:R-:W-:Y:S01]  /*ff70*/  @!PT LDS RZ, [RZ] ;  /* 0x00000000fffff984 */ /* 0x000fe20000000800 */
[----:B------:R-:W-:Y:S01]  /*ff80*/  @!PT LDS RZ, [RZ] ;  /* 0x00000000fffff984 */ /* 0x000fe20000000800 */
[----:B------:R-:W-:Y:S01]  /*ff90*/  @!PT LDS RZ, [RZ] ;  /* 0x00000000fffff984 */ /* 0x000fe20000000800 */
[----:B------:R1:W-:Y:S04]  /*ffa0*/  LDGSTS.E.BYPASS.LTC128B.128 [R208+0x4900], [R2.64], !P2 ;  /* 0x0490000002d07fae */ /* 0x0003e8000d101d48 */
.L_x_1033:
[----:B--234-:R-:W-:Y:S05]  /*ffb0*/  BSYNC B0 ;  /* 0x0000000000007941 */ /* 0x01cfea0003800000 */
.L_x_1032:
[----:B-1----:R-:W2:Y:S01]  /*ffc0*/  LDL R2, [R1+0x38] ;  /* 0x0000380001027983 */ /* 0x002ea20000100800 */
[----:B------:R-:W-:-:S03]  /*ffd0*/  IMAD.MOV.U32 R3, RZ, RZ, c[0x0][0x2c4] ;  /* 0x0000b100ff037624 */ /* 0x000fc600078e00ff */
[----:B------:R-:W2:Y:S02]  /*ffe0*/  LDL R0, [R1+0x50] ;  /* 0x0000500001007983 */ /* 0x000ea40000100800 */
[----:B------:R-:W-:Y:S01]  /*fff0*/  ISETP.NE.AND P0, PT, R3, 0x1, PT ;  /* 0x000000010300780c */ /* 0x000fe20003f05270 */
[----:B------:R-:W-:Y:S01]  /*10000*/  ULDC UR4, c[0x0][0x324] ;  /* 0x0000c90000047ab9 */ /* 0x000fe20000000800 */
[----:B------:R-:W0:Y:S01]  /*10010*/  LDGDEPBAR ;  /* 0x00000000000079af */ /* 0x000e220000000000 */
[----:B------:R-:W-:Y:S01]  /*10020*/  ULOP3.LUT UR4, URZ, UR4, URZ, 0x33, !UPT ;  /* 0x000000043f047292 */ /* 0x000fe2000f8e333f */
[----:B------:R-:W-:Y:S01]  /*10030*/  IMAD.IADD R7, R156, 0x1, -R251 ;  /* 0x000000019c077824 */ /* 0x000fe200078e0afb */
[C---:B------:R-:W-:Y:S01]  /*10040*/  IADD3 R8, -R251.reuse, R86, RZ ;  /* 0x00000056fb087210 */ /* 0x040fe20007ffe1ff */
[----:B--2---:R-:W-:Y:S01]  /*10050*/  IMAD.IADD R0, R0, 0x1, R2 ;  /* 0x0000000100007824 */ /* 0x004fe200078e0202 */
[----:B------:R-:W-:-:S06]  /*10060*/  IADD3 R2, -R251, 0x1, R156 ;  /* 0x00000001fb027810 */ /* 0x000fcc0007ffe19c */
[----:B------:R-:W-:-:S04]  /*10070*/  @P0 IMAD.HI.U32 R3, R0, c[0x0][0x2c8], RZ ;  /* 0x0000b20000030a27 */ /* 0x000fc800078e00ff */
[----:B------:R-:W-:Y:S01]  /*10080*/  IMAD.MOV.U32 R4, RZ, RZ, R0 ;  /* 0x000000ffff047224 */ /* 0x000fe200078e0000 */
[----:B------:R-:W-:-:S04]  /*10090*/  IADD3 R0, R2, -R249, RZ ;  /* 0x800000f902007210 */ /* 0x000fc80007ffe0ff */
[C---:B------:R-:W-:Y:S02]  /*100a0*/  IADD3 R6, R0.reuse, UR4, RZ ;  /* 0x0000000400067c10 */ /* 0x040fe4000fffe0ff */
[----:B------:R-:W-:Y:S02]  /*100b0*/  @P0 SHF.R.U32.HI R4, RZ, c[0x0][0x2cc], R3 ;  /* 0x0000b300ff040a19 */ /* 0x000fe40000011603 */
[----:B------:R-:W-:Y:S01]  /*100c0*/  IADD3 R5, R0, c[0x0][0x328], RZ ;  /* 0x0000ca0000057a10 */ /* 0x000fe20007ffe0ff */
[----:B------:R-:W-:Y:S05]  /*100d0*/  BRA.DIV ~URZ, `(.L_x_1036) ;  /* 0x00018bd27f007947 */ /* 0x000fea000b800000 */
[----:B------:R1:W2:Y:S02]  /*100e0*/  SHFL.IDX PT, R3, R4, RZ, 0x1c1f ;  /* 0x001c1fff04037589 */ /* 0x0002a400000e0000 */
.L_x_1227:
        /* <DEDUP_REMOVED lines=17> */
.L_x_1039:
[----:B------:R-:W-:-:S04]  /*10200*/  MOV R9, c[0x0][0x32c] ;  /* 0x0000cb0000097a02 */ /* 0x000fc80000000f00 */
[----:B------:R-:W-:-:S13]  /*10210*/  ISETP.NE.AND P0, PT, R9, 0x1, PT ;  /* 0x000000010900780c */ /* 0x000fda0003f05270 */
[----:B------:R-:W-:-:S05]  /*10220*/  @P0 IMAD.HI.U32 R9, R3, c[0x0][0x330], RZ ;  /* 0x0000cc0003090a27 */ /* 0x000fca00078e00ff */
[----:B------:R-:W-:Y:S02]  /*10230*/  @P0 SHF.R.U32.HI R3, RZ, c[0x0][0x334], R9 ;  /* 0x0000cd00ff030a19 */ /* 0x000fe40000011609 */
.L_x_1040:
[----:B------:R-:W-:Y:S05]  /*10240*/  BSYNC B0 ;  /* 0x0000000000007941 */ /* 0x000fea0003800000 */
.L_x_1038:
[----:B------:R-:W-:-:S05]  /*10250*/  IMAD R3, R3, c[0x0][0x32c], R8 ;  /* 0x0000cb0003037a24 */ /* 0x000fca00078e0208 */
[----:B------:R-:W-:Y:S02]  /*10260*/  IADD3 R9, R3, c[0x0][0x32c], RZ ;  /* 0x0000cb0003097a10 */ /* 0x000fe40007ffe0ff */
[----:B------:R-:W-:Y:S02]  /*10270*/  IMNMX R0, R0, R3, !PT ;  /* 0x0000000300007217 */ /* 0x000fe40007800200 */
[----:B------:R-:W-:Y:S02]  /*10280*/  IMNMX R2, R2, R9, PT ;  /* 0x0000000902027217 */ /* 0x000fe40003800200 */
.L_x_1037:
[C---:B------:R-:W-:Y:S02]  /*10290*/  ISETP.GE.AND P0, PT, R86.reuse, 0x2, PT ;  /* 0x000000025600780c */ /* 0x040fe40003f06270 */
        /* <DEDUP_REMOVED lines=111> */
.L_x_1228:
        /* <DEDUP_REMOVED lines=17> */
.L_x_1044:
[----:B------:R-:W-:-:S04]  /*10aa0*/  MOV R9, c[0x0][0x32c] ;  /* 0x0000cb0000097a02 */ /* 0x000fc80000000f00 */
[----:B------:R-:W-:-:S13]  /*10ab0*/  ISETP.NE.AND P0, PT, R9, 0x1, PT ;  /* 0x000000010900780c */ /* 0x000fda0003f05270 */
[----:B------:R-:W-:-:S05]  /*10ac0*/  @P0 IMAD.HI.U32 R9, R3, c[0x0][0x330], RZ ;  /* 0x0000cc0003090a27 */ /* 0x000fca00078e00ff */
[----:B------:R-:W-:Y:S02]  /*10ad0*/  @P0 SHF.R.U32.HI R3, RZ, c[0x0][0x334], R9 ;  /* 0x0000cd00ff030a19 */ /* 0x000fe40000011609 */
.L_x_1045:
[----:B------:R-:W-:Y:S05]  /*10ae0*/  BSYNC B0 ;  /* 0x0000000000007941 */ /* 0x000fea0003800000 */
.L_x_1043:
[----:B------:R-:W-:-:S05]  /*10af0*/  IMAD R3, R3, c[0x0][0x32c], R8 ;  /* 0x0000cb0003037a24 */ /* 0x000fca00078e0208 */
[----:B------:R-:W-:Y:S02]  /*10b00*/  IADD3 R9, R3, c[0x0][0x32c], RZ ;  /* 0x0000cb0003097a10 */ /* 0x000fe40007ffe0ff */
[----:B------:R-:W-:Y:S02]  /*10b10*/  IMNMX R0, R0, R3, !PT ;  /* 0x0000000300007217 */ /* 0x000fe40007800200 */
[----:B------:R-:W-:Y:S02]  /*10b20*/  IMNMX R2, R2, R9, PT ;  /* 0x0000000902027217 */ /* 0x000fe40003800200 */
.L_x_1042:
        /* <DEDUP_REMOVED lines=77> */
.L_x_1229:
        /* <DEDUP_REMOVED lines=17> */
.L_x_1049:
[----:B------:R-:W-:-:S04]  /*11110*/  MOV R9, c[0x0][0x32c] ;  /* 0x0000cb0000097a02 */ /* 0x000fc80000000f00 */
[----:B------:R-:W-:-:S13]  /*11120*/  ISETP.NE.AND P0, PT, R9, 0x1, PT ;  /* 0x000000010900780c */ /* 0x000fda0003f05270 */
[----:B------:R-:W-:-:S05]  /*11130*/  @P0 IMAD.HI.U32 R9, R3, c[0x0][0x330], RZ ;  /* 0x0000cc0003090a27 */ /* 0x000fca00078e00ff */
[----:B------:R-:W-:Y:S02]  /*11140*/  @P0 SHF.R.U32.HI R3, RZ, c[0x0][0x334], R9 ;  /* 0x0000cd00ff030a19 */ /* 0x000fe40000011609 */
.L_x_1050:
[----:B------:R-:W-:Y:S05]  /*11150*/  BSYNC B0 ;  /* 0x0000000000007941 */ /* 0x000fea0003800000 */
.L_x_1048:
[----:B------:R-:W-:-:S05]  /*11160*/  IMAD R3, R3, c[0x0][0x32c], R8 ;  /* 0x0000cb0003037a24 */ /* 0x000fca00078e0208 */
[----:B------:R-:W-:Y:S02]  /*11170*/  IADD3 R9, R3, c[0x0][0x32c], RZ ;  /* 0x0000cb0003097a10 */ /* 0x000fe40007ffe0ff */
[----:B------:R-:W-:Y:S02]  /*11180*/  IMNMX R0, R0, R3, !PT ;  /* 0x0000000300007217 */ /* 0x000fe40007800200 */
[----:B------:R-:W-:Y:S02]  /*11190*/  IMNMX R2, R2, R9, PT ;  /* 0x0000000902027217 */ /* 0x000fe40003800200 */
.L_x_1047:
        /* <DEDUP_REMOVED lines=77> */
.L_x_1230:
        /* <DEDUP_REMOVED lines=10> */
[----:B--234-:R-:W-:Y:S01]  /*11710*/  IMAD.MOV.U32 R4, RZ, RZ, c[0x0][0x32c] ;  /* 0x0000cb00ff047624 */ /* 0x01cfe200078e00ff */
[----:B------:R-:W-:-:S04]  /*11720*/  LOP3.LUT R3, RZ, R3, RZ, 0x33, !PT ;  /* 0x00000003ff037212 */ /* 0x000fc800078e33ff */
[----:B------:R-:W-:-:S13]  /*11730*/  ISETP.NE.AND P0, PT, R4, 0x1, PT ;  /* 0x000000010400780c */ /* 0x000fda0003f05270 */
[----:B------:R-:W-:-:S05]  /*11740*/  @P0 IMAD.HI.U32 R4, R3, c[0x0][0x330], RZ ;  /* 0x0000cc0003040a27 */ /* 0x000fca00078e00ff */
[----:B------:R-:W-:-:S04]  /*11750*/  @P0 SHF.R.U32.HI R3, RZ, c[0x0][0x334], R4 ;  /* 0x0000cd00ff030a19 */ /* 0x000fc80000011604 */
[----:B------:R-:W-:Y:S01]  /*11760*/  LOP3.LUT R3, RZ, R3, RZ, 0x33, !PT ;  /* 0x00000003ff037212 */ /* 0x000fe200078e33ff */
[----:B------:R-:W-:Y:S05]  /*11770*/  BRA `(.L_x_1055) ;  /* 0x0000004000007947 */ /* 0x000fea0003800000 */
.L_x_1054:
[----:B--234-:R-:W-:-:S04]  /*11780*/  MOV R4, c[0x0][0x32c] ;  /* 0x0000cb0000047a02 */ /* 0x01cfc80000000f00 */
[----:B------:R-:W-:-:S13]  /*11790*/  ISETP.NE.AND P0, PT, R4, 0x1, PT ;  /* 0x000000010400780c */ /* 0x000fda0003f05270 */
[----:B------:R-:W-:-:S05]  /*117a0*/  @P0 IMAD.HI.U32 R4, R3, c[0x0][0x330], RZ ;  /* 0x0000cc0003040a27 */ /* 0x000fca00078e00ff */
[----:B------:R-:W-:Y:S02]  /*117b0*/  @P0 SHF.R.U32.HI R3, RZ, c[0x0][0x334], R4 ;  /* 0x0000cd00ff030a19 */ /* 0x000fe40000011604 */
.L_x_1055:
[----:B------:R-:W-:Y:S05]  /*117c0*/  BSYNC B0 ;  /* 0x0000000000007941 */ /* 0x000fea0003800000 */
.L_x_1053:
[----:B------:R-:W-:-:S05]  /*117d0*/  IMAD R3, R3, c[0x0][0x32c], R8 ;  /* 0x0000cb0003037a24 */ /* 0x000fca00078e0208 */
[----:B------:R-:W-:Y:S02]  /*117e0*/  IADD3 R4, R3, c[0x0][0x32c], RZ ;  /* 0x0000cb0003047a10 */ /* 0x000fe40007ffe0ff */
[----:B------:R-:W-:Y:S02]  /*117f0*/  IMNMX R0, R0, R3, !PT ;  /* 0x0000000300007217 */ /* 0x000fe40007800200 */
[----:B------:R-:W-:Y:S02]  /*11800*/  IMNMX R2, R2, R4, PT ;  /* 0x0000000402027217 */ /* 0x000fe40003800200 */
.L_x_1052:
        /* <DEDUP_REMOVED lines=76> */
[----:B--234-:R-:W-:Y:S02]  /*11cd0*/  FMNMX.FTZ R4, R20, R0, !PT ;  /* 0x0000000014047209 */ /* 0x01cfe40007810000 */
        /* <DEDUP_REMOVED lines=60> */
[----:B------:R-:W-:-:S02]  /*120a0*/  FSEL R55, R43, -INF , !P1 ;  /* 0xff8000002b377808 */ /* 0x000fc40004800000 */
[----:B------:R-:W-:Y:S02]  /*120b0*/  FMNMX.FTZ R4, R104, R4, !PT ;  /* 0x0000000468047209 */ /* 0x000fe40007810000 */
[----:B------:R-:W-:Y:S02]  /*120c0*/  FMNMX.FTZ R3, R98, R3, !PT ;  /* 0x0000000362037209 */ /* 0x000fe40007810000 */
[----:B------:R-:W-:Y:S02]  /*120d0*/  FMNMX.FTZ R2, R87, R2, !PT ;  /* 0x0000000257027209 */ /* 0x000fe40007810000 */
[----:B------:R-:W-:Y:S02]  /*120e0*/  FMNMX.FTZ R0, R60, R0, !PT ;  /* 0x000000003c007209 */ /* 0x000fe40007810000 */
[----:B------:R-:W-:Y:S02]  /*120f0*/  FSEL R54, R42, -INF , !P0 ;  /* 0xff8000002a367808 */ /* 0x000fe40004000000 */
[----:B------:R-:W-:-:S02]  /*12100*/  FMNMX.FTZ R4, R83, R4, !PT ;  /* 0x0000000453047209 */ /* 0x000fc40007810000 */
[----:B------:R-:W-:Y:S02]  /*12110*/  FMNMX.FTZ R3, R93, R3, !PT ;  /* 0x000000035d037209 */ /* 0x000fe40007810000 */
        /* <DEDUP_REMOVED lines=8> */
.L_x_1231:
        /* <DEDUP_REMOVED lines=15> */
.L_x_1232:
[C---:B------:R-:W-:Y:S01]  /*12290*/  FMUL.FTZ R0, R71.reuse, c[0x0][0x2d0] ;  /* 0x0000b40047007a20 */ /* 0x040fe20000410000 */
[----:B------:R-:W-:Y:S01]  /*122a0*/  FSETP.NEU.FTZ.AND P0, PT, R71, -INF , PT ;  /* 0xff8000004700780b */ /* 0x000fe20003f1d000 */
[----:B------:R-:W2:Y:S01]  /*122b0*/  LDL R231, [R1+0x38] ;  /* 0x0000380001e77983 */ /* 0x000ea20000100800 */
[----:B------:R-:W-:Y:S01]  /*122c0*/  FMUL.FTZ R3, R70, c[0x0][0x2d0] ;  /* 0x0000b40046037a20 */ /* 0x000fe20000410000 */
[----:B----4-:R-:W-:Y:S01]  /*122d0*/  FMNMX.FTZ R68, R8, R7, !PT ;  /* 0x0000000708447209 */ /* 0x010fe20007810000 */
[----:B------:R-:W-:Y:S01]  /*122e0*/  WARPSYNC 0xffffffff ;  /* 0xffffffff00007948 */ /* 0x000fe20003800000 */
[----:B------:R-:W-:Y:S01]  /*122f0*/  FSEL R4, R0, RZ, P0 ;  /* 0x000000ff00047208 */ /* 0x000fe20000000000 */
[----:B------:R-:W-:Y:S01]  /*12300*/  LDSM.16.MT88.4 R48, [R192] ;  /* 0x00000000c030783b */ /* 0x000fe20000004200 */
[----:B------:R-:W-:-:S02]  /*12310*/  FSETP.NEU.FTZ.AND P0, PT, R70, -INF , PT ;  /* 0xff8000004600780b */ /* 0x000fc40003f1d000 */
[----:B------:R-:W-:Y:S01]  /*12320*/  MOV R232, c[0x0][0x2c4] ;  /* 0x0000b10000e87a02 */ /* 0x000fe20000000f00 */
[--C-:B------:R-:W-:Y:S01]  /*12330*/  FFMA.FTZ R0, R13, c[0x0][0x2d0], -R4.reuse ;  /* 0x0000b4000d007a23 */ /* 0x100fe20000010804 */
[----:B------:R-:W-:Y:S01]  /*12340*/  FSEL R3, R3, RZ, P0 ;  /* 0x000000ff03037208 */ /* 0x000fe20000000000 */
[--C-:B------:R-:W-:Y:S01]  /*12350*/  FFMA.FTZ R2, R36, c[0x0][0x2d0], -R4.reuse ;  /* 0x0000b40024027a23 */ /* 0x100fe20000010804 */
[----:B------:R-:W-:Y:S01]  /*12360*/  FSETP.NEU.FTZ.AND P0, PT, R69, -INF , PT ;  /* 0xff8000004500780b */ /* 0x000fe20003f1d000 */
[----:B------:R1:W-:Y:S01]  /*12370*/  MUFU.EX2 R162, R0 ;  /* 0x0000000000a27308 */ /* 0x0003e20000000800 */
[----:B------:R-:W-:Y:S01]  /*12380*/  LDSM.16.MT88.4 R40, [R192+0x800] ;  /* 0x00080000c028783b */ /* 0x000fe20000004200 */
[----:B------:R-:W-:Y:S01]  /*12390*/  FFMA.FTZ R5, R30, c[0x0][0x2d0], -R3 ;  /* 0x0000b4001e057a23 */ /* 0x000fe20000010803 */
[----:B------:R-:W-:Y:S01]  /*123a0*/  ISETP.NE.AND P1, PT, R232, 0x1, PT ;  /* 0x00000001e800780c */ /* 0x000fe20003f25270 */
[--C-:B------:R-:W-:Y:S01]  /*123b0*/  FFMA.FTZ R77, R66, c[0x0][0x2d0], -R4.reuse ;  /* 0x0000b400424d7a23 */ /* 0x100fe20000010804 */
[----:B------:R-:W4:Y:S01]  /*123c0*/  LDSM.16.MT88.4 R44, [R196] ;  /* 0x00000000c42c783b */ /* 0x000f220000004200 */
[----:B------:R-:W-:-:S02]  /*123d0*/  FFMA.FTZ R76, R67, c[0x0][0x2d0], -R4 ;  /* 0x0000b400434c7a23 */ /* 0x000fc40000010804 */
[----:B------:R5:W-:Y:S01]  /*123e0*/  MUFU.EX2 R224, R2 ;  /* 0x0000000200e07308 */ /* 0x000be20000000800 */
[--C-:B------:R-:W-:Y:S02]  /*123f0*/  FFMA.FTZ R67, R105, c[0x0][0x2d0], -R4.reuse ;  /* 0x0000b40069437a23 */ /* 0x100fe40000010804 */
[--C-:B------:R-:W-:Y:S02]  /*12400*/  FFMA.FTZ R66, R107, c[0x0][0x2d0], -R4.reuse ;  /* 0x0000b4006b427a23 */ /* 0x100fe40000010804 */
[--C-:B------:R-:W-:Y:S02]  /*12410*/  FFMA.FTZ R146, R111, c[0x0][0x2d0], -R4.reuse ;  /* 0x0000b4006f927a23 */ /* 0x100fe40000010804 */
[--C-:B------:R-:W-:Y:S01]  /*12420*/  FFMA.FTZ R145, R110, c[0x0][0x2d0], -R4.reuse ;  /* 0x0000b4006e917a23 */ /* 0x100fe20000010804 */
[----:B------:R3:W-:Y:S01]  /*12430*/  MUFU.EX2 R221, R5 ;  /* 0x0000000500dd7308 */ /* 0x0007e20000000800 */
[--C-:B-1----:R-:W-:Y:S02]  /*12440*/  FFMA.FTZ R0, R17, c[0x0][0x2d0], -R4.reuse ;  /* 0x0000b40011007a23 */ /* 0x102fe40000010804 */
[----:B------:R-:W-:-:S02]  /*12450*/  FFMA.FTZ R144, R109, c[0x0][0x2d0], -R4 ;  /* 0x0000b4006d907a23 */ /* 0x000fc40000010804 */
[--C-:B------:R-:W-:Y:S02]  /*12460*/  FFMA.FTZ R143, R108, c[0x0][0x2d0], -R4.reuse ;  /* 0x0000b4006c8f7a23 */ /* 0x100fe40000010804 */
[--C-:B------:R-:W-:Y:S01]  /*12470*/  FFMA.FTZ R167, R106, c[0x0][0x2d0], -R4.reuse ;  /* 0x0000b4006aa77a23 */ /* 0x100fe20000010804 */
[----:B------:R1:W-:Y:S01]  /*12480*/  MUFU.EX2 R161, R0 ;  /* 0x0000000000a17308 */ /* 0x0003e20000000800 */
[----:B-----5:R-:W-:Y:S02]  /*12490*/  FMUL.FTZ R2, R69, c[0x0][0x2d0] ;  /* 0x0000b40045027a20 */ /* 0x020fe40000410000 */
[--C-:B------:R-:W-:Y:S02]  /*124a0*/  FFMA.FTZ R171, R104, c[0x0][0x2d0], -R4.reuse ;  /* 0x0000b40068ab7a23 */ /* 0x100fe40000010804 */
[--C-:B------:R-:W-:Y:S01]  /*124b0*/  FFMA.FTZ R170, R83, c[0x0][0x2d0], -R4.reuse ;  /* 0x0000b40053aa7a23 */ /* 0x100fe20000010804 */
[----:B------:R-:W-:Y:S01]  /*124c0*/  FSEL R2, R2, RZ, P0 ;  /* 0x000000ff02027208 */ /* 0x000fe20000000000 */
[----:B------:R-:W-:Y:S01]  /*124d0*/  FFMA.FTZ R169, R78, c[0x0][0x2d0], -R4 ;  /* 0x0000b4004ea97a23 */ /* 0x000fe20000010804 */
[----:B------:R-:W-:Y:S01]  /*124e0*/  FSETP.NEU.FTZ.AND P0, PT, R68, -INF , PT ;  /* 0xff8000004400780b */ /* 0x000fe20003f1d000 */
[----:B------:R-:W-:Y:S01]  /*124f0*/  FFMA.FTZ R78, R64, c[0x0][0x2d0], -R3 ;  /* 0x0000b400404e7a23 */ /* 0x000fe20000010803 */
[----:B------:R-:W-:Y:S01]  /*12500*/  MUFU.EX2 R190, R67 ;  /* 0x0000004300be7308 */ /* 0x000fe20000000800 */
[----:B---3--:R-:W-:-:S02]  /*12510*/  FFMA.FTZ R5, R33, c[0x0][0x2d0], -R2 ;  /* 0x0000b40021057a23 */ /* 0x008fc40000010802 */
[--C-:B------:R-:W-:Y:S02]  /*12520*/  FFMA.FTZ R183, R89, c[0x0][0x2d0], -R2.reuse ;  /* 0x0000b40059b77a23 */ /* 0x100fe40000010802 */
[----:B------:R-:W-:Y:S02]  /*12530*/  FFMA.FTZ R182, R87, c[0x0][0x2d0], -R2 ;  /* 0x0000b40057b67a23 */ /* 0x000fe40000010802 */
[----:B-1----:R-:W-:Y:S01]  /*12540*/  FFMA.FTZ R0, R28, c[0x0][0x2d0], -R4 ;  /* 0x0000b4001c007a23 */ /* 0x002fe20000010804 */
[----:B------:R1:W-:Y:S01]  /*12550*/  MUFU.EX2 R219, R5 ;  /* 0x0000000500db7308 */ /* 0x0003e20000000800 */
[--C-:B------:R-:W-:Y:S02]  /*12560*/  FFMA.FTZ R83, R65, c[0x0][0x2d0], -R3.reuse ;  /* 0x0000b40041537a23 */ /* 0x100fe40000010803 */
[--C-:B------:R-:W-:Y:S02]  /*12570*/  FFMA.FTZ R82, R82, c[0x0][0x2d0], -R3.reuse ;  /* 0x0000b40052527a23 */ /* 0x100fe40000010803 */
[----:B------:R-:W-:-:S02]  /*12580*/  FFMA.FTZ R81, R81, c[0x0][0x2d0], -R3 ;  /* 0x0000b40051517a23 */ /* 0x000fc40000010803 */
[--C-:B------:R-:W-:Y:S01]  /*12590*/  FFMA.FTZ R140, R103, c[0x0][0x2d0], -R3.reuse ;  /* 0x0000b400678c7a23 */ /* 0x100fe20000010803 */
[----:B------:R3:W-:Y:S01]  /*125a0*/  MUFU.EX2 R164, R0 ;  /* 0x0000000000a47308 */ /* 0x0007e20000000800 */
[--C-:B------:R-:W-:Y:S02]  /*125b0*/  FFMA.FTZ R141, R102, c[0x0][0x2d0], -R3.reuse ;  /* 0x0000b400668d7a23 */ /* 0x100fe40000010803 */
[--C-:B------:R-:W-:Y:S02]  /*125c0*/  FFMA.FTZ R142, R101, c[0x0][0x2d0], -R3.reuse ;  /* 0x0000b400658e7a23 */ /* 0x100fe40000010803 */
[--C-:B------:R-:W-:Y:S02]  /*125d0*/  FFMA.FTZ R147, R100, c[0x0][0x2d0], -R3.reuse ;  /* 0x0000b40064937a23 */ /* 0x100fe40000010803 */
[----:B------:R-:W-:Y:S01]  /*125e0*/  FFMA.FTZ R166, R99, c[0x0][0x2d0], -R3 ;  /* 0x0000b40063a67a23 */ /* 0x000fe20000010803 */
[----:B------:R-:W-:Y:S01]  /*125f0*/  MUFU.EX2 R213, R66 ;  /* 0x0000004200d57308 */ /* 0x000fe20000000800 */
[----:B-1----:R-:W-:-:S02]  /*12600*/  FFMA.FTZ R5, R37, c[0x0][0x2d0], -R2 ;  /* 0x0000b40025057a23 */ /* 0x002fc40000010802 */
[--C-:B------:R-:W-:Y:S02]  /*12610*/  FFMA.FTZ R165, R98, c[0x0][0x2d0], -R3.reuse ;  /* 0x0000b40062a57a23 */ /* 0x100fe40000010803 */
[--C-:B------:R-:W-:Y:S02]  /*12620*/  FFMA.FTZ R168, R93, c[0x0][0x2d0], -R3.reuse ;  /* 0x0000b4005da87a23 */ /* 0x100fe40000010803 */
[----:B------:R-:W-:Y:S01]  /*12630*/  FFMA.FTZ R174, R79, c[0x0][0x2d0], -R3 ;  /* 0x0000b4004fae7a23 */ /* 0x000fe20000010803 */
[----:B------:R-:W-:Y:S01]  /*12640*/  MUFU.EX2 R227, R5 ;  /* 0x0000000500e37308 */ /* 0x000fe20000000800 */
[----:B---3--:R-:W-:Y:S02]  /*12650*/  FFMA.FTZ R0, R29, c[0x0][0x2d0], -R4 ;  /* 0x0000b4001d007a23 */ /* 0x008fe40000010804 */
        /* <DEDUP_REMOVED lines=10> */
[----:B-1----:R-:W-:-:S05]  /*12700*/  FFMA.FTZ R0, R31, c[0x0][0x2d0], -R4 ;  /* 0x0000b4001f007a23 */ /* 0x002fca0000010804 */
[----:B------:R-:W-:Y:S01]  /*12710*/  MUFU.EX2 R187, R145 ;  /* 0x0000009100bb7308 */ /* 0x000fe20000000800 */
[----:B------:R-:W1:Y:S07]  /*12720*/  LDSM.16.MT88.4 R28, [R196+0x800] ;  /* 0x00080000c41c783b */ /* 0x000e6e0000004200 */
[----:B------:R3:W-:Y:S08]  /*12730*/  MUFU.EX2 R185, R0 ;  /* 0x0000000000b97308 */ /* 0x0007f00000000800 */
[----:B------:R-:W-:Y:S01]  /*12740*/  MUFU.EX2 R188, R144 ;  /* 0x0000009000bc7308 */ /* 0x000fe20000000800 */
[----:B---3--:R-:W-:-:S07]  /*12750*/  FFMA.FTZ R0, R34, c[0x0][0x2d0], -R4 ;  /* 0x0000b40022007a23 */ /* 0x008fce0000010804 */
[----:B------:R-:W-:Y:S08]  /*12760*/  MUFU.EX2 R189, R143 ;  /* 0x0000008f00bd7308 */ /* 0x000ff00000000800 */
[----:B------:R3:W5:Y:S02]  /*12770*/  MUFU.EX2 R222, R0 ;  /* 0x0000000000de7308 */ /* 0x0007640000000800 */
[----:B---3--:R-:W-:-:S06]  /*12780*/  FFMA.FTZ R0, R38, c[0x0][0x2d0], -R4 ;  /* 0x0000b40026007a23 */ /* 0x008fcc0000010804 */
[----:B------:R3:W-:Y:S02]  /*12790*/  MUFU.EX2 R226, R0 ;  /* 0x0000000000e27308 */ /* 0x0007e40000000800 */
[----:B---3--:R-:W-:Y:S01]  /*127a0*/  FFMA.FTZ R0, R12, c[0x0][0x2d0], -R3 ;  /* 0x0000b4000c007a23 */ /* 0x008fe20000010803 */
[----:B-----5:R-:W-:-:S05]  /*127b0*/  F2FP.PACK_AB R12, R222, R185 ;  /* 0x000000b9de0c723e */ /* 0x020fca00000000ff */
[----:B------:R3:W-:Y:S02]  /*127c0*/  MUFU.EX2 R158, R0 ;  /* 0x00000000009e7308 */ /* 0x0007e40000000800 */
[----:B---3--:R-:W-:-:S06]  /*127d0*/  FFMA.FTZ R0, R15, c[0x0][0x2d0], -R3 ;  /* 0x0000b4000f007a23 */ /* 0x008fcc0000010803 */
[----:B------:R3:W-:Y:S02]  /*127e0*/  MUFU.EX2 R157, R0 ;  /* 0x00000000009d7308 */ /* 0x0007e40000000800 */
[----:B---3--:R-:W-:Y:S01]  /*127f0*/  FFMA.FTZ R0, R20, c[0x0][0x2d0], -R3 ;  /* 0x0000b40014007a23 */ /* 0x008fe20000010803 */
[----:B------:R-:W-:-:S05]  /*12800*/  F2FP.PACK_AB R20, R161, R162 ;  /* 0x000000a2a114723e */ /* 0x000fca00000000ff */
[----:B------:R3:W-:Y:S02]  /*12810*/  MUFU.EX2 R160, R0 ;  /* 0x0000000000a07308 */ /* 0x0007e40000000800 */
[----:B---3--:R-:W-:-:S06]  /*12820*/  FFMA.FTZ R0, R23, c[0x0][0x2d0], -R3 ;  /* 0x0000b40017007a23 */ /* 0x008fcc0000010803 */
[----:B------:R3:W5:Y:S02]  /*12830*/  MUFU.EX2 R163, R0 ;  /* 0x0000000000a37308 */ /* 0x0007640000000800 */
[----:B---3--:R-:W-:Y:S01]  /*12840*/  FFMA.FTZ R0, R25, c[0x0][0x2d0], -R3 ;  /* 0x0000b40019007a23 */ /* 0x008fe20000010803 */
[----:B-----5:R-:W-:-:S05]  /*12850*/  F2FP.PACK_AB R23, R163, R160 ;  /* 0x000000a0a317723e */ /* 0x020fca00000000ff */
[----:B------:R3:W-:Y:S02]  /*12860*/  MUFU.EX2 R184, R0 ;  /* 0x0000000000b87308 */ /* 0x0007e40000000800 */
[----:B---3--:R-:W-:-:S06]  /*12870*/  FFMA.FTZ R0, R27, c[0x0][0x2d0], -R3 ;  /* 0x0000b4001b007a23 */ /* 0x008fcc0000010803 */
[----:B------:R3:W5:Y:S02]  /*12880*/  MUFU.EX2 R220, R0 ;  /* 0x0000000000dc7308 */ /* 0x0007640000000800 */
[----:B---3--:R-:W-:Y:S01]  /*12890*/  FFMA.FTZ R0, R35, c[0x0][0x2d0], -R3 ;  /* 0x0000b40023007a23 */ /* 0x008fe20000010803 */
[----:B-----5:R-:W-:Y:S01]  /*128a0*/  F2FP.PACK_AB R13, R220, R184 ;  /* 0x000000b8dc0d723e */ /* 0x020fe200000000ff */
[----:B------:R-:W-:-:S04]  /*128b0*/  FADD.FTZ R3, R162, R161 ;  /* 0x000000a1a2037221 */ /* 0x000fc80000010000 */
[----:B------:R3:W5:Y:S01]  /*128c0*/  MUFU.EX2 R223, R0 ;  /* 0x0000000000df7308 */ /* 0x0007620000000800 */
[----:B------:R-:W-:-:S04]  /*128d0*/  FADD.FTZ R3, R164, R3 ;  /* 0x00000003a4037221 */ /* 0x000fc80000010000 */
[----:B------:R-:W-:-:S03]  /*128e0*/  FADD.FTZ R80, R172, R3 ;  /* 0x00000003ac507221 */ /* 0x000fc60000010000 */
[----:B------:R-:W-:Y:S01]  /*128f0*/  MUFU.EX2 R162, R155 ;  /* 0x0000009b00a27308 */ /* 0x000fe20000000800 */
[----:B---3--:R-:W-:Y:S01]  /*12900*/  FFMA.FTZ R0, R11, c[0x0][0x2d0], -R2 ;  /* 0x0000b4000b007a23 */ /* 0x008fe20000010802 */
[----:B-----5:R-:W-:-:S06]  /*12910*/  F2FP.PACK_AB R15, R223, R221 ;  /* 0x000000dddf0f723e */ /* 0x020fcc00000000ff */
[----:B------:R3:W-:Y:S02]  /*12920*/  MUFU.EX2 R150, R0 ;  /* 0x0000000000967308 */ /* 0x0007e40000000800 */
[----:B---3--:R-:W-:Y:S01]  /*12930*/  FFMA.FTZ R0, R14, c[0x0][0x2d0], -R2 ;  /* 0x0000b4000e007a23 */ /* 0x008fe20000010802 */
[----:B------:R-:W-:-:S05]  /*12940*/  F2FP.PACK_AB R14, R226, R224 ;  /* 0x000000e0e20e723e */ /* 0x000fca00000000ff */
[----:B------:R3:W5:Y:S02]  /*12950*/  MUFU.EX2 R149, R0 ;  /* 0x0000000000957308 */ /* 0x0007640000000800 */
[----:B---3--:R-:W-:-:S06]  /*12960*/  FFMA.FTZ R0, R19, c[0x0][0x2d0], -R2 ;  /* 0x0000b40013007a23 */ /* 0x008fcc0000010802 */
[----:B------:R3:W-:Y:S02]  /*12970*/  MUFU.EX2 R156, R0 ;  /* 0x00000000009c7308 */ /* 0x0007e40000000800 */
[----:B---3--:R-:W-:Y:S01]  /*12980*/  FFMA.FTZ R0, R22, c[0x0][0x2d0], -R2 ;  /* 0x0000b40016007a23 */ /* 0x008fe20000010802 */
[----:B------:R-:W-:-:S05]  /*12990*/  F2FP.PACK_AB R22, R172, R164 ;  /* 0x000000a4ac16723e */ /* 0x000fca00000000ff */
[----:B------:R-:W-:Y:S08]  /*129a0*/  MUFU.EX2 R164, R154 ;  /* 0x0000009a00a47308 */ /* 0x000ff00000000800 */
[----:B------:R3:W-:Y:S02]  /*129b0*/  MUFU.EX2 R159, R0 ;  /* 0x00000000009f7308 */ /* 0x0007e40000000800 */
[----:B---3--:R-:W-:-:S06]  /*129c0*/  FFMA.FTZ R0, R24, c[0x0][0x2d0], -R2 ;  /* 0x0000b40018007a23 */ /* 0x008fcc0000010802 */
[----:B------:R3:W-:Y:S02]  /*129d0*/  MUFU.EX2 R175, R0 ;  /* 0x0000000000af7308 */ /* 0x0007e40000000800 */
[----:B---3--:R-:W-:-:S06]  /*129e0*/  FFMA.FTZ R0, R26, c[0x0][0x2d0], -R2 ;  /* 0x0000b4001a007a23 */ /* 0x008fcc0000010802 */
[----:B------:R3:W-:Y:S02]  /*129f0*/  MUFU.EX2 R217, R0 ;  /* 0x0000000000d97308 */ /* 0x0007e40000000800 */
[----:B---3--:R-:W-:-:S05]  /*12a00*/  FMUL.FTZ R0, R68, c[0x0][0x2d0] ;  /* 0x0000b40044007a20 */ /* 0x008fca0000410000 */
[----:B------:R-:W-:-:S05]  /*12a10*/  FSEL R0, R0, RZ, P0 ;  /* 0x000000ff00007208 */ /* 0x000fca0000000000 */
[--C-:B------:R-:W-:Y:S02]  /*12a20*/  FFMA.FTZ R5, R9, c[0x0][0x2d0], -R0.reuse ;  /* 0x0000b40009057a23 */ /* 0x100fe40000010800 */
[--C-:B------:R-:W-:Y:S01]  /*12a30*/  FFMA.FTZ R6, R21, c[0x0][0x2d0], -R0.reuse ;  /* 0x0000b40015067a23 */ /* 0x100fe20000010800 */
[----:B------:R-:W-:Y:S01]  /*12a40*/  F2FP.PACK_AB R21, R157, R158 ;  /* 0x0000009e9d15723e */ /* 0x000fe200000000ff */
[----:B------:R3:W-:Y:S01]  /*12a50*/  MUFU.EX2 R151, R5 ;  /* 0x0000000500977308 */ /* 0x0007e20000000800 */
[--C-:B------:R-:W-:Y:S02]  /*12a60*/  FFMA.FTZ R89, R72, c[0x0][0x2d0], -R0.reuse ;  /* 0x0000b40048597a23 */ /* 0x100fe40000010800 */
[--C-:B------:R-:W-:Y:S02]  /*12a70*/  FFMA.FTZ R87, R62, c[0x0][0x2d0], -R0.reuse ;  /* 0x0000b4003e577a23 */ /* 0x100fe40000010800 */
[--C-:B------:R-:W-:Y:S01]  /*12a80*/  FFMA.FTZ R179, R61, c[0x0][0x2d0], -R0.reuse ;  /* 0x0000b4003db37a23 */ /* 0x100fe20000010800 */
[----:B----4-:R-:W-:Y:S01]  /*12a90*/  HMMA.16816.F32 R36, R20, R44, RZ ;  /* 0x0000002c1424723c */ /* 0x010fe200000018ff */
[--C-:B------:R-:W-:Y:S01]  /*12aa0*/  FFMA.FTZ R178, R60, c[0x0][0x2d0], -R0.reuse ;  /* 0x0000b4003cb27a23 */ /* 0x100fe20000010800 */
[----:B------:R-:W-:Y:S01]  /*12ab0*/  MUFU.EX2 R214, R6 ;  /* 0x0000000600d67308 */ /* 0x000fe20000000800 */
[----:B------:R-:W-:-:S02]  /*12ac0*/  FFMA.FTZ R177, R55, c[0x0][0x2d0], -R0 ;  /* 0x0000b40037b17a23 */ /* 0x000fc40000010800 */
[--C-:B------:R-:W-:Y:S02]  /*12ad0*/  FFMA.FTZ R176, R54, c[0x0][0x2d0], -R0.reuse ;  /* 0x0000b40036b07a23 */ /* 0x100fe40000010800 */
[----:B---3--:R-:W-:-:S03]  /*12ae0*/  FFMA.FTZ R5, R10, c[0x0][0x2d0], -R0 ;  /* 0x0000b4000a057a23 */ /* 0x008fc60000010800 */
[----:B------:R-:W-:Y:S01]  /*12af0*/  MUFU.EX2 R161, R89 ;  /* 0x0000005900a17308 */ /* 0x000fe20000000800 */
[----:B------:R-:W-:Y:S07]  /*12b00*/  HMMA.16816.F32 R8, R20, R48, RZ ;  /* 0x000000301408723c */ /* 0x000fee00000018ff */
[----:B------:R3:W4:Y:S06]  /*12b10*/  MUFU.EX2 R148, R5 ;  /* 0x0000000500947308 */ /* 0x00072c0000000800 */
[----:B-1----:R-:W-:Y:S01]  /*12b20*/  HMMA.16816.F32 R136, R12, R28, R36 ;  /* 0x0000001c0c88723c */ /* 0x002fe20000001824 */
[----:B------:R-:W-:Y:S01]  /*12b30*/  LDSM.16.MT88.4 R36, [R193+0x800] ;  /* 0x00080000c124783b */ /* 0x000fe20000004200 */
[----:B------:R-:W-:Y:S01]  /*12b40*/  MUFU.EX2 R172, R87 ;  /* 0x0000005700ac7308 */ /* 0x000fe20000000800 */
[----:B---3--:R-:W-:Y:S01]  /*12b50*/  FFMA.FTZ R5, R16, c[0x0][0x2d0], -R0 ;  /* 0x0000b40010057a23 */ /* 0x008fe20000010800 */
[----:B-----5:R-:W-:-:S07]  /*12b60*/  F2FP.PACK_AB R16, R149, R150 ;  /* 0x000000969510723e */ /* 0x020fce00000000ff */
[----:B------:R-:W-:Y:S01]  /*12b70*/  HMMA.16816.F32 R120, R12, R40, R8 ;  /* 0x000000280c78723c */ /* 0x000fe20000001808 */
[----:B----4-:R-:W-:Y:S01]  /*12b80*/  F2FP.PACK_AB R17, R148, R151 ;  /* 0x000000979411723e */ /* 0x010fe200000000ff */
[----:B------:R1:W-:Y:S01]  /*12b90*/  MUFU.EX2 R173, R5 ;  /* 0x0000000500ad7308 */ /* 0x0003e20000000800 */
[----:B------:R-:W-:-:S04]  /*12ba0*/  FADD.FTZ R86, R151, R148 ;  /* 0x0000009497567221 */ /* 0x000fc80000010000 */
[----:B------:R-:W-:Y:S02]  /*12bb0*/  F2FP.PACK_AB R8, R217, R175 ;  /* 0x000000afd908723e */ /* 0x000fe400000000ff */
[----:B------:R-:W-:Y:S01]  /*12bc0*/  F2FP.PACK_AB R10, R227, R219 ;  /* 0x000000dbe30a723e */ /* 0x000fe200000000ff */
[----:B------:R-:W-:Y:S01]  /*12bd0*/  MUFU.EX2 R87, R167 ;  /* 0x000000a700577308 */ /* 0x000fe20000000800 */
[----:B-1----:R-:W-:Y:S01]  /*12be0*/  FFMA.FTZ R5, R18, c[0x0][0x2d0], -R0 ;  /* 0x0000b40012057a23 */ /* 0x002fe20000010800 */
[----:B------:R-:W-:-:S06]  /*12bf0*/  F2FP.PACK_AB R18, R159, R156 ;  /* 0x0000009c9f12723e */ /* 0x000fcc00000000ff */
[----:B------:R-:W-:Y:S08]  /*12c00*/  MUFU.EX2 R89, R169 ;  /* 0x000000a900597308 */ /* 0x000ff00000000800 */
[----:B------:R1:W3:Y:S02]  /*12c10*/  MUFU.EX2 R186, R5 ;  /* 0x0000000500ba7308 */ /* 0x0002e40000000800 */
[----:B-1----:R-:W-:Y:S01]  /*12c20*/  FFMA.FTZ R5, R32, c[0x0][0x2d0], -R0 ;  /* 0x0000b40020057a23 */ /* 0x002fe20000010800 */
[----:B---3--:R-:W-:-:S05]  /*12c30*/  F2FP.PACK_AB R19, R186, R173 ;  /* 0x000000adba13723e */ /* 0x008fca00000000ff */
[----:B------:R1:W3:Y:S02]  /*12c40*/  MUFU.EX2 R215, R5 ;  /* 0x0000000500d77308 */ /* 0x0002e40000000800 */
[C---:B------:R-:W-:Y:S08]  /*12c50*/  HMMA.16816.F32 R32, R16.reuse, R48, RZ ;  /* 0x000000301020723c */ /* 0x040ff000000018ff */
[----:B------:R-:W-:Y:S01]  /*12c60*/  HMMA.16816.F32 R24, R16, R44, RZ ;  /* 0x0000002c1018723c */ /* 0x000fe200000018ff */
[----:B-1----:R-:W-:Y:S01]  /*12c70*/  FFMA.FTZ R5, R52, c[0x0][0x2d0], -R0 ;  /* 0x0000b40034057a23 */ /* 0x002fe20000010800 */
[----:B---3--:R-:W-:-:S03]  /*12c80*/  F2FP.PACK_AB R9, R215, R214 ;  /* 0x000000d6d709723e */ /* 0x008fc600000000ff */
[----:B------:R1:W-:Y:S02]  /*12c90*/  MUFU.EX2 R218, R5 ;  /* 0x0000000500da7308 */ /* 0x0003e40000000800 */
[----:B-1----:R-:W-:-:S06]  /*12ca0*/  FFMA.FTZ R5, R53, c[0x0][0x2d0], -R0 ;  /* 0x0000b40035057a23 */ /* 0x002fcc0000010800 */
[----:B------:R-:W1:Y:S02]  /*12cb0*/  MUFU.EX2 R225, R5 ;  /* 0x0000000500e17308 */ /* 0x000e640000000800 */
[----:B-1----:R-:W-:-:S07]  /*12cc0*/  F2FP.PACK_AB R11, R225, R218 ;  /* 0x000000dae10b723e */ /* 0x002fce00000000ff */
[C---:B------:R-:W-:Y:S01]  /*12cd0*/  HMMA.16816.F32 R128, R8.reuse, R40, R32 ;  /* 0x000000280880723c */ /* 0x040fe20000001820 */
[----:B------:R-:W1:Y:S06]  /*12ce0*/  LDSM.16.MT88.4 R32, [R193] ;  /* 0x00000000c120783b */ /* 0x000e6c0000004200 */
[----:B------:R-:W-:Y:S01]  /*12cf0*/  FFMA.FTZ R41, R88, c[0x0][0x2d0], -R2 ;  /* 0x0000b40058297a23 */ /* 0x000fe20000010802 */
[----:B------:R-:W-:Y:S01]  /*12d00*/  HMMA.16816.F32 R132, R8, R28, R24 ;  /* 0x0000001c0884723c */ /* 0x000fe20000001818 */
[----:B------:R-:W-:Y:S02]  /*12d10*/  FFMA.FTZ R88, R63, c[0x0][0x2d0], -R0 ;  /* 0x0000b4003f587a23 */ /* 0x000fe40000010800 */
[----:B------:R-:W-:Y:S01]  /*12d20*/  FFMA.FTZ R40, R92, c[0x0][0x2d0], -R2 ;  /* 0x0000b4005c287a23 */ /* 0x000fe20000010802 */
[----:B------:R-:W-:Y:S01]  /*12d30*/  MUFU.EX2 R209, R41 ;  /* 0x0000002900d17308 */ /* 0x000fe20000000800 */
[----:B------:R-:W-:-:S02]  /*12d40*/  FADD.FTZ R2, R158, R157 ;  /* 0x0000009d9e027221 */ /* 0x000fc40000010000 */
[--C-:B------:R-:W-:Y:S02]  /*12d50*/  FFMA.FTZ R29, R58, c[0x0][0x2d0], -R0.reuse ;  /* 0x0000b4003a1d7a23 */ /* 0x100fe40000010800 */
        /* <DEDUP_REMOVED lines=10> */
[-C--:B-1----:R-:W-:Y:S06]  /*12e00*/  HMMA.16816.F32 R24, R20, R32.reuse, RZ ;  /* 0x000000201418723c */ /* 0x082fec00000018ff */
[----:B------:R-:W-:Y:S02]  /*12e10*/  MUFU.EX2 R191, R29 ;  /* 0x0000001d00bf7308 */ /* 0x000fe40000000800 */
[----:B------:R-:W-:Y:S06]  /*12e20*/  HMMA.16816.F32 R4, R16, R32, RZ ;  /* 0x000000201004723c */ /* 0x000fec00000018ff */
[----:B------:R-:W-:Y:S08]  /*12e30*/  MUFU.EX2 R210, R28 ;  /* 0x0000001c00d27308 */ /* 0x000ff00000000800 */
[----:B------:R-:W-:Y:S02]  /*12e40*/  MUFU.EX2 R185, R141 ;  /* 0x0000008d00b97308 */ /* 0x000fe40000000800 */
[-C--:B------:R-:W-:Y:S01]  /*12e50*/  HMMA.16816.F32 R116, R12, R36.reuse, R24 ;  /* 0x000000240c74723c */ /* 0x080fe20000001818 */
[----:B------:R-:W1:Y:S05]  /*12e60*/  LDSM.16.MT88.4 R24, [R195] ;  /* 0x00000000c318783b */ /* 0x000e6a0000004200 */
[----:B------:R-:W-:Y:S02]  /*12e70*/  MUFU.EX2 R163, R88 ;  /* 0x0000005800a37308 */ /* 0x000fe40000000800 */
[----:B------:R-:W-:Y:S06]  /*12e80*/  HMMA.16816.F32 R112, R8, R36, R4 ;  /* 0x000000240870723c */ /* 0x000fec0000001804 */
[----:B------:R-:W-:Y:S01]  /*12e90*/  MUFU.EX2 R88, R170 ;  /* 0x000000aa00587308 */ /* 0x000fe20000000800 */
[----:B------:R-:W-:-:S02]  /*12ea0*/  FADD.FTZ R4, R150, R149 ;  /* 0x0000009596047221 */ /* 0x000fc40000010000 */
[--C-:B------:R-:W-:Y:S02]  /*12eb0*/  FFMA.FTZ R37, R56, c[0x0][0x2d0], -R0.reuse ;  /* 0x0000b40038257a23 */ /* 0x100fe40000010800 */
[----:B------:R-:W-:-:S03]  /*12ec0*/  FFMA.FTZ R36, R57, c[0x0][0x2d0], -R0 ;  /* 0x0000b40039247a23 */ /* 0x000fc60000010800 */
[----:B------:R-:W-:Y:S01]  /*12ed0*/  MUFU.EX2 R150, R65 ;  /* 0x0000004100967308 */ /* 0x000fe20000000800 */
[----:B------:R-:W-:Y:S02]  /*12ee0*/  FFMA.FTZ R149, R73, c[0x0][0x2d0], -R0 ;  /* 0x0000b40049957a23 */ /* 0x000fe40000010800 */
[----:B------:R-:W-:Y:S02]  /*12ef0*/  FADD.FTZ R0, R156, R4 ;  /* 0x000000049c007221 */ /* 0x000fe40000010000 */
[----:B------:R-:W3:Y:S02]  /*12f00*/  LDSM.16.MT88.4 R4, [R195+0x800] ;  /* 0x00080000c304783b */ /* 0x000ee40000004200 */
[----:B------:R-:W-:Y:S01]  /*12f10*/  FADD.FTZ R3, R159, R0 ;  /* 0x000000009f037221 */ /* 0x000fe20000010000 */
[----:B------:R-:W-:Y:S01]  /*12f20*/  MUFU.EX2 R156, R64 ;  /* 0x00000040009c7308 */ /* 0x000fe20000000800 */
[----:B------:R-:W-:-:S04]  /*12f30*/  FADD.FTZ R0, R184, R79 ;  /* 0x0000004fb8007221 */ /* 0x000fc80000010000 */
[----:B------:R-:W-:-:S03]  /*12f40*/  FADD.FTZ R0, R220, R0 ;  /* 0x00000000dc007221 */ /* 0x000fc60000010000 */
[----:B------:R-:W-:Y:S01]  /*12f50*/  MUFU.EX2 R159, R76 ;  /* 0x0000004c009f7308 */ /* 0x000fe20000000800 */
[----:B------:R-:W-:Y:S01]  /*12f60*/  FADD.FTZ R0, R221, R0 ;  /* 0x00000000dd007221 */ /* 0x000fe20000010000 */
[----:B-1----:R-:W-:Y:S03]  /*12f70*/  HMMA.16816.F32 R52, R16, R24, RZ ;  /* 0x000000181034723c */ /* 0x002fe600000018ff */
[----:B------:R-:W-:-:S03]  /*12f80*/  FADD.FTZ R0, R223, R0 ;  /* 0x00000000df007221 */ /* 0x000fc60000010000 */
[----:B------:R-:W-:Y:S02]  /*12f90*/  MUFU.EX2 R148, R37 ;  /* 0x0000002500947308 */ /* 0x000fe40000000800 */
[----:B------:R-:W-:Y:S06]  /*12fa0*/  HMMA.16816.F32 R56, R20, R24, RZ ;  /* 0x000000181438723c */ /* 0x000fec00000018ff */
[----:B------:R-:W1:Y:S08]  /*12fb0*/  MUFU.EX2 R25, R78 ;  /* 0x0000004e00197308 */ /* 0x000e700000000800 */
[----:B------:R-:W4:Y:S02]  /*12fc0*/  MUFU.EX2 R151, R36 ;  /* 0x0000002400977308 */ /* 0x000f240000000800 */
[----:B---3--:R-:W-:Y:S06]  /*12fd0*/  HMMA.16816.F32 R104, R8, R4, R52 ;  /* 0x000000040868723c */ /* 0x008fec0000001834 */
[----:B------:R-:W-:Y:S01]  /*12fe0*/  MUFU.EX2 R184, R142 ;  /* 0x0000008e00b87308 */ /* 0x000fe20000000800 */
[----:B-1----:R-:W-:Y:S01]  /*12ff0*/  FADD.FTZ R0, R25, R0 ;  /* 0x0000000019007221 */ /* 0x002fe20000010000 */
[----:B------:R-:W-:Y:S03]  /*13000*/  HMMA.16816.F32 R52, R16, R50, RZ ;  /* 0x000000321034723c */ /* 0x000fe600000018ff */
[----:B------:R-:W-:-:S03]  /*13010*/  FADD.FTZ R0, R157, R0 ;  /* 0x000000009d007221 */ /* 0x000fc60000010000 */
[----:B------:R-:W-:Y:S01]  /*13020*/  MUFU.EX2 R160, R149 ;  /* 0x0000009500a07308 */ /* 0x000fe20000000800 */
[----:B------:R-:W-:Y:S01]  /*13030*/  FADD.FTZ R0, R158, R0 ;  /* 0x000000009e007221 */ /* 0x000fe20000010000 */
[----:B------:R-:W-:Y:S03]  /*13040*/  HMMA.16816.F32 R108, R12, R4, R56 ;  /* 0x000000040c6c723c */ /* 0x000fe60000001838 */
[----:B------:R-:W-:-:S04]  /*13050*/  FADD.FTZ R0, R212, R0 ;  /* 0x00000000d4007221 */ /* 0x000fc80000010000 */
[----:B------:R-:W-:Y:S01]  /*13060*/  F2FP.PACK_AB R4, R156, R150 ;  /* 0x000000969c04723e */ /* 0x000fe200000000ff */
[----:B------:R-:W-:Y:S01]  /*13070*/  HMMA.16816.F32 R48, R20, R50, RZ ;  /* 0x000000321430723c */ /* 0x000fe200000018ff */
[----:B----4-:R-:W-:-:S07]  /*13080*/  F2FP.PACK_AB R5, R151, R148 ;  /* 0x000000949705723e */ /* 0x010fce00000000ff */
        /* <DEDUP_REMOVED lines=13> */
[----:B------:R-:W3:Y:S07]  /*13160*/  MUFU.EX2 R26, R77 ;  /* 0x0000004d001a7308 */ /* 0x000eee0000000800 */
[----:B------:R-:W-:Y:S01]  /*13170*/  HMMA.16816.F32 R72, R8, R38, R52 ;  /* 0x000000260848723c */ /* 0x000fe20000001834 */
[----:B------:R-:W-:Y:S01]  /*13180*/  MUFU.EX2 R27, R171 ;  /* 0x000000ab001b7308 */ /* 0x000fe20000000800 */
[----:B---3--:R-:W-:-:S04]  /*13190*/  FADD.FTZ R2, R26, R2 ;  /* 0x000000021a027221 */ /* 0x008fc80000010000 */
[----:B------:R-:W-:-:S10]  /*131a0*/  FADD.FTZ R2, R159, R2 ;  /* 0x000000029f027221 */ /* 0x000fd40000010000 */
[----:B------:R-:W-:Y:S01]  /*131b0*/  HMMA.16816.F32 R92, R8, R6, R16 ;  /* 0x00000006085c723c */ /* 0x000fe20000001810 */
[----:B------:R-:W-:-:S04]  /*131c0*/  FADD.FTZ R2, R190, R2 ;  /* 0x00000002be027221 */ /* 0x000fc80000010000 */
[----:B------:R-:W-:Y:S02]  /*131d0*/  FADD.FTZ R2, R213, R2 ;  /* 0x00000002d5027221 */ /* 0x000fe40000010000 */
        /* <DEDUP_REMOVED lines=10> */
[----:B------:R-:W-:-:S02]  /*13280*/  F2FP.PACK_AB R7, R210, R191 ;  /* 0x000000bfd207723e */ /* 0x000fc400000000ff */
[----:B------:R-:W-:Y:S01]  /*13290*/  F2FP.PACK_AB R158, R89, R88 ;  /* 0x00000058599e723e */ /* 0x000fe200000000ff */
[----:B-1----:R-:W-:Y:S01]  /*132a0*/  HMMA.16816.F32 R64, R8, R12, R120 ;  /* 0x0000000c0840723c */ /* 0x002fe20000001878 */
[----:B------:R-:W-:Y:S01]  /*132b0*/  FADD.FTZ R3, R215, R3 ;  /* 0x00000003d7037221 */ /* 0x000fe20000010000 */
[----:B------:R-:W-:Y:S03]  /*132c0*/  MUFU.EX2 R173, R153 ;  /* 0x0000009900ad7308 */ /* 0x000fe60000000800 */
        /* <DEDUP_REMOVED lines=10> */
[----:B------:R-:W1:Y:S01]  /*13370*/  LDSM.16.MT88.4 R12, [R196+0x1000] ;  /* 0x00100000c40c783b */ /* 0x000e620000004200 */
[----:B------:R-:W3:Y:S01]  /*13380*/  MUFU.EX2 R86, R165 ;  /* 0x000000a500567308 */ /* 0x000ee20000000800 */
[----:B------:R-:W-:-:S04]  /*13390*/  FADD.FTZ R3, R210, R3 ;  /* 0x00000003d2037221 */ /* 0x000fc80000010000 */
[----:B------:R-:W-:-:S03]  /*133a0*/  FADD.FTZ R3, R160, R3 ;  /* 0x00000003a0037221 */ /* 0x000fc60000010000 */
[----:B------:R-:W-:Y:S01]  /*133b0*/  MUFU.EX2 R26, R174 ;  /* 0x000000ae001a7308 */ /* 0x000fe20000000800 */
[----:B------:R-:W-:-:S04]  /*133c0*/  FADD.FTZ R3, R161, R3 ;  /* 0x00000003a1037221 */ /* 0x000fc80000010000 */
[----:B------:R-:W-:Y:S01]  /*133d0*/  FADD.FTZ R3, R163, R3 ;  /* 0x00000003a3037221 */ /* 0x000fe20000010000 */
[----:B---3--:R-:W-:Y:S01]  /*133e0*/  F2FP.PACK_AB R157, R86, R25 ;  /* 0x00000019569d723e */ /* 0x008fe200000000ff */
[-C--:B-1----:R-:W-:Y:S08]  /*133f0*/  HMMA.16816.F32 R52, R8, R12.reuse, R136 ;  /* 0x0000000c0834723c */ /* 0x082ff00000001888 */
[C---:B------:R-:W-:Y:S08]  /*13400*/  HMMA.16816.F32 R96, R4.reuse, R12, R132 ;  /* 0x0000000c0460723c */ /* 0x040ff00000001884 */
[-C--:B------:R-:W-:Y:S08]  /*13410*/  HMMA.16816.F32 R80, R4, R14.reuse, R60 ;  /* 0x0000000e0450723c */ /* 0x080ff0000000183c */
[C---:B------:R-:W-:Y:S01]  /*13420*/  HMMA.16816.F32 R48, R8.reuse, R14, R44 ;  /* 0x0000000e0830723c */ /* 0x040fe2000000182c */
[----:B------:R-:W1:Y:S07]  /*13430*/  LDSM.16.MT88.4 R12, [R193+0x1000] ;  /* 0x00100000c10c783b */ /* 0x000e6e0000004200 */
[-C--:B-1----:R-:W-:Y:S01]  /*13440*/  HMMA.16816.F32 R44, R8, R12.reuse, R116 ;  /* 0x0000000c082c723c */ /* 0x082fe20000001874 */
[----:B------:R-:W-:Y:S07]  /*13450*/  LDSM.16.MT88.4 R116, [R192+0x2000] ;  /* 0x00200000c074783b */ /* 0x000fee0000004200 */
[C---:B------:R-:W-:Y:S08]  /*13460*/  HMMA.16816.F32 R76, R4.reuse, R12, R112 ;  /* 0x0000000c044c723c */ /* 0x040ff00000001870 */
[-C--:B------:R-:W-:Y:S08]  /*13470*/  HMMA.16816.F32 R72, R4, R14.reuse, R72 ;  /* 0x0000000e0448723c */ /* 0x080ff00000001848 */
[----:B------:R-:W-:Y:S01]  /*13480*/  HMMA.16816.F32 R32, R8, R14, R32 ;  /* 0x0000000e0820723c */ /* 0x000fe20000001820 */
[----:B------:R-:W1:Y:S07]  /*13490*/  LDSM.16.MT88.4 R12, [R195+0x1000] ;  /* 0x00100000c30c783b */ /* 0x000e6e0000004200 */
[C---:B-1----:R-:W-:Y:S08]  /*134a0*/  HMMA.16816.F32 R60, R4.reuse, R12, R104 ;  /* 0x0000000c043c723c */ /* 0x042ff00000001868 */
[----:B------:R-:W-:Y:S01]  /*134b0*/  HMMA.16816.F32 R40, R4, R14, R92 ;  /* 0x0000000e0428723c */ /* 0x000fe2000000185c */
[----:B------:R-:W1:Y:S06]  /*134c0*/  MUFU.EX2 R93, R146 ;  /* 0x00000092005d7308 */ /* 0x000e6c0000000800 */
[----:B------:R-:W-:Y:S01]  /*134d0*/  FADD.FTZ R4, R217, R16 ;  /* 0x00000010d9047221 */ /* 0x000fe20000010000 */
[C---:B------:R-:W-:Y:S01]  /*134e0*/  HMMA.16816.F32 R36, R8.reuse, R12, R108 ;  /* 0x0000000c0824723c */ /* 0x040fe2000000186c */
[----:B------:R-:W3:Y:S01]  /*134f0*/  LDSM.16.MT88.4 R16, [R196+0x1800] ;  /* 0x00180000c410783b */ /* 0x000ee20000004200 */
[----:B------:R-:W4:Y:S01]  /*13500*/  MUFU.EX2 R92, R140 ;  /* 0x0000008c005c7308 */ /* 0x000f220000000800 */
[----:B------:R-:W-:Y:S01]  /*13510*/  FADD.FTZ R24, R219, R4 ;  /* 0x00000004db187221 */ /* 0x000fe20000010000 */
[----:B------:R-:W-:Y:S01]  /*13520*/  F2FP.PACK_AB R6, R189, R188 ;  /* 0x000000bcbd06723e */ /* 0x000fe200000000ff */
[----:B------:R-:W-:Y:S01]  /*13530*/  LDSM.16.MT88.4 R108, [R196+0x2000] ;  /* 0x00200000c46c783b */ /* 0x000fe20000004200 */
[----:B------:R-:W-:Y:S01]  /*13540*/  F2FP.PACK_AB R7, R186, R184 ;  /* 0x000000b8ba07723e */ /* 0x000fe200000000ff */
[----:B------:R-:W-:Y:S01]  /*13550*/  FADD.FTZ R24, R227, R24 ;  /* 0x00000018e3187221 */ /* 0x000fe20000010000 */
[----:B------:R-:W-:Y:S01]  /*13560*/  HMMA.16816.F32 R28, R8, R14, R20 ;  /* 0x0000000e081c723c */ /* 0x000fe20000001814 */
[----:B------:R-:W5:Y:S01]  /*13570*/  LDSM.16.MT88.4 R20, [R192+0x1800] ;  /* 0x00180000c014783b */ /* 0x000f620000004200 */
[----:B-1----:R-:W-:-:S03]  /*13580*/  F2FP.PACK_AB R4, R187, R93 ;  /* 0x0000005dbb04723e */ /* 0x002fc600000000ff */
[----:B------:R-:W1:Y:S04]  /*13590*/  LDSM.16.MT88.4 R12, [R193+0x1800] ;  /* 0x00180000c10c783b */ /* 0x000e680000004200 */
[----:B------:R-:W1:Y:S01]  /*135a0*/  LDSM.16.MT88.4 R8, [R195+0x1800] ;  /* 0x00180000c308783b */ /* 0x000e620000004200 */
[----:B----4-:R-:W-:-:S07]  /*135b0*/  F2FP.PACK_AB R5, R185, R92 ;  /* 0x0000005cb905723e */ /* 0x010fce00000000ff */
[C---:B---3--:R-:W-:Y:S08]  /*135c0*/  HMMA.16816.F32 R52, R4.reuse, R16, R52 ;  /* 0x000000100434723c */ /* 0x048ff00000001834 */
[C---:B-----5:R-:W-:Y:S08]  /*135d0*/  HMMA.16816.F32 R64, R4.reuse, R20, R64 ;  /* 0x000000140440723c */ /* 0x060ff00000001840 */
[C---:B------:R-:W-:Y:S08]  /*135e0*/  HMMA.16816.F32 R56, R4.reuse, R22, R56 ;  /* 0x000000160438723c */ /* 0x040ff00000001838 */
[C---:B------:R-:W-:Y:S08]  /*135f0*/  HMMA.16816.F32 R48, R4.reuse, R18, R48 ;  /* 0x000000120430723c */ /* 0x040ff00000001830 */
[C---:B-1----:R-:W-:Y:S08]  /*13600*/  HMMA.16816.F32 R44, R4.reuse, R12, R44 ;  /* 0x0000000c042c723c */ /* 0x042ff0000000182c */
[C---:B------:R-:W-:Y:S08]  /*13610*/  HMMA.16816.F32 R32, R4.reuse, R14, R32 ;  /* 0x0000000e0420723c */ /* 0x040ff00000001820 */
[C---:B------:R-:W-:Y:S08]  /*13620*/  HMMA.16816.F32 R36, R4.reuse, R8, R36 ;  /* 0x000000080424723c */ /* 0x040ff00000001824 */
[----:B------:R-:W-:Y:S07]  /*13630*/  HMMA.16816.F32 R28, R4, R10, R28 ;  /* 0x0000000a041c723c */ /* 0x000fee000000181c */
[----:B------:R-:W-:-:S02]  /*13640*/  F2FP.PACK_AB R4, R164, R162 ;  /* 0x000000a2a404723e */ /* 0x000fc400000000ff */
[----:B------:R-:W-:Y:S02]  /*13650*/  F2FP.PACK_AB R6, R175, R173 ;  /* 0x000000adaf06723e */ /* 0x000fe400000000ff */
[----:B------:R-:W-:Y:S02]  /*13660*/  F2FP.PACK_AB R5, R161, R160 ;  /* 0x000000a0a105723e */ /* 0x000fe400000000ff */
[----:B------:R-:W-:-:S07]  /*13670*/  F2FP.PACK_AB R7, R172, R163 ;  /* 0x000000a3ac07723e */ /* 0x000fce00000000ff */
[C---:B------:R-:W-:Y:S08]  /*13680*/  HMMA.16816.F32 R120, R4.reuse, R20, R120 ;  /* 0x000000140478723c */ /* 0x040ff00000001878 */
[C---:B------:R-:W-:Y:S01]  /*13690*/  HMMA.16816.F32 R20, R4.reuse, R22, R100 ;  /* 0x000000160414723c */ /* 0x040fe20000001864 */
[----:B------:R-:W1:Y:S07]  /*136a0*/  LDSM.16.MT88.4 R100, [R193+0x2000] ;  /* 0x00200000c164783b */ /* 0x000e6e0000004200 */
[C---:B------:R-:W-:Y:S01]  /*136b0*/  HMMA.16816.F32 R96, R4.reuse, R16, R96 ;  /* 0x000000100460723c */ /* 0x040fe20000001860 */
[----:B------:R-:W-:Y:S07]  /*136c0*/  MUFU.EX2 R17, R180 ;  /* 0x000000b400117308 */ /* 0x000fee0000000800 */
[C---:B------:R-:W-:Y:S01]  /*136d0*/  HMMA.16816.F32 R80, R4.reuse, R18, R80 ;  /* 0x000000120450723c */ /* 0x040fe20000001850 */
[----:B------:R-:W3:Y:S07]  /*136e0*/  MUFU.EX2 R19, R168 ;  /* 0x000000a800137308 */ /* 0x000eee0000000800 */
[C---:B------:R-:W-:Y:S01]  /*136f0*/  HMMA.16816.F32 R76, R4.reuse, R12, R76 ;  /* 0x0000000c044c723c */ /* 0x040fe2000000184c */
[----:B------:R-:W-:Y:S07]  /*13700*/  MUFU.EX2 R13, R182 ;  /* 0x000000b6000d7308 */ /* 0x000fee0000000800 */
[----:B------:R-:W-:Y:S01]  /*13710*/  HMMA.16816.F32 R72, R4, R14, R72 ;  /* 0x0000000e0448723c */ /* 0x000fe20000001848 */
[----:B------:R-:W4:Y:S01]  /*13720*/  MUFU.EX2 R15, R181 ;  /* 0x000000b5000f7308 */ /* 0x000f220000000800 */
[----:B---3--:R-:W-:-:S06]  /*13730*/  F2FP.PACK_AB R159, R26, R19 ;  /* 0x000000131a9f723e */ /* 0x008fcc00000000ff */
[C---:B------:R-:W-:Y:S01]  /*13740*/  HMMA.16816.F32 R60, R4.reuse, R8, R60 ;  /* 0x00000008043c723c */ /* 0x040fe2000000183c */
[----:B------:R-:W-:Y:S07]  /*13750*/  MUFU.EX2 R12, R179 ;  /* 0x000000b3000c7308 */ /* 0x000fee0000000800 */
[----:B------:R-:W-:Y:S01]  /*13760*/  HMMA.16816.F32 R40, R4, R10, R40 ;  /* 0x0000000a0428723c */ /* 0x000fe20000001828 */
[----:B------:R-:W3:Y:S01]  /*13770*/  LDSM.16.MT88.4 R8, [R195+0x2000] ;  /* 0x00200000c308783b */ /* 0x000ee20000004200 */
[----:B------:R-:W5:Y:S01]  /*13780*/  MUFU.EX2 R7, R183 ;  /* 0x000000b700077308 */ /* 0x000f620000000800 */
[----:B----4-:R-:W-:-:S04]  /*13790*/  F2FP.PACK_AB R94, R17, R15 ;  /* 0x0000000f115e723e */ /* 0x010fc800000000ff */
[----:B------:R-:W-:Y:S02]  /*137a0*/  FADD.FTZ R4, R150, R24 ;  /* 0x0000001896047221 */ /* 0x000fe40000010000 */
[----:B------:R-:W-:Y:S01]  /*137b0*/  FADD.FTZ R5, R93, R2 ;  /* 0x000000025d057221 */ /* 0x000fe20000010000 */
[----:B------:R-:W4:Y:S01]  /*137c0*/  MUFU.EX2 R14, R178 ;  /* 0x000000b2000e7308 */ /* 0x000f220000000800 */
[----:B------:R-:W-:Y:S01]  /*137d0*/  FADD.FTZ R4, R156, R4 ;  /* 0x000000049c047221 */ /* 0x000fe20000010000 */
[----:B------:R-:W-:Y:S01]  /*137e0*/  F2FP.PACK_AB R156, R27, R87 ;  /* 0x000000571b9c723e */ /* 0x000fe200000000ff */
[----:B--2---:R-:W-:-:S04]  /*137f0*/  @P1 IMAD.HI.U32 R2, R231, c[0x0][0x2c8], RZ ;  /* 0x0000b200e7021a27 */ /* 0x004fc800078e00ff */
[----:B------:R-:W-:Y:S01]  /*13800*/  FADD.FTZ R4, R209, R4 ;  /* 0x00000004d1047221 */ /* 0x000fe20000010000 */
[----:B------:R-:W-:Y:S01]  /*13810*/  MUFU.EX2 R16, R177 ;  /* 0x000000b100107308 */ /* 0x000fe20000000800 */
[----:B------:R-:W-:Y:S01]  /*13820*/  FADD.FTZ R6, R92, R0 ;  /* 0x000000005c067221 */ /* 0x000fe20000010000 */
[----:B------:R-:W-:Y:S01]  /*13830*/  MOV R0, R231 ;  /* 0x000000e700007202 */ /* 0x000fe20000000f00 */
[----:B------:R-:W-:Y:S01]  /*13840*/  FADD.FTZ R4, R211, R4 ;  /* 0x00000004d3047221 */ /* 0x000fe20000010000 */
[----:B------:R-:W-:Y:S01]  /*13850*/  @P1 SHF.R.U32.HI R0, RZ, c[0x0][0x2cc], R2 ;  /* 0x0000b300ff001a19 */ /* 0x000fe20000011602 */
[----:B------:R-:W-:Y:S01]  /*13860*/  FADD.FTZ R5, R187, R5 ;  /* 0x00000005bb057221 */ /* 0x000fe20000010000 */
[----:B-----5:R-:W-:Y:S01]  /*13870*/  F2FP.PACK_AB R92, R13, R7 ;  /* 0x000000070d5c723e */ /* 0x020fe200000000ff */
[----:B------:R-:W-:Y:S01]  /*13880*/  FADD.FTZ R6, R185, R6 ;  /* 0x00000006b9067221 */ /* 0x000fe20000010000 */
[----:B------:R-:W2:Y:S01]  /*13890*/  MUFU.EX2 R18, R176 ;  /* 0x000000b000127308 */ /* 0x000ea20000000800 */
[----:B------:R-:W-:Y:S01]  /*138a0*/  IADD3 R2, R230, R0, RZ ;  /* 0x00000000e6027210 */ /* 0x000fe20007ffe0ff */
[----:B------:R-:W-:Y:S01]  /*138b0*/  FADD.FTZ R0, R162, R4 ;  /* 0x00000004a2007221 */ /* 0x000fe20000010000 */
[----:B----4-:R-:W-:Y:S01]  /*138c0*/  F2FP.PACK_AB R93, R14, R12 ;  /* 0x0000000c0e5d723e */ /* 0x010fe200000000ff */
[----:B------:R-:W-:Y:S01]  /*138d0*/  HMMA.16816.F32 R128, R156, R116, R64 ;  /* 0x000000749c80723c */ /* 0x000fe20000001840 */
[----:B------:R-:W-:Y:S01]  /*138e0*/  FADD.FTZ R5, R188, R5 ;  /* 0x00000005bc057221 */ /* 0x000fe20000010000 */
[----:B------:R-:W-:Y:S01]  /*138f0*/  IADD3 R209, R228, -0x2, RZ ;  /* 0xfffffffee4d17810 */ /* 0x000fe20007ffe0ff */
[----:B------:R-:W-:-:S02]  /*13900*/  FADD.FTZ R0, R164, R0 ;  /* 0x00000000a4007221 */ /* 0x000fc40000010000 */
[----:B------:R-:W-:Y:S02]  /*13910*/  FADD.FTZ R6, R184, R6 ;  /* 0x00000006b8067221 */ /* 0x000fe40000010000 */
[----:B------:R-:W-:Y:S01]  /*13920*/  FADD.FTZ R0, R173, R0 ;  /* 0x00000000ad007221 */ /* 0x000fe20000010000 */
[C---:B------:R-:W-:Y:S01]  /*13930*/  HMMA.16816.F32 R132, R156.reuse, R118, R56 ;  /* 0x000000769c84723c */ /* 0x040fe20000001838 */
[----:B------:R-:W-:Y:S02]  /*13940*/  FADD.FTZ R5, R189, R5 ;  /* 0x00000005bd057221 */ /* 0x000fe40000010000 */
[----:B------:R-:W-:Y:S01]  /*13950*/  FADD.FTZ R0, R175, R0 ;  /* 0x00000000af007221 */ /* 0x000fe20000010000 */
[----:B--2---:R-:W-:Y:S01]  /*13960*/  F2FP.PACK_AB R95, R18, R16 ;  /* 0x00000010125f723e */ /* 0x004fe200000000ff */
        /* <DEDUP_REMOVED lines=16> */
[----:B------:R-:W-:Y:S01]  /*13a70*/  MOV R20, c[0x0][0x32c] ;  /* 0x0000cb0000147a02 */ /* 0x000fe20000000f00 */
[----:B------:R-:W-:Y:S01]  /*13a80*/  HMMA.16816.F32 R140, R156, R110, R48 ;  /* 0x0000006e9c8c723c */ /* 0x000fe20000001830 */
[----:B------:R-:W-:-:S02]  /*13a90*/  FADD.FTZ R4, R15, R4 ;  /* 0x000000040f047221 */ /* 0x000fc40000010000 */
[----:B------:R-:W-:Y:S01]  /*13aa0*/  ISETP.GE.AND P0, PT, R20, 0x1, PT ;  /* 0x000000011400780c */ /* 0x000fe20003f06270 */
[----:B------:R-:W-:Y:S01]  /*13ab0*/  FADD.FTZ R247, R18, R3 ;  /* 0x0000000312f77221 */ /* 0x000fe20000010000 */
[----:B------:R-:W-:Y:S01]  /*13ac0*/  IADD3 R3, R2, c[0x0][0x328], RZ ;  /* 0x0000ca0002037a10 */ /* 0x000fe20007ffe0ff */
[----:B------:R-:W-:Y:S02]  /*13ad0*/  FADD.FTZ R237, R89, R0 ;  /* 0x0000000059ed7221 */ /* 0x000fe40000010000 */
[----:B-1----:R-:W-:Y:S01]  /*13ae0*/  HMMA.16816.F32 R144, R156, R100, R44 ;  /* 0x000000649c90723c */ /* 0x002fe2000000182c */
[----:B------:R-:W-:Y:S02]  /*13af0*/  FADD.FTZ R243, R26, R5 ;  /* 0x000000051af37221 */ /* 0x000fe40000010000 */
[----:B------:R-:W-:-:S05]  /*13b00*/  FADD.FTZ R246, R17, R4 ;  /* 0x0000000411f67221 */ /* 0x000fca0000010000 */
[----:B------:R-:W-:Y:S08]  /*13b10*/  HMMA.16816.F32 R148, R156, R102, R32 ;  /* 0x000000669c94723c */ /* 0x000ff00000001820 */
[C---:B------:R-:W-:Y:S08]  /*13b20*/  HMMA.16816.F32 R112, R92.reuse, R108, R96 ;  /* 0x0000006c5c70723c */ /* 0x040ff00000001860 */
[----:B------:R-:W-:Y:S08]  /*13b30*/  HMMA.16816.F32 R104, R92, R100, R76 ;  /* 0x000000645c68723c */ /* 0x000ff0000000184c */
[----:B---3--:R-:W-:Y:S08]  /*13b40*/  HMMA.16816.F32 R152, R156, R8, R36 ;  /* 0x000000089c98723c */ /* 0x008ff00000001824 */
[C---:B------:R-:W-:Y:S08]  /*13b50*/  HMMA.16816.F32 R108, R92.reuse, R110, R80 ;  /* 0x0000006e5c6c723c */ /* 0x040ff00000001850 */
[C---:B------:R-:W-:Y:S08]  /*13b60*/  HMMA.16816.F32 R100, R92.reuse, R102, R72 ;  /* 0x000000665c64723c */ /* 0x040ff00000001848 */
[----:B------:R-:W-:Y:S08]  /*13b70*/  HMMA.16816.F32 R96, R92, R8, R60 ;  /* 0x000000085c60723c */ /* 0x000ff0000000183c */
[-C--:B------:R-:W-:Y:S08]  /*13b80*/  HMMA.16816.F32 R156, R156, R10.reuse, R28 ;  /* 0x0000000a9c9c723c */ /* 0x080ff0000000181c */
[----:B------:R-:W-:Y:S01]  /*13b90*/  HMMA.16816.F32 R92, R92, R10, R40 ;  /* 0x0000000a5c5c723c */ /* 0x000fe20000001828 */
[----:B------:R-:W-:Y:S07]  /*13ba0*/  @!P0 BRA `(.L_x_1058) ;  /* 0x0000013000008947 */ /* 0x000fee0003800000 */
[C---:B------:R-:W-:Y:S01]  /*13bb0*/  ISETP.GT.AND P0, PT, R2.reuse, RZ, PT ;  /* 0x000000ff0200720c */ /* 0x040fe20003f04270 */
[----:B------:R-:W-:Y:S01]  /*13bc0*/  BSSY B0, `(.L_x_1059) ;  /* 0x000000e000007945 */ /* 0x000fe20003800000 */
[----:B------:R-:W-:-:S11]  /*13bd0*/  IADD3 R0, R2, -0x1, RZ ;  /* 0xffffffff02007810 */ /* 0x000fd60007ffe0ff */
        /* <DEDUP_REMOVED lines=8> */
.L_x_1060:
[----:B------:R-:W-:-:S04]  /*13c60*/  MOV R2, 0x1 ;  /* 0x0000000100027802 */ /* 0x000fc80000000f00 */
[----:B------:R-:W-:-:S13]  /*13c70*/  ISETP.NE.AND P0, PT, R2, c[0x0][0x32c], PT ;  /* 0x0000cb0002007a0c */ /* 0x000fda0003f05270 */
[----:B------:R-:W-:-:S05]  /*13c80*/  @P0 IMAD.HI.U32 R2, R0, c[0x0][0x330], RZ ;  /* 0x0000cc0000020a27 */ /* 0x000fca00078e00ff */
[----:B------:R-:W-:Y:S02]  /*13c90*/  @P0 SHF.R.U32.HI R0, RZ, c[0x0][0x334], R2 ;  /* 0x0000cd00ff000a19 */ /* 0x000fe40000011602 */
.L_x_1061:
[----:B------:R-:W-:Y:S05]  /*13ca0*/  BSYNC B0 ;  /* 0x0000000000007941 */ /* 0x000fea0003800000 */
.L_x_1059:
[----:B------:R-:W-:-:S05]  /*13cb0*/  MOV R2, c[0x0][0x32c] ;  /* 0x0000cb0000027a02 */ /* 0x000fca0000000f00 */
[----:B------:R-:W-:-:S05]  /*13cc0*/  IMAD R0, R0, R2, c[0x0][0x32c] ;  /* 0x0000cb0000007624 */ /* 0x000fca00078e0202 */
[----:B------:R-:W-:-:S04]  /*13cd0*/  IMNMX R3, R3, R0, PT ;  /* 0x0000000003037217 */ /* 0x000fc80003800200 */
.L_x_1058:
[----:B------:R-:W2:Y:S01]  /*13ce0*/  LDL R2, [R1+0x8] ;  /* 0x0000080001027983 */ /* 0x000ea20000100800 */
        /* <DEDUP_REMOVED lines=10> */
.L_x_1093:
        /* <DEDUP_REMOVED lines=22> */
[C---:B-1-34-:R-:W-:Y:S01]  /*13ef0*/  IMAD.WIDE.U32 R2, R229.reuse, c[0x0][0x208], RZ ;  /* 0x00008200e5027a25 */ /* 0x05afe200078e00ff */
[----:B------:R-:W-:Y:S01]  /*13f00*/  SHF.R.S32.HI R0, RZ, 0x1f, R229 ;  /* 0x0000001fff007819 */ /* 0x000fe200000114e5 */
[----:B------:R-:W2:Y:S04]  /*13f10*/  LDL.64 R6, [R1+0x18] ;  /* 0x0000180001067983 */ /* 0x000ea80000100a00 */
[----:B------:R-:W-:Y:S02]  /*13f20*/  IMAD R0, R0, c[0x0][0x208], RZ ;  /* 0x0000820000007a24 */ /* 0x000fe400078e02ff */
[----:B------:R-:W3:Y:S02]  /*13f30*/  LDL R5, [R1+0x14] ;  /* 0x0000140001057983 */ /* 0x000ee40000100800 */
[----:B------:R-:W-:Y:S04]  /*13f40*/  IMAD R0, R229, c[0x0][0x20c], R0 ;  /* 0x00008300e5007a24 */ /* 0x000fe800078e0200 */
[----:B------:R-:W-:Y:S01]  /*13f50*/  IMAD.IADD R3, R3, 0x1, R0 ;  /* 0x0000000103037824 */ /* 0x000fe200078e0200 */
[----:B------:R-:W-:Y:S03]  /*13f60*/  SHF.R.S32.HI R0, RZ, 0x1f, R216 ;  /* 0x0000001fff007819 */ /* 0x000fe600000114d8 */
[----:B------:R-:W-:Y:S04]  /*13f70*/  IMAD.WIDE.U32 R2, R216, c[0x0][0x218], R2 ;  /* 0x00008600d8027a25 */ /* 0x000fe800078e0002 */
[----:B------:R-:W-:Y:S04]  /*13f80*/  IMAD R0, R0, c[0x0][0x218], RZ ;  /* 0x0000860000007a24 */ /* 0x000fe800078e02ff */
[----:B------:R-:W-:Y:S01]  /*13f90*/  IMAD R4, R216, c[0x0][0x21c], R0 ;  /* 0x00008700d8047a24 */ /* 0x000fe200078e0200 */
[----:B--2---:R-:W-:Y:S02]  /*13fa0*/  IADD3 R2, P1, R6, R2, RZ ;  /* 0x0000000206027210 */ /* 0x004fe40007f3e0ff */
[----:B------:R-:W-:Y:S02]  /*13fb0*/  SHF.L.U64.HI R6, R244, 0x1, R245 ;  /* 0x00000001f4067819 */ /* 0x000fe400000102f5 */
[----:B------:R-:W-:Y:S02]  /*13fc0*/  LEA R0, P0, R2, c[0x0][0x1f8], 0x1 ;  /* 0x00007e0002007a11 */ /* 0x000fe400078008ff */
[----:B---3--:R-:W-:Y:S02]  /*13fd0*/  IADD3.X R3, R5, R3, R4, P1, !PT ;  /* 0x0000000305037210 */ /* 0x008fe40000ffe404 */
[----:B------:R-:W-:Y:S02]  /*13fe0*/  SHF.L.U32 R5, R244, 0x1, RZ ;  /* 0x00000001f4057819 */ /* 0x000fe400000006ff */
[----:B------:R-:W-:Y:S01]  /*13ff0*/  LEA.HI.X R4, R2, c[0x0][0x1fc], R3, 0x1, P0 ;  /* 0x00007f0002047a11 */ /* 0x000fe200000f0c03 */
[----:B------:R-:W-:-:S05]  /*14000*/  BRA.DIV ~URZ, `(.L_x_1065) ;  /* 0x000150d27f007947 */ /* 0x000fca000b800000 */
[----:B------:R1:W2:Y:S02]  /*14010*/  SHFL.IDX PT, R8, R4, RZ, 0x181f ;  /* 0x00181fff04087589 */ /* 0x0002a400000e0000 */
.L_x_1233:
[----:B------:R-:W-:-:S05]  /*14020*/  BRA.DIV ~URZ, `(.L_x_1066) ;  /* 0x000151227f007947 */ /* 0x000fca000b800000 */
[----:B------:R-:W3:Y:S04]  /*14030*/  SHFL.IDX PT, R2, R0, RZ, 0x181f ;  /* 0x00181fff00027589 */ /* 0x000ee800000e0000 */
[----:B------:R-:W4:Y:S04]  /*14040*/  SHFL.IDX PT, R7, R0, 0x1, 0x181f ;  /* 0x00381f0000077f89 */ /* 0x000f2800000e0000 */
[----:B------:R-:W5:Y:S04]  /*14050*/  SHFL.IDX PT, R11, R4, 0x1, 0x181f ;  /* 0x00381f00040b7f89 */ /* 0x000f6800000e0000 */
[----:B------:R-:W-:Y:S04]  /*14060*/  SHFL.IDX PT, R9, R0, 0x3, 0x181f ;  /* 0x00781f0000097f89 */ /* 0x000fe800000e0000 */
[----:B------:R-:W-:Y:S01]  /*14070*/  SHFL.IDX PT, R12, R4, 0x2, 0x181f ;  /* 0x00581f00040c7f89 */ /* 0x000fe200000e0000 */
[-C--:B---3--:R-:W-:Y:S05]  /*14080*/  IADD3 R2, P0, R2, R5.reuse, RZ ;  /* 0x0000000502027210 */ /* 0x088fea0007f1e0ff */
[--C-:B--2---:R-:W-:Y:S01]  /*14090*/  IMAD.X R3, R8, 0x1, R6.reuse, P0 ;  /* 0x0000000108037824 */ /* 0x104fe200000e0606 */
[-C--:B----4-:R-:W-:Y:S01]  /*140a0*/  IADD3 R10, P0, R7, R5.reuse, RZ ;  /* 0x00000005070a7210 */ /* 0x090fe20007f1e0ff */
[----:B------:R-:W2:Y:S04]  /*140b0*/  SHFL.IDX PT, R8, R0, 0x2, 0x181f ;  /* 0x00581f0000087f89 */ /* 0x000ea800000e0000 */
[----:B------:R3:W-:Y:S01]  /*140c0*/  LDGSTS.E.BYPASS.LTC128B.128 [R208+0x100], [R2.64], !P2 ;  /* 0x0010000002d07fae */ /* 0x0007e2000d101d48 */
[--C-:B-----5:R-:W-:Y:S03]  /*140d0*/  IMAD.X R11, R11, 0x1, R6.reuse, P0 ;  /* 0x000000010b0b7824 */ /* 0x120fe600000e0606 */
[----:B------:R-:W-:Y:S04]  /*140e0*/  SHFL.IDX PT, R0, R0, 0x4, 0x181f ;  /* 0x00981f0000007f89 */ /* 0x000fe800000e0000 */
[----:B------:R4:W-:Y:S01]  /*140f0*/  LDGSTS.E.BYPASS.LTC128B.128 [R208+0x900], [R10.64], !P2 ;  /* 0x009000000ad07fae */ /* 0x0009e2000d101d48 */
[-C--:B--2---:R-:W-:Y:S03]  /*14100*/  IADD3 R8, P1, R8, R5.reuse, RZ ;  /* 0x0000000508087210 */ /* 0x084fe60007f3e0ff */
[----:B---3--:R-:W2:Y:S01]  /*14110*/  SHFL.IDX PT, R3, R4, 0x3, 0x181f ;  /* 0x00781f0004037f89 */ /* 0x008ea200000e0000 */
[----:B------:R-:W-:Y:S01]  /*14120*/  IADD3 R2, P0, R9, R5, RZ ;  /* 0x0000000509027210 */ /* 0x000fe20007f1e0ff */
[--C-:B------:R-:W-:Y:S02]  /*14130*/  IMAD.X R9, R12, 0x1, R6.reuse, P1 ;  /* 0x000000010c097824 */ /* 0x100fe400008e0606 */
[----:B-1----:R-:W1:Y:S04]  /*14140*/  SHFL.IDX PT, R4, R4, 0x4, 0x181f ;  /* 0x00981f0004047f89 */ /* 0x002e6800000e0000 */
[----:B------:R4:W-:Y:S01]  /*14150*/  LDGSTS.E.BYPASS.LTC128B.128 [R208+0x1100], [R8.64], !P2 ;  /* 0x0110000008d07fae */ /* 0x0009e2000d101d48 */
[----:B--2---:R-:W-:Y:S05]  /*14160*/  IMAD.X R3, R3, 0x1, R6, P0 ;  /* 0x0000000103037824 */ /* 0x004fea00000e0606 */
[----:B------:R4:W-:Y:S02]  /*14170*/  LDGSTS.E.BYPASS.LTC128B.128 [R208+0x1900], [R2.64], !P2 ;  /* 0x0190000002d07fae */ /* 0x0009e4000d101d48 */
.L_x_1234:
[----:B-1--4-:R-:W-:Y:S04]  /*14180*/  IADD3 R2, P0, R0, R5, RZ ;  /* 0x0000000500027210 */ /* 0x012fe80007f1e0ff */
[----:B------:R-:W-:Y:S05]  /*14190*/  IADD3.X R3, R4, R6, RZ, P0, !PT ;  /* 0x0000000604037210 */ /* 0x000fea00007fe4ff */
[----:B------:R-:W-:Y:S01]  /*141a0*/  @!PT LDS RZ, [RZ] ;  /* 0x00000000fffff984 */ /* 0x000fe20000000800 */
[----:B------:R-:W-:Y:S01]  /*141b0*/  @!PT LDS RZ, [RZ] ;  /* 0x00000000fffff984 */ /* 0x000fe20000000800 */
[----:B------:R-:W-:Y:S01]  /*141c0*/  @!PT LDS RZ, [RZ] ;  /* 0x00000000fffff984 */ /* 0x000fe20000000800 */
[----:B------:R1:W-:Y:S04]  /*141d0*/  LDGSTS.E.BYPASS.LTC128B.128 [R208+0x2100], [R2.64], !P2 ;  /* 0x0210000002d07fae */ /* 0x0003e8000d101d48 */
.L_x_1064:
[----:B-1-34-:R-:W-:Y:S05]  /*141e0*/  BSYNC B0 ;  /* 0x0000000000007941 */ /* 0x01afea0003800000 */
.L_x_1063:
        /* <DEDUP_REMOVED lines=135> */
[----:B------:R-:W-:Y:S03]  /*14a60*/  HMMA.16816.F32 R80, R180, R10, R80 ;  /* 0x0000000ab450723c */ /* 0x000fe60000001850 */
[----:B------:R-:W2:Y:S01]  /*14a70*/  MUFU.TANH R178, R2 ;  /* 0x0000000200b27308 */ /* 0x000ea20000002400 */
        /* <DEDUP_REMOVED lines=128> */
[C---:B------:R-:W-:Y:S01]  /*15280*/  SHF.L.U64.HI R6, R244.reuse, 0x1, R245 ;  /* 0x00000001f4067819 */ /* 0x040fe200000102f5 */
[----:B------:R-:W-:Y:S01]  /*15290*/  IMAD.SHL.U32 R5, R244, 0x2, RZ ;  /* 0x00000002f4057824 */ /* 0x000fe200078e00ff */
[----:B------:R-:W3:Y:S01]  /*152a0*/  LDL R236, [R1+0x10] ;  /* 0x0000100001ec7983 */ /* 0x000ee20000100800 */
[----:B------:R-:W-:Y:S03]  /*152b0*/  ISETP.NE.AND P3, PT, R242, 0x1, PT ;  /* 0x00000001f200780c */ /* 0x000fe60003f65270 */
[----:B------:R-:W4:Y:S04]  /*152c0*/  LDL.64 R44, [R1+0x28] ;  /* 0x00002800012c7983 */ /* 0x000f280000100a00 */
[----:B------:R-:W5:Y:S04]  /*152d0*/  LDL R235, [R1+0x34] ;  /* 0x0000340001eb7983 */ /* 0x000f680000100800 */
[----:B------:R-:W4:Y:S04]  /*152e0*/  LDL.64 R238, [R1+0x20] ;  /* 0x0000200001ee7983 */ /* 0x000f280000100a00 */
[----:B------:R-:W4:Y:S01]  /*152f0*/  LDL R233, [R1+0x30] ;  /* 0x0000300001e97983 */ /* 0x000f220000100800 */
[----:B--2---:R-:W-:Y:S01]  /*15300*/  IMAD R2, R209, 0x50, R240 ;  /* 0x00000050d1027824 */ /* 0x004fe200078e02f0 */
[----:B---3--:R-:W-:Y:S04]  /*15310*/  ISETP.GT.AND P1, PT, R236, 0x4f, PT ;  /* 0x0000004fec00780c */ /* 0x008fe80003f24270 */
[----:B------:R-:W-:Y:S05]  /*15320*/  IADD3 R2, R2, -0x50, R236 ;  /* 0xffffffb002027810 */ /* 0x000fea0007ffe0ec */
[----:B------:R-:W-:Y:S04]  /*15330*/  @P3 IMAD.HI.U32 R3, R2, c[0x0][0x2bc], RZ ;  /* 0x0000af0002033a27 */ /* 0x000fe800078e00ff */
[----:B-1----:R-:W-:Y:S01]  /*15340*/  IMAD.MOV.U32 R0, RZ, RZ, R2 ;  /* 0x000000ffff007224 */ /* 0x002fe200078e0002 */
[----:B------:R-:W-:Y:S04]  /*15350*/  @P3 SHF.R.U32.HI R0, RZ, c[0x0][0x2c0], R3 ;  /* 0x0000b000ff003a19 */ /* 0x000fe80000011603 */
[C---:B----4-:R-:W-:Y:S01]  /*15360*/  @!P1 IADD3 R3, P0, R0.reuse, R44, RZ ;  /* 0x0000002c00039210 */ /* 0x050fe20007f1e0ff */
[----:B------:R-:W-:Y:S03]  /*15370*/  IMAD.MOV R4, RZ, RZ, -R0 ;  /* 0x000000ffff047224 */ /* 0x000fe600078e0a00 */
[----:B-----5:R-:W-:Y:S01]  /*15380*/  @!P1 LEA.HI.X.SX32 R0, R0, R235, 0x1, P0 ;  /* 0x000000eb00009211 */ /* 0x020fe200000f0eff */
        /* <DEDUP_REMOVED lines=17> */
[----:B------:R-:W-:-:S06]  /*154a0*/  BRA.DIV ~URZ, `(.L_x_1069) ;  /* 0x000141527f007947 */ /* 0x000fcc000b800000 */
[----:B------:R1:W2:Y:S02]  /*154b0*/  SHFL.IDX PT, R7, R4, RZ, 0x181f ;  /* 0x00181fff04077589 */ /* 0x0002a400000e0000 */
.L_x_1235:
[----:B------:R-:W-:-:S05]  /*154c0*/  BRA.DIV ~URZ, `(.L_x_1070) ;  /* 0x000141a27f007947 */ /* 0x000fca000b800000 */
[----:B------:R-:W3:Y:S02]  /*154d0*/  SHFL.IDX PT, R2, R0, RZ, 0x181f ;  /* 0x00181fff00027589 */ /* 0x000ee400000e0000 */
[-C--:B---3--:R-:W-:Y:S05]  /*154e0*/  IADD3 R2, P0, R2, R5.reuse, RZ ;  /* 0x0000000502027210 */ /* 0x088fea0007f1e0ff */
[--C-:B--2---:R-:W-:Y:S05]  /*154f0*/  IMAD.X R3, R7, 0x1, R6.reuse, P0 ;  /* 0x0000000107037824 */ /* 0x104fea00000e0606 */
[----:B------:R-:W-:Y:S01]  /*15500*/  @!PT LDS RZ, [RZ] ;  /* 0x00000000fffff984 */ /* 0x000fe20000000800 */
[----:B------:R-:W-:Y:S01]  /*15510*/  @!PT LDS RZ, [RZ] ;  /* 0x00000000fffff984 */ /* 0x000fe20000000800 */
[----:B------:R2:W-:Y:S04]  /*15520*/  LDGSTS.E.BYPASS.LTC128B.128 [R208+0x2900], [R2.64], !P2 ;  /* 0x0290000002d07fae */ /* 0x0005e8000d101d48 */
[----:B--2---:R-:W2:Y:S04]  /*15530*/  SHFL.IDX PT, R2, R0, 0x1, 0x181f ;  /* 0x00381f0000027f89 */ /* 0x004ea800000e0000 */
[----:B------:R-:W3:Y:S01]  /*15540*/  SHFL.IDX PT, R3, R4, 0x1, 0x181f ;  /* 0x00381f0004037f89 */ /* 0x000ee200000e0000 */
[-C--:B--2---:R-:W-:Y:S05]  /*15550*/  IADD3 R2, P0, R2, R5.reuse, RZ ;  /* 0x0000000502027210 */ /* 0x084fea0007f1e0ff */
[--C-:B---3--:R-:W-:Y:S05]  /*15560*/  IMAD.X R3, R3, 0x1, R6.reuse, P0 ;  /* 0x0000000103037824 */ /* 0x108fea00000e0606 */
[----:B------:R2:W-:Y:S04]  /*15570*/  LDGSTS.E.BYPASS.LTC128B.128 [R208+0x3100], [R2.64], !P2 ;  /* 0x0310000002d07fae */ /* 0x0005e8000d101d48 */
[----:B--2---:R-:W2:Y:S04]  /*15580*/  SHFL.IDX PT, R2, R0, 0x2, 0x181f ;  /* 0x00581f0000027f89 */ /* 0x004ea800000e0000 */
[----:B------:R-:W3:Y:S01]  /*15590*/  SHFL.IDX PT, R3, R4, 0x2, 0x181f ;  /* 0x00581f0004037f89 */ /* 0x000ee200000e0000 */
[-C--:B--2---:R-:W-:Y:S05]  /*155a0*/  IADD3 R2, P0, R2, R5.reuse, RZ ;  /* 0x0000000502027210 */ /* 0x084fea0007f1e0ff */
[--C-:B---3--:R-:W-:Y:S05]  /*155b0*/  IMAD.X R3, R3, 0x1, R6.reuse, P0 ;  /* 0x0000000103037824 */ /* 0x108fea00000e0606 */
[----:B------:R2:W-:Y:S04]  /*155c0*/  LDGSTS.E.BYPASS.LTC128B.128 [R208+0x3900], [R2.64], !P2 ;  /* 0x0390000002d07fae */ /* 0x0005e8000d101d48 */
[----:B--2---:R-:W2:Y:S04]  /*155d0*/  SHFL.IDX PT, R2, R0, 0x3, 0x181f ;  /* 0x00781f0000027f89 */ /* 0x004ea800000e0000 */
[----:B------:R-:W3:Y:S04]  /*155e0*/  SHFL.IDX PT, R3, R4, 0x3, 0x181f ;  /* 0x00781f0004037f89 */ /* 0x000ee800000e0000 */
[----:B------:R-:W4:Y:S04]  /*155f0*/  SHFL.IDX PT, R0, R0, 0x4, 0x181f ;  /* 0x00981f0000007f89 */ /* 0x000f2800000e0000 */
[----:B-1----:R-:W1:Y:S01]  /*15600*/  SHFL.IDX PT, R4, R4, 0x4, 0x181f ;  /* 0x00981f0004047f89 */ /* 0x002e6200000e0000 */
[----:B--2---:R-:W-:Y:S05]  /*15610*/  IADD3 R2, P0, R2, R5, RZ ;  /* 0x0000000502027210 */ /* 0x004fea0007f1e0ff */
[----:B---3--:R-:W-:Y:S05]  /*15620*/  IMAD.X R3, R3, 0x1, R6, P0 ;  /* 0x0000000103037824 */ /* 0x008fea00000e0606 */
[----:B------:R2:W-:Y:S03]  /*15630*/  LDGSTS.E.BYPASS.LTC128B.128 [R208+0x4100], [R2.64], !P2 ;  /* 0x0410000002d07fae */ /* 0x0005e6000d101d48 */
.L_x_1236:
[----:B--2-4-:R-:W-:Y:S04]  /*15640*/  IADD3 R2, P0, R0, R5, RZ ;  /* 0x0000000500027210 */ /* 0x014fe80007f1e0ff */
[----:B-1----:R-:W-:Y:S05]  /*15650*/  IADD3.X R3, R4, R6, RZ, P0, !PT ;  /* 0x0000000604037210 */ /* 0x002fea00007fe4ff */
[----:B------:R-:W-:Y:S01]  /*15660*/  @!PT LDS RZ, [RZ] ;  /* 0x00000000fffff984 */ /* 0x000fe20000000800 */
[----:B------:R-:W-:Y:S01]  /*15670*/  @!PT LDS RZ, [RZ] ;  /* 0x00000000fffff984 */ /* 0x000fe20000000800 */
[----:B------:R-:W-:Y:S01]  /*15680*/  @!PT LDS RZ, [RZ] ;  /* 0x00000000fffff984 */ /* 0x000fe20000000800 */
[----:B------:R1:W-:Y:S04]  /*15690*/  LDGSTS.E.BYPASS.LTC128B.128 [R208+0x4900], [R2.64], !P2 ;  /* 0x0490000002d07fae */ /* 0x0003e8000d101d48 */
.L_x_1068:
[----:B--234-:R-:W-:Y:S05]  /*156a0*/  BSYNC B0 ;  /* 0x0000000000007941 */ /* 0x01cfea0003800000 */
.L_x_1067:
[----:B------:R-:W-:Y:S01]  /*156b0*/  LOP3.LUT R8, RZ, c[0x0][0x324], RZ, 0x33, !PT ;  /* 0x0000c900ff087a12 */ /* 0x000fe200078e33ff */
[----:B-1----:R-:W2:Y:S01]  /*156c0*/  LDL R2, [R1+0x38] ;  /* 0x0000380001027983 */ /* 0x002ea20000100800 */
[----:B------:R-:W-:Y:S03]  /*156d0*/  IMAD.MOV.U32 R3, RZ, RZ, c[0x0][0x2c4] ;  /* 0x0000b100ff037624 */ /* 0x000fe600078e00ff */
[----:B------:R-:W2:Y:S02]  /*156e0*/  LDL R0, [R1+0x50] ;  /* 0x0000500001007983 */ /* 0x000ea40000100800 */
[----:B------:R-:W-:Y:S02]  /*156f0*/  ISETP.NE.AND P0, PT, R3, 0x1, PT ;  /* 0x000000010300780c */ /* 0x000fe40003f05270 */
[----:B------:R-:W0:Y:S01]  /*15700*/  LDGDEPBAR ;  /* 0x00000000000079af */ /* 0x000e220000000000 */
[----:B--2---:R-:W-:Y:S10]  /*15710*/  IMAD.IADD R5, R0, 0x1, R2 ;  /* 0x0000000100057824 */ /* 0x004ff400078e0202 */
[----:B------:R-:W-:Y:S05]  /*15720*/  @P0 IMAD.HI.U32 R0, R5, c[0x0][0x2c8], RZ ;  /* 0x0000b20005000a27 */ /* 0x000fea00078e00ff */
[----:B------:R-:W-:Y:S01]  /*15730*/  @P0 SHF.R.U32.HI R5, RZ, c[0x0][0x2cc], R0 ;  /* 0x0000b300ff050a19 */ /* 0x000fe20000011600 */
[----:B------:R-:W-:Y:S05]  /*15740*/  IMAD R0, R209, -0x50, RZ ;  /* 0xffffffb0d1007824 */ /* 0x000fea00078e02ff */
[----:B------:R-:W-:Y:S04]  /*15750*/  IADD3 R2, -R251, 0x1, R0 ;  /* 0x00000001fb027810 */ /* 0x000fe80007ffe100 */
[----:B------:R-:W-:Y:S04]  /*15760*/  IADD3 R7, -R249, R2, R250 ;  /* 0x00000002f9077210 */ /* 0x000fe80007ffe1fa */
[----:B------:R-:W-:Y:S01]  /*15770*/  IADD3 R6, R7, c[0x0][0x328], RZ ;  /* 0x0000ca0007067a10 */ /* 0x000fe20007ffe0ff */
[----:B------:R-:W-:-:S05]  /*15780*/  BRA.DIV ~URZ, `(.L_x_1071) ;  /* 0x000143927f007947 */ /* 0x000fca000b800000 */
[----:B------:R1:W2:Y:S02]  /*15790*/  SHFL.IDX PT, R4, R5, RZ, 0x1c1f ;  /* 0x001c1fff05047589 */ /* 0x0002a400000e0000 */
.L_x_1237:
        /* <DEDUP_REMOVED lines=19> */
.L_x_1074:
[----:B------:R-:W-:Y:S04]  /*158d0*/  MOV R8, c[0x0][0x32c] ;  /* 0x0000cb0000087a02 */ /* 0x000fe80000000f00 */
[----:B------:R-:W-:Y:S11]  /*158e0*/  ISETP.NE.AND P0, PT, R8, 0x1, PT ;  /* 0x000000010800780c */ /* 0x000ff60003f05270 */
[----:B------:R-:W-:Y:S02]  /*158f0*/  @!UPT UIADD3 URZ, URZ, URZ, URZ ;  /* 0x0000003f3f3ff290 */ /* 0x000fe4000fffe03f */
[----:B------:R-:W-:Y:S05]  /*15900*/  @P0 IMAD.HI.U32 R8, R4, c[0x0][0x330], RZ ;  /* 0x0000cc0004080a27 */ /* 0x000fea00078e00ff */
[----:B------:R-:W-:Y:S02]  /*15910*/  @P0 SHF.R.U32.HI R4, RZ, c[0x0][0x334], R8 ;  /* 0x0000cd00ff040a19 */ /* 0x000fe40000011608 */
.L_x_1075:
[----:B------:R-:W-:Y:S05]  /*15920*/  BSYNC B0 ;  /* 0x0000000000007941 */ /* 0x000fea0003800000 */
.L_x_1073:
[----:B------:R-:W-:Y:S04]  /*15930*/  IMAD.IADD R8, R0, 0x1, -R251 ;  /* 0x0000000100087824 */ /* 0x000fe800078e0afb */
[----:B------:R-:W-:Y:S05]  /*15940*/  IMAD R4, R4, c[0x0][0x32c], R8 ;  /* 0x0000cb0004047a24 */ /* 0x000fea00078e0208 */
[----:B------:R-:W-:Y:S02]  /*15950*/  IMNMX R2, R2, R4, !PT ;  /* 0x0000000402027217 */ /* 0x000fe40007800200 */
[----:B------:R-:W-:Y:S04]  /*15960*/  IADD3 R4, R4, c[0x0][0x32c], RZ ;  /* 0x0000cb0004047a10 */ /* 0x000fe80007ffe0ff */
[----:B------:R-:W-:Y:S02]  /*15970*/  IMNMX R3, R3, R4, PT ;  /* 0x0000000403037217 */ /* 0x000fe40003800200 */
.L_x_1072:
[C---:B------:R-:W-:Y:S02]  /*15980*/  ISETP.GE.AND P0, PT, R0.reuse, 0x1, PT ;  /* 0x000000010000780c */ /* 0x040fe40003f06270 */
[C---:B------:R-:W-:Y:S02]  /*15990*/  ISETP.GE.AND P1, PT, R0.reuse, 0x2, PT ;  /* 0x000000020000780c */ /* 0x040fe40003f26270 */
        /* <DEDUP_REMOVED lines=17> */
[----:B------:R-:W-:Y:S02]  /*15ab0*/  ISETP.LT.OR P0, PT, R3, 0x9, P0 ;  /* 0x000000090300780c */ /* 0x000fe40000701670 */
        /* <DEDUP_REMOVED lines=63> */
[C---:B------:R-:W-:Y:S02]  /*15eb0*/  ISETP.GT.AND P0, PT, R2.reuse, 0x31, !P1 ;  /* 0x000000310200780c */ /* 0x040fe40004f04270 */
        /* <DEDUP_REMOVED lines=21> */
[----:B------:R-:W-:Y:S11]  /*16010*/  ISETP.GE.AND P0, PT, R0, 0x4a, PT ;  /* 0x0000004a0000780c */ /* 0x000ff60003f06270 */
[----:B------:R-:W-:Y:S02]  /*16020*/  @!UPT UIADD3 URZ, URZ, URZ, URZ ;  /* 0x0000003f3f3ff290 */ /* 0x000fe4000fffe03f */
[----:B------:R-:W-:Y:S02]  /*16030*/  @P0 LOP3.LUT R207, R207, 0x4000, RZ, 0xfc, !PT ;  /* 0x00004000cfcf0812 */ /* 0x000fe400078efcff */
[----:B------:R-:W-:Y:S04]  /*16040*/  ISETP.GT.AND P0, PT, R2, 0x49, !P0 ;  /* 0x000000490200780c */ /* 0x000fe80004704270 */
[----:B------:R-:W-:Y:S04]  /*16050*/  ISETP.LT.OR P0, PT, R3, 0x4a, P0 ;  /* 0x0000004a0300780c */ /* 0x000fe80000701670 */
[----:B------:R-:W-:Y:S01]  /*16060*/  FSEL R55, R9, -INF , !P0 ;  /* 0xff80000009377808 */ /* 0x000fe20004000000 */
[----:B------:R-:W-:-:S06]  /*16070*/  BRA.DIV ~URZ, `(.L_x_1076) ;  /* 0x00013b127f007947 */ /* 0x000fcc000b800000 */
[----:B------:R2:W3:Y:S02]  /*16080*/  SHFL.IDX PT, R4, R5, 0x1, 0x1c1f ;  /* 0x003c1f0005047f89 */ /* 0x0004e400000e0000 */
.L_x_1238:
[----:B---3--:R-:W-:Y:S01]  /*16090*/  IADD3 R3, R7, R4, RZ ;  /* 0x0000000407037210 */ /* 0x008fe20007ffe0ff */
[----:B------:R-:W-:Y:S05]  /*160a0*/  IMAD.MOV.U32 R2, RZ, RZ, c[0x0][0x32c] ;  /* 0x0000cb00ff027624 */ /* 0x000fea00078e00ff */
[----:B------:R-:W-:Y:S01]  /*160b0*/  ISETP.GE.AND P0, PT, R2, 0x1, PT ;  /* 0x000000010200780c */ /* 0x000fe20003f06270 */
[----:B------:R-:W-:Y:S11]  /*160c0*/  IMAD.IADD R2, R6, 0x1, R4 ;  /* 0x0000000106027824 */ /* 0x000ff600078e0204 */
[----:B------:R-:W-:Y:S01]  /*160d0*/  @!UPT UIADD3 URZ, URZ, URZ, URZ ;  /* 0x0000003f3f3ff290 */ /* 0x000fe2000fffe03f */
        /* <DEDUP_REMOVED lines=14> */
.L_x_1079:
[----:B------:R-:W-:Y:S04]  /*161c0*/  MOV R8, c[0x0][0x32c] ;  /* 0x0000cb0000087a02 */ /* 0x000fe80000000f00 */
[----:B------:R-:W-:Y:S11]  /*161d0*/  ISETP.NE.AND P0, PT, R8, 0x1, PT ;  /* 0x000000010800780c */ /* 0x000ff60003f05270 */
[----:B------:R-:W-:Y:S02]  /*161e0*/  @!UPT UIADD3 URZ, URZ, URZ, URZ ;  /* 0x0000003f3f3ff290 */ /* 0x000fe4000fffe03f */
[----:B------:R-:W-:Y:S05]  /*161f0*/  @P0 IMAD.HI.U32 R8, R4, c[0x0][0x330], RZ ;  /* 0x0000cc0004080a27 */ /* 0x000fea00078e00ff */
[----:B------:R-:W-:Y:S02]  /*16200*/  @P0 SHF.R.U32.HI R4, RZ, c[0x0][0x334], R8 ;  /* 0x0000cd00ff040a19 */ /* 0x000fe40000011608 */
.L_x_1080:
[----:B------:R-:W-:Y:S05]  /*16210*/  BSYNC B0 ;  /* 0x0000000000007941 */ /* 0x000fea0003800000 */
.L_x_1078:
[----:B------:R-:W-:Y:S04]  /*16220*/  IMAD.IADD R8, R0, 0x1, -R251 ;  /* 0x0000000100087824 */ /* 0x000fe800078e0afb */
[----:B------:R-:W-:Y:S05]  /*16230*/  IMAD R4, R4, c[0x0][0x32c], R8 ;  /* 0x0000cb0004047a24 */ /* 0x000fea00078e0208 */
[----:B------:R-:W-:Y:S02]  /*16240*/  IMNMX R3, R3, R4, !PT ;  /* 0x0000000403037217 */ /* 0x000fe40007800200 */
[----:B------:R-:W-:Y:S04]  /*16250*/  IADD3 R4, R4, c[0x0][0x32c], RZ ;  /* 0x0000cb0004047a10 */ /* 0x000fe80007ffe0ff */
[----:B------:R-:W-:Y:S02]  /*16260*/  IMNMX R2, R2, R4, PT ;  /* 0x0000000402027217 */ /* 0x000fe40003800200 */
.L_x_1077:
        /* <DEDUP_REMOVED lines=68> */
[----:B------:R-:W-:Y:S04]  /*166b0*/  ISETP.GT.AND P0, PT, R3, RZ, !P0 ;  /* 0x000000ff0300720c */ /* 0x000fe80004704270 */
[C---:B------:R-:W-:Y:S04]  /*166c0*/  ISETP.LT.OR P0, PT, R2.reuse, 0x1, P0 ;  /* 0x000000010200780c */ /* 0x040fe80000701670 */
[----:B------:R-:W-:Y:S02]  /*166d0*/  FSEL R17, R225, -INF , !P0 ;  /* 0xff800000e1117808 */ /* 0x000fe40004000000 */
[----:B------:R-:W-:Y:S04]  /*166e0*/  LOP3.LUT P0, RZ, R207, 0x4000, RZ, 0xc0, !PT ;  /* 0x00004000cfff7812 */ /* 0x000fe8000780c0ff */
[----:B------:R-:W-:Y:S04]  /*166f0*/  ISETP.GT.AND P0, PT, R3, 0x49, !P0 ;  /* 0x000000490300780c */ /* 0x000fe80004704270 */
[----:B------:R-:W-:Y:S04]  /*16700*/  ISETP.LT.OR P0, PT, R2, 0x4a, P0 ;  /* 0x0000004a0200780c */ /* 0x000fe80000701670 */
[----:B------:R-:W-:Y:S01]  /*16710*/  FSEL R34, R11, -INF , !P0 ;  /* 0xff8000000b227808 */ /* 0x000fe20004000000 */
[----:B------:R-:W-:-:S06]  /*16720*/  BRA.DIV ~URZ, `(.L_x_1081) ;  /* 0x000134d27f007947 */ /* 0x000fcc000b800000 */
[----:B------:R3:W4:Y:S02]  /*16730*/  SHFL.IDX PT, R4, R5, 0x2, 0x1c1f ;  /* 0x005c1f0005047f89 */ /* 0x00072400000e0000 */
.L_x_1239:
[----:B----4-:R-:W-:Y:S01]  /*16740*/  IADD3 R3, R7, R4, RZ ;  /* 0x0000000407037210 */ /* 0x010fe20007ffe0ff */
        /* <DEDUP_REMOVED lines=18> */
.L_x_1084:
[----:B------:R-:W-:Y:S04]  /*16870*/  MOV R8, c[0x0][0x32c] ;  /* 0x0000cb0000087a02 */ /* 0x000fe80000000f00 */
[----:B------:R-:W-:Y:S11]  /*16880*/  ISETP.NE.AND P0, PT, R8, 0x1, PT ;  /* 0x000000010800780c */ /* 0x000ff60003f05270 */
[----:B------:R-:W-:Y:S02]  /*16890*/  @!UPT UIADD3 URZ, URZ, URZ, URZ ;  /* 0x0000003f3f3ff290 */ /* 0x000fe4000fffe03f */
[----:B------:R-:W-:Y:S05]  /*168a0*/  @P0 IMAD.HI.U32 R8, R4, c[0x0][0x330], RZ ;  /* 0x0000cc0004080a27 */ /* 0x000fea00078e00ff */
[----:B------:R-:W-:Y:S02]  /*168b0*/  @P0 SHF.R.U32.HI R4, RZ, c[0x0][0x334], R8 ;  /* 0x0000cd00ff040a19 */ /* 0x000fe40000011608 */
.L_x_1085:
[----:B------:R-:W-:Y:S05]  /*168c0*/  BSYNC B0 ;  /* 0x0000000000007941 */ /* 0x000fea0003800000 */
.L_x_1083:
[----:B------:R-:W-:Y:S04]  /*168d0*/  IMAD.IADD R8, R0, 0x1, -R251 ;  /* 0x0000000100087824 */ /* 0x000fe800078e0afb */
[----:B------:R-:W-:Y:S05]  /*168e0*/  IMAD R4, R4, c[0x0][0x32c], R8 ;  /* 0x0000cb0004047a24 */ /* 0x000fea00078e0208 */
[----:B------:R-:W-:Y:S02]  /*168f0*/  IMNMX R3, R3, R4, !PT ;  /* 0x0000000403037217 */ /* 0x000fe40007800200 */
[----:B------:R-:W-:Y:S04]  /*16900*/  IADD3 R4, R4, c[0x0][0x32c], RZ ;  /* 0x0000cb0004047a10 */ /* 0x000fe80007ffe0ff */
[----:B------:R-:W-:Y:S02]  /*16910*/  IMNMX R2, R2, R4, PT ;  /* 0x0000000402027217 */ /* 0x000fe40003800200 */
.L_x_1082:
        /* <DEDUP_REMOVED lines=67> */
[----:B------:R-:W-:Y:S04]  /*16d50*/  LOP3.LUT P0, RZ, R207, 0x2000, RZ, 0xc0, !PT ;  /* 0x00002000cfff7812 */ /* 0x000fe8000780c0ff */
[----:B------:R-:W-:Y:S04]  /*16d60*/  ISETP.GT.AND P0, PT, R3, RZ, !P0 ;  /* 0x000000ff0300720c */ /* 0x000fe80004704270 */
        /* <DEDUP_REMOVED lines=8> */
.L_x_1240:
[----:B-1----:R-:W-:Y:S01]  /*16df0*/  IADD3 R3, R6, R4, RZ ;  /* 0x0000000406037210 */ /* 0x002fe20007ffe0ff */
        /* <DEDUP_REMOVED lines=11> */
[----:B--234-:R-:W-:Y:S05]  /*16eb0*/  IMAD.MOV.U32 R5, RZ, RZ, c[0x0][0x32c] ;  /* 0x0000cb00ff057624 */ /* 0x01cfea00078e00ff */
[----:B------:R-:W-:Y:S11]  /*16ec0*/  ISETP.NE.AND P0, PT, R5, 0x1, PT ;  /* 0x000000010500780c */ /* 0x000ff60003f05270 */
[----:B------:R-:W-:Y:S02]  /*16ed0*/  @!UPT UIADD3 URZ, URZ, URZ, URZ ;  /* 0x0000003f3f3ff290 */ /* 0x000fe4000fffe03f */
[----:B------:R-:W-:Y:S05]  /*16ee0*/  @P0 IMAD.HI.U32 R5, R4, c[0x0][0x330], RZ ;  /* 0x0000cc0004050a27 */ /* 0x000fea00078e00ff */
[----:B------:R-:W-:Y:S04]  /*16ef0*/  @P0 SHF.R.U32.HI R4, RZ, c[0x0][0x334], R5 ;  /* 0x0000cd00ff040a19 */ /* 0x000fe80000011605 */
[----:B------:R-:W-:Y:S01]  /*16f00*/  LOP3.LUT R4, RZ, R4, RZ, 0x33, !PT ;  /* 0x00000004ff047212 */ /* 0x000fe200078e33ff */
[----:B------:R-:W-:-:S05]  /*16f10*/  BRA `(.L_x_1090) ;  /* 0x0000005000007947 */ /* 0x000fca0003800000 */
.L_x_1089:
[----:B--234-:R-:W-:Y:S04]  /*16f20*/  MOV R5, c[0x0][0x32c] ;  /* 0x0000cb0000057a02 */ /* 0x01cfe80000000f00 */
[----:B------:R-:W-:Y:S11]  /*16f30*/  ISETP.NE.AND P0, PT, R5, 0x1, PT ;  /* 0x000000010500780c */ /* 0x000ff60003f05270 */
[----:B------:R-:W-:Y:S02]  /*16f40*/  @!UPT UIADD3 URZ, URZ, URZ, URZ ;  /* 0x0000003f3f3ff290 */ /* 0x000fe4000fffe03f */
[----:B------:R-:W-:Y:S05]  /*16f50*/  @P0 IMAD.HI.U32 R5, R4, c[0x0][0x330], RZ ;  /* 0x0000cc0004050a27 */ /* 0x000fea00078e00ff */
[----:B------:R-:W-:Y:S02]  /*16f60*/  @P0 SHF.R.U32.HI R4, RZ, c[0x0][0x334], R5 ;  /* 0x0000cd00ff040a19 */ /* 0x000fe40000011605 */
.L_x_1090:
[----:B------:R-:W-:Y:S05]  /*16f70*/  BSYNC B0 ;  /* 0x0000000000007941 */ /* 0x000fea0003800000 */
.L_x_1088:
[----:B------:R-:W-:Y:S04]  /*16f80*/  IMAD.IADD R0, R0, 0x1, -R251 ;  /* 0x0000000100007824 */ /* 0x000fe800078e0afb */
[----:B------:R-:W-:Y:S05]  /*16f90*/  IMAD R0, R4, c[0x0][0x32c], R0 ;  /* 0x0000cb0004007a24 */ /* 0x000fea00078e0200 */
[----:B------:R-:W-:Y:S02]  /*16fa0*/  IMNMX R2, R2, R0, !PT ;  /* 0x0000000002027217 */ /* 0x000fe40007800200 */
[----:B------:R-:W-:Y:S04]  /*16fb0*/  IADD3 R0, R0, c[0x0][0x32c], RZ ;  /* 0x0000cb0000007a10 */ /* 0x000fe80007ffe0ff */
[----:B------:R-:W-:Y:S02]  /*16fc0*/  IMNMX R3, R3, R0, PT ;  /* 0x0000000003037217 */ /* 0x000fe40003800200 */
.L_x_1087:
[----:B------:R-:W-:Y:S02]  /*16fd0*/  LOP3.LUT P0, RZ, R207, 0x2000, RZ, 0xc0, !PT ;  /* 0x00002000cfff7812 */ /* 0x000fe4000780c0ff */
[C---:B------:R-:W-:Y:S02]  /*16fe0*/  ISETP.GT.AND P1, PT, R2.reuse, 0x48, !P1 ;  /* 0x000000480200780c */ /* 0x040fe40004f24270 */
[----:B------:R-:W-:Y:S02]  /*16ff0*/  ISETP.GT.AND P0, PT, R2, RZ, !P0 ;  /* 0x000000ff0200720c */ /* 0x000fe40004704270 */
[----:B------:R-:W-:Y:S02]  /*17000*/  FMNMX.FTZ R0, R17, R87, !PT ;  /* 0x0000005711007209 */ /* 0x000fe40007810000 */
[C---:B------:R-:W-:Y:S02]  /*17010*/  ISETP.LT.OR P0, PT, R3.reuse, 0x1, P0 ;  /* 0x000000010300780c */ /* 0x040fe40000701670 */
[----:B------:R-:W-:Y:S02]  /*17020*/  ISETP.LT.OR P1, PT, R3, 0x49, P1 ;  /* 0x000000490300780c */ /* 0x000fe40000f21670 */
        /* <DEDUP_REMOVED lines=45> */
[----:B------:R-:W-:Y:S02]  /*17300*/  ISETP.GT.AND P0, PT, R2, 0x19, !P0 ;  /* 0x000000190200780c */ /* 0x000fe40004704270 */
[----:B------:R-:W-:Y:S02]  /*17310*/  FMNMX.FTZ R5, R34, R5, !PT ;  /* 0x0000000522057209 */ /* 0x000fe40007810000 */
        /* <DEDUP_REMOVED lines=26> */
[C---:B------:R-:W-:Y:S02]  /*174c0*/  ISETP.GT.AND P0, PT, R2.reuse, 0x38, !P6 ;  /* 0x000000380200780c */ /* 0x040fe40007704270 */
        /* <DEDUP_REMOVED lines=77> */
.L_x_1241:
[----:B-12---:R-:W-:Y:S01]  /*179a0*/  FMNMX.FTZ R4, R4, R0, !PT ;  /* 0x0000000004047209 */ /* 0x006fe20007810000 */
[----:B------:R-:W-:-:S05]  /*179b0*/  BRA.DIV ~URZ, `(.L_x_1092) ;  /* 0x000123627f007947 */ /* 0x000fca000b800000 */
        /* <DEDUP_REMOVED lines=13> */
.L_x_1242:
[C---:B------:R-:W-:Y:S01]  /*17a90*/  FSETP.NEU.FTZ.AND P0, PT, R71.reuse, -INF , PT ;  /* 0xff8000004700780b */ /* 0x040fe20003f1d000 */
[C---:B------:R-:W-:Y:S01]  /*17aa0*/  FMUL.FTZ R2, R71.reuse, c[0x0][0x2d0] ;  /* 0x0000b40047027a20 */ /* 0x040fe20000410000 */
[----:B--2---:R-:W-:Y:S01]  /*17ab0*/  FMNMX.FTZ R68, R0, R4, !PT ;  /* 0x0000000400447209 */ /* 0x004fe20007810000 */
[----:B------:R-:W-:Y:S01]  /*17ac0*/  WARPSYNC 0xffffffff ;  /* 0xffffffff00007948 */ /* 0x000fe20003800000 */
[----:B------:R-:W-:Y:S02]  /*17ad0*/  FSEL R0, R71, RZ, P0 ;  /* 0x000000ff47007208 */ /* 0x000fe40000000000 */
[----:B------:R-:W-:Y:S02]  /*17ae0*/  FSEL R2, R2, RZ, P0 ;  /* 0x000000ff02027208 */ /* 0x000fe40000000000 */
[----:B------:R-:W-:Y:S01]  /*17af0*/  FSETP.NEU.FTZ.AND P0, PT, R70, -INF , PT ;  /* 0xff8000004600780b */ /* 0x000fe20003f1d000 */
[----:B------:R-:W-:Y:S02]  /*17b00*/  FADD.FTZ R0, -R0, R86 ;  /* 0x0000005600007221 */ /* 0x000fe40000010100 */
[--C-:B------:R-:W-:Y:S02]  /*17b10*/  FFMA.FTZ R3, R14, c[0x0][0x2d0], -R2.reuse ;  /* 0x0000b4000e037a23 */ /* 0x100fe40000010802 */
[----:B------:R-:W-:Y:S02]  /*17b20*/  FMUL.FTZ R0, R0, c[0x0][0x2d0] ;  /* 0x0000b40000007a20 */ /* 0x000fe40000410000 */
[--C-:B-1----:R-:W-:Y:S02]  /*17b30*/  FFMA.FTZ R4, R65, c[0x0][0x2d0], -R2.reuse ;  /* 0x0000b40041047a23 */ /* 0x102fe40000010802 */
[----:B------:R-:W-:Y:S01]  /*17b40*/  MUFU.EX2 R3, R3 ;  /* 0x0000000300037308 */ /* 0x000fe20000000800 */
[--C-:B------:R-:W-:Y:S02]  /*17b50*/  FFMA.FTZ R219, R83, c[0x0][0x2d0], -R2.reuse ;  /* 0x0000b40053db7a23 */ /* 0x100fe40000010802 */
[--C-:B------:R-:W-:Y:S02]  /*17b60*/  FFMA.FTZ R218, R82, c[0x0][0x2d0], -R2.reuse ;  /* 0x0000b40052da7a23 */ /* 0x100fe40000010802 */
[--C-:B------:R-:W-:Y:S02]  /*17b70*/  FFMA.FTZ R217, R81, c[0x0][0x2d0], -R2.reuse ;  /* 0x0000b40051d97a23 */ /* 0x100fe40000010802 */
[--C-:B------:R-:W-:Y:S02]  /*17b80*/  FFMA.FTZ R222, R80, c[0x0][0x2d0], -R2.reuse ;  /* 0x0000b40050de7a23 */ /* 0x100fe40000010802 */
[----:B------:R-:W-:Y:S01]  /*17b90*/  LDSM.16.MT88.4 R80, [R195] ;  /* 0x00000000c350783b */ /* 0x000fe20000004200 */
        /* <DEDUP_REMOVED lines=15> */
[----:B------:R-:W2:Y:S10]  /*17c90*/  MUFU.EX2 R2, R4 ;  /* 0x0000000400027308 */ /* 0x000eb40000000800 */
[----:B------:R-:W-:Y:S01]  /*17ca0*/  MUFU.EX2 R86, R86 ;  /* 0x0000005600567308 */ /* 0x000fe20000000800 */
[----:B-1----:R-:W-:Y:S01]  /*17cb0*/  FFMA.FTZ R0, R65, R237, R3 ;  /* 0x000000ed41007223 */ /* 0x002fe20000010003 */
[C---:B--2---:R-:W-:Y:S03]  /*17cc0*/  F2FP.PACK_AB R72, R2.reuse, R3 ;  /* 0x000000030248723e */ /* 0x044fe600000000ff */
[----:B------:R-:W-:Y:S01]  /*17cd0*/  FADD.FTZ R8, R2, R0 ;  /* 0x0000000002087221 */ /* 0x000fe20000010000 */
[C---:B------:R-:W-:Y:S01]  /*17ce0*/  FSEL R0, R70.reuse, RZ, P0 ;  /* 0x000000ff46007208 */ /* 0x040fe20000000000 */
[----:B------:R-:W-:Y:S04]  /*17cf0*/  FMUL.FTZ R2, R70, c[0x0][0x2d0] ;  /* 0x0000b40046027a20 */ /* 0x000fe80000410000 */
[----:B------:R-:W-:Y:S01]  /*17d00*/  FADD.FTZ R0, -R0, R87 ;  /* 0x0000005700007221 */ /* 0x000fe20000010100 */
[----:B------:R-:W-:Y:S01]  /*17d10*/  FSEL R2, R2, RZ, P0 ;  /* 0x000000ff02027208 */ /* 0x000fe20000000000 */
[----:B------:R-:W-:Y:S01]  /*17d20*/  MUFU.EX2 R87, R183 ;  /* 0x000000b700577308 */ /* 0x000fe20000000800 */
[----:B------:R-:W-:Y:S01]  /*17d30*/  FSETP.NEU.FTZ.AND P0, PT, R69, -INF , PT ;  /* 0xff8000004500780b */ /* 0x000fe20003f1d000 */
[----:B------:R-:W-:Y:S02]  /*17d40*/  FMUL.FTZ R0, R0, c[0x0][0x2d0] ;  /* 0x0000b40000007a20 */ /* 0x000fe40000410000 */
[--C-:B------:R-:W-:Y:S02]  /*17d50*/  FFMA.FTZ R3, R17, c[0x0][0x2d0], -R2.reuse ;  /* 0x0000b40011037a23 */ /* 0x100fe40000010802 */
[--C-:B------:R-:W-:Y:S02]  /*17d60*/  FFMA.FTZ R231, R53, c[0x0][0x2d0], -R2.reuse ;  /* 0x0000b40035e77a23 */ /* 0x100fe40000010802 */
[--C-:B------:R-:W-:Y:S02]  /*17d70*/  FFMA.FTZ R4, R54, c[0x0][0x2d0], -R2.reuse ;  /* 0x0000b40036047a23 */ /* 0x100fe40000010802 */
[----:B------:R-:W-:Y:S01]  /*17d80*/  MUFU.EX2 R5, R3 ;  /* 0x0000000300057308 */ /* 0x000fe20000000800 */
[--C-:B------:R-:W-:Y:S02]  /*17d90*/  FFMA.FTZ R54, R76, c[0x0][0x2d0], -R2.reuse ;  /* 0x0000b4004c367a23 */ /* 0x100fe40000010802 */
        /* <DEDUP_REMOVED lines=17> */
[----:B------:R-:W-:Y:S01]  /*17eb0*/  FFMA.FTZ R235, R34, c[0x0][0x2d0], -R2 ;  /* 0x0000b40022eb7a23 */ /* 0x000fe20000010802 */
[----:B------:R-:W-:Y:S01]  /*17ec0*/  MUFU.EX2 R185, R176 ;  /* 0x000000b000b97308 */ /* 0x000fe20000000800 */
[----:B-1----:R-:W-:Y:S09]  /*17ed0*/  FFMA.FTZ R0, R3, R243, R5 ;  /* 0x000000f303007223 */ /* 0x002ff20000010005 */
[----:B------:R-:W1:Y:S10]  /*17ee0*/  MUFU.EX2 R2, R4 ;  /* 0x0000000400027308 */ /* 0x000e740000000800 */
[----:B------:R-:W-:Y:S10]  /*17ef0*/  MUFU.EX2 R243, R169 ;  /* 0x000000a900f37308 */ /* 0x000ff40000000800 */
[----:B------:R-:W-:Y:S01]  /*17f00*/  MUFU.EX2 R169, R228 ;  /* 0x000000e400a97308 */ /* 0x000fe20000000800 */
[C---:B-1----:R-:W-:Y:S01]  /*17f10*/  FADD.FTZ R52, R2.reuse, R0 ;  /* 0x0000000002347221 */ /* 0x042fe20000010000 */
[----:B------:R-:W-:Y:S01]  /*17f20*/  F2FP.PACK_AB R73, R2, R5 ;  /* 0x000000050249723e */ /* 0x000fe200000000ff */
[C---:B------:R-:W-:Y:S01]  /*17f30*/  FMUL.FTZ R2, R69.reuse, c[0x0][0x2d0] ;  /* 0x0000b40045027a20 */ /* 0x040fe20000410000 */
[----:B------:R-:W-:Y:S04]  /*17f40*/  FSEL R0, R69, RZ, P0 ;  /* 0x000000ff45007208 */ /* 0x000fe80000000000 */
[----:B------:R-:W-:Y:S01]  /*17f50*/  FSEL R2, R2, RZ, P0 ;  /* 0x000000ff02027208 */ /* 0x000fe20000000000 */
[----:B------:R-:W-:Y:S01]  /*17f60*/  FADD.FTZ R0, -R0, R88 ;  /* 0x0000005800007221 */ /* 0x000fe20000010100 */
[----:B------:R-:W-:Y:S03]  /*17f70*/  FSETP.NEU.FTZ.AND P0, PT, R68, -INF , PT ;  /* 0xff8000004400780b */ /* 0x000fe60003f1d000 */
[--C-:B------:R-:W-:Y:S02]  /*17f80*/  FFMA.FTZ R4, R16, c[0x0][0x2d0], -R2.reuse ;  /* 0x0000b40010047a23 */ /* 0x100fe40000010802 */
[--C-:B------:R-:W-:Y:S02]  /*17f90*/  FFMA.FTZ R237, R35, c[0x0][0x2d0], -R2.reuse ;  /* 0x0000b40023ed7a23 */ /* 0x100fe40000010802 */
[----:B------:R1:W-:Y:S01]  /*17fa0*/  MUFU.EX2 R35, R4 ;  /* 0x0000000400237308 */ /* 0x0003e20000000800 */
        /* <DEDUP_REMOVED lines=15> */
[----:B------:R-:W2:Y:S01]  /*180a0*/  MUFU.EX2 R48, R7 ;  /* 0x0000000700307308 */ /* 0x000ea20000000800 */
[--C-:B------:R-:W-:Y:S02]  /*180b0*/  FFMA.FTZ R187, R42, c[0x0][0x2d0], -R2.reuse ;  /* 0x0000b4002abb7a23 */ /* 0x100fe40000010802 */
[--C-:B------:R-:W-:Y:S02]  /*180c0*/  FFMA.FTZ R190, R41, c[0x0][0x2d0], -R2.reuse ;  /* 0x0000b40029be7a23 */ /* 0x100fe40000010802 */
[--C-:B------:R-:W-:Y:S02]  /*180d0*/  FFMA.FTZ R189, R40, c[0x0][0x2d0], -R2.reuse ;  /* 0x0000b40028bd7a23 */ /* 0x100fe40000010802 */
[----:B------:R-:W-:Y:S01]  /*180e0*/  FFMA.FTZ R239, R32, c[0x0][0x2d0], -R2 ;  /* 0x0000b40020ef7a23 */ /* 0x000fe20000010802 */
[----:B------:R-:W-:Y:S01]  /*180f0*/  FSEL R2, R68, RZ, P0 ;  /* 0x000000ff44027208 */ /* 0x000fe20000000000 */
[----:B------:R-:W-:Y:S01]  /*18100*/  FMUL.FTZ R0, R0, c[0x0][0x2d0] ;  /* 0x0000b40000007a20 */ /* 0x000fe20000410000 */
[----:B------:R-:W3:Y:S01]  /*18110*/  MUFU.EX2 R32, R5 ;  /* 0x0000000500207308 */ /* 0x000ee20000000800 */
[----:B------:R-:W-:Y:S02]  /*18120*/  FMUL.FTZ R49, R65, R149 ;  /* 0x0000009541317220 */ /* 0x000fe40000410000 */
[----:B------:R-:W-:Y:S02]  /*18130*/  FADD.FTZ R2, -R2, R89 ;  /* 0x0000005902027221 */ /* 0x000fe40000010100 */
[C---:B------:R-:W-:Y:S02]  /*18140*/  FMUL.FTZ R50, R3.reuse, R150 ;  /* 0x0000009603327220 */ /* 0x040fe40000410000 */
[----:B------:R-:W-:Y:S02]  /*18150*/  FMUL.FTZ R51, R3, R151 ;  /* 0x0000009703337220 */ /* 0x000fe40000410000 */
[----:B------:R-:W-:Y:S01]  /*18160*/  FMUL.FTZ R2, R2, c[0x0][0x2d0] ;  /* 0x0000b40002027a20 */ /* 0x000fe20000410000 */
[----:B------:R-:W4:Y:S01]  /*18170*/  MUFU.EX2 R0, R0 ;  /* 0x0000000000007308 */ /* 0x000f220000000800 */
[----:B-1----:R-:W-:Y:S01]  /*18180*/  FMUL.FTZ R4, R68, c[0x0][0x2d0] ;  /* 0x0000b40044047a20 */ /* 0x002fe20000410000 */
[----:B--2---:R-:W-:Y:S04]  /*18190*/  F2FP.PACK_AB R74, R39, R48 ;  /* 0x00000030274a723e */ /* 0x004fe800000000ff */
[----:B------:R-:W-:Y:S02]  /*181a0*/  FSEL R4, R4, RZ, P0 ;  /* 0x000000ff04047208 */ /* 0x000fe40000000000 */
[----:B------:R-:W-:Y:S02]  /*181b0*/  ISETP.GT.AND P0, PT, R209, R248, PT ;  /* 0x000000f8d100720c */ /* 0x000fe40003f04270 */
[----:B------:R-:W1:Y:S01]  /*181c0*/  MUFU.EX2 R2, R2 ;  /* 0x0000000200027308 */ /* 0x000e620000000800 */
[--C-:B------:R-:W-:Y:S01]  /*181d0*/  FFMA.FTZ R161, R23, c[0x0][0x2d0], -R4.reuse ;  /* 0x0000b40017a17a23 */ /* 0x100fe20000010804 */
[----:B------:R-:W-:Y:S01]  /*181e0*/  IADD3 R209, R209, -0x1, RZ ;  /* 0xffffffffd1d17810 */ /* 0x000fe20007ffe0ff */
[--C-:B------:R-:W-:Y:S01]  /*181f0*/  FFMA.FTZ R160, R22, c[0x0][0x2d0], -R4.reuse ;  /* 0x0000b40016a07a23 */ /* 0x100fe20000010804 */
[----:B---3--:R-:W-:Y:S01]  /*18200*/  F2FP.PACK_AB R76, R32, R35 ;  /* 0x00000023204c723e */ /* 0x008fe200000000ff */
[--C-:B------:R-:W-:Y:S02]  /*18210*/  FFMA.FTZ R67, R21, c[0x0][0x2d0], -R4.reuse ;  /* 0x0000b40015437a23 */ /* 0x100fe40000010804 */
[--C-:B------:R-:W-:Y:S02]  /*18220*/  FFMA.FTZ R181, R20, c[0x0][0x2d0], -R4.reuse ;  /* 0x0000b40014b57a23 */ /* 0x100fe40000010804 */
[----:B------:R-:W2:Y:S01]  /*18230*/  LDSM.16.MT88.4 R20, [R192] ;  /* 0x00000000c014783b */ /* 0x000ea20000004200 */
[----:B------:R-:W-:Y:S01]  /*18240*/  MUFU.EX2 R183, R67 ;  /* 0x0000004300b77308 */ /* 0x000fe20000000800 */
[--C-:B------:R-:W-:Y:S02]  /*18250*/  FFMA.FTZ R6, R9, c[0x0][0x2d0], -R4.reuse ;  /* 0x0000b40009067a23 */ /* 0x100fe40000010804 */
[--C-:B------:R-:W-:Y:S02]  /*18260*/  FFMA.FTZ R7, R15, c[0x0][0x2d0], -R4.reuse ;  /* 0x0000b4000f077a23 */ /* 0x100fe40000010804 */
[C---:B----4-:R-:W-:Y:S02]  /*18270*/  FMUL.FTZ R45, R0.reuse, R101 ;  /* 0x00000065002d7220 */ /* 0x050fe40000410000 */
[C---:B------:R-:W-:Y:S02]  /*18280*/  FMUL.FTZ R60, R0.reuse, R92 ;  /* 0x0000005c003c7220 */ /* 0x040fe40000410000 */
[----:B------:R-:W-:Y:S01]  /*18290*/  FMUL.FTZ R61, R0, R93 ;  /* 0x0000005d003d7220 */ /* 0x000fe20000410000 */
[----:B------:R-:W-:Y:S01]  /*182a0*/  MUFU.EX2 R176, R188 ;  /* 0x000000bc00b07308 */ /* 0x000fe20000000800 */
[--C-:B------:R-:W-:Y:S02]  /*182b0*/  FFMA.FTZ R17, R12, c[0x0][0x2d0], -R4.reuse ;  /* 0x0000b4000c117a23 */ /* 0x100fe40000010804 */
[--C-:B------:R-:W-:Y:S02]  /*182c0*/  FFMA.FTZ R16, R13, c[0x0][0x2d0], -R4.reuse ;  /* 0x0000b4000d107a23 */ /* 0x100fe40000010804 */
[----:B------:R-:W-:Y:S02]  /*182d0*/  FFMA.FTZ R191, R19, c[0x0][0x2d0], -R4 ;  /* 0x0000b40013bf7a23 */ /* 0x000fe40000010804 */
[----:B------:R-:W-:Y:S02]  /*182e0*/  FADD.FTZ R5, R48, R8 ;  /* 0x0000000830057221 */ /* 0x000fe40000010000 */
[C---:B------:R-:W-:Y:S02]  /*182f0*/  FMUL.FTZ R40, R0.reuse, R104 ;  /* 0x0000006800287220 */ /* 0x040fe40000410000 */
[----:B------:R-:W-:Y:S01]  /*18300*/  MUFU.EX2 R104, R178 ;  /* 0x000000b200687308 */ /* 0x000fe20000000800 */
[C---:B------:R-:W-:Y:S02]  /*18310*/  FMUL.FTZ R41, R0.reuse, R105 ;  /* 0x0000006900297220 */ /* 0x040fe40000410000 */
[C---:B------:R-:W-:Y:S02]  /*18320*/  FMUL.FTZ R44, R0.reuse, R100 ;  /* 0x00000064002c7220 */ /* 0x040fe40000410000 */
[C---:B------:R-:W-:Y:S02]  /*18330*/  FMUL.FTZ R56, R0.reuse, R96 ;  /* 0x0000006000387220 */ /* 0x040fe40000410000 */
[----:B------:R-:W-:Y:S02]  /*18340*/  FMUL.FTZ R57, R0, R97 ;  /* 0x0000006100397220 */ /* 0x000fe40000410000 */
        /* <DEDUP_REMOVED lines=12> */
[----:B------:R-:W-:Y:S01]  /*18410*/  FFMA.FTZ R242, R10, c[0x0][0x2d0], -R4 ;  /* 0x0000b4000af27a23 */ /* 0x000fe20000010804 */
[----:B------:R-:W3:Y:S01]  /*18420*/  MUFU.EX2 R97, R17 ;  /* 0x0000001100617308 */ /* 0x000ee20000000800 */
[C---:B------:R-:W-:Y:S02]  /*18430*/  FFMA.FTZ R4, R0.reuse, R246, R35 ;  /* 0x000000f600047223 */ /* 0x040fe40000010023 */
[C---:B------:R-:W-:Y:S02]  /*18440*/  FMUL.FTZ R8, R0.reuse, R120 ;  /* 0x0000007800087220 */ /* 0x040fe40000410000 */
[C---:B------:R-:W-:Y:S02]  /*18450*/  FMUL.FTZ R9, R0.reuse, R121 ;  /* 0x0000007900097220 */ /* 0x040fe40000410000 */
[C---:B------:R-:W-:Y:S02]  /*18460*/  FMUL.FTZ R12, R0.reuse, R116 ;  /* 0x00000074000c7220 */ /* 0x040fe40000410000 */
[C---:B------:R-:W-:Y:S01]  /*18470*/  FMUL.FTZ R13, R0.reuse, R117 ;  /* 0x00000075000d7220 */ /* 0x040fe20000410000 */
[----:B------:R4:W-:Y:S01]  /*18480*/  MUFU.EX2 R116, R7 ;  /* 0x0000000700747308 */ /* 0x0009e20000000800 */
[C---:B------:R-:W-:Y:S02]  /*18490*/  FMUL.FTZ R24, R0.reuse, R112 ;  /* 0x0000007000187220 */ /* 0x040fe40000410000 */
[C---:B------:R-:W-:Y:S02]  /*184a0*/  FMUL.FTZ R25, R0.reuse, R113 ;  /* 0x0000007100197220 */ /* 0x040fe40000410000 */
[C---:B------:R-:W-:Y:S02]  /*184b0*/  FMUL.FTZ R28, R0.reuse, R108 ;  /* 0x0000006c001c7220 */ /* 0x040fe40000410000 */
[----:B------:R-:W-:Y:S02]  /*184c0*/  FMUL.FTZ R29, R0, R109 ;  /* 0x0000006d001d7220 */ /* 0x000fe40000410000 */
[C---:B-1----:R-:W-:Y:S01]  /*184d0*/  FMUL.FTZ R58, R2.reuse, R98 ;  /* 0x00000062023a7220 */ /* 0x042fe20000410000 */
[----:B------:R-:W1:Y:S01]  /*184e0*/  MUFU.EX2 R0, R14 ;  /* 0x0000000e00007308 */ /* 0x000e620000000800 */
[----:B------:R-:W-:Y:S02]  /*184f0*/  FMUL.FTZ R59, R2, R99 ;  /* 0x00000063023b7220 */ /* 0x000fe40000410000 */
[----:B------:R-:W-:Y:S01]  /*18500*/  FADD.FTZ R66, R39, R5 ;  /* 0x0000000527427221 */ /* 0x000fe20000010000 */
[----:B---3--:R-:W-:Y:S01]  /*18510*/  F2FP.PACK_AB R77, R97, R18 ;  /* 0x00000012614d723e */ /* 0x008fe200000000ff */
[----:B------:R-:W-:Y:S01]  /*18520*/  FADD.FTZ R96, R32, R4 ;  /* 0x0000000420607221 */ /* 0x000fe20000010000 */
[----:B------:R-:W3:Y:S01]  /*18530*/  LDSM.16.MT88.4 R36, [R196] ;  /* 0x00000000c424783b */ /* 0x000ee20000004200 */
[----:B------:R-:W-:Y:S02]  /*18540*/  FMUL.FTZ R6, R3, R130 ;  /* 0x0000008203067220 */ /* 0x000fe40000410000 */
[C---:B------:R-:W-:Y:S01]  /*18550*/  FMUL.FTZ R4, R65.reuse, R128 ;  /* 0x0000008041047220 */ /* 0x040fe20000410000 */
[----:B------:R-:W-:Y:S01]  /*18560*/  MUFU.EX2 R99, R34 ;  /* 0x0000002200637308 */ /* 0x000fe20000000800 */
[----:B------:R-:W-:Y:S02]  /*18570*/  FMUL.FTZ R5, R65, R129 ;  /* 0x0000008141057220 */ /* 0x000fe40000410000 */
[C---:B------:R-:W-:Y:S02]  /*18580*/  FMUL.FTZ R10, R2.reuse, R122 ;  /* 0x0000007a020a7220 */ /* 0x040fe40000410000 */
[----:B----4-:R-:W-:Y:S02]  /*18590*/  FMUL.FTZ R7, R3, R131 ;  /* 0x0000008303077220 */ /* 0x010fe40000410000 */
[C---:B------:R-:W-:Y:S02]  /*185a0*/  FMUL.FTZ R11, R2.reuse, R123 ;  /* 0x0000007b020b7220 */ /* 0x040fe40000410000 */
[----:B------:R-:W-:Y:S01]  /*185b0*/  FMUL.FTZ R15, R2, R119 ;  /* 0x00000077020f7220 */ /* 0x000fe20000410000 */
[----:B------:R-:W4:Y:S01]  /*185c0*/  MUFU.EX2 R98, R16 ;  /* 0x0000001000627308 */ /* 0x000f220000000800 */
[----:B------:R-:W-:Y:S02]  /*185d0*/  FMUL.FTZ R17, R65, R133 ;  /* 0x0000008541117220 */ /* 0x000fe40000410000 */
[----:B------:R-:W-:Y:S01]  /*185e0*/  FMUL.FTZ R19, R3, R135 ;  /* 0x0000008703137220 */ /* 0x000fe20000410000 */
[----:B-1----:R-:W-:Y:S01]  /*185f0*/  F2FP.PACK_AB R75, R100, R0 ;  /* 0x00000000644b723e */ /* 0x002fe200000000ff */
[----:B------:R-:W-:Y:S02]  /*18600*/  FADD.FTZ R88, R0, R52 ;  /* 0x0000003400587221 */ /* 0x000fe40000010000 */
[----:B------:R-:W1:Y:S01]  /*18610*/  LDSM.16.MT88.4 R52, [R193] ;  /* 0x00000000c134783b */ /* 0x000e620000004200 */
[----:B------:R-:W-:Y:S02]  /*18620*/  FMUL.FTZ R32, R65, R140 ;  /* 0x0000008c41207220 */ /* 0x000fe40000410000 */
[----:B------:R-:W5:Y:S01]  /*18630*/  MUFU.EX2 R117, R33 ;  /* 0x0000002100757308 */ /* 0x000f620000000800 */
[-C--:B--2---:R-:W-:Y:S05]  /*18640*/  HMMA.16816.F32 R4, R72, R20.reuse, R4 ;  /* 0x000000144804723c */ /* 0x084fea0000001804 */
[C---:B------:R-:W-:Y:S02]  /*18650*/  FMUL.FTZ R14, R2.reuse, R118 ;  /* 0x00000076020e7220 */ /* 0x040fe40000410000 */
[C---:B------:R-:W-:Y:S02]  /*18660*/  FFMA.FTZ R89, R2.reuse, R247, R18 ;  /* 0x000000f702597223 */ /* 0x040fe40000010012 */
[----:B------:R-:W-:Y:S01]  /*18670*/  FMUL.FTZ R18, R3, R134 ;  /* 0x0000008603127220 */ /* 0x000fe20000410000 */
[----:B------:R-:W-:Y:S02]  /*18680*/  MUFU.EX2 R105, R180 ;  /* 0x000000b400697308 */ /* 0x000fe40000000800 */
[----:B------:R-:W-:Y:S01]  /*18690*/  FMUL.FTZ R26, R2, R114 ;  /* 0x00000072021a7220 */ /* 0x000fe20000410000 */
[----:B----4-:R-:W-:Y:S01]  /*186a0*/  F2FP.PACK_AB R79, R116, R98 ;  /* 0x00000062744f723e */ /* 0x010fe200000000ff */
[----:B------:R-:W-:Y:S02]  /*186b0*/  FMUL.FTZ R16, R65, R132 ;  /* 0x0000008441107220 */ /* 0x000fe40000410000 */
[C---:B------:R-:W-:Y:S01]  /*186c0*/  FMUL.FTZ R27, R2.reuse, R115 ;  /* 0x00000073021b7220 */ /* 0x040fe20000410000 */
[----:B------:R-:W-:Y:S01]  /*186d0*/  LDSM.16.MT88.4 R132, [R192+0x2000] ;  /* 0x00200000c084783b */ /* 0x000fe20000004200 */
[C---:B------:R-:W-:Y:S02]  /*186e0*/  FMUL.FTZ R34, R3.reuse, R142 ;  /* 0x0000008e03227220 */ /* 0x040fe40000410000 */
[----:B------:R-:W-:Y:S01]  /*186f0*/  FMUL.FTZ R35, R3, R143 ;  /* 0x0000008f03237220 */ /* 0x000fe20000410000 */
[----:B------:R-:W-:Y:S01]  /*18700*/  MUFU.EX2 R119, R172 ;  /* 0x000000ac00777308 */ /* 0x000fe20000000800 */
[C---:B------:R-:W-:Y:S01]  /*18710*/  FMUL.FTZ R46, R2.reuse, R102 ;  /* 0x00000066022e7220 */ /* 0x040fe20000410000 */
[----:B-----5:R-:W-:Y:S01]  /*18720*/  F2FP.PACK_AB R78, R117, R99 ;  /* 0x00000063754e723e */ /* 0x020fe200000000ff */
[C---:B------:R-:W-:Y:S02]  /*18730*/  FMUL.FTZ R33, R65.reuse, R141 ;  /* 0x0000008d41217220 */ /* 0x040fe40000410000 */
[----:B------:R-:W-:Y:S01]  /*18740*/  LDSM.16.MT88.4 R140, [R196+0x2000] ;  /* 0x00200000c48c783b */ /* 0x000fe20000004200 */
[C---:B------:R-:W-:Y:S02]  /*18750*/  FMUL.FTZ R47, R2.reuse, R103 ;  /* 0x00000067022f7220 */ /* 0x040fe40000410000 */
[C---:B------:R-:W-:Y:S01]  /*18760*/  FMUL.FTZ R48, R65.reuse, R148 ;  /* 0x0000009441307220 */ /* 0x040fe20000410000 */
[C---:B------:R-:W-:Y:S01]  /*18770*/  HMMA.16816.F32 R8, R76.reuse, R20, R8 ;  /* 0x000000144c08723c */ /* 0x040fe20000001808 */
[----:B------:R-:W-:Y:S03]  /*18780*/  MUFU.EX2 R122, R171 ;  /* 0x000000ab007a7308 */ /* 0x000fe60000000800 */
[----:B------:R-:W-:Y:S01]  /*18790*/  LDSM.16.MT88.4 R148, [R193+0x2000] ;  /* 0x00200000c194783b */ /* 0x000fe20000004200 */
[C---:B------:R-:W-:Y:S02]  /*187a0*/  FMUL.FTZ R62, R2.reuse, R94 ;  /* 0x0000005e023e7220 */ /* 0x040fe40000410000 */
[C---:B------:R-:W-:Y:S01]  /*187b0*/  FMUL.FTZ R63, R2.reuse, R95 ;  /* 0x0000005f023f7220 */ /* 0x040fe20000410000 */
[-C--:B------:R-:W-:Y:S03]  /*187c0*/  HMMA.16816.F32 R12, R76, R22.reuse, R12 ;  /* 0x000000164c0c723c */ /* 0x080fe6000000180c */
[----:B------:R-:W-:Y:S01]  /*187d0*/  MUFU.EX2 R171, R190 ;  /* 0x000000be00ab7308 */ /* 0x000fe20000000800 */
[----:B------:R-:W2:Y:S01]  /*187e0*/  LDSM.16.MT88.4 R92, [R192+0x800] ;  /* 0x00080000c05c783b */ /* 0x000ea20000004200 */
[C---:B------:R-:W-:Y:S02]  /*187f0*/  FMUL.FTZ R42, R2.reuse, R106 ;  /* 0x0000006a022a7220 */ /* 0x040fe40000410000 */
[C---:B------:R-:W-:Y:S01]  /*18800*/  FMUL.FTZ R43, R2.reuse, R107 ;  /* 0x0000006b022b7220 */ /* 0x040fe20000410000 */
[C---:B------:R-:W-:Y:S04]  /*18810*/  HMMA.16816.F32 R16, R72.reuse, R22, R16 ;  /* 0x000000164810723c */ /* 0x040fe80000001810 */
[C---:B------:R-:W-:Y:S01]  /*18820*/  FMUL.FTZ R20, R65.reuse, R136 ;  /* 0x0000008841147220 */ /* 0x040fe20000410000 */
[----:B------:R-:W-:Y:S01]  /*18830*/  MUFU.EX2 R107, R182 ;  /* 0x000000b6006b7308 */ /* 0x000fe20000000800 */
[----:B------:R-:W-:Y:S02]  /*18840*/  FMUL.FTZ R21, R65, R137 ;  /* 0x0000008941157220 */ /* 0x000fe40000410000 */
[C---:B------:R-:W-:Y:S04]  /*18850*/  FMUL.FTZ R22, R3.reuse, R138 ;  /* 0x0000008a03167220 */ /* 0x040fe80000410000 */
[C---:B------:R-:W-:Y:S02]  /*18860*/  FMUL.FTZ R23, R3.reuse, R139 ;  /* 0x0000008b03177220 */ /* 0x040fe40000410000 */
[C---:B------:R-:W-:Y:S01]  /*18870*/  FMUL.FTZ R67, R3.reuse, R159 ;  /* 0x0000009f03437220 */ /* 0x040fe20000410000 */
[----:B------:R-:W-:Y:S01]  /*18880*/  MUFU.EX2 R106, R179 ;  /* 0x000000b3006a7308 */ /* 0x000fe20000000800 */
[C---:B------:R-:W-:Y:S02]  /*18890*/  FMUL.FTZ R30, R2.reuse, R110 ;  /* 0x0000006e021e7220 */ /* 0x040fe40000410000 */
[----:B------:R-:W-:Y:S01]  /*188a0*/  FMUL.FTZ R31, R2, R111 ;  /* 0x0000006f021f7220 */ /* 0x000fe20000410000 */
[-C--:B---3--:R-:W-:Y:S03]  /*188b0*/  HMMA.16816.F32 R20, R72, R36.reuse, R20 ;  /* 0x000000244814723c */ /* 0x088fe60000001814 */
[----:B------:R-:W-:Y:S02]  /*188c0*/  FADD.FTZ R0, R64, R66 ;  /* 0x0000004240007221 */ /* 0x000fe40000010000 */
[----:B------:R-:W-:Y:S01]  /*188d0*/  FMUL.FTZ R66, R3, R158 ;  /* 0x0000009e03427220 */ /* 0x000fe20000410000 */
[----:B------:R-:W3:Y:S02]  /*188e0*/  MUFU.EX2 R2, R184 ;  /* 0x000000b800027308 */ /* 0x000ee40000000800 */
[C---:B------:R-:W-:Y:S07]  /*188f0*/  HMMA.16816.F32 R24, R76.reuse, R36, R24 ;  /* 0x000000244c18723c */ /* 0x040fee0000001818 */
[C---:B------:R-:W-:Y:S01]  /*18900*/  FMUL.FTZ R36, R65.reuse, R144 ;  /* 0x0000009041247220 */ /* 0x040fe20000410000 */
[-C--:B------:R-:W-:Y:S01]  /*18910*/  HMMA.16816.F32 R28, R76, R38.reuse, R28 ;  /* 0x000000264c1c723c */ /* 0x080fe2000000181c */
[----:B------:R-:W-:Y:S03]  /*18920*/  MUFU.EX2 R179, R186 ;  /* 0x000000ba00b37308 */ /* 0x000fe60000000800 */
[----:B------:R-:W-:Y:S04]  /*18930*/  FMUL.FTZ R37, R65, R145 ;  /* 0x0000009141257220 */ /* 0x000fe80000410000 */
[C---:B------:R-:W-:Y:S03]  /*18940*/  HMMA.16816.F32 R32, R72.reuse, R38, R32 ;  /* 0x000000264820723c */ /* 0x040fe60000001820 */
[----:B------:R-:W4:Y:S01]  /*18950*/  MUFU.EX2 R111, R173 ;  /* 0x000000ad006f7308 */ /* 0x000f220000000800 */
[----:B---3--:R-:W-:Y:S03]  /*18960*/  FADD.FTZ R0, R2, R0 ;  /* 0x0000000002007221 */ /* 0x008fe60000010000 */
[C---:B------:R-:W-:Y:S02]  /*18970*/  FMUL.FTZ R38, R3.reuse, R146 ;  /* 0x0000009203267220 */ /* 0x040fe40000410000 */
[----:B------:R-:W-:Y:S04]  /*18980*/  FMUL.FTZ R39, R3, R147 ;  /* 0x0000009303277220 */ /* 0x000fe80000410000 */
[----:B------:R-:W3:Y:S01]  /*18990*/  MUFU.EX2 R128, R170 ;  /* 0x000000aa00807308 */ /* 0x000ee20000000800 */
[----:B------:R-:W-:Y:S04]  /*189a0*/  FADD.FTZ R0, R87, R0 ;  /* 0x0000000057007221 */ /* 0x000fe80000010000 */
[----:B------:R-:W-:Y:S01]  /*189b0*/  FADD.FTZ R0, R86, R0 ;  /* 0x0000000056007221 */ /* 0x000fe20000010000 */
[-C--:B-1----:R-:W-:Y:S03]  /*189c0*/  HMMA.16816.F32 R36, R72, R52.reuse, R36 ;  /* 0x000000344824723c */ /* 0x082fe60000001824 */
[----:B------:R-:W-:Y:S01]  /*189d0*/  FADD.FTZ R0, R107, R0 ;  /* 0x000000006b007221 */ /* 0x000fe20000010000 */
[----:B------:R-:W-:Y:S03]  /*189e0*/  MUFU.EX2 R110, R166 ;  /* 0x000000a6006e7308 */ /* 0x000fe60000000800 */
[----:B------:R-:W-:Y:S01]  /*189f0*/  FADD.FTZ R0, R105, R0 ;  /* 0x0000000069007221 */ /* 0x000fe20000010000 */
[C---:B------:R-:W-:Y:S04]  /*18a00*/  HMMA.16816.F32 R40, R76.reuse, R52, R40 ;  /* 0x000000344c28723c */ /* 0x040fe80000001828 */
[----:B------:R-:W-:Y:S02]  /*18a10*/  FADD.FTZ R0, R106, R0 ;  /* 0x000000006a007221 */ /* 0x000fe40000010000 */
[----:B------:R-:W-:Y:S01]  /*18a20*/  MUFU.EX2 R166, R223 ;  /* 0x000000df00a67308 */ /* 0x000fe20000000800 */
[C---:B------:R-:W-:Y:S01]  /*18a30*/  FMUL.FTZ R52, R65.reuse, R152 ;  /* 0x0000009841347220 */ /* 0x040fe20000410000 */
[-C--:B------:R-:W-:Y:S04]  /*18a40*/  HMMA.16816.F32 R44, R76, R54.reuse, R44 ;  /* 0x000000364c2c723c */ /* 0x080fe8000000182c */
[----:B------:R-:W-:Y:S04]  /*18a50*/  FMUL.FTZ R53, R65, R153 ;  /* 0x0000009941357220 */ /* 0x000fe80000410000 */
[C---:B------:R-:W-:Y:S01]  /*18a60*/  HMMA.16816.F32 R48, R72.reuse, R54, R48 ;  /* 0x000000364830723c */ /* 0x040fe20000001830 */
[----:B------:R-:W1:Y:S06]  /*18a70*/  MUFU.EX2 R120, R165 ;  /* 0x000000a500787308 */ /* 0x000e6c0000000800 */
[C---:B------:R-:W-:Y:S02]  /*18a80*/  FMUL.FTZ R54, R3.reuse, R154 ;  /* 0x0000009a03367220 */ /* 0x040fe40000410000 */
[----:B------:R-:W-:Y:S02]  /*18a90*/  FMUL.FTZ R55, R3, R155 ;  /* 0x0000009b03377220 */ /* 0x000fe40000410000 */
[----:B------:R-:W-:Y:S01]  /*18aa0*/  MUFU.EX2 R165, R224 ;  /* 0x000000e000a57308 */ /* 0x000fe20000000800 */
[----:B------:R-:W-:Y:S04]  /*18ab0*/  FADD.FTZ R3, R99, R96 ;  /* 0x0000006063037221 */ /* 0x000fe80000010000 */
[-C--:B------:R-:W-:Y:S05]  /*18ac0*/  HMMA.16816.F32 R52, R72, R80.reuse, R52 ;  /* 0x000000504834723c */ /* 0x080fea0000001834 */
[----:B------:R-:W-:Y:S03]  /*18ad0*/  MUFU.EX2 R123, R164 ;  /* 0x000000a4007b7308 */ /* 0x000fe60000000800 */
[C---:B------:R-:W-:Y:S07]  /*18ae0*/  HMMA.16816.F32 R56, R76.reuse, R80, R56 ;  /* 0x000000504c38723c */ /* 0x040fee0000001838 */
[----:B------:R-:W5:Y:S01]  /*18af0*/  MUFU.EX2 R247, R163 ;  /* 0x000000a300f77308 */ /* 0x000f620000000800 */
[-C--:B------:R-:W-:Y:S07]  /*18b00*/  HMMA.16816.F32 R60, R76, R82.reuse, R60 ;  /* 0x000000524c3c723c */ /* 0x080fee000000183c */
[----:B------:R-:W-:Y:S01]  /*18b10*/  F2FP.PACK_AB R76, R2, R64 ;  /* 0x00000040024c723e */ /* 0x000fe200000000ff */
[C---:B------:R-:W-:Y:S01]  /*18b20*/  FMUL.FTZ R64, R65.reuse, R156 ;  /* 0x0000009c41407220 */ /* 0x040fe20000410000 */
[----:B------:R-:W-:Y:S03]  /*18b30*/  MUFU.EX2 R113, R162 ;  /* 0x000000a200717308 */ /* 0x000fe60000000800 */
[----:B------:R-:W-:Y:S01]  /*18b40*/  FMUL.FTZ R65, R65, R157 ;  /* 0x0000009d41417220 */ /* 0x000fe20000410000 */
[----:B------:R-:W-:Y:S01]  /*18b50*/  F2FP.PACK_AB R78, R86, R87 ;  /* 0x00000057564e723e */ /* 0x000fe200000000ff */
[----:B------:R-:W-:Y:S01]  /*18b60*/  FADD.FTZ R2, R97, R89 ;  /* 0x0000005961027221 */ /* 0x000fe20000010000 */
[----:B----4-:R-:W-:Y:S01]  /*18b70*/  F2FP.PACK_AB R77, R119, R111 ;  /* 0x0000006f774d723e */ /* 0x010fe200000000ff */
[----:B------:R-:W-:Y:S01]  /*18b80*/  FADD.FTZ R87, R100, R88 ;  /* 0x0000005864577221 */ /* 0x000fe20000010000 */
[----:B---3--:R-:W-:Y:S01]  /*18b90*/  F2FP.PACK_AB R79, R128, R122 ;  /* 0x0000007a804f723e */ /* 0x008fe200000000ff */
[----:B------:R-:W-:Y:S01]  /*18ba0*/  LDSM.16.MT88.4 R100, [R193+0x1000] ;  /* 0x00100000c164783b */ /* 0x000fe20000004200 */
[----:B------:R-:W-:Y:S01]  /*18bb0*/  HMMA.16816.F32 R64, R72, R82, R64 ;  /* 0x000000524840723c */ /* 0x000fe20000001840 */
[----:B------:R-:W3:Y:S03]  /*18bc0*/  MUFU.EX2 R114, R161 ;  /* 0x000000a100727308 */ /* 0x000ee60000000800 */
[----:B------:R-:W-:Y:S02]  /*18bd0*/  FADD.FTZ R86, R98, R2 ;  /* 0x0000000262567221 */ /* 0x000fe40000010000 */
[----:B------:R-:W-:Y:S01]  /*18be0*/  FADD.FTZ R2, R104, R0 ;  /* 0x0000000068027221 */ /* 0x000fe20000010000 */
[----:B------:R-:W4:Y:S01]  /*18bf0*/  LDSM.16.MT88.4 R80, [R196+0x800] ;  /* 0x00080000c450783b */ /* 0x000f220000004200 */
[-C--:B--2---:R-:W-:Y:S03]  /*18c00*/  HMMA.16816.F32 R4, R76, R92.reuse, R4 ;  /* 0x0000005c4c04723c */ /* 0x084fe60000001804 */
[----:B------:R-:W2:Y:S02]  /*18c10*/  MUFU.EX2 R121, R160 ;  /* 0x000000a000797308 */ /* 0x000ea40000000800 */
[----:B-1----:R-:W-:Y:S01]  /*18c20*/  F2FP.PACK_AB R72, R120, R110 ;  /* 0x0000006e7848723e */ /* 0x002fe200000000ff */
[----:B------:R-:W-:Y:S01]  /*18c30*/  FADD.FTZ R0, R117, R3 ;  /* 0x0000000375007221 */ /* 0x000fe20000010000 */
[----:B-----5:R-:W-:Y:S01]  /*18c40*/  F2FP.PACK_AB R74, R247, R123 ;  /* 0x0000007bf74a723e */ /* 0x020fe200000000ff */
[----:B------:R-:W1:Y:S01]  /*18c50*/  LDSM.16.MT88.4 R96, [R193+0x800] ;  /* 0x00080000c160783b */ /* 0x000e620000004200 */
[----:B------:R-:W-:Y:S03]  /*18c60*/  FADD.FTZ R3, R111, R87 ;  /* 0x000000576f037221 */ /* 0x000fe60000010000 */
[----:B------:R-:W-:Y:S01]  /*18c70*/  FADD.FTZ R87, R110, R0 ;  /* 0x000000006e577221 */ /* 0x000fe20000010000 */
[----:B------:R-:W-:Y:S01]  /*18c80*/  MUFU.EX2 R164, R225 ;  /* 0x000000e100a47308 */ /* 0x000fe20000000800 */
[----:B------:R-:W-:Y:S02]  /*18c90*/  FADD.FTZ R86, R116, R86 ;  /* 0x0000005674567221 */ /* 0x000fe40000010000 */
[----:B------:R-:W-:Y:S01]  /*18ca0*/  FADD.FTZ R3, R119, R3 ;  /* 0x0000000377037221 */ /* 0x000fe20000010000 */
[----:B---3--:R-:W-:Y:S01]  /*18cb0*/  F2FP.PACK_AB R73, R114, R113 ;  /* 0x000000717249723e */ /* 0x008fe200000000ff */
[----:B------:R-:W-:Y:S05]  /*18cc0*/  FADD.FTZ R87, R120, R87 ;  /* 0x0000005778577221 */ /* 0x000fea0000010000 */
[----:B------:R-:W-:Y:S01]  /*18cd0*/  MUFU.EX2 R162, R226 ;  /* 0x000000e200a27308 */ /* 0x000fe20000000800 */
[----:B--2---:R-:W-:Y:S09]  /*18ce0*/  F2FP.PACK_AB R75, R183, R121 ;  /* 0x00000079b74b723e */ /* 0x004ff200000000ff */
[----:B------:R-:W2:Y:S01]  /*18cf0*/  MUFU.EX2 R246, R168 ;  /* 0x000000a800f67308 */ /* 0x000ea20000000800 */
[C---:B------:R-:W-:Y:S08]  /*18d00*/  HMMA.16816.F32 R8, R72.reuse, R92, R8 ;  /* 0x0000005c4808723c */ /* 0x040ff00000001808 */
[-C--:B------:R-:W-:Y:S01]  /*18d10*/  HMMA.16816.F32 R12, R72, R94.reuse, R12 ;  /* 0x0000005e480c723c */ /* 0x080fe2000000180c */
[----:B------:R-:W3:Y:S07]  /*18d20*/  MUFU.EX2 R184, R174 ;  /* 0x000000ae00b87308 */ /* 0x000eee0000000800 */
[C---:B------:R-:W-:Y:S01]  /*18d30*/  HMMA.16816.F32 R16, R76.reuse, R94, R16 ;  /* 0x0000005e4c10723c */ /* 0x040fe20000001810 */
[----:B------:R-:W5:Y:S02]  /*18d40*/  LDSM.16.MT88.4 R92, [R195+0x800] ;  /* 0x00080000c35c783b */ /* 0x000f640000004200 */
[----:B------:R-:W-:Y:S05]  /*18d50*/  MUFU.EX2 R174, R189 ;  /* 0x000000bd00ae7308 */ /* 0x000fea0000000800 */
[-C--:B----4-:R-:W-:Y:S05]  /*18d60*/  HMMA.16816.F32 R20, R76, R80.reuse, R20 ;  /* 0x000000504c14723c */ /* 0x090fea0000001814 */
[----:B------:R-:W-:Y:S03]  /*18d70*/  MUFU.EX2 R182, R167 ;  /* 0x000000a700b67308 */ /* 0x000fe60000000800 */
[C---:B------:R-:W-:Y:S07]  /*18d80*/  HMMA.16816.F32 R24, R72.reuse, R80, R24 ;  /* 0x000000504818723c */ /* 0x040fee0000001818 */
[----:B------:R-:W4:Y:S01]  /*18d90*/  MUFU.EX2 R180, R175 ;  /* 0x000000af00b47308 */ /* 0x000f220000000800 */
[-C--:B------:R-:W-:Y:S08]  /*18da0*/  HMMA.16816.F32 R28, R72, R82.reuse, R28 ;  /* 0x00000052481c723c */ /* 0x080ff0000000181c */
[C---:B------:R-:W-:Y:S01]  /*18db0*/  HMMA.16816.F32 R32, R76.reuse, R82, R32 ;  /* 0x000000524c20723c */ /* 0x040fe20000001820 */
[----:B------:R-:W2:Y:S01]  /*18dc0*/  LDSM.16.MT88.4 R80, [R192+0x1000] ;  /* 0x00100000c050783b */ /* 0x000ea20000004200 */
[----:B------:R-:W-:Y:S06]  /*18dd0*/  MUFU.EX2 R155, R177 ;  /* 0x000000b1009b7308 */ /* 0x000fec0000000800 */
[-C--:B-1----:R-:W-:Y:S04]  /*18de0*/  HMMA.16816.F32 R36, R76, R96.reuse, R36 ;  /* 0x000000604c24723c */ /* 0x082fe80000001824 */
[----:B------:R-:W1:Y:S04]  /*18df0*/  MUFU.EX2 R175, R187 ;  /* 0x000000bb00af7308 */ /* 0x000e680000000800 */
[C---:B------:R-:W-:Y:S06]  /*18e00*/  HMMA.16816.F32 R40, R72.reuse, R96, R40 ;  /* 0x000000604828723c */ /* 0x040fec0000001828 */
[----:B------:R-:W-:Y:S02]  /*18e10*/  MUFU.EX2 R154, R181 ;  /* 0x000000b5009a7308 */ /* 0x000fe40000000800 */
[-C--:B------:R-:W-:Y:S08]  /*18e20*/  HMMA.16816.F32 R44, R72, R98.reuse, R44 ;  /* 0x00000062482c723c */ /* 0x080ff0000000182c */
[C---:B------:R-:W-:Y:S01]  /*18e30*/  HMMA.16816.F32 R48, R76.reuse, R98, R48 ;  /* 0x000000624c30723c */ /* 0x040fe20000001830 */
[----:B------:R-:W1:Y:S01]  /*18e40*/  LDSM.16.MT88.4 R96, [R196+0x1000] ;  /* 0x00100000c460783b */ /* 0x000e620000004200 */
[----:B------:R-:W1:Y:S06]  /*18e50*/  MUFU.EX2 R153, R191 ;  /* 0x000000bf00997308 */ /* 0x000e6c0000000800 */
[-C--:B-----5:R-:W-:Y:S04]  /*18e60*/  HMMA.16816.F32 R52, R76, R92.reuse, R52 ;  /* 0x0000005c4c34723c */ /* 0x0a0fe80000001834 */
[----:B------:R-:W-:Y:S04]  /*18e70*/  MUFU.EX2 R152, R210 ;  /* 0x000000d200987308 */ /* 0x000fe80000000800 */
[C---:B------:R-:W-:Y:S06]  /*18e80*/  HMMA.16816.F32 R56, R72.reuse, R92, R56 ;  /* 0x0000005c4838723c */ /* 0x040fec0000001838 */
[----:B------:R-:W5:Y:S02]  /*18e90*/  MUFU.EX2 R170, R211 ;  /* 0x000000d300aa7308 */ /* 0x000f640000000800 */
[-C--:B------:R-:W-:Y:S07]  /*18ea0*/  HMMA.16816.F32 R60, R72, R94.reuse, R60 ;  /* 0x0000005e483c723c */ /* 0x080fee000000183c */
[----:B------:R-:W-:Y:S01]  /*18eb0*/  F2FP.PACK_AB R72, R105, R107 ;  /* 0x0000006b6948723e */ /* 0x000fe200000000ff */
[----:B------:R-:W-:Y:S01]  /*18ec0*/  HMMA.16816.F32 R64, R76, R94, R64 ;  /* 0x0000005e4c40723c */ /* 0x000fe20000001840 */
[----:B------:R-:W5:Y:S01]  /*18ed0*/  LDSM.16.MT88.4 R92, [R195+0x1000] ;  /* 0x00100000c35c783b */ /* 0x000f620000004200 */
[----:B------:R-:W5:Y:S02]  /*18ee0*/  MUFU.EX2 R89, R221 ;  /* 0x000000dd00597308 */ /* 0x000f640000000800 */
[----:B------:R-:W-:Y:S02]  /*18ef0*/  F2FP.PACK_AB R74, R104, R106 ;  /* 0x0000006a684a723e */ /* 0x000fe400000000ff */
[----:B--2---:R-:W-:Y:S02]  /*18f00*/  F2FP.PACK_AB R73, R246, R243 ;  /* 0x000000f3f649723e */ /* 0x004fe400000000ff */
[----:B---3--:R-:W-:Y:S01]  /*18f10*/  F2FP.PACK_AB R75, R185, R184 ;  /* 0x000000b8b94b723e */ /* 0x008fe200000000ff */
[----:B------:R-:W-:Y:S03]  /*18f20*/  LDSM.16.MT88.4 R104, [R195+0x1800] ;  /* 0x00180000c368783b */ /* 0x000fe60000004200 */
[----:B----4-:R-:W-:Y:S01]  /*18f30*/  F2FP.PACK_AB R76, R180, R182 ;  /* 0x000000b6b44c723e */ /* 0x010fe200000000ff */
[----:B------:R-:W2:Y:S01]  /*18f40*/  MUFU.EX2 R88, R220 ;  /* 0x000000dc00587308 */ /* 0x000ea20000000800 */
[----:B-1----:R-:W-:Y:S01]  /*18f50*/  F2FP.PACK_AB R78, R175, R155 ;  /* 0x0000009baf4e723e */ /* 0x002fe200000000ff */
[-C--:B------:R-:W-:Y:S05]  /*18f60*/  HMMA.16816.F32 R4, R72, R80.reuse, R4 ;  /* 0x000000504804723c */ /* 0x080fea0000001804 */
[----:B------:R-:W-:Y:S02]  /*18f70*/  F2FP.PACK_AB R77, R153, R154 ;  /* 0x0000009a994d723e */ /* 0x000fe400000000ff */
[----:B-----5:R-:W-:Y:S01]  /*18f80*/  F2FP.PACK_AB R79, R170, R152 ;  /* 0x00000098aa4f723e */ /* 0x020fe200000000ff */
[----:B------:R-:W1:Y:S01]  /*18f90*/  MUFU.EX2 R109, R219 ;  /* 0x000000db006d7308 */ /* 0x000e620000000800 */
[----:B------:R-:W-:Y:S05]  /*18fa0*/  FADD.FTZ R0, R89, R2 ;  /* 0x0000000259007221 */ /* 0x000fea0000010000 */
[C---:B------:R-:W-:Y:S04]  /*18fb0*/  HMMA.16816.F32 R8, R76.reuse, R80, R8 ;  /* 0x000000504c08723c */ /* 0x040fe80000001808 */
[----:B------:R-:W3:Y:S04]  /*18fc0*/  MUFU.EX2 R108, R218 ;  /* 0x000000da006c7308 */ /* 0x000ee80000000800 */
[-C--:B------:R-:W-:Y:S04]  /*18fd0*/  HMMA.16816.F32 R12, R76, R82.reuse, R12 ;  /* 0x000000524c0c723c */ /* 0x080fe8000000180c */
[----:B--2---:R-:W-:Y:S02]  /*18fe0*/  FADD.FTZ R0, R88, R0 ;  /* 0x0000000058007221 */ /* 0x004fe40000010000 */
[----:B------:R-:W-:Y:S02]  /*18ff0*/  MUFU.EX2 R172, R215 ;  /* 0x000000d700ac7308 */ /* 0x000fe40000000800 */
[C---:B------:R-:W-:Y:S01]  /*19000*/  HMMA.16816.F32 R16, R72.reuse, R82, R16 ;  /* 0x000000524810723c */ /* 0x040fe20000001810 */
[----:B------:R-:W2:Y:S03]  /*19010*/  LDSM.16.MT88.4 R80, [R192+0x1800] ;  /* 0x00180000c050783b */ /* 0x000ea60000004200 */
[----:B-1----:R-:W-:Y:S04]  /*19020*/  FADD.FTZ R0, R109, R0 ;  /* 0x000000006d007221 */ /* 0x002fe80000010000 */
[-C--:B------:R-:W-:Y:S01]  /*19030*/  HMMA.16816.F32 R20, R72, R96.reuse, R20 ;  /* 0x000000604814723c */ /* 0x080fe20000001814 */
[----:B------:R-:W-:Y:S03]  /*19040*/  MUFU.EX2 R173, R214 ;  /* 0x000000d600ad7308 */ /* 0x000fe60000000800 */
[----:B---3--:R-:W-:Y:S02]  /*19050*/  FADD.FTZ R2, R108, R0 ;  /* 0x000000006c027221 */ /* 0x008fe40000010000 */
[----:B------:R-:W-:Y:S02]  /*19060*/  FADD.FTZ R0, R113, R86 ;  /* 0x0000005671007221 */ /* 0x000fe40000010000 */
[C---:B------:R-:W-:Y:S03]  /*19070*/  HMMA.16816.F32 R24, R76.reuse, R96, R24 ;  /* 0x000000604c18723c */ /* 0x040fe60000001818 */
[----:B------:R-:W-:Y:S01]  /*19080*/  MUFU.EX2 R177, R213 ;  /* 0x000000d500b17308 */ /* 0x000fe20000000800 */
[----:B------:R-:W-:Y:S04]  /*19090*/  FADD.FTZ R86, R114, R0 ;  /* 0x0000000072567221 */ /* 0x000fe80000010000 */
[-C--:B------:R-:W-:Y:S05]  /*190a0*/  HMMA.16816.F32 R28, R76, R98.reuse, R28 ;  /* 0x000000624c1c723c */ /* 0x080fea000000181c */
[----:B------:R-:W-:Y:S03]  /*190b0*/  MUFU.EX2 R178, R212 ;  /* 0x000000d400b27308 */ /* 0x000fe60000000800 */
[C---:B------:R-:W-:Y:S01]  /*190c0*/  HMMA.16816.F32 R32, R72.reuse, R98, R32 ;  /* 0x000000624820723c */ /* 0x040fe20000001820 */
[----:B------:R-:W1:Y:S06]  /*190d0*/  LDSM.16.MT88.4 R96, [R196+0x1800] ;  /* 0x00180000c460783b */ /* 0x000e6c0000004200 */
[----:B------:R-:W3:Y:S01]  /*190e0*/  MUFU.EX2 R118, R217 ;  /* 0x000000d900767308 */ /* 0x000ee20000000800 */
[-C--:B------:R-:W-:Y:S08]  /*190f0*/  HMMA.16816.F32 R36, R72, R100.reuse, R36 ;  /* 0x000000644824723c */ /* 0x080ff00000001824 */
[C---:B------:R-:W-:Y:S01]  /*19100*/  HMMA.16816.F32 R40, R76.reuse, R100, R40 ;  /* 0x000000644c28723c */ /* 0x040fe20000001828 */
[----:B------:R-:W4:Y:S07]  /*19110*/  MUFU.EX2 R115, R222 ;  /* 0x000000de00737308 */ /* 0x000f2e0000000800 */
[-C--:B------:R-:W-:Y:S03]  /*19120*/  HMMA.16816.F32 R44, R76, R102.reuse, R44 ;  /* 0x000000664c2c723c */ /* 0x080fe6000000182c */
[----:B------:R-:W5:Y:S01]  /*19130*/  MUFU.EX2 R112, R227 ;  /* 0x000000e300707308 */ /* 0x000f620000000800 */
[----:B---3--:R-:W-:Y:S04]  /*19140*/  FADD.FTZ R0, R118, R2 ;  /* 0x0000000276007221 */ /* 0x008fe80000010000 */
[C---:B------:R-:W-:Y:S01]  /*19150*/  HMMA.16816.F32 R48, R72.reuse, R102, R48 ;  /* 0x000000664830723c */ /* 0x040fe20000001830 */
[----:B------:R-:W3:Y:S03]  /*19160*/  LDSM.16.MT88.4 R100, [R193+0x1800] ;  /* 0x00180000c164783b */ /* 0x000ee60000004200 */
[----:B------:R-:W-:Y:S01]  /*19170*/  FADD.FTZ R2, R121, R86 ;  /* 0x0000005679027221 */ /* 0x000fe20000010000 */
[----:B------:R-:W-:Y:S01]  /*19180*/  MOV R86, R71 ;  /* 0x0000004700567202 */ /* 0x000fe20000000f00 */
[----:B------:R-:W1:Y:S02]  /*19190*/  MUFU.EX2 R110, R232 ;  /* 0x000000e8006e7308 */ /* 0x000e640000000800 */
[-C--:B------:R-:W-:Y:S04]  /*191a0*/  HMMA.16816.F32 R52, R72, R92.reuse, R52 ;  /* 0x0000005c4834723c */ /* 0x080fe80000001834 */
[C---:B----4-:R-:W-:Y:S01]  /*191b0*/  FADD.FTZ R0, R115.reuse, R0 ;  /* 0x0000000073007221 */ /* 0x050fe20000010000 */
[----:B------:R-:W-:Y:S01]  /*191c0*/  F2FP.PACK_AB R156, R115, R118 ;  /* 0x00000076739c723e */ /* 0x000fe200000000ff */
[----:B------:R-:W-:Y:S02]  /*191d0*/  FADD.FTZ R2, R183, R2 ;  /* 0x00000002b7027221 */ /* 0x000fe40000010000 */
[C---:B------:R-:W-:Y:S01]  /*191e0*/  HMMA.16816.F32 R56, R76.reuse, R92, R56 ;  /* 0x0000005c4c38723c */ /* 0x040fe20000001838 */
[----:B------:R-:W4:Y:S03]  /*191f0*/  MUFU.EX2 R168, R230 ;  /* 0x000000e600a87308 */ /* 0x000f260000000800 */
[----:B-----5:R-:W-:Y:S02]  /*19200*/  FADD.FTZ R0, R112, R0 ;  /* 0x0000000070007221 */ /* 0x020fe40000010000 */
[----:B------:R-:W-:Y:S02]  /*19210*/  FADD.FTZ R2, R154, R2 ;  /* 0x000000029a027221 */ /* 0x000fe40000010000 */
[-C--:B------:R-:W-:Y:S03]  /*19220*/  HMMA.16816.F32 R60, R76, R94.reuse, R60 ;  /* 0x0000005e4c3c723c */ /* 0x080fe6000000183c */
[----:B------:R-:W-:Y:S01]  /*19230*/  MUFU.EX2 R167, R231 ;  /* 0x000000e700a77308 */ /* 0x000fe20000000800 */
[----:B------:R-:W-:Y:S01]  /*19240*/  FADD.FTZ R2, R153, R2 ;  /* 0x0000000299027221 */ /* 0x000fe20000010000 */
[----:B-1----:R-:W-:Y:S03]  /*19250*/  F2FP.PACK_AB R158, R110, R112 ;  /* 0x000000706e9e723e */ /* 0x002fe600000000ff */
[----:B------:R-:W-:Y:S04]  /*19260*/  HMMA.16816.F32 R64, R72, R94, R64 ;  /* 0x0000005e4840723c */ /* 0x000fe80000001840 */
[----:B------:R-:W-:Y:S01]  /*19270*/  F2FP.PACK_AB R76, R88, R89 ;  /* 0x00000059584c723e */ /* 0x000fe200000000ff */
[----:B------:R-:W1:Y:S01]  /*19280*/  MUFU.EX2 R163, R235 ;  /* 0x000000eb00a37308 */ /* 0x000e620000000800 */
[----:B------:R-:W-:Y:S01]  /*19290*/  F2FP.PACK_AB R78, R108, R109 ;  /* 0x0000006d6c4e723e */ /* 0x000fe200000000ff */
[----:B------:R-:W-:Y:S01]  /*192a0*/  FADD.FTZ R2, R152, R2 ;  /* 0x0000000298027221 */ /* 0x000fe20000010000 */
[----:B------:R-:W-:Y:S04]  /*192b0*/  F2FP.PACK_AB R77, R173, R172 ;  /* 0x000000acad4d723e */ /* 0x000fe800000000ff */
[----:B------:R-:W-:Y:S01]  /*192c0*/  F2FP.PACK_AB R79, R178, R177 ;  /* 0x000000b1b24f723e */ /* 0x000fe200000000ff */
[----:B------:R-:W-:Y:S01]  /*192d0*/  FADD.FTZ R2, R170, R2 ;  /* 0x00000002aa027221 */ /* 0x000fe20000010000 */
[----:B------:R-:W-:Y:S01]  /*192e0*/  F2FP.PACK_AB R72, R174, R171 ;  /* 0x000000abae48723e */ /* 0x000fe200000000ff */
[----:B------:R5:W-:Y:S01]  /*192f0*/  MUFU.EX2 R89, R237 ;  /* 0x000000ed00597308 */ /* 0x000be20000000800 */
[----:B------:R-:W-:Y:S01]  /*19300*/  F2FP.PACK_AB R74, R179, R176 ;  /* 0x000000b0b34a723e */ /* 0x000fe200000000ff */
[----:B------:R-:W-:Y:S01]  /*19310*/  FADD.FTZ R2, R166, R2 ;  /* 0x00000002a6027221 */ /* 0x000fe20000010000 */
[C---:B------:R-:W-:Y:S01]  /*19320*/  F2FP.PACK_AB R73, R165.reuse, R166 ;  /* 0x000000a6a549723e */ /* 0x040fe200000000ff */
[-C--:B--2---:R-:W-:Y:S05]  /*19330*/  HMMA.16816.F32 R4, R76, R80.reuse, R4 ;  /* 0x000000504c04723c */ /* 0x084fea0000001804 */
[----:B------:R-:W-:Y:S01]  /*19340*/  F2FP.PACK_AB R75, R162, R164 ;  /* 0x000000a4a24b723e */ /* 0x000fe200000000ff */
[----:B------:R-:W-:Y:S01]  /*19350*/  MUFU.EX2 R161, R233 ;  /* 0x000000e900a17308 */ /* 0x000fe20000000800 */
[----:B----4-:R-:W-:Y:S01]  /*19360*/  F2FP.PACK_AB R157, R168, R169 ;  /* 0x000000a9a89d723e */ /* 0x010fe200000000ff */
[----:B------:R-:W-:Y:S04]  /*19370*/  FADD.FTZ R2, R165, R2 ;  /* 0x00000002a5027221 */ /* 0x000fe80000010000 */
[C---:B------:R-:W-:Y:S04]  /*19380*/  HMMA.16816.F32 R8, R72.reuse, R80, R8 ;  /* 0x000000504808723c */ /* 0x040fe80000001808 */
[----:B------:R-:W2:Y:S01]  /*19390*/  MUFU.EX2 R160, R234 ;  /* 0x000000ea00a07308 */ /* 0x000ea20000000800 */
[----:B-1----:R-:W-:Y:S01]  /*193a0*/  F2FP.PACK_AB R159, R163, R167 ;  /* 0x000000a7a39f723e */ /* 0x002fe200000000ff */
[----:B------:R-:W-:Y:S02]  /*193b0*/  FADD.FTZ R2, R164, R2 ;  /* 0x00000002a4027221 */ /* 0x000fe40000010000 */
[-C--:B------:R-:W-:Y:S04]  /*193c0*/  HMMA.16816.F32 R12, R72, R82.reuse, R12 ;  /* 0x00000052480c723c */ /* 0x080fe8000000180c */
[----:B-----5:R-:W-:Y:S02]  /*193d0*/  FADD.FTZ R237, R110, R0 ;  /* 0x000000006eed7221 */ /* 0x020fe40000010000 */
[----:B------:R-:W1:Y:S01]  /*193e0*/  MUFU.EX2 R88, R239 ;  /* 0x000000ef00587308 */ /* 0x000e620000000800 */
[----:B------:R-:W-:Y:S01]  /*193f0*/  FADD.FTZ R0, R122, R3 ;  /* 0x000000037a007221 */ /* 0x000fe20000010000 */
[C---:B------:R-:W-:Y:S04]  /*19400*/  HMMA.16816.F32 R16, R76.reuse, R82, R16 ;  /* 0x000000524c10723c */ /* 0x040fe80000001810 */
[----:B------:R-:W-:Y:S02]  /*19410*/  FADD.FTZ R0, R128, R0 ;  /* 0x0000000080007221 */ /* 0x000fe40000010000 */
[----:B------:R-:W-:Y:S01]  /*19420*/  FADD.FTZ R3, R123, R87 ;  /* 0x000000577b037221 */ /* 0x000fe20000010000 */
[----:B------:R-:W-:Y:S01]  /*19430*/  MOV R87, R70 ;  /* 0x0000004600577202 */ /* 0x000fe20000000f00 */
[-C--:B------:R-:W-:Y:S01]  /*19440*/  HMMA.16816.F32 R20, R76, R96.reuse, R20 ;  /* 0x000000604c14723c */ /* 0x080fe20000001814 */
[----:B------:R-:W-:Y:S03]  /*19450*/  MUFU.EX2 R82, R236 ;  /* 0x000000ec00527308 */ /* 0x000fe60000000800 */
[----:B--2---:R-:W-:Y:S01]  /*19460*/  F2FP.PACK_AB R92, R160, R161 ;  /* 0x000000a1a05c723e */ /* 0x004fe200000000ff */
[----:B------:R-:W-:Y:S02]  /*19470*/  FADD.FTZ R3, R247, R3 ;  /* 0x00000003f7037221 */ /* 0x000fe40000010000 */
[----:B------:R-:W-:Y:S01]  /*19480*/  FADD.FTZ R0, R243, R0 ;  /* 0x00000000f3007221 */ /* 0x000fe20000010000 */
[C---:B------:R-:W-:Y:S03]  /*19490*/  HMMA.16816.F32 R24, R72.reuse, R96, R24 ;  /* 0x000000604818723c */ /* 0x040fe60000001818 */
[----:B------:R-:W2:Y:S01]  /*194a0*/  MUFU.EX2 R83, R238 ;  /* 0x000000ee00537308 */ /* 0x000ea20000000800 */
[----:B------:R-:W-:Y:S01]  /*194b0*/  FADD.FTZ R3, R182, R3 ;  /* 0x00000003b6037221 */ /* 0x000fe20000010000 */
[----:B-1----:R-:W-:Y:S01]  /*194c0*/  F2FP.PACK_AB R94, R88, R89 ;  /* 0x00000059585e723e */ /* 0x002fe200000000ff */
[----:B------:R-:W-:Y:S02]  /*194d0*/  FADD.FTZ R0, R246, R0 ;  /* 0x00000000f6007221 */ /* 0x000fe40000010000 */
[-C--:B------:R-:W-:Y:S04]  /*194e0*/  HMMA.16816.F32 R28, R72, R98.reuse, R28 ;  /* 0x00000062481c723c */ /* 0x080fe8000000181c */
[----:B------:R-:W-:Y:S01]  /*194f0*/  FADD.FTZ R3, R180, R3 ;  /* 0x00000003b4037221 */ /* 0x000fe20000010000 */
[----:B------:R-:W-:Y:S01]  /*19500*/  MUFU.EX2 R81, R240 ;  /* 0x000000f000517308 */ /* 0x000fe20000000800 */
[----:B------:R-:W-:Y:S02]  /*19510*/  FADD.FTZ R0, R184, R0 ;  /* 0x00000000b8007221 */ /* 0x000fe40000010000 */
[C---:B------:R-:W-:Y:S04]  /*19520*/  HMMA.16816.F32 R32, R76.reuse, R98, R32 ;  /* 0x000000624c20723c */ /* 0x040fe80000001820 */
[----:B------:R-:W-:Y:S02]  /*19530*/  FADD.FTZ R3, R155, R3 ;  /* 0x000000039b037221 */ /* 0x000fe40000010000 */
[----:B------:R-:W-:Y:S01]  /*19540*/  FADD.FTZ R0, R185, R0 ;  /* 0x00000000b9007221 */ /* 0x000fe20000010000 */
[----:B------:R-:W1:Y:S01]  /*19550*/  MUFU.EX2 R80, R242 ;  /* 0x000000f200507308 */ /* 0x000e620000000800 */
[-C--:B---3--:R-:W-:Y:S04]  /*19560*/  HMMA.16816.F32 R36, R76, R100.reuse, R36 ;  /* 0x000000644c24723c */ /* 0x088fe80000001824 */
[----:B--2---:R-:W-:Y:S01]  /*19570*/  F2FP.PACK_AB R93, R83, R82 ;  /* 0x00000052535d723e */ /* 0x004fe200000000ff */
[----:B------:R-:W-:Y:S02]  /*19580*/  FADD.FTZ R3, R175, R3 ;  /* 0x00000003af037221 */ /* 0x000fe40000010000 */
[----:B------:R-:W-:Y:S01]  /*19590*/  FADD.FTZ R0, R172, R0 ;  /* 0x00000000ac007221 */ /* 0x000fe20000010000 */
[C---:B------:R-:W-:Y:S04]  /*195a0*/  HMMA.16816.F32 R40, R72.reuse, R100, R40 ;  /* 0x000000644828723c */ /* 0x040fe80000001828 */
[----:B------:R-:W-:Y:S02]  /*195b0*/  FADD.FTZ R3, R171, R3 ;  /* 0x00000003ab037221 */ /* 0x000fe40000010000 */
[----:B------:R-:W-:Y:S02]  /*195c0*/  FADD.FTZ R0, R173, R0 ;  /* 0x00000000ad007221 */ /* 0x000fe40000010000 */
[-C--:B------:R-:W-:Y:S04]  /*195d0*/  HMMA.16816.F32 R44, R72, R102.reuse, R44 ;  /* 0x00000066482c723c */ /* 0x080fe8000000182c */
[----:B------:R-:W-:Y:S02]  /*195e0*/  FADD.FTZ R3, R174, R3 ;  /* 0x00000003ae037221 */ /* 0x000fe40000010000 */
[----:B------:R-:W-:Y:S01]  /*195f0*/  FADD.FTZ R0, R177, R0 ;  /* 0x00000000b1007221 */ /* 0x000fe20000010000 */
[----:B-1----:R-:W-:Y:S01]  /*19600*/  F2FP.PACK_AB R95, R80, R81 ;  /* 0x00000051505f723e */ /* 0x002fe200000000ff */
[C---:B------:R-:W-:Y:S04]  /*19610*/  HMMA.16816.F32 R48, R76.reuse, R102, R48 ;  /* 0x000000664c30723c */ /* 0x040fe80000001830 */
[----:B------:R-:W-:Y:S02]  /*19620*/  FADD.FTZ R3, R176, R3 ;  /* 0x00000003b0037221 */ /* 0x000fe40000010000 */
[----:B------:R-:W-:Y:S02]  /*19630*/  FADD.FTZ R0, R178, R0 ;  /* 0x00000000b2007221 */ /* 0x000fe40000010000 */
[-C--:B------:R-:W-:Y:S04]  /*19640*/  HMMA.16816.F32 R52, R76, R104.reuse, R52 ;  /* 0x000000684c34723c */ /* 0x080fe80000001834 */
[----:B------:R-:W-:Y:S02]  /*19650*/  FADD.FTZ R3, R179, R3 ;  /* 0x00000003b3037221 */ /* 0x000fe40000010000 */
[----:B------:R-:W-:Y:S02]  /*19660*/  FADD.FTZ R2, R162, R2 ;  /* 0x00000002a2027221 */ /* 0x000fe40000010000 */
[C---:B------:R-:W-:Y:S04]  /*19670*/  HMMA.16816.F32 R56, R72.reuse, R104, R56 ;  /* 0x000000684838723c */ /* 0x040fe80000001838 */
[----:B------:R-:W-:Y:S04]  /*19680*/  FADD.FTZ R0, R169, R0 ;  /* 0x00000000a9007221 */ /* 0x000fe80000010000 */
        /* <DEDUP_REMOVED lines=16> */
[----:B------:R-:W-:Y:S02]  /*19790*/  FADD.FTZ R0, R81, R3 ;  /* 0x0000000351007221 */ /* 0x000fe40000010000 */
[----:B------:R-:W-:Y:S02]  /*197a0*/  FADD.FTZ R243, R163, R4 ;  /* 0x00000004a3f37221 */ /* 0x000fe40000010000 */
[C---:B------:R-:W-:Y:S04]  /*197b0*/  HMMA.16816.F32 R112, R92.reuse, R140, R24 ;  /* 0x0000008c5c70723c */ /* 0x040fe80000001818 */
[----:B------:R-:W-:Y:S01]  /*197c0*/  FADD.FTZ R246, R88, R2 ;  /* 0x0000000258f67221 */ /* 0x000fe20000010000 */
[----:B------:R-:W-:Y:S01]  /*197d0*/  MOV R88, R69 ;  /* 0x0000004500587202 */ /* 0x000fe20000000f00 */
[----:B------:R-:W-:Y:S02]  /*197e0*/  FADD.FTZ R247, R80, R0 ;  /* 0x0000000050f77221 */ /* 0x000fe40000010000 */
        /* <DEDUP_REMOVED lines=10> */
[----:B------:R-:W-:-:S07]  /*19890*/  @P0 BRA `(.L_x_1093) ;  /* 0xffffa4f000000947 */ /* 0x000fce000383ffff */
.L_x_1062:
[----:B------:R-:W2:Y:S01]  /*198a0*/  LDL R0, [R1+0x38] ;  /* 0x0000380001007983 */ /* 0x000ea20000100800 */
[----:B------:R-:W-:-:S05]  /*198b0*/  IMAD.MOV.U32 R2, RZ, RZ, c[0x0][0x2c4] ;  /* 0x0000b100ff027624 */ /* 0x000fca00078e00ff */
        /* <DEDUP_REMOVED lines=20> */
.L_x_1096:
[----:B------:R-:W-:-:S04]  /*19a00*/  MOV R3, 0x1 ;  /* 0x0000000100037802 */ /* 0x000fc80000000f00 */
[----:B------:R-:W-:-:S13]  /*19a10*/  ISETP.NE.AND P0, PT, R3, c[0x0][0x32c], PT ;  /* 0x0000cb0003007a0c */ /* 0x000fda0003f05270 */
[----:B------:R-:W-:-:S05]  /*19a20*/  @P0 IMAD.HI.U32 R3, R0, c[0x0][0x330], RZ ;  /* 0x0000cc0000030a27 */ /* 0x000fca00078e00ff */
[----:B------:R-:W-:Y:S02]  /*19a30*/  @P0 SHF.R.U32.HI R0, RZ, c[0x0][0x334], R3 ;  /* 0x0000cd00ff000a19 */ /* 0x000fe40000011603 */
.L_x_1097:
[----:B------:R-:W-:Y:S05]  /*19a40*/  BSYNC B0 ;  /* 0x0000000000007941 */ /* 0x000fea0003800000 */
.L_x_1095:
[----:B------:R-:W-:-:S05]  /*19a50*/  IMAD R0, R0, c[0x0][0x32c], RZ ;  /* 0x0000cb0000007a24 */ /* 0x000fca00078e02ff */
[----:B------:R-:W-:-:S03]  /*19a60*/  IMNMX R2, R2, R0, !PT ;  /* 0x0000000002027217 */ /* 0x000fc60007800200 */
.L_x_1094:
        /* <DEDUP_REMOVED lines=13> */
.L_x_1109:
        /* <DEDUP_REMOVED lines=41> */
.L_x_1243:
        /* <DEDUP_REMOVED lines=22> */
.L_x_1244:
[----:B-1--4-:R-:W-:Y:S04]  /*19f30*/  IADD3 R2, P0, R0, R5, RZ ;  /* 0x0000000500027210 */ /* 0x012fe80007f1e0ff */
[----:B------:R-:W-:Y:S05]  /*19f40*/  IADD3.X R3, R4, R6, RZ, P0, !PT ;  /* 0x0000000604037210 */ /* 0x000fea00007fe4ff */
[----:B------:R-:W-:Y:S01]  /*19f50*/  @!PT LDS RZ, [RZ] ;  /* 0x00000000fffff984 */ /* 0x000fe20000000800 */
[----:B------:R-:W-:Y:S01]  /*19f60*/  @!PT LDS RZ, [RZ] ;  /* 0x00000000fffff984 */ /* 0x000fe20000000800 */
[----:B------:R-:W-:Y:S01]  /*19f70*/  @!PT LDS RZ, [RZ] ;  /* 0x00000000fffff984 */ /* 0x000fe20000000800 */
[----:B------:R1:W-:Y:S04]  /*19f80*/  LDGSTS.E.BYPASS.LTC128B.128 [R208+0x2100], [R2.64], !P2 ;  /* 0x0210000002d07fae */ /* 0x0003e8000d101d48 */
.L_x_1100:
[----:B-1-34-:R-:W-:Y:S05]  /*19f90*/  BSYNC B0 ;  /* 0x0000000000007941 */ /* 0x01afea0003800000 */
.L_x_1099:
        /* <DEDUP_REMOVED lines=133> */
[-C--:B------:R-:W-:Y:S08]  /*1a7f0*/  HMMA.16816.F32 R76, R172, R10.reuse, R76 ;  /* 0x0000000aac4c723c */ /* 0x080ff0000000184c */
[----:B------:R-:W-:Y:S04]  /*1a800*/  HMMA.16816.F32 R80, R180, R10, R80 ;  /* 0x0000000ab450723c */ /* 0x000fe80000001850 */
[----:B-1----:R-:W-:Y:S04]  /*1a810*/  FMUL.FTZ R0, R16, c[0x0][0x320] ;  /* 0x0000c80010007a20 */ /* 0x002fe80000410000 */
[----:B------:R1:W2:Y:S04]  /*1a820*/  MUFU.TANH R188, R0 ;  /* 0x0000000000bc7308 */ /* 0x0002a80000002400 */
        /* <DEDUP_REMOVED lines=164> */
.L_x_1245:
        /* <DEDUP_REMOVED lines=24> */
.L_x_1246:
[----:B--2-4-:R-:W-:Y:S04]  /*1b3f0*/  IADD3 R2, P0, R0, R5, RZ ;  /* 0x0000000500027210 */ /* 0x014fe80007f1e0ff */
[----:B-1----:R-:W-:Y:S05]  /*1b400*/  IADD3.X R3, R4, R6, RZ, P0, !PT ;  /* 0x0000000604037210 */ /* 0x002fea00007fe4ff */
[----:B------:R-:W-:Y:S01]  /*1b410*/  @!PT LDS RZ, [RZ] ;  /* 0x00000000fffff984 */ /* 0x000fe20000000800 */
[----:B------:R-:W-:Y:S01]  /*1b420*/  @!PT LDS RZ, [RZ] ;  /* 0x00000000fffff984 */ /* 0x000fe20000000800 */
[----:B------:R-:W-:Y:S01]  /*1b430*/  @!PT LDS RZ, [RZ] ;  /* 0x00000000fffff984 */ /* 0x000fe20000000800 */
[----:B------:R1:W-:Y:S04]  /*1b440*/  LDGSTS.E.BYPASS.LTC128B.128 [R208+0x4900], [R2.64], !P2 ;  /* 0x0490000002d07fae */ /* 0x0003e8000d101d48 */
.L_x_1104:
[----:B--234-:R-:W-:Y:S05]  /*1b450*/  BSYNC B0 ;  /* 0x0000000000007941 */ /* 0x01cfea0003800000 */
.L_x_1103:
        /* <DEDUP_REMOVED lines=83> */
.L_x_1247:
        /* <DEDUP_REMOVED lines=15> */
.L_x_1248:
[C---:B------:R-:W-:Y:S01]  /*1ba80*/  FMUL.FTZ R2, R71.reuse, c[0x0][0x2d0] ;  /* 0x0000b40047027a20 */ /* 0x040fe20000410000 */
[----:B--2---:R-:W-:Y:S01]  /*1ba90*/  FMNMX.FTZ R68, R0, R4, !PT ;  /* 0x0000000400447209 */ /* 0x004fe20007810000 */
[----:B------:R-:W-:Y:S01]  /*1baa0*/  FADD.FTZ R0, -R71, R86 ;  /* 0x0000005647007221 */ /* 0x000fe20000010100 */
[----:B------:R-:W-:Y:S01]  /*1bab0*/  WARPSYNC 0xffffffff ;  /* 0xffffffff00007948 */ /* 0x000fe20003800000 */
[--C-:B-1----:R-:W-:Y:S01]  /*1bac0*/  FFMA.FTZ R4, R189, c[0x0][0x2d0], -R2.reuse ;  /* 0x0000b400bd047a23 */ /* 0x102fe20000010802 */
[----:B------:R-:W-:Y:S01]  /*1bad0*/  LDSM.16.MT88.4 R52, [R193] ;  /* 0x00000000c134783b */ /* 0x000fe20000004200 */
[----:B------:R-:W-:Y:S02]  /*1bae0*/  FMUL.FTZ R0, R0, c[0x0][0x2d0] ;  /* 0x0000b40000007a20 */ /* 0x000fe40000410000 */
[--C-:B------:R-:W-:Y:S02]  /*1baf0*/  FFMA.FTZ R3, R217, c[0x0][0x2d0], -R2.reuse ;  /* 0x0000b400d9037a23 */ /* 0x100fe40000010802 */
        /* <DEDUP_REMOVED lines=22> */
[----:B------:R-:W-:Y:S09]  /*1bc60*/  FFMA.FTZ R239, R8, c[0x0][0x2d0], -R2 ;  /* 0x0000b40008ef7a23 */ /* 0x000ff20000010802 */
[----:B------:R-:W1:Y:S02]  /*1bc70*/  MUFU.EX2 R2, R4 ;  /* 0x0000000400027308 */ /* 0x000e640000000800 */
[----:B-1----:R-:W-:Y:S01]  /*1bc80*/  FFMA.FTZ R0, R65, R237, R2 ;  /* 0x000000ed41007223 */ /* 0x002fe20000010002 */
        /* <DEDUP_REMOVED lines=8> */
[C---:B------:R-:W-:Y:S02]  /*1bd10*/  FMUL.FTZ R48, R65.reuse, R148 ;  /* 0x0000009441307220 */ /* 0x040fe40000410000 */
[----:B------:R-:W-:Y:S01]  /*1bd20*/  FMUL.FTZ R49, R65, R149 ;  /* 0x0000009541317220 */ /* 0x000fe20000410000 */
        /* <DEDUP_REMOVED lines=25> */
[----:B------:R-:W-:Y:S03]  /*1bec0*/  LDSM.16.MT88.4 R148, [R193+0x2000] ;  /* 0x00200000c194783b */ /* 0x000fe60000004200 */
[----:B------:R-:W1:Y:S01]  /*1bed0*/  MUFU.EX2 R10, R6 ;  /* 0x00000006000a7308 */ /* 0x000e620000000800 */
[C---:B--2---:R-:W-:Y:S01]  /*1bee0*/  FADD.FTZ R33, R2.reuse, R0 ;  /* 0x0000000002217221 */ /* 0x044fe20000010000 */
[----:B------:R-:W-:Y:S01]  /*1bef0*/  F2FP.PACK_AB R73, R2, R5 ;  /* 0x000000050249723e */ /* 0x000fe200000000ff */
[C---:B------:R-:W-:Y:S07]  /*1bf00*/  FADD.FTZ R0, -R69.reuse, R88 ;  /* 0x0000005845007221 */ /* 0x040fee0000010100 */
[----:B------:R-:W-:Y:S01]  /*1bf10*/  MUFU.EX2 R88, R188 ;  /* 0x000000bc00587308 */ /* 0x000fe20000000800 */
[----:B------:R-:W-:Y:S02]  /*1bf20*/  FMUL.FTZ R4, R69, c[0x0][0x2d0] ;  /* 0x0000b40045047a20 */ /* 0x000fe40000410000 */
[----:B------:R-:W-:Y:S02]  /*1bf30*/  FMUL.FTZ R0, R0, c[0x0][0x2d0] ;  /* 0x0000b40000007a20 */ /* 0x000fe40000410000 */
[--C-:B------:R-:W-:Y:S01]  /*1bf40*/  FFMA.FTZ R185, R44, c[0x0][0x2d0], -R4.reuse ;  /* 0x0000b4002cb97a23 */ /* 0x100fe20000010804 */
[----:B-1----:R-:W-:Y:S01]  /*1bf50*/  F2FP.PACK_AB R74, R9, R10 ;  /* 0x0000000a094a723e */ /* 0x002fe200000000ff */
[--C-:B------:R-:W-:Y:S02]  /*1bf60*/  FFMA.FTZ R6, R223, c[0x0][0x2d0], -R4.reuse ;  /* 0x0000b400df067a23 */ /* 0x100fe40000010804 */
[--C-:B------:R-:W-:Y:S01]  /*1bf70*/  FFMA.FTZ R19, R221, c[0x0][0x2d0], -R4.reuse ;  /* 0x0000b400dd137a23 */ /* 0x100fe20000010804 */
        /* <DEDUP_REMOVED lines=14> */
[--C-:B------:R-:W-:Y:S02]  /*1c060*/  FFMA.FTZ R190, R40, c[0x0][0x2d0], -R4.reuse ;  /* 0x0000b40028be7a23 */ /* 0x100fe40000010804 */
[----:B-1----:R-:W-:Y:S02]  /*1c070*/  FADD.FTZ R0, -R68, R89 ;  /* 0x0000005944007221 */ /* 0x002fe40000010100 */
[--C-:B------:R-:W-:Y:S02]  /*1c080*/  FFMA.FTZ R186, R31, c[0x0][0x2d0], -R4.reuse ;  /* 0x0000b4001fba7a23 */ /* 0x100fe40000010804 */
[--C-:B------:R-:W-:Y:S01]  /*1c090*/  FFMA.FTZ R184, R29, c[0x0][0x2d0], -R4.reuse ;  /* 0x0000b4001db87a23 */ /* 0x100fe20000010804 */
[----:B------:R-:W-:Y:S01]  /*1c0a0*/  MUFU.EX2 R188, R172 ;  /* 0x000000ac00bc7308 */ /* 0x000fe20000000800 */
[--C-:B------:R-:W-:Y:S02]  /*1c0b0*/  FFMA.FTZ R220, R25, c[0x0][0x2d0], -R4.reuse ;  /* 0x0000b40019dc7a23 */ /* 0x100fe40000010804 */
[--C-:B------:R-:W-:Y:S02]  /*1c0c0*/  FFMA.FTZ R222, R13, c[0x0][0x2d0], -R4.reuse ;  /* 0x0000b4000dde7a23 */ /* 0x100fe40000010804 */
[----:B------:R-:W-:Y:S02]  /*1c0d0*/  FFMA.FTZ R243, R12, c[0x0][0x2d0], -R4 ;  /* 0x0000b4000cf37a23 */ /* 0x000fe40000010804 */
[----:B------:R-:W-:Y:S02]  /*1c0e0*/  FMUL.FTZ R4, R68, c[0x0][0x2d0] ;  /* 0x0000b40044047a20 */ /* 0x000fe40000410000 */
[----:B------:R-:W-:Y:S01]  /*1c0f0*/  FMUL.FTZ R0, R0, c[0x0][0x2d0] ;  /* 0x0000b40000007a20 */ /* 0x000fe20000410000 */
[----:B------:R-:W-:Y:S01]  /*1c100*/  MUFU.EX2 R183, R166 ;  /* 0x000000a600b77308 */ /* 0x000fe20000000800 */
[--C-:B--2---:R-:W-:Y:S02]  /*1c110*/  FFMA.FTZ R5, R224, c[0x0][0x2d0], -R4.reuse ;  /* 0x0000b400e0057a23 */ /* 0x104fe40000010804 */
[--C-:B------:R-:W-:Y:S01]  /*1c120*/  FFMA.FTZ R162, R214, c[0x0][0x2d0], -R4.reuse ;  /* 0x0000b400d6a27a23 */ /* 0x100fe20000010804 */
[----:B---3--:R-:W-:Y:S01]  /*1c130*/  F2FP.PACK_AB R76, R22, R35 ;  /* 0x00000023164c723e */ /* 0x008fe200000000ff */
[--C-:B------:R-:W-:Y:S02]  /*1c140*/  FFMA.FTZ R214, R34, c[0x0][0x2d0], -R4.reuse ;  /* 0x0000b40022d67a23 */ /* 0x100fe40000010804 */
[--C-:B------:R-:W-:Y:S02]  /*1c150*/  FFMA.FTZ R213, R36, c[0x0][0x2d0], -R4.reuse ;  /* 0x0000b40024d57a23 */ /* 0x100fe40000010804 */
[--C-:B------:R-:W-:Y:S01]  /*1c160*/  FFMA.FTZ R223, R23, c[0x0][0x2d0], -R4.reuse ;  /* 0x0000b40017df7a23 */ /* 0x100fe20000010804 */
[----:B------:R-:W1:Y:S01]  /*1c170*/  MUFU.EX2 R0, R0 ;  /* 0x0000000000007308 */ /* 0x000e620000000800 */
[--C-:B------:R-:W-:Y:S02]  /*1c180*/  FFMA.FTZ R224, R21, c[0x0][0x2d0], -R4.reuse ;  /* 0x0000b40015e07a23 */ /* 0x100fe40000010804 */
[C---:B------:R-:W-:Y:S02]  /*1c190*/  FMUL.FTZ R60, R2.reuse, R92 ;  /* 0x0000005c023c7220 */ /* 0x040fe40000410000 */
[----:B------:R-:W-:Y:S02]  /*1c1a0*/  FMUL.FTZ R61, R2, R93 ;  /* 0x0000005d023d7220 */ /* 0x000fe40000410000 */
[--C-:B------:R-:W-:Y:S02]  /*1c1b0*/  FFMA.FTZ R191, R46, c[0x0][0x2d0], -R4.reuse ;  /* 0x0000b4002ebf7a23 */ /* 0x100fe40000010804 */
[--C-:B------:R-:W-:Y:S01]  /*1c1c0*/  FFMA.FTZ R17, R227, c[0x0][0x2d0], -R4.reuse ;  /* 0x0000b400e3117a23 */ /* 0x100fe20000010804 */
[----:B------:R-:W2:Y:S01]  /*1c1d0*/  MUFU.EX2 R34, R5 ;  /* 0x0000000500227308 */ /* 0x000ea20000000800 */
[----:B------:R-:W-:Y:S02]  /*1c1e0*/  FFMA.FTZ R7, R225, c[0x0][0x2d0], -R4 ;  /* 0x0000b400e1077a23 */ /* 0x000fe40000010804 */
[----:B------:R-:W-:Y:S02]  /*1c1f0*/  FADD.FTZ R6, R10, R8 ;  /* 0x000000080a067221 */ /* 0x000fe40000010000 */
[--C-:B------:R-:W-:Y:S02]  /*1c200*/  FFMA.FTZ R225, R14, c[0x0][0x2d0], -R4.reuse ;  /* 0x0000b4000ee17a23 */ /* 0x100fe40000010804 */
[--C-:B------:R-:W-:Y:S02]  /*1c210*/  FFMA.FTZ R16, R226, c[0x0][0x2d0], -R4.reuse ;  /* 0x0000b400e2107a23 */ /* 0x100fe40000010804 */
[--C-:B------:R-:W-:Y:S01]  /*1c220*/  FFMA.FTZ R161, R212, c[0x0][0x2d0], -R4.reuse ;  /* 0x0000b400d4a17a23 */ /* 0x100fe20000010804 */
[----:B------:R-:W-:Y:S01]  /*1c230*/  MUFU.EX2 R226, R173 ;  /* 0x000000ad00e27308 */ /* 0x000fe20000000800 */
[--C-:B------:R-:W-:Y:S02]  /*1c240*/  FFMA.FTZ R212, R39, c[0x0][0x2d0], -R4.reuse ;  /* 0x0000b40027d47a23 */ /* 0x100fe40000010804 */
[----:B------:R-:W-:Y:S01]  /*1c250*/  FFMA.FTZ R163, R215, c[0x0][0x2d0], -R4 ;  /* 0x0000b400d7a37a23 */ /* 0x000fe20000010804 */
[----:B------:R-:W-:Y:S01]  /*1c260*/  LDSM.16.MT88.4 R36, [R196] ;  /* 0x00000000c424783b */ /* 0x000fe20000004200 */
        /* <DEDUP_REMOVED lines=27> */
[----:B------:R-:W-:Y:S01]  /*1c420*/  FFMA.FTZ R215, R24, c[0x0][0x2d0], -R4 ;  /* 0x0000b40018d77a23 */ /* 0x000fe20000010804 */
[----:B------:R-:W2:Y:S01]  /*1c430*/  MUFU.EX2 R98, R17 ;  /* 0x0000001100627308 */ /* 0x000ea20000000800 */
[C---:B------:R-:W-:Y:S02]  /*1c440*/  FFMA.FTZ R4, R2.reuse, R246, R35 ;  /* 0x000000f602047223 */ /* 0x040fe40000010023 */
[----:B------:R-:W-:Y:S02]  /*1c450*/  FMUL.FTZ R57, R2, R97 ;  /* 0x0000006102397220 */ /* 0x000fe40000410000 */
[----:B------:R-:W-:Y:S02]  /*1c460*/  FADD.FTZ R97, R22, R4 ;  /* 0x0000000416617221 */ /* 0x000fe40000010000 */
[C---:B------:R-:W-:Y:S02]  /*1c470*/  FMUL.FTZ R45, R2.reuse, R101 ;  /* 0x00000065022d7220 */ /* 0x040fe40000410000 */
[C---:B------:R-:W-:Y:S01]  /*1c480*/  FMUL.FTZ R12, R2.reuse, R116 ;  /* 0x00000074020c7220 */ /* 0x040fe20000410000 */
[----:B------:R-:W3:Y:S01]  /*1c490*/  MUFU.EX2 R101, R32 ;  /* 0x0000002000657308 */ /* 0x000ee20000000800 */
[C---:B------:R-:W-:Y:S02]  /*1c4a0*/  FMUL.FTZ R44, R2.reuse, R100 ;  /* 0x00000064022c7220 */ /* 0x040fe40000410000 */
[C---:B------:R-:W-:Y:S01]  /*1c4b0*/  FMUL.FTZ R13, R2.reuse, R117 ;  /* 0x00000075020d7220 */ /* 0x040fe20000410000 */
[----:B-1----:R-:W1:Y:S01]  /*1c4c0*/  LDSM.16.MT88.4 R20, [R192] ;  /* 0x00000000c014783b */ /* 0x002e620000004200 */
[----:B------:R-:W-:Y:S02]  /*1c4d0*/  FADD.FTZ R165, R9, R6 ;  /* 0x0000000609a57221 */ /* 0x000fe40000010000 */
[----:B------:R-:W-:Y:S02]  /*1c4e0*/  FMUL.FTZ R6, R3, R130 ;  /* 0x0000008203067220 */ /* 0x000fe40000410000 */
[C---:B------:R-:W-:Y:S01]  /*1c4f0*/  FMUL.FTZ R4, R65.reuse, R128 ;  /* 0x0000008041047220 */ /* 0x040fe20000410000 */
[----:B------:R4:W-:Y:S01]  /*1c500*/  MUFU.EX2 R116, R7 ;  /* 0x0000000700747308 */ /* 0x0009e20000000800 */
[C---:B------:R-:W-:Y:S02]  /*1c510*/  FMUL.FTZ R5, R65.reuse, R129 ;  /* 0x0000008141057220 */ /* 0x040fe40000410000 */
[----:B------:R-:W-:Y:S01]  /*1c520*/  FMUL.FTZ R8, R2, R120 ;  /* 0x0000007802087220 */ /* 0x000fe20000410000 */
[----:B--2---:R-:W-:Y:S01]  /*1c530*/  F2FP.PACK_AB R77, R98, R34 ;  /* 0x00000022624d723e */ /* 0x004fe200000000ff */
[C---:B------:R-:W-:Y:S02]  /*1c540*/  FMUL.FTZ R9, R2.reuse, R121 ;  /* 0x0000007902097220 */ /* 0x040fe40000410000 */
[----:B------:R-:W-:Y:S02]  /*1c550*/  FMUL.FTZ R17, R65, R133 ;  /* 0x0000008541117220 */ /* 0x000fe40000410000 */
[C---:B------:R-:W-:Y:S01]  /*1c560*/  FMUL.FTZ R34, R3.reuse, R142 ;  /* 0x0000008e03227220 */ /* 0x040fe20000410000 */
[----:B------:R2:W-:Y:S01]  /*1c570*/  MUFU.EX2 R100, R19 ;  /* 0x0000001300647308 */ /* 0x0005e20000000800 */
[----:B------:R-:W-:Y:S02]  /*1c580*/  FMUL.FTZ R35, R3, R143 ;  /* 0x0000008f03237220 */ /* 0x000fe40000410000 */
[----:B------:R-:W-:Y:S01]  /*1c590*/  FMUL.FTZ R56, R2, R96 ;  /* 0x0000006002387220 */ /* 0x000fe20000410000 */
[----:B---3--:R-:W-:Y:S01]  /*1c5a0*/  F2FP.PACK_AB R75, R101, R0 ;  /* 0x00000000654b723e */ /* 0x008fe200000000ff */
[----:B------:R-:W-:Y:S02]  /*1c5b0*/  FADD.FTZ R96, R0, R33 ;  /* 0x0000002100607221 */ /* 0x000fe40000010000 */
[C---:B------:R-:W-:Y:S02]  /*1c5c0*/  FMUL.FTZ R32, R65.reuse, R140 ;  /* 0x0000008c41207220 */ /* 0x040fe40000410000 */
[----:B------:R-:W-:Y:S01]  /*1c5d0*/  FMUL.FTZ R33, R65, R141 ;  /* 0x0000008d41217220 */ /* 0x000fe20000410000 */
[----:B------:R-:W3:Y:S01]  /*1c5e0*/  MUFU.EX2 R99, R16 ;  /* 0x0000001000637308 */ /* 0x000ee20000000800 */
[----:B------:R-:W-:Y:S01]  /*1c5f0*/  LDSM.16.MT88.4 R140, [R196+0x2000] ;  /* 0x00200000c48c783b */ /* 0x000fe20000004200 */
[C---:B------:R-:W-:Y:S02]  /*1c600*/  FMUL.FTZ R40, R2.reuse, R104 ;  /* 0x0000006802287220 */ /* 0x040fe40000410000 */
[C---:B----4-:R-:W-:Y:S02]  /*1c610*/  FMUL.FTZ R7, R3.reuse, R131 ;  /* 0x0000008303077220 */ /* 0x050fe40000410000 */
[----:B------:R-:W-:Y:S02]  /*1c620*/  FMUL.FTZ R41, R2, R105 ;  /* 0x0000006902297220 */ /* 0x000fe40000410000 */
[----:B------:R-:W-:Y:S02]  /*1c630*/  FADD.FTZ R0, R86, R165 ;  /* 0x000000a556007221 */ /* 0x000fe40000010000 */
[----:B------:R-:W4:Y:S01]  /*1c640*/  MUFU.EX2 R117, R18 ;  /* 0x0000001200757308 */ /* 0x000f220000000800 */
[C---:B------:R-:W-:Y:S02]  /*1c650*/  FMUL.FTZ R24, R2.reuse, R112 ;  /* 0x0000007002187220 */ /* 0x040fe40000410000 */
[C---:B------:R-:W-:Y:S01]  /*1c660*/  FMUL.FTZ R25, R2.reuse, R113 ;  /* 0x0000007102197220 */ /* 0x040fe20000410000 */
[-C--:B-1----:R-:W-:Y:S05]  /*1c670*/  HMMA.16816.F32 R4, R72, R20.reuse, R4 ;  /* 0x000000144804723c */ /* 0x082fea0000001804 */
[----:B--2---:R-:W-:Y:S01]  /*1c680*/  FMUL.FTZ R19, R3, R135 ;  /* 0x0000008703137220 */ /* 0x004fe20000410000 */
[----:B------:R-:W-:Y:S01]  /*1c690*/  MUFU.EX2 R107, R182 ;  /* 0x000000b6006b7308 */ /* 0x000fe20000000800 */
[C---:B------:R-:W-:Y:S02]  /*1c6a0*/  FMUL.FTZ R28, R2.reuse, R108 ;  /* 0x0000006c021c7220 */ /* 0x040fe40000410000 */
[----:B------:R-:W-:Y:S03]  /*1c6b0*/  FMUL.FTZ R29, R2, R109 ;  /* 0x0000006d021d7220 */ /* 0x000fe60000410000 */
[----:B---3--:R-:W-:Y:S01]  /*1c6c0*/  F2FP.PACK_AB R79, R116, R99 ;  /* 0x00000063744f723e */ /* 0x008fe200000000ff */
[----:B------:R-:W-:Y:S03]  /*1c6d0*/  FMUL.FTZ R16, R65, R132 ;  /* 0x0000008441107220 */ /* 0x000fe60000410000 */
[----:B------:R-:W-:Y:S01]  /*1c6e0*/  MUFU.EX2 R105, R181 ;  /* 0x000000b500697308 */ /* 0x000fe20000000800 */
[----:B----4-:R-:W-:Y:S01]  /*1c6f0*/  F2FP.PACK_AB R78, R117, R100 ;  /* 0x00000064754e723e */ /* 0x010fe200000000ff */
[----:B------:R-:W-:Y:S02]  /*1c700*/  FMUL.FTZ R18, R3, R134 ;  /* 0x0000008603127220 */ /* 0x000fe40000410000 */
[----:B------:R-:W-:Y:S06]  /*1c710*/  LDSM.16.MT88.4 R132, [R192+0x2000] ;  /* 0x00200000c084783b */ /* 0x000fec0000004200 */
        /* <DEDUP_REMOVED lines=21> */
[----:B------:R-:W-:Y:S01]  /*1c870*/  MUFU.EX2 R165, R213 ;  /* 0x000000d500a57308 */ /* 0x000fe20000000800 */
[----:B------:R-:W-:Y:S03]  /*1c880*/  FADD.FTZ R0, R87, R0 ;  /* 0x0000000057007221 */ /* 0x000fe60000010000 */
[C---:B------:R-:W-:Y:S02]  /*1c890*/  FMUL.FTZ R38, R3.reuse, R146 ;  /* 0x0000009203267220 */ /* 0x040fe40000410000 */
[----:B------:R-:W-:Y:S03]  /*1c8a0*/  FMUL.FTZ R39, R3, R147 ;  /* 0x0000009303277220 */ /* 0x000fe60000410000 */
[----:B------:R-:W-:Y:S01]  /*1c8b0*/  FADD.FTZ R0, R107, R0 ;  /* 0x000000006b007221 */ /* 0x000fe20000010000 */
[----:B------:R1:W-:Y:S03]  /*1c8c0*/  MUFU.EX2 R120, R67 ;  /* 0x0000004300787308 */ /* 0x0003e60000000800 */
[-C--:B------:R-:W-:Y:S03]  /*1c8d0*/  HMMA.16816.F32 R36, R72, R52.reuse, R36 ;  /* 0x000000344824723c */ /* 0x080fe60000001824 */
[----:B------:R-:W-:Y:S04]  /*1c8e0*/  FADD.FTZ R0, R105, R0 ;  /* 0x0000000069007221 */ /* 0x000fe80000010000 */
[----:B------:R-:W-:Y:S01]  /*1c8f0*/  FADD.FTZ R0, R106, R0 ;  /* 0x000000006a007221 */ /* 0x000fe20000010000 */
[C---:B------:R-:W-:Y:S01]  /*1c900*/  HMMA.16816.F32 R40, R76.reuse, R52, R40 ;  /* 0x000000344c28723c */ /* 0x040fe20000001828 */
[----:B------:R2:W-:Y:S06]  /*1c910*/  MUFU.EX2 R122, R66 ;  /* 0x00000042007a7308 */ /* 0x0005ec0000000800 */
[C---:B------:R-:W-:Y:S01]  /*1c920*/  FMUL.FTZ R52, R65.reuse, R152 ;  /* 0x0000009841347220 */ /* 0x040fe20000410000 */
[-C--:B------:R-:W-:Y:S03]  /*1c930*/  HMMA.16816.F32 R44, R76, R54.reuse, R44 ;  /* 0x000000364c2c723c */ /* 0x080fe6000000182c */
[----:B------:R3:W-:Y:S01]  /*1c940*/  MUFU.EX2 R247, R64 ;  /* 0x0000004000f77308 */ /* 0x0007e20000000800 */
[----:B------:R-:W-:Y:S02]  /*1c950*/  FMUL.FTZ R53, R65, R153 ;  /* 0x0000009941357220 */ /* 0x000fe40000410000 */
[C---:B-1----:R-:W-:Y:S02]  /*1c960*/  FMUL.FTZ R67, R3.reuse, R159 ;  /* 0x0000009f03437220 */ /* 0x042fe40000410000 */
[C---:B------:R-:W-:Y:S05]  /*1c970*/  HMMA.16816.F32 R48, R72.reuse, R54, R48 ;  /* 0x000000364830723c */ /* 0x040fea0000001830 */
[----:B------:R-:W1:Y:S02]  /*1c980*/  MUFU.EX2 R111, R171 ;  /* 0x000000ab006f7308 */ /* 0x000e640000000800 */
[C---:B------:R-:W-:Y:S02]  /*1c990*/  FMUL.FTZ R54, R3.reuse, R154 ;  /* 0x0000009a03367220 */ /* 0x040fe40000410000 */
[C---:B------:R-:W-:Y:S03]  /*1c9a0*/  FMUL.FTZ R55, R3.reuse, R155 ;  /* 0x0000009b03377220 */ /* 0x040fe60000410000 */
[----:B--2---:R-:W-:Y:S02]  /*1c9b0*/  FMUL.FTZ R66, R3, R158 ;  /* 0x0000009e03427220 */ /* 0x004fe40000410000 */
[----:B------:R-:W-:Y:S01]  /*1c9c0*/  FADD.FTZ R3, R101, R96 ;  /* 0x0000006065037221 */ /* 0x000fe20000010000 */
[----:B------:R2:W-:Y:S01]  /*1c9d0*/  MUFU.EX2 R155, R185 ;  /* 0x000000b9009b7308 */ /* 0x0005e20000000800 */
[-C--:B------:R-:W-:Y:S03]  /*1c9e0*/  HMMA.16816.F32 R52, R72, R80.reuse, R52 ;  /* 0x000000504834723c */ /* 0x080fe60000001834 */
[C---:B---3--:R-:W-:Y:S02]  /*1c9f0*/  FMUL.FTZ R64, R65.reuse, R156 ;  /* 0x0000009c41407220 */ /* 0x048fe40000410000 */
[----:B------:R-:W-:Y:S03]  /*1ca00*/  FMUL.FTZ R65, R65, R157 ;  /* 0x0000009d41417220 */ /* 0x000fe60000410000 */
[C---:B------:R-:W-:Y:S01]  /*1ca10*/  HMMA.16816.F32 R56, R76.reuse, R80, R56 ;  /* 0x000000504c38723c */ /* 0x040fe20000001838 */
[----:B------:R-:W3:Y:S03]  /*1ca20*/  MUFU.EX2 R119, R170 ;  /* 0x000000aa00777308 */ /* 0x000ee60000000800 */
[----:B-1----:R-:W-:Y:S04]  /*1ca30*/  FADD.FTZ R3, R111, R3 ;  /* 0x000000036f037221 */ /* 0x002fe80000010000 */
[-C--:B------:R-:W-:Y:S03]  /*1ca40*/  HMMA.16816.F32 R60, R76, R82.reuse, R60 ;  /* 0x000000524c3c723c */ /* 0x080fe6000000183c */
[----:B------:R-:W-:Y:S01]  /*1ca50*/  MUFU.EX2 R123, R169 ;  /* 0x000000a9007b7308 */ /* 0x000fe20000000800 */
[----:B--2---:R-:W2:Y:S04]  /*1ca60*/  LDL R185, [R1+0xc] ;  /* 0x00000c0001b97983 */ /* 0x004ea80000100800 */
[----:B------:R-:W-:Y:S01]  /*1ca70*/  HMMA.16816.F32 R64, R72, R82, R64 ;  /* 0x000000524840723c */ /* 0x000fe20000001840 */
[----:B------:R-:W1:Y:S03]  /*1ca80*/  LDSM.16.MT88.4 R80, [R196+0x800] ;  /* 0x00080000c450783b */ /* 0x000e660000004200 */
[----:B------:R-:W-:Y:S01]  /*1ca90*/  F2FP.PACK_AB R76, R2, R86 ;  /* 0x00000056024c723e */ /* 0x000fe200000000ff */
[----:B------:R-:W4:Y:S01]  /*1caa0*/  MUFU.EX2 R128, R168 ;  /* 0x000000a800807308 */ /* 0x000f220000000800 */
[----:B------:R-:W-:Y:S01]  /*1cab0*/  F2FP.PACK_AB R78, R87, R88 ;  /* 0x00000058574e723e */ /* 0x000fe200000000ff */
[----:B------:R-:W-:Y:S01]  /*1cac0*/  FADD.FTZ R2, R98, R89 ;  /* 0x0000005962027221 */ /* 0x000fe20000010000 */
[----:B------:R-:W-:Y:S01]  /*1cad0*/  F2FP.PACK_AB R74, R247, R122 ;  /* 0x0000007af74a723e */ /* 0x000fe200000000ff */
[----:B------:R-:W-:Y:S02]  /*1cae0*/  FADD.FTZ R87, R100, R97 ;  /* 0x0000006164577221 */ /* 0x000fe40000010000 */
[----:B------:R-:W-:Y:S01]  /*1caf0*/  LDSM.16.MT88.4 R100, [R193+0x1000] ;  /* 0x00100000c164783b */ /* 0x000fe20000004200 */
[----:B---3--:R-:W-:Y:S01]  /*1cb00*/  F2FP.PACK_AB R77, R119, R111 ;  /* 0x0000006f774d723e */ /* 0x008fe200000000ff */
[----:B------:R-:W-:Y:S02]  /*1cb10*/  FADD.FTZ R86, R99, R2 ;  /* 0x0000000263567221 */ /* 0x000fe40000010000 */
[----:B------:R-:W3:Y:S01]  /*1cb20*/  MUFU.EX2 R110, R160 ;  /* 0x000000a0006e7308 */ /* 0x000ee20000000800 */
[----:B------:R-:W-:Y:S02]  /*1cb30*/  FADD.FTZ R2, R104, R0 ;  /* 0x0000000068027221 */ /* 0x000fe40000010000 */
[----:B------:R-:W-:Y:S01]  /*1cb40*/  FADD.FTZ R0, R117, R87 ;  /* 0x0000005775007221 */ /* 0x000fe20000010000 */
[----:B------:R-:W5:Y:S01]  /*1cb50*/  LDSM.16.MT88.4 R96, [R193+0x800] ;  /* 0x00080000c160783b */ /* 0x000f620000004200 */
[----:B------:R-:W-:Y:S05]  /*1cb60*/  FADD.FTZ R86, R116, R86 ;  /* 0x0000005674567221 */ /* 0x000fea0000010000 */
[----:B------:R-:W-:Y:S01]  /*1cb70*/  MUFU.EX2 R113, R163 ;  /* 0x000000a300717308 */ /* 0x000fe20000000800 */
[----:B----4-:R-:W-:Y:S09]  /*1cb80*/  F2FP.PACK_AB R79, R128, R123 ;  /* 0x0000007b804f723e */ /* 0x010ff200000000ff */
[----:B------:R-:W4:Y:S01]  /*1cb90*/  MUFU.EX2 R114, R162 ;  /* 0x000000a200727308 */ /* 0x000f220000000800 */
[-C--:B------:R-:W-:Y:S05]  /*1cba0*/  HMMA.16816.F32 R4, R76, R92.reuse, R4 ;  /* 0x0000005c4c04723c */ /* 0x080fea0000001804 */
[----:B---3--:R-:W-:Y:S01]  /*1cbb0*/  F2FP.PACK_AB R72, R120, R110 ;  /* 0x0000006e7848723e */ /* 0x008fe200000000ff */
[----:B------:R-:W-:Y:S03]  /*1cbc0*/  FADD.FTZ R87, R110, R0 ;  /* 0x000000006e577221 */ /* 0x000fe60000010000 */
[----:B------:R-:W-:Y:S10]  /*1cbd0*/  MUFU.EX2 R121, R161 ;  /* 0x000000a100797308 */ /* 0x000ff40000000800 */
[----:B------:R-:W3:Y:S01]  /*1cbe0*/  MUFU.EX2 R189, R164 ;  /* 0x000000a400bd7308 */ /* 0x000ee20000000800 */
[----:B----4-:R-:W-:Y:S09]  /*1cbf0*/  F2FP.PACK_AB R73, R114, R113 ;  /* 0x000000717249723e */ /* 0x010ff200000000ff */
[----:B------:R-:W-:Y:S10]  /*1cc00*/  MUFU.EX2 R163, R214 ;  /* 0x000000d600a37308 */ /* 0x000ff40000000800 */
[----:B------:R-:W-:Y:S01]  /*1cc10*/  MUFU.EX2 R246, R174 ;  /* 0x000000ae00f67308 */ /* 0x000fe20000000800 */
[----:B---3--:R-:W-:Y:S09]  /*1cc20*/  F2FP.PACK_AB R75, R189, R121 ;  /* 0x00000079bd4b723e */ /* 0x008ff200000000ff */
[----:B------:R-:W-:Y:S01]  /*1cc30*/  MUFU.EX2 R180, R176 ;  /* 0x000000b000b47308 */ /* 0x000fe20000000800 */
[C---:B------:R-:W-:Y:S08]  /*1cc40*/  HMMA.16816.F32 R8, R72.reuse, R92, R8 ;  /* 0x0000005c4808723c */ /* 0x040ff00000001808 */
[-C--:B------:R-:W-:Y:S01]  /*1cc50*/  HMMA.16816.F32 R12, R72, R94.reuse, R12 ;  /* 0x0000005e480c723c */ /* 0x080fe2000000180c */
[----:B------:R-:W-:Y:S07]  /*1cc60*/  MUFU.EX2 R176, R186 ;  /* 0x000000ba00b07308 */ /* 0x000fee0000000800 */
[C---:B------:R-:W-:Y:S01]  /*1cc70*/  HMMA.16816.F32 R16, R76.reuse, R94, R16 ;  /* 0x0000005e4c10723c */ /* 0x040fe20000001810 */
[----:B------:R-:W3:Y:S02]  /*1cc80*/  LDSM.16.MT88.4 R92, [R195+0x800] ;  /* 0x00080000c35c783b */ /* 0x000ee40000004200 */
[----:B------:R-:W-:Y:S05]  /*1cc90*/  MUFU.EX2 R154, R178 ;  /* 0x000000b2009a7308 */ /* 0x000fea0000000800 */
[-C--:B-1----:R-:W-:Y:S05]  /*1cca0*/  HMMA.16816.F32 R20, R76, R80.reuse, R20 ;  /* 0x000000504c14723c */ /* 0x082fea0000001814 */
[----:B------:R-:W-:Y:S03]  /*1ccb0*/  MUFU.EX2 R153, R177 ;  /* 0x000000b100997308 */ /* 0x000fe60000000800 */
[C---:B------:R-:W-:Y:S07]  /*1ccc0*/  HMMA.16816.F32 R24, R72.reuse, R80, R24 ;  /* 0x000000504818723c */ /* 0x040fee0000001818 */
[----:B------:R-:W-:Y:S01]  /*1ccd0*/  MUFU.EX2 R152, R191 ;  /* 0x000000bf00987308 */ /* 0x000fe20000000800 */
[-C--:B------:R-:W-:Y:S08]  /*1cce0*/  HMMA.16816.F32 R28, R72, R82.reuse, R28 ;  /* 0x00000052481c723c */ /* 0x080ff0000000181c */
[C---:B------:R-:W-:Y:S01]  /*1ccf0*/  HMMA.16816.F32 R32, R76.reuse, R82, R32 ;  /* 0x000000524c20723c */ /* 0x040fe20000001820 */
[----:B------:R-:W1:Y:S01]  /*1cd00*/  LDSM.16.MT88.4 R80, [R192+0x1000] ;  /* 0x00100000c050783b */ /* 0x000e620000004200 */
[----:B------:R-:W-:Y:S06]  /*1cd10*/  MUFU.EX2 R171, R210 ;  /* 0x000000d200ab7308 */ /* 0x000fec0000000800 */
[-C--:B-----5:R-:W-:Y:S04]  /*1cd20*/  HMMA.16816.F32 R36, R76, R96.reuse, R36 ;  /* 0x000000604c24723c */ /* 0x0a0fe80000001824 */
[----:B------:R-:W4:Y:S04]  /*1cd30*/  MUFU.EX2 R89, R234 ;  /* 0x000000ea00597308 */ /* 0x000f280000000800 */
[C---:B------:R-:W-:Y:S06]  /*1cd40*/  HMMA.16816.F32 R40, R72.reuse, R96, R40 ;  /* 0x000000604828723c */ /* 0x040fec0000001828 */
[----:B------:R-:W5:Y:S02]  /*1cd50*/  MUFU.EX2 R88, R233 ;  /* 0x000000e900587308 */ /* 0x000f640000000800 */
[-C--:B------:R-:W-:Y:S08]  /*1cd60*/  HMMA.16816.F32 R44, R72, R98.reuse, R44 ;  /* 0x00000062482c723c */ /* 0x080ff0000000182c */
[C---:B------:R-:W-:Y:S01]  /*1cd70*/  HMMA.16816.F32 R48, R76.reuse, R98, R48 ;  /* 0x000000624c30723c */ /* 0x040fe20000001830 */
[----:B------:R-:W1:Y:S01]  /*1cd80*/  LDSM.16.MT88.4 R96, [R196+0x1000] ;  /* 0x00100000c460783b */ /* 0x000e620000004200 */
[----:B------:R-:W5:Y:S02]  /*1cd90*/  MUFU.EX2 R109, R232 ;  /* 0x000000e8006d7308 */ /* 0x000f640000000800 */
[----:B----4-:R-:W-:Y:S04]  /*1cda0*/  FADD.FTZ R0, R89, R2 ;  /* 0x0000000259007221 */ /* 0x010fe80000010000 */
[-C--:B---3--:R-:W-:Y:S04]  /*1cdb0*/  HMMA.16816.F32 R52, R76, R92.reuse, R52 ;  /* 0x0000005c4c34723c */ /* 0x088fe80000001834 */
[----:B------:R-:W3:Y:S01]  /*1cdc0*/  MUFU.EX2 R108, R231 ;  /* 0x000000e7006c7308 */ /* 0x000ee20000000800 */
[----:B-----5:R-:W-:Y:S03]  /*1cdd0*/  FADD.FTZ R0, R88, R0 ;  /* 0x0000000058007221 */ /* 0x020fe60000010000 */
[C---:B------:R-:W-:Y:S06]  /*1cde0*/  HMMA.16816.F32 R56, R72.reuse, R92, R56 ;  /* 0x0000005c4838723c */ /* 0x040fec0000001838 */
[----:B------:R-:W-:Y:S02]  /*1cdf0*/  MUFU.EX2 R174, R228 ;  /* 0x000000e400ae7308 */ /* 0x000fe40000000800 */
[-C--:B------:R-:W-:Y:S04]  /*1ce00*/  HMMA.16816.F32 R60, R72, R94.reuse, R60 ;  /* 0x0000005e483c723c */ /* 0x080fe8000000183c */
[----:B------:R-:W-:Y:S03]  /*1ce10*/  FADD.FTZ R0, R109, R0 ;  /* 0x000000006d007221 */ /* 0x000fe60000010000 */
[----:B------:R-:W-:Y:S01]  /*1ce20*/  F2FP.PACK_AB R72, R105, R107 ;  /* 0x0000006b6948723e */ /* 0x000fe200000000ff */
[----:B------:R-:W-:Y:S01]  /*1ce30*/  HMMA.16816.F32 R64, R76, R94, R64 ;  /* 0x0000005e4c40723c */ /* 0x000fe20000001840 */
[----:B------:R-:W4:Y:S01]  /*1ce40*/  LDSM.16.MT88.4 R92, [R195+0x1000] ;  /* 0x00100000c35c783b */ /* 0x000f220000004200 */
[----:B------:R-:W-:Y:S02]  /*1ce50*/  MUFU.EX2 R175, R219 ;  /* 0x000000db00af7308 */ /* 0x000fe40000000800 */
[----:B------:R-:W-:Y:S01]  /*1ce60*/  F2FP.PACK_AB R74, R104, R106 ;  /* 0x0000006a684a723e */ /* 0x000fe200000000ff */
[----:B---3--:R-:W-:Y:S01]  /*1ce70*/  FADD.FTZ R2, R108, R0 ;  /* 0x000000006c027221 */ /* 0x008fe20000010000 */
[----:B------:R-:W-:Y:S01]  /*1ce80*/  F2FP.PACK_AB R73, R226, R248 ;  /* 0x000000f8e249723e */ /* 0x000fe200000000ff */
[----:B------:R-:W-:Y:S01]  /*1ce90*/  FADD.FTZ R0, R113, R86 ;  /* 0x0000005671007221 */ /* 0x000fe20000010000 */
[----:B------:R-:W-:Y:S01]  /*1cea0*/  F2FP.PACK_AB R75, R246, R227 ;  /* 0x000000e3f64b723e */ /* 0x000fe200000000ff */
[----:B------:R-:W-:Y:S03]  /*1ceb0*/  LDSM.16.MT88.4 R104, [R195+0x1800] ;  /* 0x00180000c368783b */ /* 0x000fe60000004200 */
[----:B------:R-:W-:Y:S01]  /*1cec0*/  F2FP.PACK_AB R76, R183, R188 ;  /* 0x000000bcb74c723e */ /* 0x000fe200000000ff */
[----:B------:R-:W-:Y:S01]  /*1ced0*/  MUFU.EX2 R181, R218 ;  /* 0x000000da00b57308 */ /* 0x000fe20000000800 */
[----:B------:R-:W-:Y:S01]  /*1cee0*/  F2FP.PACK_AB R78, R155, R180 ;  /* 0x000000b49b4e723e */ /* 0x000fe200000000ff */
[-C--:B-1----:R-:W-:Y:S05]  /*1cef0*/  HMMA.16816.F32 R4, R72, R80.reuse, R4 ;  /* 0x000000504804723c */ /* 0x082fea0000001804 */
[----:B------:R-:W-:Y:S01]  /*1cf00*/  F2FP.PACK_AB R77, R153, R154 ;  /* 0x0000009a994d723e */ /* 0x000fe200000000ff */
[----:B------:R-:W-:Y:S01]  /*1cf10*/  FADD.FTZ R86, R119, R3 ;  /* 0x0000000377567221 */ /* 0x000fe20000010000 */
[----:B------:R-:W-:Y:S01]  /*1cf20*/  F2FP.PACK_AB R79, R171, R152 ;  /* 0x00000098ab4f723e */ /* 0x000fe200000000ff */
[----:B------:R-:W-:Y:S01]  /*1cf30*/  MUFU.EX2 R182, R217 ;  /* 0x000000d900b67308 */ /* 0x000fe20000000800 */
[----:B------:R-:W-:Y:S03]  /*1cf40*/  FADD.FTZ R3, R120, R87 ;  /* 0x0000005778037221 */ /* 0x000fe60000010000 */
[----:B------:R-:W-:Y:S02]  /*1cf50*/  FADD.FTZ R87, R114, R0 ;  /* 0x0000000072577221 */ /* 0x000fe40000010000 */
[C---:B------:R-:W-:Y:S04]  /*1cf60*/  HMMA.16816.F32 R8, R76.reuse, R80, R8 ;  /* 0x000000504c08723c */ /* 0x040fe80000001808 */
[----:B------:R-:W1:Y:S04]  /*1cf70*/  MUFU.EX2 R118, R230 ;  /* 0x000000e600767308 */ /* 0x000e680000000800 */
[-C--:B------:R-:W-:Y:S06]  /*1cf80*/  HMMA.16816.F32 R12, R76, R82.reuse, R12 ;  /* 0x000000524c0c723c */ /* 0x080fec000000180c */
[----:B------:R-:W3:Y:S02]  /*1cf90*/  MUFU.EX2 R115, R235 ;  /* 0x000000eb00737308 */ /* 0x000ee40000000800 */
[C---:B------:R-:W-:Y:S01]  /*1cfa0*/  HMMA.16816.F32 R16, R72.reuse, R82, R16 ;  /* 0x000000524810723c */ /* 0x040fe20000001810 */
[----:B------:R-:W5:Y:S07]  /*1cfb0*/  LDSM.16.MT88.4 R80, [R192+0x1800] ;  /* 0x00180000c050783b */ /* 0x000f6e0000004200 */
[-C--:B------:R-:W-:Y:S01]  /*1cfc0*/  HMMA.16816.F32 R20, R72, R96.reuse, R20 ;  /* 0x000000604814723c */ /* 0x080fe20000001814 */
[----:B------:R-:W4:Y:S03]  /*1cfd0*/  MUFU.EX2 R112, R236 ;  /* 0x000000ec00707308 */ /* 0x000f260000000800 */
[----:B-1----:R-:W-:Y:S04]  /*1cfe0*/  FADD.FTZ R0, R118, R2 ;  /* 0x0000000276007221 */ /* 0x002fe80000010000 */
[C---:B------:R-:W-:Y:S03]  /*1cff0*/  HMMA.16816.F32 R24, R76.reuse, R96, R24 ;  /* 0x000000604c18723c */ /* 0x040fe60000001818 */
[----:B------:R-:W1:Y:S01]  /*1d000*/  MUFU.EX2 R110, R239 ;  /* 0x000000ef006e7308 */ /* 0x000e620000000800 */
[C---:B---3--:R-:W-:Y:S01]  /*1d010*/  F2FP.PACK_AB R156, R115.reuse, R118 ;  /* 0x00000076739c723e */ /* 0x048fe200000000ff */
[----:B------:R-:W-:Y:S03]  /*1d020*/  FADD.FTZ R0, R115, R0 ;  /* 0x0000000073007221 */ /* 0x000fe60000010000 */
[-C--:B------:R-:W-:Y:S05]  /*1d030*/  HMMA.16816.F32 R28, R76, R98.reuse, R28 ;  /* 0x000000624c1c723c */ /* 0x080fea000000181c */
[----:B------:R3:W-:Y:S03]  /*1d040*/  MUFU.EX2 R170, R237 ;  /* 0x000000ed00aa7308 */ /* 0x0007e60000000800 */
[C---:B------:R-:W-:Y:S01]  /*1d050*/  HMMA.16816.F32 R32, R72.reuse, R98, R32 ;  /* 0x000000624820723c */ /* 0x040fe20000001820 */
[----:B------:R-:W5:Y:S03]  /*1d060*/  LDSM.16.MT88.4 R96, [R196+0x1800] ;  /* 0x00180000c460783b */ /* 0x000f660000004200 */
[----:B----4-:R-:W-:Y:S03]  /*1d070*/  FADD.FTZ R0, R112, R0 ;  /* 0x0000000070007221 */ /* 0x010fe60000010000 */
[----:B------:R-:W4:Y:S01]  /*1d080*/  MUFU.EX2 R169, R238 ;  /* 0x000000ee00a97308 */ /* 0x000f220000000800 */
[-C--:B------:R-:W-:Y:S04]  /*1d090*/  HMMA.16816.F32 R36, R72, R100.reuse, R36 ;  /* 0x000000644824723c */ /* 0x080fe80000001824 */
[C---:B-1----:R-:W-:Y:S04]  /*1d0a0*/  F2FP.PACK_AB R158, R110.reuse, R112 ;  /* 0x000000706e9e723e */ /* 0x042fe800000000ff */
[C---:B------:R-:W-:Y:S01]  /*1d0b0*/  HMMA.16816.F32 R40, R76.reuse, R100, R40 ;  /* 0x000000644c28723c */ /* 0x040fe20000001828 */
[----:B------:R-:W-:Y:S03]  /*1d0c0*/  MUFU.EX2 R168, R240 ;  /* 0x000000f000a87308 */ /* 0x000fe60000000800 */
[----:B---3--:R-:W-:Y:S02]  /*1d0d0*/  FADD.FTZ R237, R110, R0 ;  /* 0x000000006eed7221 */ /* 0x008fe40000010000 */
[----:B------:R-:W-:Y:S02]  /*1d0e0*/  FADD.FTZ R0, R123, R86 ;  /* 0x000000567b007221 */ /* 0x000fe40000010000 */
[-C--:B------:R-:W-:Y:S03]  /*1d0f0*/  HMMA.16816.F32 R44, R76, R102.reuse, R44 ;  /* 0x000000664c2c723c */ /* 0x080fe6000000182c */
[----:B------:R-:W1:Y:S01]  /*1d100*/  MUFU.EX2 R164, R242 ;  /* 0x000000f200a47308 */ /* 0x000e620000000800 */
[----:B------:R-:W-:Y:S01]  /*1d110*/  FADD.FTZ R2, R128, R0 ;  /* 0x0000000080027221 */ /* 0x000fe20000010000 */
[----:B--2---:R-:W-:Y:S02]  /*1d120*/  ISETP.GT.AND P0, PT, R209, R185, PT ;  /* 0x000000b9d100720c */ /* 0x004fe40003f04270 */
[----:B----4-:R-:W-:Y:S01]  /*1d130*/  F2FP.PACK_AB R157, R169, R170 ;  /* 0x000000aaa99d723e */ /* 0x010fe200000000ff */
[C---:B------:R-:W-:Y:S01]  /*1d140*/  HMMA.16816.F32 R48, R72.reuse, R102, R48 ;  /* 0x000000664830723c */ /* 0x040fe20000001830 */
[----:B------:R-:W2:Y:S03]  /*1d150*/  LDSM.16.MT88.4 R100, [R193+0x1800] ;  /* 0x00180000c164783b */ /* 0x000ea60000004200 */
[----:B------:R-:W-:Y:S01]  /*1d160*/  FADD.FTZ R2, R248, R2 ;  /* 0x00000002f8027221 */ /* 0x000fe20000010000 */
[----:B------:R-:W-:Y:S01]  /*1d170*/  MUFU.EX2 R162, R220 ;  /* 0x000000dc00a27308 */ /* 0x000fe20000000800 */
[----:B------:R-:W-:Y:S02]  /*1d180*/  IADD3 R209, R209, -0x1, RZ ;  /* 0xffffffffd1d17810 */ /* 0x000fe40007ffe0ff */
[-C--:B------:R-:W-:Y:S04]  /*1d190*/  HMMA.16816.F32 R52, R72, R92.reuse, R52 ;  /* 0x0000005c4834723c */ /* 0x080fe80000001834 */
[----:B------:R-:W-:Y:S01]  /*1d1a0*/  FADD.FTZ R2, R226, R2 ;  /* 0x00000002e2027221 */ /* 0x000fe20000010000 */
[----:B------:R-:W-:Y:S02]  /*1d1b0*/  MOV R86, R71 ;  /* 0x0000004700567202 */ /* 0x000fe40000000f00 */
[----:B------:R-:W3:Y:S01]  /*1d1c0*/  MUFU.EX2 R161, R221 ;  /* 0x000000dd00a17308 */ /* 0x000ee20000000800 */
[C---:B------:R-:W-:Y:S04]  /*1d1d0*/  HMMA.16816.F32 R56, R76.reuse, R92, R56 ;  /* 0x0000005c4c38723c */ /* 0x040fe80000001838 */
[----:B-1----:R-:W-:Y:S01]  /*1d1e0*/  F2FP.PACK_AB R159, R164, R168 ;  /* 0x000000a8a49f723e */ /* 0x002fe200000000ff */
[----:B------:R-:W-:Y:S03]  /*1d1f0*/  FADD.FTZ R2, R227, R2 ;  /* 0x00000002e3027221 */ /* 0x000fe60000010000 */
[-C--:B------:R-:W-:Y:S01]  /*1d200*/  HMMA.16816.F32 R60, R76, R94.reuse, R60 ;  /* 0x0000005e4c3c723c */ /* 0x080fe2000000183c */
[----:B------:R-:W-:Y:S03]  /*1d210*/  MUFU.EX2 R160, R222 ;  /* 0x000000de00a07308 */ /* 0x000fe60000000800 */
[----:B------:R-:W-:Y:S03]  /*1d220*/  FADD.FTZ R2, R246, R2 ;  /* 0x00000002f6027221 */ /* 0x000fe60000010000 */
[----:B------:R-:W-:Y:S01]  /*1d230*/  F2FP.PACK_AB R76, R88, R89 ;  /* 0x00000059584c723e */ /* 0x000fe200000000ff */
[----:B------:R-:W-:Y:S03]  /*1d240*/  HMMA.16816.F32 R64, R72, R94, R64 ;  /* 0x0000005e4840723c */ /* 0x000fe60000001840 */
[----:B------:R-:W1:Y:S01]  /*1d250*/  MUFU.EX2 R89, R243 ;  /* 0x000000f300597308 */ /* 0x000e620000000800 */
[----:B------:R-:W-:Y:S01]  /*1d260*/  F2FP.PACK_AB R78, R108, R109 ;  /* 0x0000006d6c4e723e */ /* 0x000fe200000000ff */
[----:B------:R-:W-:Y:S01]  /*1d270*/  FADD.FTZ R2, R174, R2 ;  /* 0x00000002ae027221 */ /* 0x000fe20000010000 */
[C---:B------:R-:W-:Y:S02]  /*1d280*/  F2FP.PACK_AB R77, R175.reuse, R174 ;  /* 0x000000aeaf4d723e */ /* 0x040fe400000000ff */
[----:B------:R-:W-:Y:S01]  /*1d290*/  F2FP.PACK_AB R79, R182, R181 ;  /* 0x000000b5b64f723e */ /* 0x000fe200000000ff */
[----:B------:R-:W-:Y:S03]  /*1d2a0*/  FADD.FTZ R2, R175, R2 ;  /* 0x00000002af027221 */ /* 0x000fe60000010000 */
[----:B------:R-:W-:Y:S01]  /*1d2b0*/  F2FP.PACK_AB R72, R173, R172 ;  /* 0x000000acad48723e */ /* 0x000fe200000000ff */
[----:B------:R-:W-:Y:S01]  /*1d2c0*/  MUFU.EX2 R88, R223 ;  /* 0x000000df00587308 */ /* 0x000fe20000000800 */
[----:B------:R-:W-:Y:S01]  /*1d2d0*/  F2FP.PACK_AB R74, R179, R176 ;  /* 0x000000b0b34a723e */ /* 0x000fe200000000ff */
[-C--:B-----5:R-:W-:Y:S05]  /*1d2e0*/  HMMA.16816.F32 R4, R76, R80.reuse, R4 ;  /* 0x000000504c04723c */ /* 0x0a0fea0000001804 */
[----:B------:R-:W-:Y:S01]  /*1d2f0*/  F2FP.PACK_AB R73, R166, R167 ;  /* 0x000000a7a649723e */ /* 0x000fe200000000ff */
[----:B------:R-:W-:Y:S01]  /*1d300*/  FADD.FTZ R2, R181, R2 ;  /* 0x00000002b5027221 */ /* 0x000fe20000010000 */
[----:B------:R-:W-:Y:S02]  /*1d310*/  F2FP.PACK_AB R75, R163, R165 ;  /* 0x000000a5a34b723e */ /* 0x000fe400000000ff */
[----:B---3--:R-:W-:Y:S03]  /*1d320*/  F2FP.PACK_AB R92, R161, R162 ;  /* 0x000000a2a15c723e */ /* 0x008fe600000000ff */
[----:B-1----:R-:W-:Y:S01]  /*1d330*/  F2FP.PACK_AB R94, R89, R160 ;  /* 0x000000a0595e723e */ /* 0x002fe200000000ff */
[----:B------:R-:W-:Y:S01]  /*1d340*/  FADD.FTZ R2, R182, R2 ;  /* 0x00000002b6027221 */ /* 0x000fe20000010000 */
[C---:B------:R-:W-:Y:S01]  /*1d350*/  HMMA.16816.F32 R8, R72.reuse, R80, R8 ;  /* 0x000000504808723c */ /* 0x040fe20000001808 */
[----:B------:R-:W-:Y:S03]  /*1d360*/  MUFU.EX2 R81, R225 ;  /* 0x000000e100517308 */ /* 0x000fe60000000800 */
[----:B------:R-:W-:Y:S03]  /*1d370*/  FADD.FTZ R2, R170, R2 ;  /* 0x00000002aa027221 */ /* 0x000fe60000010000 */
[----:B------:R-:W-:Y:S01]  /*1d380*/  FADD.FTZ R80, R122, R3 ;  /* 0x000000037a507221 */ /* 0x000fe20000010000 */
[-C--:B------:R-:W-:Y:S04]  /*1d390*/  HMMA.16816.F32 R12, R72, R82.reuse, R12 ;  /* 0x00000052480c723c */ /* 0x080fe8000000180c */
[----:B------:R-:W-:Y:S01]  /*1d3a0*/  FADD.FTZ R3, R121, R87 ;  /* 0x0000005779037221 */ /* 0x000fe20000010000 */
[----:B------:R-:W-:Y:S01]  /*1d3b0*/  MOV R87, R70 ;  /* 0x0000004600577202 */ /* 0x000fe20000000f00 */
[----:B------:R-:W-:Y:S02]  /*1d3c0*/  FADD.FTZ R0, R247, R80 ;  /* 0x00000050f7007221 */ /* 0x000fe40000010000 */
[C---:B------:R-:W-:Y:S01]  /*1d3d0*/  HMMA.16816.F32 R16, R76.reuse, R82, R16 ;  /* 0x000000524c10723c */ /* 0x040fe20000001810 */
[----:B------:R-:W1:Y:S03]  /*1d3e0*/  MUFU.EX2 R83, R215 ;  /* 0x000000d700537308 */ /* 0x000e660000000800 */
[----:B------:R-:W-:Y:S02]  /*1d3f0*/  FADD.FTZ R3, R189, R3 ;  /* 0x00000003bd037221 */ /* 0x000fe40000010000 */
[----:B------:R-:W-:Y:S02]  /*1d400*/  FADD.FTZ R0, R188, R0 ;  /* 0x00000000bc007221 */ /* 0x000fe40000010000 */
[-C--:B------:R-:W-:Y:S03]  /*1d410*/  HMMA.16816.F32 R20, R76, R96.reuse, R20 ;  /* 0x000000604c14723c */ /* 0x080fe60000001814 */
[----:B------:R-:W3:Y:S01]  /*1d420*/  MUFU.EX2 R82, R224 ;  /* 0x000000e000527308 */ /* 0x000ee20000000800 */
[----:B------:R-:W-:Y:S02]  /*1d430*/  FADD.FTZ R3, R154, R3 ;  /* 0x000000039a037221 */ /* 0x000fe40000010000 */
[----:B------:R-:W-:Y:S02]  /*1d440*/  FADD.FTZ R0, R183, R0 ;  /* 0x00000000b7007221 */ /* 0x000fe40000010000 */
[C---:B------:R-:W-:Y:S04]  /*1d450*/  HMMA.16816.F32 R24, R72.reuse, R96, R24 ;  /* 0x000000604818723c */ /* 0x040fe80000001818 */
[----:B------:R-:W-:Y:S02]  /*1d460*/  FADD.FTZ R3, R153, R3 ;  /* 0x0000000399037221 */ /* 0x000fe40000010000 */
[----:B------:R-:W-:Y:S02]  /*1d470*/  FADD.FTZ R0, R180, R0 ;  /* 0x00000000b4007221 */ /* 0x000fe40000010000 */
[-C--:B------:R-:W-:Y:S04]  /*1d480*/  HMMA.16816.F32 R28, R72, R98.reuse, R28 ;  /* 0x00000062481c723c */ /* 0x080fe8000000181c */
[----:B-1----:R-:W-:Y:S01]  /*1d490*/  F2FP.PACK_AB R93, R88, R83 ;  /* 0x00000053585d723e */ /* 0x002fe200000000ff */
[----:B------:R-:W-:Y:S02]  /*1d4a0*/  FADD.FTZ R3, R152, R3 ;  /* 0x0000000398037221 */ /* 0x000fe40000010000 */
[----:B------:R-:W-:Y:S01]  /*1d4b0*/  FADD.FTZ R0, R155, R0 ;  /* 0x000000009b007221 */ /* 0x000fe20000010000 */
[C---:B------:R-:W-:Y:S04]  /*1d4c0*/  HMMA.16816.F32 R32, R76.reuse, R98, R32 ;  /* 0x000000624c20723c */ /* 0x040fe80000001820 */
[----:B---3--:R-:W-:Y:S01]  /*1d4d0*/  F2FP.PACK_AB R95, R81, R82 ;  /* 0x00000052515f723e */ /* 0x008fe200000000ff */
[----:B------:R-:W-:Y:S02]  /*1d4e0*/  FADD.FTZ R3, R171, R3 ;  /* 0x00000003ab037221 */ /* 0x000fe40000010000 */
[----:B------:R-:W-:Y:S01]  /*1d4f0*/  FADD.FTZ R0, R172, R0 ;  /* 0x00000000ac007221 */ /* 0x000fe20000010000 */
[-C--:B--2---:R-:W-:Y:S04]  /*1d500*/  HMMA.16816.F32 R36, R76, R100.reuse, R36 ;  /* 0x000000644c24723c */ /* 0x084fe80000001824 */
        /* <DEDUP_REMOVED lines=10> */
[----:B------:R-:W-:Y:S02]  /*1d5b0*/  FADD.FTZ R0, R162, R0 ;  /* 0x00000000a2007221 */ /* 0x000fe40000010000 */
[-C--:B------:R-:W-:Y:S08]  /*1d5c0*/  HMMA.16816.F32 R52, R76, R104.reuse, R52 ;  /* 0x000000684c34723c */ /* 0x080ff00000001834 */
[C---:B------:R-:W-:Y:S08]  /*1d5d0*/  HMMA.16816.F32 R56, R72.reuse, R104, R56 ;  /* 0x000000684838723c */ /* 0x040ff00000001838 */
        /* <DEDUP_REMOVED lines=9> */
[----:B------:R-:W-:Y:S01]  /*1d670*/  FADD.FTZ R0, R88, R4 ;  /* 0x0000000458007221 */ /* 0x000fe20000010000 */
[----:B------:R-:W-:Y:S01]  /*1d680*/  MOV R88, R69 ;  /* 0x0000004500587202 */ /* 0x000fe20000000f00 */
[----:B------:R-:W-:Y:S02]  /*1d690*/  FADD.FTZ R3, R168, R3 ;  /* 0x00000003a8037221 */ /* 0x000fe40000010000 */
[C---:B------:R-:W-:Y:S04]  /*1d6a0*/  HMMA.16816.F32 R132, R156.reuse, R134, R16 ;  /* 0x000000869c84723c */ /* 0x040fe80000001810 */
[----:B------:R-:W-:Y:S02]  /*1d6b0*/  FADD.FTZ R2, R160, R2 ;  /* 0x00000002a0027221 */ /* 0x000fe40000010000 */
[----:B------:R-:W-:Y:S02]  /*1d6c0*/  FADD.FTZ R0, R82, R0 ;  /* 0x0000000052007221 */ /* 0x000fe40000010000 */
[-C--:B------:R-:W-:Y:S04]  /*1d6d0*/  HMMA.16816.F32 R136, R156, R140.reuse, R20 ;  /* 0x0000008c9c88723c */ /* 0x080fe80000001814 */
[----:B------:R-:W-:Y:S02]  /*1d6e0*/  FADD.FTZ R243, R164, R3 ;  /* 0x00000003a4f37221 */ /* 0x000fe40000010000 */
[----:B------:R-:W-:Y:S01]  /*1d6f0*/  FADD.FTZ R246, R89, R2 ;  /* 0x0000000259f67221 */ /* 0x000fe20000010000 */
[----:B------:R-:W-:Y:S01]  /*1d700*/  MOV R89, R68 ;  /* 0x0000004400597202 */ /* 0x000fe20000000f00 */
[C---:B------:R-:W-:Y:S04]  /*1d710*/  HMMA.16816.F32 R112, R92.reuse, R140, R24 ;  /* 0x0000008c5c70723c */ /* 0x040fe80000001818 */
[----:B------:R-:W-:Y:S04]  /*1d720*/  FADD.FTZ R247, R81, R0 ;  /* 0x0000000051f77221 */ /* 0x000fe80000010000 */
        /* <DEDUP_REMOVED lines=11> */
.L_x_1098:
[----:B------:R-:W2:Y:S02]  /*1d7e0*/  LDL R0, [R1+0x8] ;  /* 0x0000080001007983 */ /* 0x000ea40000100800 */
[----:B--2---:R-:W-:-:S13]  /*1d7f0*/  ISETP.GE.AND P0, PT, R209, R0, PT ;  /* 0x00000000d100720c */ /* 0x004fda0003f06270 */
[----:B------:R-:W-:Y:S05]  /*1d800*/  @!P0 BRA `(.L_x_1110) ;  /* 0x00005af000008947 */ /* 0x000fea0003800000 */
[----:B------:R-:W-:Y:S01]  /*1d810*/  IMAD.MOV.U32 R87, RZ, RZ, R70 ;  /* 0x000000ffff577224 */ /* 0x000fe200078e0046 */
[----:B------:R-:W-:Y:S01]  /*1d820*/  MOV R89, R68 ;  /* 0x0000004400597202 */ /* 0x000fe20000000f00 */
[----:B------:R-:W-:Y:S01]  /*1d830*/  IMAD.MOV.U32 R86, RZ, RZ, R71 ;  /* 0x000000ffff567224 */ /* 0x000fe200078e0047 */
[----:B------:R-:W-:Y:S02]  /*1d840*/  MOV R88, R69 ;  /* 0x0000004500587202 */ /* 0x000fe40000000f00 */
.L_x_1138:
[----:B------:R-:W2:Y:S01]  /*1d850*/  LDL.64 R6, [R1+0x18] ;  /* 0x0000180001067983 */ /* 0x000ea20000100a00 */
[----:B------:R-:W-:Y:S04]  /*1d860*/  DEPBAR.LE SB0, 0x0 ;  /* 0x000080000000791a */ /* 0x000fe80000000000 */
[----:B------:R-:W3:Y:S01]  /*1d870*/  LDL R4, [R1+0x14] ;  /* 0x0000140001047983 */ /* 0x000ee20000100800 */
[----:B------:R-:W-:Y:S01]  /*1d880*/  WARPSYNC 0xffffffff ;  /* 0xffffffff00007948 */ /* 0x000fe20003800000 */
[----:B------:R-:W-:Y:S01]  /*1d890*/  SHF.R.S32.HI R0, RZ, 0x1f, R229 ;  /* 0x0000001fff007819 */ /* 0x000fe200000114e5 */
[C---:B-1----:R-:W-:Y:S01]  /*1d8a0*/  IMAD.WIDE.U32 R2, R229.reuse, c[0x0][0x208], RZ ;  /* 0x00008200e5027a25 */ /* 0x042fe200078e00ff */
[----:B------:R-:W-:Y:S01]  /*1d8b0*/  BAR.SYNC.DEFER_BLOCKING 0x0 ;  /* 0x0000000000007b1d */ /* 0x000fe20000010000 */
[----:B------:R-:W-:Y:S02]  /*1d8c0*/  SHF.L.U64.HI R68, R244, 0x1, R245 ;  /* 0x00000001f4447819 */ /* 0x000fe400000102f5 */
[----:B------:R-:W-:Y:S01]  /*1d8d0*/  IMAD R0, R0, c[0x0][0x208], RZ ;  /* 0x0000820000007a24 */ /* 0x000fe200078e02ff */
[----:B------:R-:W-:Y:S03]  /*1d8e0*/  SHF.L.U32 R53, R244, 0x1, RZ ;  /* 0x00000001f4357819 */ /* 0x000fe600000006ff */
[----:B------:R-:W-:Y:S04]  /*1d8f0*/  IMAD R0, R229, c[0x0][0x20c], R0 ;  /* 0x00008300e5007a24 */ /* 0x000fe800078e0200 */
[----:B------:R-:W-:Y:S01]  /*1d900*/  IMAD.IADD R3, R3, 0x1, R0 ;  /* 0x0000000103037824 */ /* 0x000fe200078e0200 */
[----:B------:R-:W-:Y:S03]  /*1d910*/  SHF.R.S32.HI R0, RZ, 0x1f, R216 ;  /* 0x0000001fff007819 */ /* 0x000fe600000114d8 */
[----:B------:R-:W-:Y:S04]  /*1d920*/  IMAD.WIDE.U32 R2, R216, c[0x0][0x218], R2 ;  /* 0x00008600d8027a25 */ /* 0x000fe800078e0002 */
        /* <DEDUP_REMOVED lines=22> */
.L_x_1249:
        /* <DEDUP_REMOVED lines=16> */
[----:B------:R-:W1:Y:S07]  /*1db90*/  SHFL.IDX PT, R69, R52, 0x3, 0x181f ;  /* 0x00781f0034457f89 */ /* 0x000e6e00000e0000 */
[-C--:B------:R-:W-:Y:S01]  /*1dba0*/  HMMA.16816.F32 R36, R80, R48.reuse, RZ ;  /* 0x000000305024723c */ /* 0x080fe200000018ff */
[----:B------:R1:W1:Y:S07]  /*1dbb0*/  SHFL.IDX PT, R73, R52, 0x4, 0x181f ;  /* 0x00981f0034497f89 */ /* 0x00026e00000e0000 */
[C---:B------:R-:W-:Y:S01]  /*1dbc0*/  HMMA.16816.F32 R40, R76.reuse, R48, RZ ;  /* 0x000000304c28723c */ /* 0x040fe200000018ff */
        /* <DEDUP_REMOVED lines=8> */
[-C--:B-1----:R-:W-:Y:S02]  /*1dc50*/  IADD3 R60, P0, R54, R53.reuse, RZ ;  /* 0x00000035363c7210 */ /* 0x082fe40007f1e0ff */
[-C--:B------:R-:W-:Y:S02]  /*1dc60*/  IADD3 R70, P1, R55, R53.reuse, RZ ;  /* 0x0000003537467210 */ /* 0x080fe40007f3e0ff */
[-C--:B------:R-:W-:Y:S02]  /*1dc70*/  IADD3.X R61, R57, R68.reuse, RZ, P0, !PT ;  /* 0x00000044393d7210 */ /* 0x080fe400007fe4ff */
[----:B------:R-:W-:Y:S01]  /*1dc80*/  IADD3 R72, P0, R0, R53, RZ ;  /* 0x0000003500487210 */ /* 0x000fe20007f1e0ff */
[----:B------:R1:W-:Y:S01]  /*1dc90*/  LDGSTS.E.BYPASS.LTC128B.128 [R208+0x900], [R62.64], !P2 ;  /* 0x009000003ed07fae */ /* 0x0003e2000d101d48 */
[-C--:B------:R-:W-:Y:S01]  /*1dca0*/  IADD3.X R71, R69, R68.reuse, RZ, P1, !PT ;  /* 0x0000004445477210 */ /* 0x080fe20000ffe4ff */
[-C--:B------:R-:W-:Y:S01]  /*1dcb0*/  HMMA.16816.F32 R52, R80, R64.reuse, RZ ;  /* 0x000000405034723c */ /* 0x080fe200000018ff */
[----:B------:R-:W-:Y:S05]  /*1dcc0*/  IADD3.X R73, R73, R68, RZ, P0, !PT ;  /* 0x0000004449497210 */ /* 0x000fea00007fe4ff */
[----:B------:R1:W-:Y:S02]  /*1dcd0*/  LDGSTS.E.BYPASS.LTC128B.128 [R208+0x1100], [R60.64], !P2 ;  /* 0x011000003cd07fae */ /* 0x0003e4000d101d48 */
[C---:B------:R-:W-:Y:S06]  /*1dce0*/  HMMA.16816.F32 R56, R76.reuse, R64, RZ ;  /* 0x000000404c38723c */ /* 0x040fec00000018ff */
        /* <DEDUP_REMOVED lines=286> */
.L_x_1250:
        /* <DEDUP_REMOVED lines=24> */
.L_x_1251:
[----:B--2-4-:R-:W-:Y:S04]  /*1f050*/  IADD3 R2, P0, R0, R5, RZ ;  /* 0x0000000500027210 */ /* 0x014fe80007f1e0ff */
[----:B-1----:R-:W-:Y:S05]  /*1f060*/  IADD3.X R3, R4, R6, RZ, P0, !PT ;  /* 0x0000000604037210 */ /* 0x002fea00007fe4ff */
[----:B------:R-:W-:Y:S01]  /*1f070*/  @!PT LDS RZ, [RZ] ;  /* 0x00000000fffff984 */ /* 0x000fe20000000800 */
[----:B------:R-:W-:Y:S01]  /*1f080*/  @!PT LDS RZ, [RZ] ;  /* 0x00000000fffff984 */ /* 0x000fe20000000800 */
[----:B------:R-:W-:Y:S01]  /*1f090*/  @!PT LDS RZ, [RZ] ;  /* 0x00000000fffff984 */ /* 0x000fe20000000800 */
[----:B------:R1:W-:Y:S04]  /*1f0a0*/  LDGSTS.E.BYPASS.LTC128B.128 [R208+0x4900], [R2.64], !P2 ;  /* 0x0490000002d07fae */ /* 0x0003e8000d101d48 */
.L_x_1113:
[----:B--234-:R-:W-:Y:S05]  /*1f0b0*/  BSYNC B0 ;  /* 0x0000000000007941 */ /* 0x01cfea0003800000 */
.L_x_1112:
[----:B-1----:R-:W2:Y:S01]  /*1f0c0*/  LDL R2, [R1+0x38] ;  /* 0x0000380001027983 */ /* 0x002ea20000100800 */
[----:B------:R-:W-:Y:S01]  /*1f0d0*/  IMAD.MOV.U32 R3, RZ, RZ, c[0x0][0x2c4] ;  /* 0x0000b100ff037624 */ /* 0x000fe200078e00ff */
[----:B------:R-:W-:Y:S02]  /*1f0e0*/  ULDC UR4, c[0x0][0x324] ;  /* 0x0000c90000047ab9 */ /* 0x000fe40000000800 */
[----:B------:R-:W2:Y:S01]  /*1f0f0*/  LDL R0, [R1+0x50] ;  /* 0x0000500001007983 */ /* 0x000ea20000100800 */
[----:B------:R-:W-:Y:S01]  /*1f100*/  ULOP3.LUT UR4, URZ, UR4, URZ, 0x33, !UPT ;  /* 0x000000043f047292 */ /* 0x000fe2000f8e333f */
        /* <DEDUP_REMOVED lines=8> */
[C---:B------:R-:W-:Y:S02]  /*1f190*/  IADD3 R7, R2.reuse, UR4, RZ ;  /* 0x0000000402077c10 */ /* 0x040fe4000fffe0ff */
[----:B------:R-:W-:Y:S01]  /*1f1a0*/  IADD3 R6, R2, c[0x0][0x328], RZ ;  /* 0x0000ca0002067a10 */ /* 0x000fe20007ffe0ff */
[----:B------:R-:W-:-:S05]  /*1f1b0*/  BRA.DIV ~URZ, `(.L_x_1116) ;  /* 0x0000bf427f007947 */ /* 0x000fca000b800000 */
[----:B------:R1:W2:Y:S02]  /*1f1c0*/  SHFL.IDX PT, R4, R5, RZ, 0x1c1f ;  /* 0x001c1fff05047589 */ /* 0x0002a400000e0000 */
.L_x_1252:
[----:B--2---:R-:W-:Y:S01]  /*1f1d0*/  IADD3 R3, R6, R4, RZ ;  /* 0x0000000406037210 */ /* 0x004fe20007ffe0ff */
        /* <DEDUP_REMOVED lines=18> */
.L_x_1119:
[----:B------:R-:W-:Y:S04]  /*1f300*/  MOV R8, c[0x0][0x32c] ;  /* 0x0000cb0000087a02 */ /* 0x000fe80000000f00 */
[----:B------:R-:W-:Y:S11]  /*1f310*/  ISETP.NE.AND P0, PT, R8, 0x1, PT ;  /* 0x000000010800780c */ /* 0x000ff60003f05270 */
[----:B------:R-:W-:Y:S02]  /*1f320*/  @!UPT UIADD3 URZ, URZ, URZ, URZ ;  /* 0x0000003f3f3ff290 */ /* 0x000fe4000fffe03f */
[----:B------:R-:W-:Y:S05]  /*1f330*/  @P0 IMAD.HI.U32 R8, R4, c[0x0][0x330], RZ ;  /* 0x0000cc0004080a27 */ /* 0x000fea00078e00ff */
[----:B------:R-:W-:Y:S02]  /*1f340*/  @P0 SHF.R.U32.HI R4, RZ, c[0x0][0x334], R8 ;  /* 0x0000cd00ff040a19 */ /* 0x000fe40000011608 */
.L_x_1120:
[----:B------:R-:W-:Y:S05]  /*1f350*/  BSYNC B0 ;  /* 0x0000000000007941 */ /* 0x000fea0003800000 */
.L_x_1118:
[----:B------:R-:W-:Y:S04]  /*1f360*/  IMAD.IADD R8, R0, 0x1, -R251 ;  /* 0x0000000100087824 */ /* 0x000fe800078e0afb */
[----:B------:R-:W-:Y:S05]  /*1f370*/  IMAD R4, R4, c[0x0][0x32c], R8 ;  /* 0x0000cb0004047a24 */ /* 0x000fea00078e0208 */
[----:B------:R-:W-:Y:S02]  /*1f380*/  IMNMX R2, R2, R4, !PT ;  /* 0x0000000402027217 */ /* 0x000fe40007800200 */
[----:B------:R-:W-:Y:S04]  /*1f390*/  IADD3 R4, R4, c[0x0][0x32c], RZ ;  /* 0x0000cb0004047a10 */ /* 0x000fe80007ffe0ff */
[----:B------:R-:W-:Y:S02]  /*1f3a0*/  IMNMX R3, R3, R4, PT ;  /* 0x0000000403037217 */ /* 0x000fe40003800200 */
.L_x_1117:
        /* <DEDUP_REMOVED lines=113> */
.L_x_1253:
        /* <DEDUP_REMOVED lines=19> */
.L_x_1124:
[----:B------:R-:W-:Y:S04]  /*1fbf0*/  MOV R8, c[0x0][0x32c] ;  /* 0x0000cb0000087a02 */ /* 0x000fe80000000f00 */
[----:B------:R-:W-:Y:S11]  /*1fc00*/  ISETP.NE.AND P0, PT, R8, 0x1, PT ;  /* 0x000000010800780c */ /* 0x000ff60003f05270 */
[----:B------:R-:W-:Y:S02]  /*1fc10*/  @!UPT UIADD3 URZ, URZ, URZ, URZ ;  /* 0x0000003f3f3ff290 */ /* 0x000fe4000fffe03f */
[----:B------:R-:W-:Y:S05]  /*1fc20*/  @P0 IMAD.HI.U32 R8, R4, c[0x0][0x330], RZ ;  /* 0x0000cc0004080a27 */ /* 0x000fea00078e00ff */
[----:B------:R-:W-:Y:S02]  /*1fc30*/  @P0 SHF.R.U32.HI R4, RZ, c[0x0][0x334], R8 ;  /* 0x0000cd00ff040a19 */ /* 0x000fe40000011608 */
.L_x_1125:
[----:B------:R-:W-:Y:S05]  /*1fc40*/  BSYNC B0 ;  /* 0x0000000000007941 */ /* 0x000fea0003800000 */
.L_x_1123:
[----:B------:R-:W-:Y:S04]  /*1fc50*/  IMAD.IADD R8, R0, 0x1, -R251 ;  /* 0x0000000100087824 */ /* 0x000fe800078e0afb */
[----:B------:R-:W-:Y:S05]  /*1fc60*/  IMAD R4, R4, c[0x0][0x32c], R8 ;  /* 0x0000cb0004047a24 */ /* 0x000fea00078e0208 */
[----:B------:R-:W-:Y:S02]  /*1fc70*/  IMNMX R3, R3, R4, !PT ;  /* 0x0000000403037217 */ /* 0x000fe40007800200 */
[----:B------:R-:W-:Y:S04]  /*1fc80*/  IADD3 R4, R4, c[0x0][0x32c], RZ ;  /* 0x0000cb0004047a10 */ /* 0x000fe80007ffe0ff */
[----:B------:R-:W-:Y:S02]  /*1fc90*/  IMNMX R2, R2, R4, PT ;  /* 0x0000000402027217 */ /* 0x000fe40003800200 */
.L_x_1122:
        /* <DEDUP_REMOVED lines=77> */
.L_x_1254:
        /* <DEDUP_REMOVED lines=19> */
.L_x_1129:
[----:B------:R-:W-:Y:S04]  /*202a0*/  MOV R8, c[0x0][0x32c] ;  /* 0x0000cb0000087a02 */ /* 0x000fe80000000f00 */
[----:B------:R-:W-:Y:S11]  /*202b0*/  ISETP.NE.AND P0, PT, R8, 0x1, PT ;  /* 0x000000010800780c */ /* 0x000ff60003f05270 */
[----:B------:R-:W-:Y:S02]  /*202c0*/  @!UPT UIADD3 URZ, URZ, URZ, URZ ;  /* 0x0000003f3f3ff290 */ /* 0x000fe4000fffe03f */
[----:B------:R-:W-:Y:S05]  /*202d0*/  @P0 IMAD.HI.U32 R8, R4, c[0x0][0x330], RZ ;  /* 0x0000cc0004080a27 */ /* 0x000fea00078e00ff */
[----:B------:R-:W-:Y:S02]  /*202e0*/  @P0 SHF.R.U32.HI R4, RZ, c[0x0][0x334], R8 ;  /* 0x0000cd00ff040a19 */ /* 0x000fe40000011608 */
.L_x_1130:
[----:B------:R-:W-:Y:S05]  /*202f0*/  BSYNC B0 ;  /* 0x0000000000007941 */ /* 0x000fea0003800000 */
.L_x_1128:
[----:B------:R-:W-:Y:S04]  /*20300*/  IMAD.IADD R8, R0, 0x1, -R251 ;  /* 0x0000000100087824 */ /* 0x000fe800078e0afb */
[----:B------:R-:W-:Y:S05]  /*20310*/  IMAD R4, R4, c[0x0][0x32c], R8 ;  /* 0x0000cb0004047a24 */ /* 0x000fea00078e0208 */
[----:B------:R-:W-:Y:S02]  /*20320*/  IMNMX R3, R3, R4, !PT ;  /* 0x0000000403037217 */ /* 0x000fe40007800200 */
[----:B------:R-:W-:Y:S04]  /*20330*/  IADD3 R4, R4, c[0x0][0x32c], RZ ;  /* 0x0000cb0004047a10 */ /* 0x000fe80007ffe0ff */
[----:B------:R-:W-:Y:S02]  /*20340*/  IMNMX R2, R2, R4, PT ;  /* 0x0000000402027217 */ /* 0x000fe40003800200 */
.L_x_1127:
        /* <DEDUP_REMOVED lines=77> */
.L_x_1255:
        /* <DEDUP_REMOVED lines=19> */
.L_x_1134:
[----:B--234-:R-:W-:Y:S04]  /*20950*/  MOV R5, c[0x0][0x32c] ;  /* 0x0000cb0000057a02 */ /* 0x01cfe80000000f00 */
[----:B------:R-:W-:Y:S11]  /*20960*/  ISETP.NE.AND P0, PT, R5, 0x1, PT ;  /* 0x000000010500780c */ /* 0x000ff60003f05270 */
[----:B------:R-:W-:Y:S02]  /*20970*/  @!UPT UIADD3 URZ, URZ, URZ, URZ ;  /* 0x0000003f3f3ff290 */ /* 0x000fe4000fffe03f */
[----:B------:R-:W-:Y:S05]  /*20980*/  @P0 IMAD.HI.U32 R5, R4, c[0x0][0x330], RZ ;  /* 0x0000cc0004050a27 */ /* 0x000fea00078e00ff */
[----:B------:R-:W-:Y:S02]  /*20990*/  @P0 SHF.R.U32.HI R4, RZ, c[0x0][0x334], R5 ;  /* 0x0000cd00ff040a19 */ /* 0x000fe40000011605 */
.L_x_1135:
[----:B------:R-:W-:Y:S05]  /*209a0*/  BSYNC B0 ;  /* 0x0000000000007941 */ /* 0x000fea0003800000 */
.L_x_1133:
[----:B------:R-:W-:Y:S04]  /*209b0*/  IMAD.IADD R0, R0, 0x1, -R251 ;  /* 0x0000000100007824 */ /* 0x000fe800078e0afb */
[----:B------:R-:W-:Y:S05]  /*209c0*/  IMAD R0, R4, c[0x0][0x32c], R0 ;  /* 0x0000cb0004007a24 */ /* 0x000fea00078e0200 */
[----:B------:R-:W-:Y:S02]  /*209d0*/  IMNMX R2, R2, R0, !PT ;  /* 0x0000000002027217 */ /* 0x000fe40007800200 */
[----:B------:R-:W-:Y:S04]  /*209e0*/  IADD3 R0, R0, c[0x0][0x32c], RZ ;  /* 0x0000cb0000007a10 */ /* 0x000fe80007ffe0ff */
[----:B------:R-:W-:Y:S02]  /*209f0*/  IMNMX R3, R3, R0, PT ;  /* 0x0000000003037217 */ /* 0x000fe40003800200 */
.L_x_1132:
        /* <DEDUP_REMOVED lines=157> */
.L_x_1256:
        /* <DEDUP_REMOVED lines=15> */
.L_x_1257:
[C---:B------:R-:W-:Y:S01]  /*214c0*/  FSETP.NEU.FTZ.AND P0, PT, R71.reuse, -INF , PT ;  /* 0xff8000004700780b */ /* 0x040fe20003f1d000 */
[C---:B------:R-:W-:Y:S01]  /*214d0*/  FMUL.FTZ R2, R71.reuse, c[0x0][0x2d0] ;  /* 0x0000b40047027a20 */ /* 0x040fe20000410000 */
[----:B--2---:R-:W-:Y:S01]  /*214e0*/  FMNMX.FTZ R68, R0, R4, !PT ;  /* 0x0000000400447209 */ /* 0x004fe20007810000 */
[----:B------:R-:W2:Y:S01]  /*214f0*/  LDL R248, [R1+0x8] ;  /* 0x0000080001f87983 */ /* 0x000ea20000100800 */
[----:B------:R-:W-:Y:S01]  /*21500*/  FSEL R0, R71, RZ, P0 ;  /* 0x000000ff47007208 */ /* 0x000fe20000000000 */
[----:B------:R-:W-:Y:S01]  /*21510*/  WARPSYNC 0xffffffff ;  /* 0xffffffff00007948 */ /* 0x000fe20003800000 */
        /* <DEDUP_REMOVED lines=27> */
[----:B------:R-:W3:Y:S10]  /*216d0*/  MUFU.EX2 R2, R4 ;  /* 0x0000000400027308 */ /* 0x000ef40000000800 */
[----:B------:R-:W-:Y:S01]  /*216e0*/  MUFU.EX2 R86, R86 ;  /* 0x0000005600567308 */ /* 0x000fe20000000800 */
[----:B-1----:R-:W-:Y:S01]  /*216f0*/  FFMA.FTZ R0, R65, R237, R3 ;  /* 0x000000ed41007223 */ /* 0x002fe20000010003 */
[C---:B---3--:R-:W-:Y:S03]  /*21700*/  F2FP.PACK_AB R72, R2.reuse, R3 ;  /* 0x000000030248723e */ /* 0x048fe600000000ff */
        /* <DEDUP_REMOVED lines=64> */
[--C-:B------:R-:W-:Y:S02]  /*21b10*/  FFMA.FTZ R189, R40, c[0x0][0x2d0], -R2.reuse ;  /* 0x0000b40028bd7a23 */ /* 0x100fe40000010802 */
[----:B------:R-:W-:Y:S01]  /*21b20*/  FFMA.FTZ R239, R32, c[0x0][0x2d0], -R2 ;  /* 0x0000b40020ef7a23 */ /* 0x000fe20000010802 */
[----:B------:R-:W-:Y:S01]  /*21b30*/  FSEL R2, R68, RZ, P0 ;  /* 0x000000ff44027208 */ /* 0x000fe20000000000 */
[----:B------:R-:W-:Y:S01]  /*21b40*/  FMUL.FTZ R0, R0, c[0x0][0x2d0] ;  /* 0x0000b40000007a20 */ /* 0x000fe20000410000 */
[----:B------:R-:W4:Y:S01]  /*21b50*/  MUFU.EX2 R32, R5 ;  /* 0x0000000500207308 */ /* 0x000f220000000800 */
[----:B------:R-:W-:Y:S02]  /*21b60*/  FMUL.FTZ R49, R65, R149 ;  /* 0x0000009541317220 */ /* 0x000fe40000410000 */
[----:B------:R-:W-:Y:S02]  /*21b70*/  FADD.FTZ R2, -R2, R89 ;  /* 0x0000005902027221 */ /* 0x000fe40000010100 */
[C---:B------:R-:W-:Y:S02]  /*21b80*/  FMUL.FTZ R50, R3.reuse, R150 ;  /* 0x0000009603327220 */ /* 0x040fe40000410000 */
[----:B------:R-:W-:Y:S02]  /*21b90*/  FMUL.FTZ R51, R3, R151 ;  /* 0x0000009703337220 */ /* 0x000fe40000410000 */
[----:B------:R-:W-:Y:S01]  /*21ba0*/  FMUL.FTZ R2, R2, c[0x0][0x2d0] ;  /* 0x0000b40002027a20 */ /* 0x000fe20000410000 */
[----:B------:R-:W5:Y:S01]  /*21bb0*/  MUFU.EX2 R0, R0 ;  /* 0x0000000000007308 */ /* 0x000f620000000800 */
[----:B-1----:R-:W-:Y:S01]  /*21bc0*/  FMUL.FTZ R4, R68, c[0x0][0x2d0] ;  /* 0x0000b40044047a20 */ /* 0x002fe20000410000 */
[----:B---3--:R-:W-:Y:S04]  /*21bd0*/  F2FP.PACK_AB R74, R39, R48 ;  /* 0x00000030274a723e */ /* 0x008fe800000000ff */
[----:B------:R-:W-:Y:S04]  /*21be0*/  FSEL R4, R4, RZ, P0 ;  /* 0x000000ff04047208 */ /* 0x000fe80000000000 */
[----:B------:R-:W1:Y:S01]  /*21bf0*/  MUFU.EX2 R2, R2 ;  /* 0x0000000200027308 */ /* 0x000e620000000800 */
[--C-:B------:R-:W-:Y:S02]  /*21c00*/  FFMA.FTZ R161, R23, c[0x0][0x2d0], -R4.reuse ;  /* 0x0000b40017a17a23 */ /* 0x100fe40000010804 */
[--C-:B------:R-:W-:Y:S01]  /*21c10*/  FFMA.FTZ R160, R22, c[0x0][0x2d0], -R4.reuse ;  /* 0x0000b40016a07a23 */ /* 0x100fe20000010804 */
[----:B----4-:R-:W-:Y:S01]  /*21c20*/  F2FP.PACK_AB R76, R32, R35 ;  /* 0x00000023204c723e */ /* 0x010fe200000000ff */
[--C-:B------:R-:W-:Y:S02]  /*21c30*/  FFMA.FTZ R67, R21, c[0x0][0x2d0], -R4.reuse ;  /* 0x0000b40015437a23 */ /* 0x100fe40000010804 */
[--C-:B------:R-:W-:Y:S02]  /*21c40*/  FFMA.FTZ R181, R20, c[0x0][0x2d0], -R4.reuse ;  /* 0x0000b40014b57a23 */ /* 0x100fe40000010804 */
[----:B------:R-:W3:Y:S01]  /*21c50*/  LDSM.16.MT88.4 R20, [R192] ;  /* 0x00000000c014783b */ /* 0x000ee20000004200 */
[----:B------:R-:W-:Y:S01]  /*21c60*/  MUFU.EX2 R183, R67 ;  /* 0x0000004300b77308 */ /* 0x000fe20000000800 */
[--C-:B------:R-:W-:Y:S02]  /*21c70*/  FFMA.FTZ R6, R9, c[0x0][0x2d0], -R4.reuse ;  /* 0x0000b40009067a23 */ /* 0x100fe40000010804 */
[--C-:B------:R-:W-:Y:S02]  /*21c80*/  FFMA.FTZ R7, R15, c[0x0][0x2d0], -R4.reuse ;  /* 0x0000b4000f077a23 */ /* 0x100fe40000010804 */
[C---:B-----5:R-:W-:Y:S02]  /*21c90*/  FMUL.FTZ R45, R0.reuse, R101 ;  /* 0x00000065002d7220 */ /* 0x060fe40000410000 */
        /* <DEDUP_REMOVED lines=26> */
[----:B------:R-:W4:Y:S01]  /*21e40*/  MUFU.EX2 R97, R17 ;  /* 0x0000001100617308 */ /* 0x000f220000000800 */
[C---:B------:R-:W-:Y:S01]  /*21e50*/  FFMA.FTZ R4, R0.reuse, R246, R35 ;  /* 0x000000f600047223 */ /* 0x040fe20000010023 */
[----:B--2---:R-:W-:Y:S01]  /*21e60*/  ISETP.GT.AND P0, PT, R209, R248, PT ;  /* 0x000000f8d100720c */ /* 0x004fe20003f04270 */
        /* <DEDUP_REMOVED lines=13> */
[----:B----4-:R-:W-:Y:S01]  /*21f40*/  F2FP.PACK_AB R77, R97, R18 ;  /* 0x00000012614d723e */ /* 0x010fe200000000ff */
[----:B------:R-:W-:Y:S01]  /*21f50*/  FADD.FTZ R96, R32, R4 ;  /* 0x0000000420607221 */ /* 0x000fe20000010000 */
[----:B------:R-:W4:Y:S01]  /*21f60*/  LDSM.16.MT88.4 R36, [R196] ;  /* 0x00000000c424783b */ /* 0x000f220000004200 */
[----:B------:R-:W-:Y:S02]  /*21f70*/  FMUL.FTZ R6, R3, R130 ;  /* 0x0000008203067220 */ /* 0x000fe40000410000 */
[C---:B------:R-:W-:Y:S01]  /*21f80*/  FMUL.FTZ R4, R65.reuse, R128 ;  /* 0x0000008041047220 */ /* 0x040fe20000410000 */
[----:B------:R-:W-:Y:S01]  /*21f90*/  MUFU.EX2 R99, R34 ;  /* 0x0000002200637308 */ /* 0x000fe20000000800 */
[----:B------:R-:W-:Y:S02]  /*21fa0*/  FMUL.FTZ R5, R65, R129 ;  /* 0x0000008141057220 */ /* 0x000fe40000410000 */
[C---:B------:R-:W-:Y:S02]  /*21fb0*/  FMUL.FTZ R10, R2.reuse, R122 ;  /* 0x0000007a020a7220 */ /* 0x040fe40000410000 */
[----:B--2---:R-:W-:Y:S02]  /*21fc0*/  FMUL.FTZ R7, R3, R131 ;  /* 0x0000008303077220 */ /* 0x004fe40000410000 */
[C---:B------:R-:W-:Y:S02]  /*21fd0*/  FMUL.FTZ R11, R2.reuse, R123 ;  /* 0x0000007b020b7220 */ /* 0x040fe40000410000 */
[----:B------:R-:W-:Y:S01]  /*21fe0*/  FMUL.FTZ R15, R2, R119 ;  /* 0x00000077020f7220 */ /* 0x000fe20000410000 */
[----:B------:R-:W2:Y:S01]  /*21ff0*/  MUFU.EX2 R98, R16 ;  /* 0x0000001000627308 */ /* 0x000ea20000000800 */
[----:B------:R-:W-:Y:S02]  /*22000*/  FMUL.FTZ R17, R65, R133 ;  /* 0x0000008541117220 */ /* 0x000fe40000410000 */
[----:B------:R-:W-:Y:S01]  /*22010*/  FMUL.FTZ R19, R3, R135 ;  /* 0x0000008703137220 */ /* 0x000fe20000410000 */
[----:B-1----:R-:W-:Y:S01]  /*22020*/  F2FP.PACK_AB R75, R100, R0 ;  /* 0x00000000644b723e */ /* 0x002fe200000000ff */
[----:B------:R-:W-:Y:S02]  /*22030*/  FADD.FTZ R88, R0, R52 ;  /* 0x0000003400587221 */ /* 0x000fe40000010000 */
[----:B------:R-:W1:Y:S01]  /*22040*/  LDSM.16.MT88.4 R52, [R193] ;  /* 0x00000000c134783b */ /* 0x000e620000004200 */
[----:B------:R-:W-:Y:S02]  /*22050*/  FMUL.FTZ R32, R65, R140 ;  /* 0x0000008c41207220 */ /* 0x000fe40000410000 */
[----:B------:R-:W5:Y:S01]  /*22060*/  MUFU.EX2 R117, R33 ;  /* 0x0000002100757308 */ /* 0x000f620000000800 */
[-C--:B---3--:R-:W-:Y:S05]  /*22070*/  HMMA.16816.F32 R4, R72, R20.reuse, R4 ;  /* 0x000000144804723c */ /* 0x088fea0000001804 */
[C---:B------:R-:W-:Y:S02]  /*22080*/  FMUL.FTZ R14, R2.reuse, R118 ;  /* 0x00000076020e7220 */ /* 0x040fe40000410000 */
[C---:B------:R-:W-:Y:S02]  /*22090*/  FFMA.FTZ R89, R2.reuse, R247, R18 ;  /* 0x000000f702597223 */ /* 0x040fe40000010012 */
[----:B------:R-:W-:Y:S01]  /*220a0*/  FMUL.FTZ R18, R3, R134 ;  /* 0x0000008603127220 */ /* 0x000fe20000410000 */
[----:B------:R-:W-:Y:S02]  /*220b0*/  MUFU.EX2 R105, R180 ;  /* 0x000000b400697308 */ /* 0x000fe40000000800 */
[----:B------:R-:W-:Y:S01]  /*220c0*/  FMUL.FTZ R26, R2, R114 ;  /* 0x00000072021a7220 */ /* 0x000fe20000410000 */
[----:B--2---:R-:W-:Y:S01]  /*220d0*/  F2FP.PACK_AB R79, R116, R98 ;  /* 0x00000062744f723e */ /* 0x004fe200000000ff */
        /* <DEDUP_REMOVED lines=32> */
[-C--:B----4-:R-:W-:Y:S03]  /*222e0*/  HMMA.16816.F32 R20, R72, R36.reuse, R20 ;  /* 0x000000244814723c */ /* 0x090fe60000001814 */
        /* <DEDUP_REMOVED lines=257> */
.L_x_1110:
[----:B------:R-:W-:Y:S05]  /*23300*/  BRA.DIV ~URZ, `(.L_x_1139) ;  /* 0x000081e27f007947 */ /* 0x000fea000b800000 */
[----:B------:R2:W3:Y:S02]  /*23310*/  SHFL.BFLY PT, R0, R237, 0x2, 0x1f ;  /* 0x0c401f00ed007f89 */ /* 0x0004e400000e0000 */
.L_x_1258:
[----:B---3--:R-:W-:Y:S01]  /*23320*/  FADD.FTZ R5, R0, R237 ;  /* 0x000000ed00057221 */ /* 0x008fe20000010000 */
[----:B------:R-:W-:Y:S05]  /*23330*/  BRA.DIV ~URZ, `(.L_x_1140) ;  /* 0x000082027f007947 */ /* 0x000fea000b800000 */
[----:B------:R-:W3:Y:S04]  /*23340*/  SHFL.BFLY PT, R2, R243, 0x2, 0x1f ;  /* 0x0c401f00f3027f89 */ /* 0x000ee800000e0000 */
[----:B------:R-:W4:Y:S04]  /*23350*/  SHFL.BFLY PT, R0, R246, 0x2, 0x1f ;  /* 0x0c401f00f6007f89 */ /* 0x000f2800000e0000 */
[----:B------:R-:W5:Y:S04]  /*23360*/  SHFL.BFLY PT, R4, R247, 0x2, 0x1f ;  /* 0x0c401f00f7047f89 */ /* 0x000f6800000e0000 */
[----:B-1----:R-:W1:Y:S01]  /*23370*/  SHFL.BFLY PT, R3, R5, 0x1, 0x1f ;  /* 0x0c201f0005037f89 */ /* 0x002e6200000e0000 */
[----:B---3--:R-:W-:-:S02]  /*23380*/  FADD.FTZ R2, R2, R243 ;  /* 0x000000f302027221 */ /* 0x008fc40000010000 */
[----:B----4-:R-:W-:-:S03]  /*23390*/  FADD.FTZ R0, R0, R246 ;  /* 0x000000f600007221 */ /* 0x010fc60000010000 */
[----:B------:R-:W3:Y:S01]  /*233a0*/  SHFL.BFLY PT, R6, R2, 0x1, 0x1f ;  /* 0x0c201f0002067f89 */ /* 0x000ee200000e0000 */
[----:B-----5:R-:W-:-:S03]  /*233b0*/  FADD.FTZ R4, R4, R247 ;  /* 0x000000f704047221 */ /* 0x020fc60000010000 */
[----:B------:R-:W4:Y:S01]  /*233c0*/  SHFL.BFLY PT, R7, R0, 0x1, 0x1f ;  /* 0x0c201f0000077f89 */ /* 0x000f2200000e0000 */
[----:B-1----:R-:W-:-:S03]  /*233d0*/  FADD.FTZ R5, R5, R3 ;  /* 0x0000000305057221 */ /* 0x002fc60000010000 */
[----:B------:R1:W2:Y:S01]  /*233e0*/  SHFL.BFLY PT, R8, R4, 0x1, 0x1f ;  /* 0x0c201f0004087f89 */ /* 0x0002a200000e0000 */
[----:B---3--:R-:W-:Y:S02]  /*233f0*/  FADD.FTZ R6, R2, R6 ;  /* 0x0000000602067221 */ /* 0x008fe40000010000 */
[----:B----4-:R-:W-:Y:S02]  /*23400*/  FADD.FTZ R7, R0, R7 ;  /* 0x0000000700077221 */ /* 0x010fe40000010000 */
.L_x_1259:
[----:B------:R-:W-:Y:S01]  /*23410*/  FSETP.NE.FTZ.AND P3, PT, R5, RZ, PT ;  /* 0x000000ff0500720b */ /* 0x000fe20003f75000 */
[----:B------:R-:W-:Y:S01]  /*23420*/  CS2R R2, SRZ ;  /* 0x0000000000027805 */ /* 0x000fe2000001ff00 */
[----:B------:R-:W-:Y:S01]  /*23430*/  MOV R0, RZ ;  /* 0x000000ff00007202 */ /* 0x000fe20000000f00 */
[----:B-12---:R-:W-:Y:S01]  /*23440*/  FADD.FTZ R4, R8, R4 ;  /* 0x0000000408047221 */ /* 0x006fe20000010000 */
        /* <DEDUP_REMOVED lines=98> */
.L_x_969:
[----:B------:R3:W5:Y:S04]  /*23a70*/  LDL R6, [R1+0x40] ;  /* 0x0000400001067983 */ /* 0x0007680000100800 */
[----:B------:R-:W4:Y:S01]  /*23a80*/  S2R R2, SR_TID.X ;  /* 0x0000000000027919 */ /* 0x000f220000002100 */
[----:B------:R-:W-:Y:S01]  /*23a90*/  BSSY B0, `(.L_x_1141) ;  /* 0x0000011000007945 */ /* 0x000fe20003800000 */
[----:B----4-:R-:W-:-:S13]  /*23aa0*/  LOP3.LUT P0, RZ, R2, 0x7f, RZ, 0xc0, !PT ;  /* 0x0000007f02ff7812 */ /* 0x010fda000780c0ff */
[----:B------:R-:W-:Y:S05]  /*23ab0*/  @P0 BRA `(.L_x_1142) ;  /* 0x000000e000000947 */ /* 0x000fea0003800000 */
[----:B---3--:R-:W3:Y:S01]  /*23ac0*/  S2R R4, SR_LANEID ;  /* 0x0000000000047919 */ /* 0x008ee20000000000 */
[----:B------:R-:W-:Y:S01]  /*23ad0*/  VOTEU.ANY UR4, UPT, PT ;  /* 0x0000000000047886 */ /* 0x000fe200038e0100 */
[----:B------:R-:W-:Y:S01]  /*23ae0*/  IMAD.MOV.U32 R5, RZ, RZ, c[0x0][0x564] ;  /* 0x00015900ff057624 */ /* 0x000fe200078e00ff */
[----:B-1----:R-:W3:Y:S08]  /*23af0*/  FLO.U32 R3, UR4 ;  /* 0x0000000400037d00 */ /* 0x002ef000080e0000 */
[----:B------:R-:W1:Y:S01]  /*23b00*/  POPC R2, UR4 ;  /* 0x0000000400027d09 */ /* 0x000e620008000000 */
[----:B---3--:R-:W-:Y:S01]  /*23b10*/  ISETP.EQ.U32.AND P0, PT, R3, R4, PT ;  /* 0x000000040300720c */ /* 0x008fe20003f02070 */
[----:B------:R-:W-:-:S12]  /*23b20*/  IMAD.MOV.U32 R4, RZ, RZ, c[0x0][0x560] ;  /* 0x00015800ff047624 */ /* 0x000fd800078e00ff */
[----:B-1----:R1:W3:Y:S04]  /*23b30*/  @P0 ATOMG.E.ADD.STRONG.GPU PT, R2, [R4.64], R2 ;  /* 0x00000002040209a8 */ /* 0x0022e800081ee1c8 */
[----:B-1----:R-:W1:Y:S04]  /*23b40*/  S2R R4, SR_LTMASK ;  /* 0x0000000000047919 */ /* 0x002e680000003900 */
[----:B---3--:R1:W3:Y:S02]  /*23b50*/  SHFL.IDX PT, R3, R2, R3, 0x1f ;  /* 0x00001f0302037589 */ /* 0x0082e400000e0000 */
[----:B-1----:R-:W-:-:S06]  /*23b60*/  LOP3.LUT R2, R4, UR4, RZ, 0xc0, !PT ;  /* 0x0000000404027c12 */ /* 0x002fcc000f8ec0ff */
[----:B------:R-:W3:Y:S02]  /*23b70*/  POPC R2, R2 ;  /* 0x0000000200027309 */ /* 0x000ee40000000000 */
[----:B---3-5:R-:W-:-:S05]  /*23b80*/  IADD3 R6, R3, c[0x0][0xc], R2 ;  /* 0x0000030003067a10 */ /* 0x028fca0007ffe002 */
[----:B------:R1:W-:Y:S02]  /*23b90*/  STL [R1+0x40], R6 ;  /* 0x0000400601007387 */ /* 0x0003e40000100800 */
.L_x_1142:
[----:B---3--:R-:W-:Y:S05]  /*23ba0*/  BSYNC B0 ;  /* 0x0000000000007941 */ /* 0x008fea0003800000 */
.L_x_1141:
[----:B------:R-:W-:Y:S01]  /*23bb0*/  PRMT R0, R0, 0x9910, RZ ;  /* 0x0000991000007816 */ /* 0x000fe200000000ff */
[----:B------:R-:W-:Y:S01]  /*23bc0*/  BSSY B1, `(.L_x_1143) ;  /* 0x0000302000017945 */ /* 0x000fe20003800000 */
[----:B-----5:R-:W-:Y:S02]  /*23bd0*/  IMAD.MOV.U32 R53, RZ, RZ, R6 ;  /* 0x000000ffff357224 */ /* 0x020fe400078e0006 */
[----:B------:R-:W-:-:S13]  /*23be0*/  ISETP.NE.AND P0, PT, R0, RZ, PT ;  /* 0x000000ff0000720c */ /* 0x000fda0003f05270 */
[----:B------:R-:W-:Y:S05]  /*23bf0*/  @!P0 BRA `(.L_x_1144) ;  /* 0x0000241000008947 */ /* 0x000fea0003800000 */
[----:B------:R-:W3:Y:S04]  /*23c00*/  LDL R7, [R1+0x6c] ;  /* 0x00006c0001077983 */ /* 0x000ee80000100800 */
[----:B-1----:R-:W4:Y:S04]  /*23c10*/  LDL R6, [R1+0x7c] ;  /* 0x00007c0001067983 */ /* 0x002f280000100800 */
[----:B--2---:R-:W2:Y:S04]  /*23c20*/  LDL R9, [R1+0x84] ;  /* 0x0000840001097983 */ /* 0x004ea80000100800 */
[----:B------:R-:W2:Y:S01]  /*23c30*/  LDL R5, [R1+0x80] ;  /* 0x0000800001057983 */ /* 0x000ea20000100800 */
[----:B------:R-:W-:Y:S01]  /*23c40*/  WARPSYNC 0xffffffff ;  /* 0xffffffff00007948 */ /* 0x000fe20003800000 */
[----:B------:R-:W-:-:S02]  /*23c50*/  F2FP.PACK_AB R0, R67, R66 ;  /* 0x000000424300723e */ /* 0x000fc400000000ff */
[----:B------:R-:W-:Y:S01]  /*23c60*/  BAR.SYNC.DEFER_BLOCKING 0x1, 0x80 ;  /* 0x0042000000007b1d */ /* 0x000fe20000010000 */
[----:B------:R-:W-:Y:S02]  /*23c70*/  F2FP.PACK_AB R3, R83, R82 ;  /* 0x000000525303723e */ /* 0x000fe400000000ff */
[----:B------:R-:W-:-:S03]  /*23c80*/  F2FP.PACK_AB R2, R73, R72 ;  /* 0x000000484902723e */ /* 0x000fc600000000ff */
[----:B------:R-:W2:Y:S01]  /*23c90*/  LDL R8, [R1+0x70] ;  /* 0x0000700001087983 */ /* 0x000ea20000100800 */
[----:B------:R-:W-:-:S03]  /*23ca0*/  F2FP.PACK_AB R4, R37, R36 ;  /* 0x000000242504723e */ /* 0x000fc600000000ff */
[----:B------:R-:W2:Y:S04]  /*23cb0*/  LDL R12, [R1+0x88] ;  /* 0x00008800010c7983 */ /* 0x000ea80000100800 */
[----:B------:R-:W2:Y:S04]  /*23cc0*/  LDL R10, [R1+0x4c] ;  /* 0x00004c00010a7983 */ /* 0x000ea80000100800 */
[----:B---3--:R1:W-:Y:S04]  /*23cd0*/  STS [R7], R0 ;  /* 0x0000000007007388 */ /* 0x0083e80000000800 */
[----:B------:R3:W-:Y:S04]  /*23ce0*/  STS [R7+0x400], R3 ;  /* 0x0004000307007388 */ /* 0x0007e80000000800 */
[----:B----4-:R4:W-:Y:S01]  /*23cf0*/  STS [R6], R2 ;  /* 0x0000000206007388 */ /* 0x0109e20000000800 */
[----:B-1----:R-:W-:-:S02]  /*23d00*/  F2FP.PACK_AB R0, R87, R86 ;  /* 0x000000565700723e */ /* 0x002fc400000000ff */
[----:B---3--:R-:W-:-:S03]  /*23d10*/  F2FP.PACK_AB R3, R49, R48 ;  /* 0x000000303103723e */ /* 0x008fc600000000ff */
[----:B------:R1:W-:Y:S01]  /*23d20*/  STS [R6+0x400], R0 ;  /* 0x0004000006007388 */ /* 0x0003e20000000800 */
[----:B----4-:R-:W-:-:S03]  /*23d30*/  F2FP.PACK_AB R2, R31, R30 ;  /* 0x0000001e1f02723e */ /* 0x010fc600000000ff */
[----:B------:R3:W-:Y:S04]  /*23d40*/  STS [R7+0x2000], R3 ;  /* 0x0020000307007388 */ /* 0x0007e80000000800 */
[----:B------:R4:W-:Y:S01]  /*23d50*/  STS [R7+0x2400], R2 ;  /* 0x0024000207007388 */ /* 0x0009e20000000800 */
[----:B-1----:R-:W-:Y:S02]  /*23d60*/  F2FP.PACK_AB R0, R35, R34 ;  /* 0x000000222300723e */ /* 0x002fe400000000ff */
[----:B---3--:R-:W-:-:S03]  /*23d70*/  F2FP.PACK_AB R3, R75, R74 ;  /* 0x0000004a4b03723e */ /* 0x008fc600000000ff */
[----:B------:R1:W-:Y:S04]  /*23d80*/  STS [R6+0x2000], R0 ;  /* 0x0020000006007388 */ /* 0x0003e80000000800 */
[----:B----4-:R-:W3:Y:S01]  /*23d90*/  LDL R7, [R1+0x78] ;  /* 0x0000780001077983 */ /* 0x010ee20000100800 */
[----:B------:R-:W-:-:S03]  /*23da0*/  F2FP.PACK_AB R2, R89, R88 ;  /* 0x000000585902723e */ /* 0x000fc600000000ff */
[----:B------:R4:W-:Y:S04]  /*23db0*/  STS [R6+0x2400], R4 ;  /* 0x0024000406007388 */ /* 0x0009e80000000800 */
[----:B--2---:R2:W-:Y:S04]  /*23dc0*/  STS [R9], R3 ;  /* 0x0000000309007388 */ /* 0x0045e80000000800 */
[----:B------:R2:W-:Y:S01]  /*23dd0*/  STS [R9+0x400], R2 ;  /* 0x0004000209007388 */ /* 0x0005e20000000800 */
[----:B-1----:R-:W-:-:S05]  /*23de0*/  F2FP.PACK_AB R0, R77, R76 ;  /* 0x0000004c4d00723e */ /* 0x002fca00000000ff */
[----:B------:R1:W-:Y:S01]  /*23df0*/  STS [R5], R0 ;  /* 0x0000000005007388 */ /* 0x0003e20000000800 */
[----:B----4-:R-:W-:-:S03]  /*23e00*/  F2FP.PACK_AB R4, R39, R38 ;  /* 0x000000262704723e */ /* 0x010fc600000000ff */
[----:B------:R-:W4:Y:S01]  /*23e10*/  LDL R6, [R1+0x74] ;  /* 0x0000740001067983 */ /* 0x000f220000100800 */
[----:B--2---:R-:W-:Y:S02]  /*23e20*/  F2FP.PACK_AB R3, R129, R128 ;  /* 0x000000808103723e */ /* 0x004fe400000000ff */
[----:B------:R-:W-:-:S03]  /*23e30*/  F2FP.PACK_AB R2, R43, R42 ;  /* 0x0000002a2b02723e */ /* 0x000fc600000000ff */
[----:B------:R2:W-:Y:S04]  /*23e40*/  STS [R5+0x400], R3 ;  /* 0x0004000305007388 */ /* 0x0005e80000000800 */
[----:B------:R-:W-:Y:S01]  /*23e50*/  STS [R9+0x2000], R4 ;  /* 0x0020000409007388 */ /* 0x000fe20000000800 */
[----:B-1----:R-:W-:-:S05]  /*23e60*/  F2FP.PACK_AB R0, R41, R40 ;  /* 0x000000282900723e */ /* 0x002fca00000000ff */
[----:B------:R1:W-:Y:S01]  /*23e70*/  STS [R9+0x2400], R0 ;  /* 0x0024000009007388 */ /* 0x0003e20000000800 */
[----:B--2---:R-:W-:-:S03]  /*23e80*/  F2FP.PACK_AB R3, R59, R58 ;  /* 0x0000003a3b03723e */ /* 0x004fc600000000ff */
[----:B-1----:R-:W2:Y:S01]  /*23e90*/  LDL R9, [R1+0x8c] ;  /* 0x00008c0001097983 */ /* 0x002ea20000100800 */
        /* <DEDUP_REMOVED lines=16> */
[----:B---3--:R1:W-:Y:S04]  /*23fa0*/  STS [R7], R3 ;  /* 0x0000000307007388 */ /* 0x0083e80000000800 */
[----:B------:R3:W-:Y:S04]  /*23fb0*/  STS [R7+0x400], R0 ;  /* 0x0004000007007388 */ /* 0x0007e80000000800 */
[----:B------:R4:W-:Y:S04]  /*23fc0*/  STS [R8+0x2000], R2 ;  /* 0x0020000208007388 */ /* 0x0009e80000000800 */
[----:B------:R4:W-:Y:S04]  /*23fd0*/  STS [R8+0x2400], R4 ;  /* 0x0024000408007388 */ /* 0x0009e80000000800 */
[----:B------:R-:W-:Y:S01]  /*23fe0*/  STS [R7+0x2000], R5 ;  /* 0x0020000507007388 */ /* 0x000fe20000000800 */
[----:B-1----:R-:W-:-:S02]  /*23ff0*/  F2FP.PACK_AB R3, R47, R46 ;  /* 0x0000002e2f03723e */ /* 0x002fc400000000ff */
[----:B---3--:R-:W-:Y:S02]  /*24000*/  F2FP.PACK_AB R0, R81, R80 ;  /* 0x000000505100723e */ /* 0x008fe400000000ff */
[----:B----4-:R-:W-:Y:S01]  /*24010*/  F2FP.PACK_AB R2, R79, R78 ;  /* 0x0000004e4f02723e */ /* 0x010fe200000000ff */
[----:B------:R-:W-:Y:S04]  /*24020*/  STS [R7+0x2400], R3 ;  /* 0x0024000307007388 */ /* 0x000fe80000000800 */
[----:B------:R1:W-:Y:S04]  /*24030*/  STS [R6], R2 ;  /* 0x0000000206007388 */ /* 0x0003e80000000800 */
[----:B------:R3:W-:Y:S01]  /*24040*/  STS [R6+0x400], R0 ;  /* 0x0004000006007388 */ /* 0x0007e20000000800 */
[----:B------:R-:W-:-:S03]  /*24050*/  F2FP.PACK_AB R4, R45, R44 ;  /* 0x0000002c2d04723e */ /* 0x000fc600000000ff */
[----:B------:R-:W4:Y:S01]  /*24060*/  LDL.LU R8, [R1+0x44] ;  /* 0x0000440001087983 */ /* 0x000f220000300800 */
[----:B-1----:R-:W-:Y:S02]  /*24070*/  F2FP.PACK_AB R2, R61, R60 ;  /* 0x0000003c3d02723e */ /* 0x002fe400000000ff */
[----:B---3--:R-:W-:-:S03]  /*24080*/  F2FP.PACK_AB R0, R63, R62 ;  /* 0x0000003e3f00723e */ /* 0x008fc600000000ff */
[----:B------:R1:W-:Y:S01]  /*24090*/  STS [R12], R2 ;  /* 0x000000020c007388 */ /* 0x0003e20000000800 */
[----:B------:R-:W-:-:S03]  /*240a0*/  F2FP.PACK_AB R3, R33, R32 ;  /* 0x000000202103723e */ /* 0x000fc600000000ff */
[----:B--2---:R2:W-:Y:S04]  /*240b0*/  STS [R9+0x400], R0 ;  /* 0x0004000009007388 */ /* 0x0045e80000000800 */
[----:B------:R3:W-:Y:S04]  /*240c0*/  STS [R6+0x2000], R4 ;  /* 0x0020000406007388 */ /* 0x0007e80000000800 */
[----:B------:R3:W-:Y:S01]  /*240d0*/  STS [R6+0x2400], R3 ;  /* 0x0024000306007388 */ /* 0x0007e20000000800 */
[----:B-1----:R-:W-:-:S05]  /*240e0*/  F2FP.PACK_AB R2, R27, R26 ;  /* 0x0000001a1b02723e */ /* 0x002fca00000000ff */
[----:B------:R-:W-:Y:S01]  /*240f0*/  STS [R12+0x2000], R2 ;  /* 0x002000020c007388 */ /* 0x000fe20000000800 */
[----:B--2---:R-:W-:-:S05]  /*24100*/  F2FP.PACK_AB R0, R29, R28 ;  /* 0x0000001c1d00723e */ /* 0x004fca00000000ff */
[----:B------:R1:W-:Y:S01]  /*24110*/  STS [R9+0x2400], R0 ;  /* 0x0024000009007388 */ /* 0x0003e20000000800 */
[----:B---3--:R-:W-:Y:S02]  /*24120*/  IMAD.MOV.U32 R4, RZ, RZ, 0x4 ;  /* 0x00000004ff047424 */ /* 0x008fe400078e00ff */
[----:B------:R-:W-:Y:S02]  /*24130*/  IMAD.MOV.U32 R3, RZ, RZ, RZ ;  /* 0x000000ffff037224 */ /* 0x000fe400078e00ff */
[CC--:B------:R-:W-:Y:S01]  /*24140*/  @P1 IMAD.WIDE R6, R10.reuse, R4.reuse, c[0x0][0x508] ;  /* 0x000142000a061625 */ /* 0x0c0fe200078e0204 */
[----:B------:R-:W-:Y:S03]  /*24150*/  BAR.SYNC.DEFER_BLOCKING 0x1, 0x80 ;  /* 0x0042000000007b1d */ /* 0x000fe60000010000 */
[----:B------:R-:W-:-:S03]  /*24160*/  IMAD.WIDE R4, R10, R4, c[0x0][0x500] ;  /* 0x000140000a047625 */ /* 0x000fc600078e0204 */
[----:B------:R2:W5:Y:S04]  /*24170*/  @P1 LDG.E R11, [R6.64] ;  /* 0x00000008060b1981 */ /* 0x000568000c1e1900 */
[----:B------:R2:W5:Y:S01]  /*24180*/  @P2 LDG.E R3, [R4.64] ;  /* 0x0000000804032981 */ /* 0x000562000c1e1900 */
[----:B----4-:R-:W-:-:S04]  /*24190*/  ISETP.NE.AND P0, PT, R8, RZ, PT ;  /* 0x000000ff0800720c */ /* 0x010fc80003f05270 */
[----:B-1----:R-:W-:Y:S01]  /*241a0*/  SEL R0, R8, c[0x0][0x3d4], P0 ;  /* 0x0000f50008007a07 */ /* 0x002fe20000000000 */
[----:B------:R-:W-:Y:S05]  /*241b0*/  @P1 BRA `(.L_x_1145) ;  /* 0x0000004000001947 */ /* 0x000fea0003800000 */
[----:B--2---:R-:W-:Y:S05]  /*241c0*/  @!P2 BRA `(.L_x_1145) ;  /* 0x000000300000a947 */ /* 0x004fea0003800000 */
[----:B-----5:R1:W2:Y:S04]  /*241d0*/  LDG.E R11, [R4.64] ;  /* 0x00000008040b7981 */ /* 0x0202a8000c1e1900 */
[----:B-1----:R-:W2:Y:S02]  /*241e0*/  LDG.E R4, [R4.64+0x4] ;  /* 0x0000040804047981 */ /* 0x002ea4000c1e1900 */
[----:B--2---:R-:W-:Y:S02]  /*241f0*/  IADD3 R11, -R11, R4, RZ ;  /* 0x000000040b0b7210 */ /* 0x004fe40007ffe1ff */
.L_x_1145:
        /* <DEDUP_REMOVED lines=9> */
[----:B------:R-:W2:Y:S08]  /*24290*/  LDC.64 R14, c[0x0][R12+0x168] ;  /* 0x00005a000c0e7b82 */ /* 0x000eb00000000a00 */
        /* <DEDUP_REMOVED lines=12> */
[----:B------:R-:W-:-:S04]  /*24360*/  IMAD.WIDE.U32 R6, R8, R2, RZ ;  /* 0x0000000208067225 */ /* 0x000fc800078e00ff */
[----:B------:R-:W-:Y:S01]  /*24370*/  IMAD.IADD R13, R7, 0x1, R13 ;  /* 0x00000001070d7824 */ /* 0x000fe200078e020d */
        /* <DEDUP_REMOVED lines=13> */
[----:B----4-:R-:W-:Y:S02]  /*24450*/  SEL R10, R16, RZ, P2 ;  /* 0x000000ff100a7207 */ /* 0x010fe40001000000 */
        /* <DEDUP_REMOVED lines=54> */
[----:B------:R-:W-:Y:S01]  /*247c0*/  SHF.R.S32.HI R4, RZ, 0x1f, R2 ;  /* 0x0000001fff047819 */ /* 0x000fe20000011402 */
[----:B------:R-:W-:Y:S01]  /*247d0*/  IMAD.WIDE.U32 R6, R3, c[0x0][0x3a0], RZ ;  /* 0x0000e80003067a25 */ /* 0x000fe200078e00ff */
[----:B-1----:R1:W3:Y:S01]  /*247e0*/  LDS.128 R12, [R208+0x80] ;  /* 0x00008000d00c7984 */ /* 0x0022e20000000c00 */
        /* <DEDUP_REMOVED lines=10> */
[----:B------:R-:W-:Y:S01]  /*24890*/  IMAD R7, R2, c[0x0][0x3f4], R4 ;  /* 0x0000fd0002077a24 */ /* 0x000fe200078e0204 */
[----:B------:R-:W-:-:S02]  /*248a0*/  MOV R4, R6 ;  /* 0x0000000600047202 */ /* 0x000fc40000000f00 */
[----:B------:R1:W1:Y:S03]  /*248b0*/  LDS.128 R32, [R208+0x2880] ;  /* 0x00288000d0207984 */ /* 0x0002660000000c00 */
[----:B------:R-:W-:Y:S01]  /*248c0*/  IMAD.WIDE.U32 R4, R2, c[0x0][0x3f0], R4 ;  /* 0x0000fc0002047a25 */ /* 0x000fe200078e0004 */
[----:B------:R1:W1:Y:S04]  /*248d0*/  LDS.128 R36, [R208+0x3080] ;  /* 0x00308000d0247984 */ /* 0x0002680000000c00 */
[----:B------:R1:W1:Y:S01]  /*248e0*/  LDS.128 R40, [R208+0x3880] ;  /* 0x00388000d0287984 */ /* 0x0002620000000c00 */
[----:B------:R-:W-:-:S03]  /*248f0*/  IADD3 R5, R5, R7, RZ ;  /* 0x0000000705057210 */ /* 0x000fc60007ffe0ff */
[----:B------:R-:W5:Y:S02]  /*24900*/  S2R R11, SR_TID.X ;  /* 0x00000000000b7919 */ /* 0x000f640000002100 */
[----:B-----5:R-:W-:-:S04]  /*24910*/  SHF.R.S32.HI R10, RZ, 0x1f, R11 ;  /* 0x0000001fff0a7819 */ /* 0x020fc8000001140b */
[----:B------:R-:W-:-:S04]  /*24920*/  LEA.HI R10, R10, R11, RZ, 0x3 ;  /* 0x0000000b0a0a7211 */ /* 0x000fc800078f18ff */
[----:B------:R-:W-:Y:S02]  /*24930*/  SHF.R.S32.HI R10, RZ, 0x3, R10 ;  /* 0x00000003ff0a7819 */ /* 0x000fe4000001140a */
        /* <DEDUP_REMOVED lines=16> */
[----:B------:R-:W-:Y:S02]  /*24a40*/  IADD3 R3, R3, R4, RZ ;  /* 0x0000000403037210 */ /* 0x000fe40007ffe0ff */
[----:B------:R-:W-:Y:S02]  /*24a50*/  IADD3 R4, R10, R52, RZ ;  /* 0x000000340a047210 */ /* 0x000fe40007ffe0ff */
[----:B------:R-:W-:Y:S01]  /*24a60*/  LEA.HI.X R5, R2, c[0x0][0x384], R3, 0x1, P0 ;  /* 0x0000e10002057a11 */ /* 0x000fe200000f0c03 */
[----:B------:R-:W-:Y:S05]  /*24a70*/  BRA.DIV ~URZ, `(.L_x_1147) ;  /* 0x00006cf27f007947 */ /* 0x000fea000b800000 */
[----:B-1-34-:R1:W2:Y:S02]  /*24a80*/  SHFL.IDX PT, R7, R5, RZ, 0x181f ;  /* 0x00181fff05077589 */ /* 0x01a2a400000e0000 */
.L_x_1260:
[----:B------:R-:W-:Y:S05]  /*24a90*/  BRA.DIV ~URZ, `(.L_x_1148) ;  /* 0x00006d427f007947 */ /* 0x000fea000b800000 */
[----:B------:R3:W4:Y:S02]  /*24aa0*/  SHFL.IDX PT, R2, R6, RZ, 0x181f ;  /* 0x00181fff06027589 */ /* 0x00072400000e0000 */
.L_x_1261:
[----:B------:R-:W-:-:S13]  /*24ab0*/  ISETP.GE.OR P0, PT, R4, R0, P2 ;  /* 0x000000000400720c */ /* 0x000fda0001706670 */
[----:B----4-:R-:W-:-:S04]  /*24ac0*/  @!P0 LEA R2, P1, R244, R2, 0x1 ;  /* 0x00000002f4028211 */ /* 0x010fc800078208ff */
[----:B--2---:R-:W-:-:S05]  /*24ad0*/  @!P0 LEA.HI.X R3, R244, R7, R245, 0x1, P1 ;  /* 0x00000007f4038211 */ /* 0x004fca00008f0cf5 */
[----:B------:R2:W-:Y:S01]  /*24ae0*/  @!P0 ST.E.128 [R2.64], R12 ;  /* 0x0000000c02008985 */ /* 0x0005e2000c101d08 */
[----:B------:R-:W-:Y:S05]  /*24af0*/  BRA.DIV ~URZ, `(.L_x_1149) ;  /* 0x00006d527f007947 */ /* 0x000fea000b800000 */
[----:B------:R4:W1:Y:S04]  /*24b00*/  SHFL.IDX PT, R7, R5, 0x1, 0x181f ;  /* 0x00381f0005077f89 */ /* 0x00086800000e0000 */
[----:B--2---:R4:W2:Y:S02]  /*24b10*/  SHFL.IDX PT, R2, R6, 0x1, 0x181f ;  /* 0x00381f0006027f89 */ /* 0x0048a400000e0000 */
.L_x_1262:
[----:B------:R-:W-:-:S04]  /*24b20*/  IADD3 R3, R4, 0x10, RZ ;  /* 0x0000001004037810 */ /* 0x000fc80007ffe0ff */
[----:B------:R-:W-:-:S13]  /*24b30*/  ISETP.GE.OR P0, PT, R3, R0, P2 ;  /* 0x000000000300720c */ /* 0x000fda0001706670 */
[----:B--2---:R-:W-:-:S04]  /*24b40*/  @!P0 LEA R2, P1, R244, R2, 0x1 ;  /* 0x00000002f4028211 */ /* 0x004fc800078208ff */
[----:B-1----:R-:W-:-:S05]  /*24b50*/  @!P0 LEA.HI.X R3, R244, R7, R245, 0x1, P1 ;  /* 0x00000007f4038211 */ /* 0x002fca00008f0cf5 */
[----:B------:R1:W-:Y:S01]  /*24b60*/  @!P0 ST.E.128 [R2.64], R16 ;  /* 0x0000001002008985 */ /* 0x0003e2000c101d08 */
[----:B------:R-:W-:Y:S05]  /*24b70*/  BRA.DIV ~URZ, `(.L_x_1150) ;  /* 0x00006da27f007947 */ /* 0x000fea000b800000 */
[----:B------:R2:W1:Y:S02]  /*24b80*/  SHFL.IDX PT, R7, R5, 0x2, 0x181f ;  /* 0x00581f0005077f89 */ /* 0x00046400000e0000 */
.L_x_1263:
[----:B------:R-:W-:Y:S05]  /*24b90*/  BRA.DIV ~URZ, `(.L_x_1151) ;  /* 0x00006df27f007947 */ /* 0x000fea000b800000 */
[----:B-1----:R1:W2:Y:S02]  /*24ba0*/  SHFL.IDX PT, R2, R6, 0x2, 0x181f ;  /* 0x00581f0006027f89 */ /* 0x0022a400000e0000 */
.L_x_1264:
        /* <DEDUP_REMOVED lines=8> */
.L_x_1265:
[----:B------:R-:W-:-:S04]  /*24c30*/  IADD3 R3, R4, 0x30, RZ ;  /* 0x0000003004037810 */ /* 0x000fc80007ffe0ff */
[----:B------:R-:W-:-:S13]  /*24c40*/  ISETP.GE.OR P0, PT, R3, R0, P2 ;  /* 0x000000000300720c */ /* 0x000fda0001706670 */
[----:B--2---:R-:W-:-:S04]  /*24c50*/  @!P0 LEA R2, P1, R244, R2, 0x1 ;  /* 0x00000002f4028211 */ /* 0x004fc800078208ff */
[----:B------:R-:W-:-:S05]  /*24c60*/  @!P0 LEA.HI.X R3, R244, R7, R245, 0x1, P1 ;  /* 0x00000007f4038211 */ /* 0x000fca00008f0cf5 */
[----:B------:R2:W-:Y:S01]  /*24c70*/  @!P0 ST.E.128 [R2.64], R24 ;  /* 0x0000001802008985 */ /* 0x0005e2000c101d08 */
[----:B------:R-:W-:Y:S05]  /*24c80*/  BRA.DIV ~URZ, `(.L_x_1153) ;  /* 0x00006e427f007947 */ /* 0x000fea000b800000 */
[----:B------:R1:W2:Y:S02]  /*24c90*/  SHFL.IDX PT, R7, R5, 0x4, 0x181f ;  /* 0x00981f0005077f89 */ /* 0x0002a400000e0000 */
.L_x_1266:
[----:B------:R-:W-:Y:S05]  /*24ca0*/  BRA.DIV ~URZ, `(.L_x_1154) ;  /* 0x00006e927f007947 */ /* 0x000fea000b800000 */
[----:B--2---:R2:W1:Y:S02]  /*24cb0*/  SHFL.IDX PT, R2, R6, 0x4, 0x181f ;  /* 0x00981f0006027f89 */ /* 0x00446400000e0000 */
.L_x_1267:
        /* <DEDUP_REMOVED lines=8> */
.L_x_1268:
[----:B------:R-:W-:-:S04]  /*24d40*/  IADD3 R3, R4, 0x50, RZ ;  /* 0x0000005004037810 */ /* 0x000fc80007ffe0ff */
[----:B------:R-:W-:-:S13]  /*24d50*/  ISETP.GE.OR P0, PT, R3, R0, P2 ;  /* 0x000000000300720c */ /* 0x000fda0001706670 */
[----:B---3--:R-:W-:-:S04]  /*24d60*/  @!P0 LEA R2, P1, R244, R2, 0x1 ;  /* 0x00000002f4028211 */ /* 0x008fc800078208ff */
[----:B--2---:R-:W-:-:S05]  /*24d70*/  @!P0 LEA.HI.X R3, R244, R7, R245, 0x1, P1 ;  /* 0x00000007f4038211 */ /* 0x004fca00008f0cf5 */
[----:B------:R2:W-:Y:S01]  /*24d80*/  @!P0 ST.E.128 [R2.64], R32 ;  /* 0x0000002002008985 */ /* 0x0005e2000c101d08 */
[----:B------:R-:W-:Y:S05]  /*24d90*/  BRA.DIV ~URZ, `(.L_x_1156) ;  /* 0x00006ee27f007947 */ /* 0x000fea000b800000 */
[----:B------:R3:W1:Y:S02]  /*24da0*/  SHFL.IDX PT, R7, R5, 0x6, 0x181f ;  /* 0x00d81f0005077f89 */ /* 0x00066400000e0000 */
.L_x_1269:
[----:B------:R-:W-:Y:S05]  /*24db0*/  BRA.DIV ~URZ, `(.L_x_1157) ;  /* 0x00006f327f007947 */ /* 0x000fea000b800000 */
[----:B--2---:R2:W3:Y:S02]  /*24dc0*/  SHFL.IDX PT, R2, R6, 0x6, 0x181f ;  /* 0x00d81f0006027f89 */ /* 0x0044e400000e0000 */
.L_x_1270:
        /* <DEDUP_REMOVED lines=8> */
.L_x_1271:
[----:B------:R-:W-:-:S04]  /*24e50*/  IADD3 R2, R4, 0x70, RZ ;  /* 0x0000007004027810 */ /* 0x000fc80007ffe0ff */
[----:B------:R-:W-:-:S13]  /*24e60*/  ISETP.GE.OR P0, PT, R2, R0, P2 ;  /* 0x000000000200720c */ /* 0x000fda0001706670 */
[----:B------:R-:W-:Y:S05]  /*24e70*/  @P0 BRA `(.L_x_1159) ;  /* 0x00001d6000000947 */ /* 0x000fea0003800000 */
[----:B----4-:R-:W-:-:S04]  /*24e80*/  LEA R2, P0, R244, R3, 0x1 ;  /* 0x00000003f4027211 */ /* 0x010fc800078008ff */
[----:B---3--:R-:W-:-:S05]  /*24e90*/  LEA.HI.X R3, R244, R5, R245, 0x1, P0 ;  /* 0x00000005f4037211 */ /* 0x008fca00000f0cf5 */
[----:B------:R3:W-:Y:S01]  /*24ea0*/  ST.E.128 [R2.64], R40 ;  /* 0x0000002802007985 */ /* 0x0007e2000c101d08 */
[----:B------:R-:W-:Y:S05]  /*24eb0*/  BRA `(.L_x_1159) ;  /* 0x00001d2000007947 */ /* 0x000fea0003800000 */
.L_x_1146:
        /* <DEDUP_REMOVED lines=33> */
.L_x_1272:
[----:B------:R-:W-:Y:S05]  /*250d0*/  BRA.DIV ~URZ, `(.L_x_1161) ;  /* 0x00006dc27f007947 */ /* 0x000fea000b800000 */
[----:B------:R3:W4:Y:S02]  /*250e0*/  SHFL.IDX PT, R0, R12, RZ, 0x1c1f ;  /* 0x001c1fff0c007589 */ /* 0x00072400000e0000 */
.L_x_1273:
[----:B------:R-:W-:Y:S01]  /*250f0*/  BSSY B0, `(.L_x_1162) ;  /* 0x0000038000007945 */ /* 0x000fe20003800000 */
[----:B------:R-:W-:Y:S05]  /*25100*/  @P0 BRA `(.L_x_1163) ;  /* 0x0000036000000947 */ /* 0x000fea0003800000 */
[C---:B------:R-:W-:Y:S02]  /*25110*/  ISETP.GE.AND P1, PT, R251.reuse, c[0x0][0x3c8], PT ;  /* 0x0000f200fb007a0c */ /* 0x040fe40003f26270 */
[C---:B------:R-:W-:Y:S02]  /*25120*/  IADD3 R10, R251.reuse, 0x8, RZ ;  /* 0x00000008fb0a7810 */ /* 0x040fe40007ffe0ff */
[----:B------:R-:W-:Y:S02]  /*25130*/  IADD3 R11, R251, 0x10, RZ ;  /* 0x00000010fb0b7810 */ /* 0x000fe40007ffe0ff */
[----:B------:R-:W-:Y:S02]  /*25140*/  ISETP.GE.AND P2, PT, R10, c[0x0][0x3c8], PT ;  /* 0x0000f2000a007a0c */ /* 0x000fe40003f46270 */
[----:B------:R-:W-:-:S02]  /*25150*/  SHF.R.S32.HI R6, RZ, 0x1f, R251 ;  /* 0x0000001fff067819 */ /* 0x000fc400000114fb */
[----:B------:R-:W-:Y:S02]  /*25160*/  ISETP.GE.AND P3, PT, R11, c[0x0][0x3c8], PT ;  /* 0x0000f2000b007a0c */ /* 0x000fe40003f66270 */
[C---:B------:R-:W-:Y:S02]  /*25170*/  IADD3 R13, R251.reuse, 0x8, RZ ;  /* 0x00000008fb0d7810 */ /* 0x040fe40007ffe0ff */
[C---:B----4-:R-:W-:Y:S02]  /*25180*/  @!P1 LEA R2, P0, R251.reuse, R0, 0x2 ;  /* 0x00000000fb029211 */ /* 0x050fe400078010ff */
[C---:B------:R-:W-:Y:S02]  /*25190*/  IADD3 R9, R251.reuse, 0x18, RZ ;  /* 0x00000018fb097810 */ /* 0x040fe40007ffe0ff */
[----:B--2---:R-:W-:Y:S02]  /*251a0*/  @!P1 LEA.HI.X R3, R251, R4, R6, 0x2, P0 ;  /* 0x00000004fb039211 */ /* 0x004fe400000f1406 */
[----:B------:R-:W-:-:S02]  /*251b0*/  @!P2 LEA R6, P0, R10, R0, 0x2 ;  /* 0x000000000a06a211 */ /* 0x000fc400078010ff */
[----:B------:R-:W-:Y:S01]  /*251c0*/  SHF.R.S32.HI R13, RZ, 0x1f, R13 ;  /* 0x0000001fff0d7819 */ /* 0x000fe2000001140d */
[----:B------:R2:W-:Y:S01]  /*251d0*/  @!P1 ST.E.64 [R2.64], R66 ;  /* 0x0000004202009985 */ /* 0x0005e2000c101b08 */
[----:B------:R-:W-:Y:S02]  /*251e0*/  ISETP.GE.AND P1, PT, R9, c[0x0][0x3c8], PT ;  /* 0x0000f20009007a0c */ /* 0x000fe40003f26270 */
[----:B------:R-:W-:Y:S02]  /*251f0*/  @!P2 LEA.HI.X R7, R10, R4, R13, 0x2, P0 ;  /* 0x000000040a07a211 */ /* 0x000fe400000f140d */
[C---:B------:R-:W-:Y:S02]  /*25200*/  IADD3 R13, R251.reuse, 0x10, RZ ;  /* 0x00000010fb0d7810 */ /* 0x040fe40007ffe0ff */
[----:B------:R-:W-:Y:S01]  /*25210*/  IADD3 R8, R251, 0x20, RZ ;  /* 0x00000020fb087810 */ /* 0x000fe20007ffe0ff */
[----:B------:R4:W-:Y:S01]  /*25220*/  @!P2 ST.E.64 [R6.64], R72 ;  /* 0x000000480600a985 */ /* 0x0009e2000c101b08 */
[----:B------:R-:W-:-:S02]  /*25230*/  SHF.R.S32.HI R13, RZ, 0x1f, R13 ;  /* 0x0000001fff0d7819 */ /* 0x000fc4000001140d */
[----:B------:R-:W-:Y:S02]  /*25240*/  ISETP.GE.AND P2, PT, R8, c[0x0][0x3c8], PT ;  /* 0x0000f20008007a0c */ /* 0x000fe40003f46270 */
[C---:B------:R-:W-:Y:S02]  /*25250*/  IADD3 R10, R251.reuse, 0x18, RZ ;  /* 0x00000018fb0a7810 */ /* 0x040fe40007ffe0ff */
[----:B------:R-:W-:Y:S02]  /*25260*/  IADD3 R14, R251, 0x28, RZ ;  /* 0x00000028fb0e7810 */ /* 0x000fe40007ffe0ff */
[----:B------:R-:W-:Y:S02]  /*25270*/  SHF.R.S32.HI R10, RZ, 0x1f, R10 ;  /* 0x0000001fff0a7819 */ /* 0x000fe4000001140a */
[----:B------:R-:W-:Y:S02]  /*25280*/  SHF.R.S32.HI R14, RZ, 0x1f, R14 ;  /* 0x0000001fff0e7819 */ /* 0x000fe4000001140e */
[----:B--2---:R-:W-:-:S04]  /*25290*/  @!P3 LEA R2, P0, R11, R0, 0x2 ;  /* 0x000000000b02b211 */ /* 0x004fc800078010ff */
[----:B------:R-:W-:Y:S02]  /*252a0*/  @!P3 LEA.HI.X R3, R11, R4, R13, 0x2, P0 ;  /* 0x000000040b03b211 */ /* 0x000fe400000f140d */
[----:B------:R-:W-:Y:S02]  /*252b0*/  IADD3 R11, R251, 0x28, RZ ;  /* 0x00000028fb0b7810 */ /* 0x000fe40007ffe0ff */
[----:B----4-:R-:W-:Y:S01]  /*252c0*/  @!P1 LEA R6, P0, R9, R0, 0x2 ;  /* 0x0000000009069211 */ /* 0x010fe200078010ff */
[----:B------:R2:W-:Y:S01]  /*252d0*/  @!P3 ST.E.64 [R2.64], R74 ;  /* 0x0000004a0200b985 */ /* 0x0005e2000c101b08 */
[----:B------:R-:W-:Y:S02]  /*252e0*/  ISETP.GE.AND P4, PT, R11, c[0x0][0x3c8], PT ;  /* 0x0000f2000b007a0c */ /* 0x000fe40003f86270 */
[----:B------:R-:W-:Y:S02]  /*252f0*/  @!P1 LEA.HI.X R7, R9, R4, R10, 0x2, P0 ;  /* 0x0000000409079211 */ /* 0x000fe400000f140a */
[----:B------:R-:W-:-:S02]  /*25300*/  IADD3 R9, R251, 0x20, RZ ;  /* 0x00000020fb097810 */ /* 0x000fc40007ffe0ff */
[----:B------:R-:W-:Y:S01]  /*25310*/  IADD3 R13, R251, 0x30, RZ ;  /* 0x00000030fb0d7810 */ /* 0x000fe20007ffe0ff */
[----:B------:R4:W-:Y:S01]  /*25320*/  @!P1 ST.E.64 [R6.64], R76 ;  /* 0x0000004c06009985 */ /* 0x0009e2000c101b08 */
[----:B------:R-:W-:Y:S02]  /*25330*/  SHF.R.S32.HI R9, RZ, 0x1f, R9 ;  /* 0x0000001fff097819 */ /* 0x000fe40000011409 */
[----:B------:R-:W-:Y:S02]  /*25340*/  ISETP.GE.AND P3, PT, R13, c[0x0][0x3c8], PT ;  /* 0x0000f2000d007a0c */ /* 0x000fe40003f66270 */
[----:B------:R-:W-:-:S04]  /*25350*/  IADD3 R10, R251, 0x38, RZ ;  /* 0x00000038fb0a7810 */ /* 0x000fc80007ffe0ff */
[----:B------:R-:W-:Y:S02]  /*25360*/  ISETP.GE.AND P1, PT, R10, c[0x0][0x3c8], PT ;  /* 0x0000f2000a007a0c */ /* 0x000fe40003f26270 */
[----:B--2---:R-:W-:-:S04]  /*25370*/  @!P2 LEA R2, P0, R8, R0, 0x2 ;  /* 0x000000000802a211 */ /* 0x004fc800078010ff */
[----:B------:R-:W-:Y:S02]  /*25380*/  @!P2 LEA.HI.X R3, R8, R4, R9, 0x2, P0 ;  /* 0x000000040803a211 */ /* 0x000fe400000f1409 */
[----:B------:R-:W-:-:S03]  /*25390*/  @!P4 LEA R8, P0, R11, R0, 0x2 ;  /* 0x000000000b08c211 */ /* 0x000fc600078010ff */
[----:B------:R2:W-:Y:S01]  /*253a0*/  @!P2 ST.E.64 [R2.64], R64 ;  /* 0x000000400200a985 */ /* 0x0005e2000c101b08 */
[----:B------:R-:W-:Y:S02]  /*253b0*/  @!P4 LEA.HI.X R9, R11, R4, R14, 0x2, P0 ;  /* 0x000000040b09c211 */ /* 0x000fe400000f140e */
[----:B------:R-:W-:Y:S02]  /*253c0*/  IADD3 R14, R251, 0x30, RZ ;  /* 0x00000030fb0e7810 */ /* 0x000fe40007ffe0ff */
[----:B----4-:R-:W-:Y:S01]  /*253d0*/  @!P3 LEA R6, P0, R13, R0, 0x2 ;  /* 0x000000000d06b211 */ /* 0x010fe200078010ff */
[----:B------:R4:W-:Y:S01]  /*253e0*/  @!P4 ST.E.64 [R8.64], R132 ;  /* 0x000000840800c985 */ /* 0x0009e2000c101b08 */
[----:B------:R-:W-:Y:S02]  /*253f0*/  SHF.R.S32.HI R14, RZ, 0x1f, R14 ;  /* 0x0000001fff0e7819 */ /* 0x000fe4000001140e */
[----:B------:R-:W-:Y:S02]  /*25400*/  IADD3 R11, R251, 0x38, RZ ;  /* 0x00000038fb0b7810 */ /* 0x000fe40007ffe0ff */
[----:B------:R-:W-:-:S02]  /*25410*/  @!P3 LEA.HI.X R7, R13, R4, R14, 0x2, P0 ;  /* 0x000000040d07b211 */ /* 0x000fc400000f140e */
[----:B------:R-:W-:-:S03]  /*25420*/  SHF.R.S32.HI R11, RZ, 0x1f, R11 ;  /* 0x0000001fff0b7819 */ /* 0x000fc6000001140b */
[----:B------:R4:W-:Y:S01]  /*25430*/  @!P3 ST.E.64 [R6.64], R78 ;  /* 0x0000004e0600b985 */ /* 0x0009e2000c101b08 */
[----:B--2---:R-:W-:-:S04]  /*25440*/  @!P1 LEA R2, P0, R10, R0, 0x2 ;  /* 0x000000000a029211 */ /* 0x004fc800078010ff */
[----:B------:R-:W-:-:S05]  /*25450*/  @!P1 LEA.HI.X R3, R10, R4, R11, 0x2, P0 ;  /* 0x000000040a039211 */ /* 0x000fca00000f140b */
[----:B------:R4:W-:Y:S04]  /*25460*/  @!P1 ST.E.64 [R2.64], R60 ;  /* 0x0000003c02009985 */ /* 0x0009e8000c101b08 */
.L_x_1163:
[----:B------:R-:W-:Y:S05]  /*25470*/  BSYNC B0 ;  /* 0x0000000000007941 */ /* 0x000fea0003800000 */
.L_x_1162:
[----:B------:R-:W-:Y:S05]  /*25480*/  BRA.DIV ~URZ, `(.L_x_1164) ;  /* 0x00006a827f007947 */ /* 0x000fea000b800000 */
[----:B--2---:R2:W1:Y:S04]  /*25490*/  SHFL.IDX PT, R4, R5, 0x1, 0x1c1f ;  /* 0x003c1f0005047f89 */ /* 0x00446800000e0000 */
[----:B----4-:R2:W4:Y:S02]  /*254a0*/  SHFL.IDX PT, R0, R12, 0x1, 0x1c1f ;  /* 0x003c1f000c007f89 */ /* 0x01052400000e0000 */
.L_x_1274:
[----:B------:R-:W-:Y:S01]  /*254b0*/  BSSY B0, `(.L_x_1165) ;  /* 0x0000038000007945 */ /* 0x000fe20003800000 */
[----:B------:R-:W-:Y:S05]  /*254c0*/  @P6 BRA `(.L_x_1166) ;  /* 0x0000036000006947 */ /* 0x000fea0003800000 */
[C---:B------:R-:W-:Y:S02]  /*254d0*/  ISETP.GE.AND P1, PT, R251.reuse, c[0x0][0x3c8], PT ;  /* 0x0000f200fb007a0c */ /* 0x040fe40003f26270 */
[C---:B------:R-:W-:Y:S02]  /*254e0*/  IADD3 R6, R251.reuse, 0x8, RZ ;  /* 0x00000008fb067810 */ /* 0x040fe40007ffe0ff */
[----:B------:R-:W-:Y:S02]  /*254f0*/  IADD3 R13, R251, 0x10, RZ ;  /* 0x00000010fb0d7810 */ /* 0x000fe40007ffe0ff */
[----:B------:R-:W-:-:S02]  /*25500*/  ISETP.GE.AND P0, PT, R6, c[0x0][0x3c8], PT ;  /* 0x0000f20006007a0c */ /* 0x000fc40003f06270 */
[----:B------:R-:W-:Y:S02]  /*25510*/  IADD3 R10, R251, 0x18, RZ ;  /* 0x00000018fb0a7810 */ /* 0x000fe40007ffe0ff */
[----:B------:R-:W-:Y:S02]  /*25520*/  ISETP.GE.AND P2, PT, R13, c[0x0][0x3c8], PT ;  /* 0x0000f2000d007a0c */ /* 0x000fe40003f46270 */
[----:B------:R-:W-:Y:S02]  /*25530*/  SHF.R.S32.HI R8, RZ, 0x1f, R251 ;  /* 0x0000001fff087819 */ /* 0x000fe400000114fb */
[C---:B----4-:R-:W-:Y:S02]  /*25540*/  @!P1 LEA R2, P3, R251.reuse, R0, 0x2 ;  /* 0x00000000fb029211 */ /* 0x050fe400078610ff */
[----:B------:R-:W-:Y:S02]  /*25550*/  IADD3 R7, R251, 0x8, RZ ;  /* 0x00000008fb077810 */ /* 0x000fe40007ffe0ff */
[----:B------:R-:W-:-:S02]  /*25560*/  ISETP.GE.AND P4, PT, R10, c[0x0][0x3c8], PT ;  /* 0x0000f2000a007a0c */ /* 0x000fc40003f86270 */
[C---:B------:R-:W-:Y:S02]  /*25570*/  IADD3 R17, R251.reuse, 0x20, RZ ;  /* 0x00000020fb117810 */ /* 0x040fe40007ffe0ff */
[----:B-1----:R-:W-:Y:S02]  /*25580*/  @!P1 LEA.HI.X R3, R251, R4, R8, 0x2, P3 ;  /* 0x00000004fb039211 */ /* 0x002fe400018f1408 */
[----:B------:R-:W-:Y:S02]  /*25590*/  SHF.R.S32.HI R7, RZ, 0x1f, R7 ;  /* 0x0000001fff077819 */ /* 0x000fe40000011407 */
[----:B------:R-:W-:Y:S01]  /*255a0*/  @!P0 LEA R8, P3, R6, R0, 0x2 ;  /* 0x0000000006088211 */ /* 0x000fe200078610ff */
[----:B------:R1:W-:Y:S01]  /*255b0*/  @!P1 ST.E.64 [R2.64], R82 ;  /* 0x0000005202009985 */ /* 0x0003e2000c101b08 */
[----:B------:R-:W-:Y:S02]  /*255c0*/  ISETP.GE.AND P5, PT, R17, c[0x0][0x3c8], PT ;  /* 0x0000f20011007a0c */ /* 0x000fe40003fa6270 */
[----:B------:R-:W-:-:S02]  /*255d0*/  IADD3 R15, R251, 0x10, RZ ;  /* 0x00000010fb0f7810 */ /* 0x000fc40007ffe0ff */
[----:B------:R-:W-:Y:S02]  /*255e0*/  IADD3 R14, R251, 0x28, RZ ;  /* 0x00000028fb0e7810 */ /* 0x000fe40007ffe0ff */
[----:B------:R-:W-:Y:S02]  /*255f0*/  @!P0 LEA.HI.X R9, R6, R4, R7, 0x2, P3 ;  /* 0x0000000406098211 */ /* 0x000fe400018f1407 */
[----:B------:R-:W-:Y:S02]  /*25600*/  @!P2 LEA R6, P1, R13, R0, 0x2 ;  /* 0x000000000d06a211 */ /* 0x000fe400078210ff */
[----:B------:R-:W-:Y:S01]  /*25610*/  SHF.R.S32.HI R15, RZ, 0x1f, R15 ;  /* 0x0000001fff0f7819 */ /* 0x000fe2000001140f */
[----:B------:R4:W-:Y:S01]  /*25620*/  @!P0 ST.E.64 [R8.64], R86 ;  /* 0x0000005608008985 */ /* 0x0009e2000c101b08 */
[----:B------:R-:W-:Y:S02]  /*25630*/  IADD3 R11, R251, 0x18, RZ ;  /* 0x00000018fb0b7810 */ /* 0x000fe40007ffe0ff */
[----:B------:R-:W-:-:S02]  /*25640*/  ISETP.GE.AND P3, PT, R14, c[0x0][0x3c8], PT ;  /* 0x0000f2000e007a0c */ /* 0x000fc40003f66270 */
[----:B------:R-:W-:Y:S02]  /*25650*/  SHF.R.S32.HI R11, RZ, 0x1f, R11 ;  /* 0x0000001fff0b7819 */ /* 0x000fe4000001140b */
[----:B------:R-:W-:Y:S02]  /*25660*/  @!P2 LEA.HI.X R7, R13, R4, R15, 0x2, P1 ;  /* 0x000000040d07a211 */ /* 0x000fe400008f140f */
[C---:B------:R-:W-:Y:S02]  /*25670*/  IADD3 R18, R251.reuse, 0x20, RZ ;  /* 0x00000020fb127810 */ /* 0x040fe40007ffe0ff */
[----:B------:R-:W-:Y:S01]  /*25680*/  IADD3 R15, R251, 0x30, RZ ;  /* 0x00000030fb0f7810 */ /* 0x000fe20007ffe0ff */
[----:B------:R5:W-:Y:S01]  /*25690*/  @!P2 ST.E.64 [R6.64], R88 ;  /* 0x000000580600a985 */ /* 0x000be2000c101b08 */
[----:B------:R-:W-:Y:S02]  /*256a0*/  SHF.R.S32.HI R18, RZ, 0x1f, R18 ;  /* 0x0000001fff127819 */ /* 0x000fe40000011412 */
[----:B------:R-:W-:-:S02]  /*256b0*/  ISETP.GE.AND P2, PT, R15, c[0x0][0x3c8], PT ;  /* 0x0000f2000f007a0c */ /* 0x000fc40003f46270 */
[C---:B-1----:R-:W-:Y:S02]  /*256c0*/  @!P4 LEA R2, P0, R10.reuse, R0, 0x2 ;  /* 0x000000000a02c211 */ /* 0x042fe400078010ff */
[----:B------:R-:W-:Y:S02]  /*256d0*/  IADD3 R16, R251, 0x28, RZ ;  /* 0x00000028fb107810 */ /* 0x000fe40007ffe0ff */
[----:B------:R-:W-:Y:S02]  /*256e0*/  @!P4 LEA.HI.X R3, R10, R4, R11, 0x2, P0 ;  /* 0x000000040a03c211 */ /* 0x000fe400000f140b */
[----:B------:R-:W-:Y:S02]  /*256f0*/  @!P5 LEA R10, P0, R17, R0, 0x2 ;  /* 0x00000000110ad211 */ /* 0x000fe400078010ff */
[----:B------:R-:W-:Y:S01]  /*25700*/  IADD3 R13, R251, 0x38, RZ ;  /* 0x00000038fb0d7810 */ /* 0x000fe20007ffe0ff */
[----:B------:R1:W-:Y:S01]  /*25710*/  @!P4 ST.E.64 [R2.64], R128 ;  /* 0x000000800200c985 */ /* 0x0003e2000c101b08 */
[----:B------:R-:W-:-:S02]  /*25720*/  @!P5 LEA.HI.X R11, R17, R4, R18, 0x2, P0 ;  /* 0x00000004110bd211 */ /* 0x000fc400000f1412 */
[----:B------:R-:W-:Y:S02]  /*25730*/  SHF.R.S32.HI R16, RZ, 0x1f, R16 ;  /* 0x0000001fff107819 */ /* 0x000fe40000011410 */
[C---:B----4-:R-:W-:Y:S01]  /*25740*/  @!P3 LEA R8, P0, R14.reuse, R0, 0x2 ;  /* 0x000000000e08b211 */ /* 0x050fe200078010ff */
[----:B------:R4:W-:Y:S01]  /*25750*/  @!P5 ST.E.64 [R10.64], R134 ;  /* 0x000000860a00d985 */ /* 0x0009e2000c101b08 */
[----:B------:R-:W-:Y:S02]  /*25760*/  ISETP.GE.AND P1, PT, R13, c[0x0][0x3c8], PT ;  /* 0x0000f2000d007a0c */ /* 0x000fe40003f26270 */
[----:B------:R-:W-:Y:S02]  /*25770*/  @!P3 LEA.HI.X R9, R14, R4, R16, 0x2, P0 ;  /* 0x000000040e09b211 */ /* 0x000fe400000f1410 */
[C---:B------:R-:W-:Y:S02]  /*25780*/  IADD3 R16, R251.reuse, 0x30, RZ ;  /* 0x00000030fb107810 */ /* 0x040fe40007ffe0ff */
[----:B------:R-:W-:Y:S01]  /*25790*/  IADD3 R14, R251, 0x38, RZ ;  /* 0x00000038fb0e7810 */ /* 0x000fe20007ffe0ff */
[----:B------:R4:W-:Y:S01]  /*257a0*/  @!P3 ST.E.64 [R8.64], R130 ;  /* 0x000000820800b985 */ /* 0x0009e2000c101b08 */
[----:B------:R-:W-:-:S02]  /*257b0*/  SHF.R.S32.HI R16, RZ, 0x1f, R16 ;  /* 0x0000001fff107819 */ /* 0x000fc40000011410 */
[C---:B-----5:R-:W-:Y:S02]  /*257c0*/  @!P2 LEA R6, P0, R15.reuse, R0, 0x2 ;  /* 0x000000000f06a211 */ /* 0x060fe400078010ff */
[----:B------:R-:W-:Y:S02]  /*257d0*/  SHF.R.S32.HI R14, RZ, 0x1f, R14 ;  /* 0x0000001fff0e7819 */ /* 0x000fe4000001140e */
[----:B------:R-:W-:-:S05]  /*257e0*/  @!P2 LEA.HI.X R7, R15, R4, R16, 0x2, P0 ;  /* 0x000000040f07a211 */ /* 0x000fca00000f1410 */
[----:B------:R4:W-:Y:S01]  /*257f0*/  @!P2 ST.E.64 [R6.64], R80 ;  /* 0x000000500600a985 */ /* 0x0009e2000c101b08 */
[----:B-1----:R-:W-:-:S04]  /*25800*/  @!P1 LEA R2, P0, R13, R0, 0x2 ;  /* 0x000000000d029211 */ /* 0x002fc800078010ff */
[----:B------:R-:W-:-:S05]  /*25810*/  @!P1 LEA.HI.X R3, R13, R4, R14, 0x2, P0 ;  /* 0x000000040d039211 */ /* 0x000fca00000f140e */
[----:B------:R4:W-:Y:S04]  /*25820*/  @!P1 ST.E.64 [R2.64], R62 ;  /* 0x0000003e02009985 */ /* 0x0009e8000c101b08 */
.L_x_1166:
[----:B------:R-:W-:Y:S05]  /*25830*/  BSYNC B0 ;  /* 0x0000000000007941 */ /* 0x000fea0003800000 */
.L_x_1165:
[----:B------:R-:W-:Y:S05]  /*25840*/  BRA.DIV ~URZ, `(.L_x_1167) ;  /* 0x000067927f007947 */ /* 0x000fea000b800000 */
[----:B-1----:R1:W2:Y:S02]  /*25850*/  SHFL.IDX PT, R4, R5, 0x2, 0x1c1f ;  /* 0x005c1f0005047f89 */ /* 0x0022a400000e0000 */
.L_x_1275:
[----:B------:R-:W-:Y:S05]  /*25860*/  BRA.DIV ~URZ, `(.L_x_1168) ;  /* 0x000067e27f007947 */ /* 0x000fea000b800000 */
[----:B----4-:R4:W1:Y:S02]  /*25870*/  SHFL.IDX PT, R0, R12, 0x2, 0x1c1f ;  /* 0x005c1f000c007f89 */ /* 0x01086400000e0000 */
.L_x_1276:
[----:B------:R-:W-:Y:S01]  /*25880*/  LOP3.LUT P0, RZ, R207, 0x1, RZ, 0xc0, !PT ;  /* 0x00000001cfff7812 */ /* 0x000fe2000780c0ff */
[----:B------:R-:W-:-:S12]  /*25890*/  BSSY B0, `(.L_x_1169) ;  /* 0x0000038000007945 */ /* 0x000fd80003800000 */
[----:B------:R-:W-:Y:S05]  /*258a0*/  @P0 BRA `(.L_x_1170) ;  /* 0x0000036000000947 */ /* 0x000fea0003800000 */
[C---:B------:R-:W-:Y:S02]  /*258b0*/  IADD3 R13, R251.reuse, 0x8, RZ ;  /* 0x00000008fb0d7810 */ /* 0x040fe40007ffe0ff */
[----:B------:R-:W-:Y:S02]  /*258c0*/  ISETP.GE.AND P1, PT, R251, c[0x0][0x3c8], PT ;  /* 0x0000f200fb007a0c */ /* 0x000fe40003f26270 */
[----:B------:R-:W-:Y:S02]  /*258d0*/  ISETP.GE.AND P0, PT, R13, c[0x0][0x3c8], PT ;  /* 0x0000f2000d007a0c */ /* 0x000fe40003f06270 */
[C---:B------:R-:W-:Y:S02]  /*258e0*/  IADD3 R11, R251.reuse, 0x10, RZ ;  /* 0x00000010fb0b7810 */ /* 0x040fe40007ffe0ff */
[----:B------:R-:W-:Y:S02]  /*258f0*/  IADD3 R15, R251, 0x8, RZ ;  /* 0x00000008fb0f7810 */ /* 0x000fe40007ffe0ff */
[----:B------:R-:W-:-:S02]  /*25900*/  ISETP.GE.AND P4, PT, R11, c[0x0][0x3c8], PT ;  /* 0x0000f2000b007a0c */ /* 0x000fc40003f86270 */
[----:B------:R-:W-:Y:S02]  /*25910*/  SHF.R.S32.HI R15, RZ, 0x1f, R15 ;  /* 0x0000001fff0f7819 */ /* 0x000fe4000001140f */
[C---:B------:R-:W-:Y:S02]  /*25920*/  IADD3 R10, R251.reuse, 0x18, RZ ;  /* 0x00000018fb0a7810 */ /* 0x040fe40007ffe0ff */
[-C--:B-1----:R-:W-:Y:S02]  /*25930*/  @!P1 LEA R6, P2, R251, R0.reuse, 0x2 ;  /* 0x00000000fb069211 */ /* 0x082fe400078410ff */
[C---:B------:R-:W-:Y:S02]  /*25940*/  @!P0 LEA R2, P3, R13.reuse, R0, 0x2 ;  /* 0x000000000d028211 */ /* 0x040fe400078610ff */
[----:B------:R-:W-:Y:S02]  /*25950*/  SHF.R.S32.HI R8, RZ, 0x1f, R251 ;  /* 0x0000001fff087819 */ /* 0x000fe400000114fb */
[----:B--2---:R-:W-:-:S02]  /*25960*/  @!P0 LEA.HI.X R3, R13, R4, R15, 0x2, P3 ;  /* 0x000000040d038211 */ /* 0x004fc400018f140f */
[----:B------:R-:W-:Y:S02]  /*25970*/  ISETP.GE.AND P5, PT, R10, c[0x0][0x3c8], PT ;  /* 0x0000f2000a007a0c */ /* 0x000fe40003fa6270 */
[C---:B------:R-:W-:Y:S02]  /*25980*/  IADD3 R13, R251.reuse, 0x10, RZ ;  /* 0x00000010fb0d7810 */ /* 0x040fe40007ffe0ff */
[C---:B------:R-:W-:Y:S02]  /*25990*/  IADD3 R14, R251.reuse, 0x20, RZ ;  /* 0x00000020fb0e7810 */ /* 0x040fe40007ffe0ff */
[----:B------:R-:W-:Y:S02]  /*259a0*/  @!P1 LEA.HI.X R7, R251, R4, R8, 0x2, P2 ;  /* 0x00000004fb079211 */ /* 0x000fe400010f1408 */
[----:B------:R-:W-:Y:S02]  /*259b0*/  @!P4 LEA R8, P2, R11, R0, 0x2 ;  /* 0x000000000b08c211 */ /* 0x000fe400078410ff */
[----:B------:R-:W-:Y:S01]  /*259c0*/  SHF.R.S32.HI R13, RZ, 0x1f, R13 ;  /* 0x0000001fff0d7819 */ /* 0x000fe2000001140d */
[----:B------:R-:W-:Y:S01]  /*259d0*/  @!P1 ST.E.64 [R6.64], R48 ;  /* 0x0000003006009985 */ /* 0x000fe2000c101b08 */
[----:B------:R-:W-:-:S02]  /*259e0*/  ISETP.GE.AND P3, PT, R14, c[0x0][0x3c8], PT ;  /* 0x0000f2000e007a0c */ /* 0x000fc40003f66270 */
[----:B------:R-:W-:Y:S01]  /*259f0*/  IADD3 R17, R251, 0x28, RZ ;  /* 0x00000028fb117810 */ /* 0x000fe20007ffe0ff */
[----:B------:R1:W-:Y:S01]  /*25a00*/  @!P0 ST.E.64 [R2.64], R34 ;  /* 0x0000002202008985 */ /* 0x0003e2000c101b08 */
[----:B------:R-:W-:Y:S02]  /*25a10*/  @!P4 LEA.HI.X R9, R11, R4, R13, 0x2, P2 ;  /* 0x000000040b09c211 */ /* 0x000fe400010f140d */
[C---:B------:R-:W-:Y:S02]  /*25a20*/  IADD3 R11, R251.reuse, 0x18, RZ ;  /* 0x00000018fb0b7810 */ /* 0x040fe40007ffe0ff */
[----:B------:R-:W-:Y:S01]  /*25a30*/  IADD3 R15, R251, 0x30, RZ ;  /* 0x00000030fb0f7810 */ /* 0x000fe20007ffe0ff */
[----:B------:R2:W-:Y:S01]  /*25a40*/  @!P4 ST.E.64 [R8.64], R38 ;  /* 0x000000260800c985 */ /* 0x0005e2000c101b08 */
[----:B------:R-:W-:Y:S02]  /*25a50*/  ISETP.GE.AND P2, PT, R17, c[0x0][0x3c8], PT ;  /* 0x0000f20011007a0c */ /* 0x000fe40003f46270 */
[----:B------:R-:W-:-:S02]  /*25a60*/  IADD3 R13, R251, 0x38, RZ ;  /* 0x00000038fb0d7810 */ /* 0x000fc40007ffe0ff */
[----:B------:R-:W-:Y:S02]  /*25a70*/  SHF.R.S32.HI R11, RZ, 0x1f, R11 ;  /* 0x0000001fff0b7819 */ /* 0x000fe4000001140b */
[----:B------:R-:W-:Y:S02]  /*25a80*/  ISETP.GE.AND P1, PT, R15, c[0x0][0x3c8], PT ;  /* 0x0000f2000f007a0c */ /* 0x000fe40003f26270 */
[----:B------:R-:W-:Y:S02]  /*25a90*/  IADD3 R16, R251, 0x20, RZ ;  /* 0x00000020fb107810 */ /* 0x000fe40007ffe0ff */
[----:B------:R-:W-:Y:S02]  /*25aa0*/  ISETP.GE.AND P0, PT, R13, c[0x0][0x3c8], PT ;  /* 0x0000f2000d007a0c */ /* 0x000fe40003f06270 */
[----:B------:R-:W-:Y:S02]  /*25ab0*/  SHF.R.S32.HI R16, RZ, 0x1f, R16 ;  /* 0x0000001fff107819 */ /* 0x000fe40000011410 */
[----:B------:R-:W-:-:S04]  /*25ac0*/  IADD3 R18, R251, 0x28, RZ ;  /* 0x00000028fb127810 */ /* 0x000fc80007ffe0ff */
[----:B------:R-:W-:Y:S02]  /*25ad0*/  SHF.R.S32.HI R18, RZ, 0x1f, R18 ;  /* 0x0000001fff127819 */ /* 0x000fe40000011412 */
[----:B-1----:R-:W-:-:S04]  /*25ae0*/  @!P5 LEA R2, P6, R10, R0, 0x2 ;  /* 0x000000000a02d211 */ /* 0x002fc800078c10ff */
[----:B------:R-:W-:Y:S02]  /*25af0*/  @!P5 LEA.HI.X R3, R10, R4, R11, 0x2, P6 ;  /* 0x000000040a03d211 */ /* 0x000fe400030f140b */
[CC--:B------:R-:W-:Y:S02]  /*25b00*/  @!P3 LEA R10, P6, R14.reuse, R0.reuse, 0x2 ;  /* 0x000000000e0ab211 */ /* 0x0c0fe400078c10ff */
[----:B--2---:R-:W-:Y:S01]  /*25b10*/  @!P2 LEA R8, P4, R17, R0, 0x2 ;  /* 0x000000001108a211 */ /* 0x004fe200078810ff */
[----:B------:R1:W-:Y:S01]  /*25b20*/  @!P5 ST.E.64 [R2.64], R42 ;  /* 0x0000002a0200d985 */ /* 0x0003e2000c101b08 */
[----:B------:R-:W-:Y:S02]  /*25b30*/  @!P3 LEA.HI.X R11, R14, R4, R16, 0x2, P6 ;  /* 0x000000040e0bb211 */ /* 0x000fe400030f1410 */
[C---:B------:R-:W-:Y:S02]  /*25b40*/  IADD3 R16, R251.reuse, 0x30, RZ ;  /* 0x00000030fb107810 */ /* 0x040fe40007ffe0ff */
[----:B------:R-:W-:Y:S01]  /*25b50*/  IADD3 R14, R251, 0x38, RZ ;  /* 0x00000038fb0e7810 */ /* 0x000fe20007ffe0ff */
[----:B------:R2:W-:Y:S01]  /*25b60*/  @!P3 ST.E.64 [R10.64], R56 ;  /* 0x000000380a00b985 */ /* 0x0005e2000c101b08 */
[----:B------:R-:W-:-:S02]  /*25b70*/  @!P1 LEA R6, P5, R15, R0, 0x2 ;  /* 0x000000000f069211 */ /* 0x000fc400078a10ff */
[----:B------:R-:W-:Y:S02]  /*25b80*/  SHF.R.S32.HI R16, RZ, 0x1f, R16 ;  /* 0x0000001fff107819 */ /* 0x000fe40000011410 */
[-C--:B------:R-:W-:Y:S02]  /*25b90*/  @!P2 LEA.HI.X R9, R17, R4.reuse, R18, 0x2, P4 ;  /* 0x000000041109a211 */ /* 0x080fe400020f1412 */
[----:B------:R-:W-:Y:S02]  /*25ba0*/  SHF.R.S32.HI R14, RZ, 0x1f, R14 ;  /* 0x0000001fff0e7819 */ /* 0x000fe4000001140e */
[----:B------:R-:W-:Y:S01]  /*25bb0*/  @!P1 LEA.HI.X R7, R15, R4, R16, 0x2, P5 ;  /* 0x000000040f079211 */ /* 0x000fe200028f1410 */
[----:B------:R2:W-:Y:S04]  /*25bc0*/  @!P2 ST.E.64 [R8.64], R50 ;  /* 0x000000320800a985 */ /* 0x0005e8000c101b08 */
[----:B------:R2:W-:Y:S01]  /*25bd0*/  @!P1 ST.E.64 [R6.64], R44 ;  /* 0x0000002c06009985 */ /* 0x0005e2000c101b08 */
[----:B-1----:R-:W-:-:S04]  /*25be0*/  @!P0 LEA R2, P4, R13, R0, 0x2 ;  /* 0x000000000d028211 */ /* 0x002fc800078810ff */
[----:B------:R-:W-:-:S05]  /*25bf0*/  @!P0 LEA.HI.X R3, R13, R4, R14, 0x2, P4 ;  /* 0x000000040d038211 */ /* 0x000fca00020f140e */
[----:B------:R2:W-:Y:S04]  /*25c00*/  @!P0 ST.E.64 [R2.64], R26 ;  /* 0x0000001a02008985 */ /* 0x0005e8000c101b08 */
.L_x_1170:
[----:B------:R-:W-:Y:S05]  /*25c10*/  BSYNC B0 ;  /* 0x0000000000007941 */ /* 0x000fea0003800000 */
.L_x_1169:
[----:B------:R-:W-:Y:S05]  /*25c20*/  BRA.DIV ~URZ, `(.L_x_1171) ;  /* 0x000064927f007947 */ /* 0x000fea000b800000 */
[----:B--2---:R2:W3:Y:S04]  /*25c30*/  SHFL.IDX PT, R4, R5, 0x3, 0x1c1f ;  /* 0x007c1f0005047f89 */ /* 0x0044e800000e0000 */
[----:B-1----:R2:W1:Y:S02]  /*25c40*/  SHFL.IDX PT, R0, R12, 0x3, 0x1c1f ;  /* 0x007c1f000c007f89 */ /* 0x00246400000e0000 */
.L_x_1277:
[----:B------:R-:W-:-:S13]  /*25c50*/  LOP3.LUT P0, RZ, R207, 0x2, RZ, 0xc0, !PT ;  /* 0x00000002cfff7812 */ /* 0x000fda000780c0ff */
[----:B------:R-:W-:Y:S05]  /*25c60*/  @P0 BRA `(.L_x_1159) ;  /* 0x00000f7000000947 */ /* 0x000fea0003800000 */
[C---:B------:R-:W-:Y:S02]  /*25c70*/  ISETP.GE.AND P0, PT, R251.reuse, c[0x0][0x3c8], PT ;  /* 0x0000f200fb007a0c */ /* 0x040fe40003f06270 */
[C---:B------:R-:W-:Y:S02]  /*25c80*/  IADD3 R10, R251.reuse, 0x8, RZ ;  /* 0x00000008fb0a7810 */ /* 0x040fe40007ffe0ff */
[----:B--2---:R-:W-:Y:S02]  /*25c90*/  SHF.R.S32.HI R5, RZ, 0x1f, R251 ;  /* 0x0000001fff057819 */ /* 0x004fe400000114fb */
[----:B------:R-:W-:Y:S02]  /*25ca0*/  ISETP.GE.AND P5, PT, R10, c[0x0][0x3c8], PT ;  /* 0x0000f2000a007a0c */ /* 0x000fe40003fa6270 */
[C---:B---34-:R-:W-:Y:S02]  /*25cb0*/  IADD3 R12, R251.reuse, 0x18, RZ ;  /* 0x00000018fb0c7810 */ /* 0x058fe40007ffe0ff */
[----:B------:R-:W-:-:S02]  /*25cc0*/  IADD3 R8, R251, 0x10, RZ ;  /* 0x00000010fb087810 */ /* 0x000fc40007ffe0ff */
[C---:B------:R-:W-:Y:S02]  /*25cd0*/  IADD3 R11, R251.reuse, 0x8, RZ ;  /* 0x00000008fb0b7810 */ /* 0x040fe40007ffe0ff */
[C---:B-1----:R-:W-:Y:S02]  /*25ce0*/  @!P0 LEA R2, P1, R251.reuse, R0, 0x2 ;  /* 0x00000000fb028211 */ /* 0x042fe400078210ff */
[----:B------:R-:W-:Y:S02]  /*25cf0*/  ISETP.GE.AND P3, PT, R12, c[0x0][0x3c8], PT ;  /* 0x0000f2000c007a0c */ /* 0x000fe40003f66270 */
[----:B------:R-:W-:Y:S02]  /*25d00*/  @!P0 LEA.HI.X R3, R251, R4, R5, 0x2, P1 ;  /* 0x00000004fb038211 */ /* 0x000fe400008f1405 */
[----:B------:R-:W-:Y:S02]  /*25d10*/  ISETP.GE.AND P4, PT, R8, c[0x0][0x3c8], PT ;  /* 0x0000f20008007a0c */ /* 0x000fe40003f86270 */
[----:B------:R-:W-:Y:S01]  /*25d20*/  SHF.R.S32.HI R11, RZ, 0x1f, R11 ;  /* 0x0000001fff0b7819 */ /* 0x000fe2000001140b */
[----:B------:R1:W-:Y:S01]  /*25d30*/  @!P0 ST.E.64 [R2.64], R30 ;  /* 0x0000001e02008985 */ /* 0x0003e2000c101b08 */
[----:B------:R-:W-:-:S02]  /*25d40*/  @!P5 LEA R6, P0, R10, R0, 0x2 ;  /* 0x000000000a06d211 */ /* 0x000fc400078010ff */
[C---:B------:R-:W-:Y:S02]  /*25d50*/  IADD3 R9, R251.reuse, 0x10, RZ ;  /* 0x00000010fb097810 */ /* 0x040fe40007ffe0ff */
[----:B------:R-:W-:Y:S02]  /*25d60*/  @!P5 LEA.HI.X R7, R10, R4, R11, 0x2, P0 ;  /* 0x000000040a07d211 */ /* 0x000fe400000f140b */
[----:B------:R-:W-:Y:S02]  /*25d70*/  SHF.R.S32.HI R9, RZ, 0x1f, R9 ;  /* 0x0000001fff097819 */ /* 0x000fe40000011409 */
[C---:B------:R-:W-:Y:S01]  /*25d80*/  IADD3 R15, R251.reuse, 0x20, RZ ;  /* 0x00000020fb0f7810 */ /* 0x040fe20007ffe0ff */
[----:B------:R-:W-:Y:S01]  /*25d90*/  @!P5 ST.E.64 [R6.64], R36 ;  /* 0x000000240600d985 */ /* 0x000fe2000c101b08 */
[----:B------:R-:W-:Y:S02]  /*25da0*/  @!P3 LEA R10, P5, R12, R0, 0x2 ;  /* 0x000000000c0ab211 */ /* 0x000fe400078a10ff */
[----:B------:R-:W-:-:S02]  /*25db0*/  IADD3 R13, R251, 0x28, RZ ;  /* 0x00000028fb0d7810 */ /* 0x000fc40007ffe0ff */
[----:B------:R-:W-:Y:S02]  /*25dc0*/  IADD3 R5, R251, 0x30, RZ ;  /* 0x00000030fb057810 */ /* 0x000fe40007ffe0ff */
[----:B------:R-:W-:Y:S02]  /*25dd0*/  ISETP.GE.AND P2, PT, R15, c[0x0][0x3c8], PT ;  /* 0x0000f2000f007a0c */ /* 0x000fe40003f46270 */
[----:B------:R-:W-:Y:S02]  /*25de0*/  ISETP.GE.AND P1, PT, R13, c[0x0][0x3c8], PT ;  /* 0x0000f2000d007a0c */ /* 0x000fe40003f26270 */
[----:B------:R-:W-:Y:S02]  /*25df0*/  IADD3 R14, R251, 0x18, RZ ;  /* 0x00000018fb0e7810 */ /* 0x000fe40007ffe0ff */
[----:B------:R-:W-:Y:S02]  /*25e00*/  ISETP.GE.AND P0, PT, R5, c[0x0][0x3c8], PT ;  /* 0x0000f20005007a0c */ /* 0x000fe40003f06270 */
[----:B------:R-:W-:-:S02]  /*25e10*/  SHF.R.S32.HI R14, RZ, 0x1f, R14 ;  /* 0x0000001fff0e7819 */ /* 0x000fc4000001140e */
[----:B------:R-:W-:Y:S02]  /*25e20*/  IADD3 R16, R251, 0x20, RZ ;  /* 0x00000020fb107810 */ /* 0x000fe40007ffe0ff */
[C---:B-1----:R-:W-:Y:S02]  /*25e30*/  @!P4 LEA R2, P6, R8.reuse, R0, 0x2 ;  /* 0x000000000802c211 */ /* 0x042fe400078c10ff */
[----:B------:R-:W-:Y:S02]  /*25e40*/  SHF.R.S32.HI R16, RZ, 0x1f, R16 ;  /* 0x0000001fff107819 */ /* 0x000fe40000011410 */
[----:B------:R-:W-:Y:S02]  /*25e50*/  @!P4 LEA.HI.X R3, R8, R4, R9, 0x2, P6 ;  /* 0x000000040803c211 */ /* 0x000fe400030f1409 */
[----:B------:R-:W-:-:S03]  /*25e60*/  @!P2 LEA R8, P6, R15, R0, 0x2 ;  /* 0x000000000f08a211 */ /* 0x000fc600078c10ff */
[----:B------:R1:W-:Y:S01]  /*25e70*/  @!P4 ST.E.64 [R2.64], R40 ;  /* 0x000000280200c985 */ /* 0x0003e2000c101b08 */
[----:B------:R-:W-:Y:S02]  /*25e80*/  @!P2 LEA.HI.X R9, R15, R4, R16, 0x2, P6 ;  /* 0x000000040f09a211 */ /* 0x000fe400030f1410 */
[----:B-1----:R-:W-:Y:S02]  /*25e90*/  P2R R2, PR, RZ, 0x20 ;  /* 0x00000020ff027803 */ /* 0x002fe40000000000 */
[----:B------:R-:W-:Y:S02]  /*25ea0*/  @!P1 LEA R6, P5, R13, R0, 0x2 ;  /* 0x000000000d069211 */ /* 0x000fe400078a10ff */
[----:B------:R-:W-:-:S04]  /*25eb0*/  ISETP.NE.AND P4, PT, R2, RZ, PT ;  /* 0x000000ff0200720c */ /* 0x000fc80003f85270 */
[----:B------:R-:W-:Y:S02]  /*25ec0*/  @!P3 LEA.HI.X R11, R12, R4, R14, 0x2, P4 ;  /* 0x000000040c0bb211 */ /* 0x000fe400020f140e */
[C---:B------:R-:W-:Y:S02]  /*25ed0*/  IADD3 R14, R251.reuse, 0x28, RZ ;  /* 0x00000028fb0e7810 */ /* 0x040fe40007ffe0ff */
[----:B------:R-:W-:Y:S01]  /*25ee0*/  IADD3 R12, R251, 0x30, RZ ;  /* 0x00000030fb0c7810 */ /* 0x000fe20007ffe0ff */
[----:B------:R1:W-:Y:S01]  /*25ef0*/  @!P3 ST.E.64 [R10.64], R58 ;  /* 0x0000003a0a00b985 */ /* 0x0003e2000c101b08 */
[----:B------:R-:W-:Y:S02]  /*25f00*/  SHF.R.S32.HI R14, RZ, 0x1f, R14 ;  /* 0x0000001fff0e7819 */ /* 0x000fe4000001140e */
[----:B------:R-:W-:Y:S01]  /*25f10*/  SHF.R.S32.HI R12, RZ, 0x1f, R12 ;  /* 0x0000001fff0c7819 */ /* 0x000fe2000001140c */
[----:B------:R1:W-:Y:S01]  /*25f20*/  @!P2 ST.E.64 [R8.64], R54 ;  /* 0x000000360800a985 */ /* 0x0003e2000c101b08 */
[----:B------:R-:W-:-:S02]  /*25f30*/  @!P0 LEA R2, P4, R5, R0, 0x2 ;  /* 0x0000000005028211 */ /* 0x000fc400078810ff */
[-C--:B------:R-:W-:Y:S02]  /*25f40*/  @!P1 LEA.HI.X R7, R13, R4.reuse, R14, 0x2, P5 ;  /* 0x000000040d079211 */ /* 0x080fe400028f140e */
[----:B------:R-:W-:Y:S02]  /*25f50*/  @!P0 LEA.HI.X R3, R5, R4, R12, 0x2, P4 ;  /* 0x0000000405038211 */ /* 0x000fe400020f140c */
[----:B------:R-:W-:Y:S01]  /*25f60*/  IADD3 R5, R251, 0x38, RZ ;  /* 0x00000038fb057810 */ /* 0x000fe20007ffe0ff */
[----:B------:R1:W-:Y:S04]  /*25f70*/  @!P1 ST.E.64 [R6.64], R46 ;  /* 0x0000002e06009985 */ /* 0x0003e8000c101b08 */
[----:B------:R1:W-:Y:S01]  /*25f80*/  @!P0 ST.E.64 [R2.64], R32 ;  /* 0x0000002002008985 */ /* 0x0003e2000c101b08 */
[----:B------:R-:W-:-:S13]  /*25f90*/  ISETP.GE.AND P0, PT, R5, c[0x0][0x3c8], PT ;  /* 0x0000f20005007a0c */ /* 0x000fda0003f06270 */
[----:B------:R-:W-:Y:S05]  /*25fa0*/  @P0 BRA `(.L_x_1159) ;  /* 0x00000c3000000947 */ /* 0x000fea0003800000 */
[----:B------:R-:W-:Y:S02]  /*25fb0*/  IADD3 R12, R251, 0x38, RZ ;  /* 0x00000038fb0c7810 */ /* 0x000fe40007ffe0ff */
[----:B-1----:R-:W-:Y:S02]  /*25fc0*/  LEA R2, P0, R5, R0, 0x2 ;  /* 0x0000000005027211 */ /* 0x002fe400078010ff */
[----:B------:R-:W-:-:S04]  /*25fd0*/  SHF.R.S32.HI R12, RZ, 0x1f, R12 ;  /* 0x0000001fff0c7819 */ /* 0x000fc8000001140c */
[----:B------:R-:W-:-:S05]  /*25fe0*/  LEA.HI.X R3, R5, R4, R12, 0x2, P0 ;  /* 0x0000000405037211 */ /* 0x000fca00000f140c */
[----:B------:R1:W-:Y:S01]  /*25ff0*/  ST.E.64 [R2.64], R28 ;  /* 0x0000001c02007985 */ /* 0x0003e2000c101b08 */
[----:B------:R-:W-:Y:S05]  /*26000*/  BRA `(.L_x_1159) ;  /* 0x00000bd000007947 */ /* 0x000fea0003800000 */
.L_x_1144:
[----:B------:R-:W3:Y:S04]  /*26010*/  LDL.LU R7, [R1+0x44] ;  /* 0x0000440001077983 */ /* 0x000ee80000300800 */
[----:B-1----:R-:W4:Y:S01]  /*26020*/  LDL R6, [R1+0x4c] ;  /* 0x00004c0001067983 */ /* 0x002f220000100800 */
[----:B------:R-:W-:Y:S01]  /*26030*/  ISETP.NE.U32.AND P0, PT, RZ, c[0x0][0x508], PT ;  /* 0x00014200ff007a0c */ /* 0x000fe20003f05070 */
[----:B------:R-:W-:Y:S01]  /*26040*/  IMAD.MOV.U32 R4, RZ, RZ, 0x4 ;  /* 0x00000004ff047424 */ /* 0x000fe200078e00ff */
[----:B------:R-:W-:Y:S01]  /*26050*/  ISETP.NE.U32.AND P2, PT, RZ, c[0x0][0x500], PT ;  /* 0x00014000ff007a0c */ /* 0x000fe20003f45070 */
[----:B--2---:R-:W-:Y:S01]  /*26060*/  IMAD.MOV.U32 R17, RZ, RZ, c[0x0][0x388] ;  /* 0x0000e200ff117624 */ /* 0x004fe200078e00ff */
[----:B------:R-:W-:Y:S01]  /*26070*/  ISETP.NE.AND.EX P0, PT, RZ, c[0x0][0x50c], PT, P0 ;  /* 0x00014300ff007a0c */ /* 0x000fe20003f05300 */
[----:B------:R-:W-:Y:S01]  /*26080*/  IMAD.MOV.U32 R0, RZ, RZ, RZ ;  /* 0x000000ffff007224 */ /* 0x000fe200078e00ff */
[----:B------:R-:W-:Y:S01]  /*26090*/  ISETP.NE.AND.EX P2, PT, RZ, c[0x0][0x504], PT, P2 ;  /* 0x00014100ff007a0c */ /* 0x000fe20003f45320 */
[----:B----4-:R-:W-:-:S10]  /*260a0*/  IMAD.WIDE R2, R6, R4, c[0x0][0x500] ;  /* 0x0001400006027625 */ /* 0x010fd400078e0204 */
[----:B------:R-:W-:Y:S02]  /*260b0*/  @P0 IMAD.WIDE R4, R6, R4, c[0x0][0x508] ;  /* 0x0001420006040625 */ /* 0x000fe400078e0204 */
[----:B------:R1:W5:Y:S04]  /*260c0*/  @P2 LDG.E R0, [R2.64] ;  /* 0x0000000802002981 */ /* 0x000368000c1e1900 */
[----:B------:R1:W5:Y:S01]  /*260d0*/  @P0 LDG.E R17, [R4.64] ;  /* 0x0000000804110981 */ /* 0x000362000c1e1900 */
[----:B---3--:R-:W-:-:S04]  /*260e0*/  ISETP.NE.AND P1, PT, R7, RZ, PT ;  /* 0x000000ff0700720c */ /* 0x008fc80003f25270 */
[----:B------:R-:W-:Y:S01]  /*260f0*/  SEL R19, R7, c[0x0][0x3d4], P1 ;  /* 0x0000f50007137a07 */ /* 0x000fe20000800000 */
[----:B------:R-:W-:Y:S05]  /*26100*/  @P0 BRA `(.L_x_1172) ;  /* 0x0000004000000947 */ /* 0x000fea0003800000 */
[----:B------:R-:W-:Y:S05]  /*26110*/  @!P2 BRA `(.L_x_1172) ;  /* 0x000000300000a947 */ /* 0x000fea0003800000 */
[----:B-1----:R1:W2:Y:S04]  /*26120*/  LDG.E R4, [R2.64] ;  /* 0x0000000802047981 */ /* 0x0022a8000c1e1900 */
[----:B-1----:R-:W2:Y:S02]  /*26130*/  LDG.E R2, [R2.64+0x4] ;  /* 0x0000040802027981 */ /* 0x002ea4000c1e1900 */
[----:B--2--5:R-:W-:Y:S02]  /*26140*/  IADD3 R17, -R4, R2, RZ ;  /* 0x0000000204117210 */ /* 0x024fe40007ffe1ff */
.L_x_1172:
[----:B-1----:R-:W2:Y:S01]  /*26150*/  LDL.LU R3, [R1+0x48] ;  /* 0x0000480001037983 */ /* 0x002ea20000300800 */
[----:B------:R-:W-:Y:S01]  /*26160*/  SHF.R.S32.HI R2, RZ, 0x1f, R6 ;  /* 0x0000001fff027819 */ /* 0x000fe20000011406 */
[----:B------:R-:W-:Y:S01]  /*26170*/  BSSY B0, `(.L_x_1173) ;  /* 0x0000039000007945 */ /* 0x000fe20003800000 */
[----:B-----5:R-:W-:Y:S01]  /*26180*/  SHF.R.S32.HI R18, RZ, 0x1f, R0 ;  /* 0x0000001fff127819 */ /* 0x020fe20000011400 */
[----:B------:R-:W1:Y:S01]  /*26190*/  S2R R4, SR_TID.X ;  /* 0x0000000000047919 */ /* 0x000e620000002100 */
[----:B------:R-:W-:-:S02]  /*261a0*/  SEL R9, R6, RZ, !P2 ;  /* 0x000000ff06097207 */ /* 0x000fc40005000000 */
[----:B------:R-:W-:Y:S02]  /*261b0*/  SEL R21, R2, RZ, !P2 ;  /* 0x000000ff02157207 */ /* 0x000fe40005000000 */
[----:B-1----:R-:W-:Y:S02]  /*261c0*/  ISETP.GT.AND P0, PT, R4, 0x7f, PT ;  /* 0x0000007f0400780c */ /* 0x002fe40003f04270 */
        /* <DEDUP_REMOVED lines=51> */
.L_x_1174:
[----:B------:R-:W-:Y:S05]  /*26500*/  BSYNC B0 ;  /* 0x0000000000007941 */ /* 0x000fea0003800000 */
.L_x_1173:
[----:B------:R-:W-:-:S13]  /*26510*/  ISETP.GT.AND P0, PT, R19, 0x1, PT ;  /* 0x000000011300780c */ /* 0x000fda0003f04270 */
[----:B------:R-:W-:Y:S05]  /*26520*/  @P0 BRA `(.L_x_1159) ;  /* 0x000006b000000947 */ /* 0x000fea0003800000 */
[----:B-1----:R-:W2:Y:S04]  /*26530*/  LDL.LU R2, [R1+0x38] ;  /* 0x0000380001027983 */ /* 0x002ea80000300800 */
[----:B------:R-:W3:Y:S01]  /*26540*/  LDL R5, [R1+0x10] ;  /* 0x0000100001057983 */ /* 0x000ee20000100800 */
[----:B------:R-:W-:Y:S01]  /*26550*/  IMAD R4, R18, c[0x0][0x3a0], RZ ;  /* 0x0000e80012047a24 */ /* 0x000fe200078e02ff */
[----:B------:R-:W-:Y:S02]  /*26560*/  ISETP.GE.AND P2, PT, R244, c[0x0][0x3c8], PT ;  /* 0x0000f200f4007a0c */ /* 0x000fe40003f46270 */
[----:B------:R-:W1:Y:S02]  /*26570*/  S2R R12, SR_TID.X ;  /* 0x00000000000c7919 */ /* 0x000e640000002100 */
[----:B-1----:R-:W-:-:S04]  /*26580*/  SHF.R.S32.HI R10, RZ, 0x1f, R12 ;  /* 0x0000001fff0a7819 */ /* 0x002fc8000001140c */
[----:B------:R-:W-:-:S04]  /*26590*/  LEA.HI R10, R10, R12, RZ, 0x3 ;  /* 0x0000000c0a0a7211 */ /* 0x000fc800078f18ff */
[----:B------:R-:W-:Y:S02]  /*265a0*/  SHF.R.S32.HI R10, RZ, 0x3, R10 ;  /* 0x00000003ff0a7819 */ /* 0x000fe4000001140a */
[----:B--2---:R-:W-:Y:S02]  /*265b0*/  MOV R11, R2 ;  /* 0x00000002000b7202 */ /* 0x004fe40000000f00 */
[----:B------:R-:W-:-:S04]  /*265c0*/  MOV R2, c[0x0][0x4e8] ;  /* 0x00013a0000027a02 */ /* 0x000fc80000000f00 */
[----:B------:R-:W-:Y:S01]  /*265d0*/  ISETP.NE.AND P0, PT, R2, 0x1, PT ;  /* 0x000000010200780c */ /* 0x000fe20003f05270 */
[----:B------:R-:W-:-:S04]  /*265e0*/  IMAD.WIDE.U32 R2, R0, c[0x0][0x3a0], RZ ;  /* 0x0000e80000027a25 */ /* 0x000fc800078e00ff */
[----:B------:R-:W-:Y:S01]  /*265f0*/  IMAD R0, R0, c[0x0][0x3a4], R4 ;  /* 0x0000e90000007a24 */ /* 0x000fe200078e0204 */
[----:B---3--:R-:W-:Y:S01]  /*26600*/  IADD3 R4, R5, R11, RZ ;  /* 0x0000000b05047210 */ /* 0x008fe20007ffe0ff */
[----:B------:R-:W-:-:S03]  /*26610*/  IMAD R5, R21, c[0x0][0x3f0], RZ ;  /* 0x0000fc0015057a24 */ /* 0x000fc600078e02ff */
[----:B------:R-:W-:Y:S01]  /*26620*/  IADD3 R3, R3, R0, RZ ;  /* 0x0000000003037210 */ /* 0x000fe20007ffe0ff */
[----:B------:R-:W-:Y:S02]  /*26630*/  IMAD.MOV.U32 R0, RZ, RZ, R4 ;  /* 0x000000ffff007224 */ /* 0x000fe400078e0004 */
[----:B------:R-:W-:-:S04]  /*26640*/  @P0 IMAD.HI.U32 R6, R4, c[0x0][0x4ec], RZ ;  /* 0x00013b0004060a27 */ /* 0x000fc800078e00ff */
[----:B------:R-:W-:Y:S01]  /*26650*/  IMAD.WIDE.U32 R2, R8, c[0x0][0x3e8], R2 ;  /* 0x0000fa0008027a25 */ /* 0x000fe200078e0002 */
[----:B------:R-:W-:-:S03]  /*26660*/  @P0 SHF.R.U32.HI R0, RZ, c[0x0][0x4f0], R6 ;  /* 0x00013c00ff000a19 */ /* 0x000fc60000011606 */
[----:B------:R-:W-:Y:S01]  /*26670*/  IMAD R3, R8, c[0x0][0x3ec], R3 ;  /* 0x0000fb0008037a24 */ /* 0x000fe200078e0203 */
[----:B------:R-:W-:Y:S01]  /*26680*/  SHF.R.S32.HI R6, RZ, 0x1f, R0 ;  /* 0x0000001fff067819 */ /* 0x000fe20000011400 */
[C---:B------:R-:W-:Y:S01]  /*26690*/  IMAD R7, R9.reuse, c[0x0][0x3f4], R5 ;  /* 0x0000fd0009077a24 */ /* 0x040fe200078e0205 */
[----:B------:R-:W-:Y:S01]  /*266a0*/  IADD3 R5, -R0, RZ, RZ ;  /* 0x000000ff00057210 */ /* 0x000fe20007ffe1ff */
[----:B------:R-:W-:-:S04]  /*266b0*/  IMAD.WIDE.U32 R2, R9, c[0x0][0x3f0], R2 ;  /* 0x0000fc0009027a25 */ /* 0x000fc800078e0002 */
[----:B------:R-:W-:Y:S01]  /*266c0*/  IMAD R6, R6, c[0x0][0x3e0], RZ ;  /* 0x0000f80006067a24 */ /* 0x000fe200078e02ff */
[----:B------:R-:W-:Y:S01]  /*266d0*/  IADD3 R3, R3, R7, RZ ;  /* 0x0000000703037210 */ /* 0x000fe20007ffe0ff */
[----:B------:R-:W-:Y:S02]  /*266e0*/  IMAD R4, R5, c[0x0][0x4e8], R4 ;  /* 0x00013a0005047a24 */ /* 0x000fe400078e0204 */
[C---:B------:R-:W-:Y:S02]  /*266f0*/  IMAD R6, R0.reuse, c[0x0][0x3e4], R6 ;  /* 0x0000f90000067a24 */ /* 0x040fe400078e0206 */
[----:B------:R-:W-:Y:S01]  /*26700*/  IMAD.WIDE.U32 R2, R0, c[0x0][0x3e0], R2 ;  /* 0x0000f80000027a25 */ /* 0x000fe200078e0002 */
[----:B------:R-:W-:-:S03]  /*26710*/  SHF.R.S32.HI R0, RZ, 0x1f, R4 ;  /* 0x0000001fff007819 */ /* 0x000fc60000011404 */
[----:B------:R-:W-:Y:S02]  /*26720*/  IMAD.IADD R3, R3, 0x1, R6 ;  /* 0x0000000103037824 */ /* 0x000fe400078e0206 */
[----:B------:R-:W-:Y:S02]  /*26730*/  IMAD R0, R0, c[0x0][0x3d8], RZ ;  /* 0x0000f60000007a24 */ /* 0x000fe400078e02ff */
[----:B------:R-:W-:-:S04]  /*26740*/  IMAD.WIDE.U32 R2, R4, c[0x0][0x3d8], R2 ;  /* 0x0000f60004027a25 */ /* 0x000fc800078e0002 */
[----:B------:R-:W-:Y:S01]  /*26750*/  IMAD R4, R4, c[0x0][0x3dc], R0 ;  /* 0x0000f70004047a24 */ /* 0x000fe200078e0200 */
[----:B------:R-:W-:Y:S02]  /*26760*/  LEA R6, P0, R2, c[0x0][0x380], 0x1 ;  /* 0x0000e00002067a11 */ /* 0x000fe400078008ff */
[----:B------:R-:W-:Y:S02]  /*26770*/  IADD3 R0, R10, R11, RZ ;  /* 0x0000000b0a007210 */ /* 0x000fe40007ffe0ff */
[----:B------:R-:W-:-:S04]  /*26780*/  IADD3 R4, R3, R4, RZ ;  /* 0x0000000403047210 */ /* 0x000fc80007ffe0ff */
[----:B------:R-:W-:Y:S01]  /*26790*/  LEA.HI.X R5, R2, c[0x0][0x384], R4, 0x1, P0 ;  /* 0x0000e10002057a11 */ /* 0x000fe200000f0c04 */
[----:B------:R-:W-:Y:S05]  /*267a0*/  BRA.DIV ~URZ, `(.L_x_1175) ;  /* 0x000059e27f007947 */ /* 0x000fea000b800000 */
[----:B------:R1:W2:Y:S02]  /*267b0*/  SHFL.IDX PT, R7, R5, RZ, 0x181f ;  /* 0x00181fff05077589 */ /* 0x0002a400000e0000 */
.L_x_1278:
[----:B------:R-:W-:Y:S05]  /*267c0*/  BRA.DIV ~URZ, `(.L_x_1176) ;  /* 0x00005a327f007947 */ /* 0x000fea000b800000 */
[----:B------:R3:W4:Y:S02]  /*267d0*/  SHFL.IDX PT, R2, R6, RZ, 0x181f ;  /* 0x00181fff06027589 */ /* 0x00072400000e0000 */
.L_x_1279:
        /* <DEDUP_REMOVED lines=8> */
.L_x_1280:
[----:B------:R-:W-:-:S04]  /*26860*/  IADD3 R3, R0, 0x10, RZ ;  /* 0x0000001000037810 */ /* 0x000fc80007ffe0ff */
[----:B------:R-:W-:-:S13]  /*26870*/  ISETP.GE.OR P0, PT, R3, R4, P2 ;  /* 0x000000040300720c */ /* 0x000fda0001706670 */
[----:B--2---:R-:W-:-:S04]  /*26880*/  @!P0 LEA R2, P1, R244, R2, 0x1 ;  /* 0x00000002f4028211 */ /* 0x004fc800078208ff */
[----:B-1----:R-:W-:-:S05]  /*26890*/  @!P0 LEA.HI.X R3, R244, R7, R245, 0x1, P1 ;  /* 0x00000007f4038211 */ /* 0x002fca00008f0cf5 */
[----:B------:R1:W-:Y:S01]  /*268a0*/  @!P0 ST.E.128 [R2.64], RZ ;  /* 0x000000ff02008985 */ /* 0x0003e2000c101d08 */
[----:B------:R-:W-:Y:S05]  /*268b0*/  BRA.DIV ~URZ, `(.L_x_1178) ;  /* 0x00005a827f007947 */ /* 0x000fea000b800000 */
[----:B------:R2:W1:Y:S02]  /*268c0*/  SHFL.IDX PT, R7, R5, 0x2, 0x181f ;  /* 0x00581f0005077f89 */ /* 0x00046400000e0000 */
.L_x_1281:
[----:B------:R-:W-:Y:S05]  /*268d0*/  BRA.DIV ~URZ, `(.L_x_1179) ;  /* 0x00005ad27f007947 */ /* 0x000fea000b800000 */
[----:B-1----:R1:W2:Y:S02]  /*268e0*/  SHFL.IDX PT, R2, R6, 0x2, 0x181f ;  /* 0x00581f0006027f89 */ /* 0x0022a400000e0000 */
.L_x_1282:
        /* <DEDUP_REMOVED lines=8> */
.L_x_1283:
[----:B------:R-:W-:-:S04]  /*26970*/  IADD3 R3, R0, 0x30, RZ ;  /* 0x0000003000037810 */ /* 0x000fc80007ffe0ff */
[----:B------:R-:W-:-:S13]  /*26980*/  ISETP.GE.OR P0, PT, R3, R4, P2 ;  /* 0x000000040300720c */ /* 0x000fda0001706670 */
[----:B--2---:R-:W-:-:S04]  /*26990*/  @!P0 LEA R2, P1, R244, R2, 0x1 ;  /* 0x00000002f4028211 */ /* 0x004fc800078208ff */
[----:B------:R-:W-:-:S05]  /*269a0*/  @!P0 LEA.HI.X R3, R244, R7, R245, 0x1, P1 ;  /* 0x00000007f4038211 */ /* 0x000fca00008f0cf5 */
[----:B------:R2:W-:Y:S01]  /*269b0*/  @!P0 ST.E.128 [R2.64], RZ ;  /* 0x000000ff02008985 */ /* 0x0005e2000c101d08 */
[----:B------:R-:W-:Y:S05]  /*269c0*/  BRA.DIV ~URZ, `(.L_x_1181) ;  /* 0x00005b227f007947 */ /* 0x000fea000b800000 */
[----:B------:R1:W2:Y:S02]  /*269d0*/  SHFL.IDX PT, R7, R5, 0x4, 0x181f ;  /* 0x00981f0005077f89 */ /* 0x0002a400000e0000 */
.L_x_1284:
[----:B------:R-:W-:Y:S05]  /*269e0*/  BRA.DIV ~URZ, `(.L_x_1182) ;  /* 0x00005b727f007947 */ /* 0x000fea000b800000 */
[----:B--2---:R2:W1:Y:S02]  /*269f0*/  SHFL.IDX PT, R2, R6, 0x4, 0x181f ;  /* 0x00981f0006027f89 */ /* 0x00446400000e0000 */
.L_x_1285:
        /* <DEDUP_REMOVED lines=8> */
.L_x_1286:
[----:B------:R-:W-:-:S04]  /*26a80*/  IADD3 R3, R0, 0x50, RZ ;  /* 0x0000005000037810 */ /* 0x000fc80007ffe0ff */
[----:B------:R-:W-:-:S13]  /*26a90*/  ISETP.GE.OR P0, PT, R3, R4, P2 ;  /* 0x000000040300720c */ /* 0x000fda0001706670 */
[----:B---3--:R-:W-:-:S04]  /*26aa0*/  @!P0 LEA R2, P1, R244, R2, 0x1 ;  /* 0x00000002f4028211 */ /* 0x008fc800078208ff */
[----:B--2---:R-:W-:-:S05]  /*26ab0*/  @!P0 LEA.HI.X R3, R244, R7, R245, 0x1, P1 ;  /* 0x00000007f4038211 */ /* 0x004fca00008f0cf5 */
[----:B------:R2:W-:Y:S01]  /*26ac0*/  @!P0 ST.E.128 [R2.64], RZ ;  /* 0x000000ff02008985 */ /* 0x0005e2000c101d08 */
[----:B------:R-:W-:Y:S05]  /*26ad0*/  BRA.DIV ~URZ, `(.L_x_1184) ;  /* 0x00005bc27f007947 */ /* 0x000fea000b800000 */
[----:B------:R3:W1:Y:S02]  /*26ae0*/  SHFL.IDX PT, R7, R5, 0x6, 0x181f ;  /* 0x00d81f0005077f89 */ /* 0x00066400000e0000 */
.L_x_1287:
[----:B------:R-:W-:Y:S05]  /*26af0*/  BRA.DIV ~URZ, `(.L_x_1185) ;  /* 0x00005c127f007947 */ /* 0x000fea000b800000 */
[----:B--2---:R2:W3:Y:S02]  /*26b00*/  SHFL.IDX PT, R2, R6, 0x6, 0x181f ;  /* 0x00d81f0006027f89 */ /* 0x0044e400000e0000 */
.L_x_1288:
        /* <DEDUP_REMOVED lines=8> */
.L_x_1289:
[----:B------:R-:W-:-:S04]  /*26b90*/  IADD3 R0, R0, 0x70, RZ ;  /* 0x0000007000007810 */ /* 0x000fc80007ffe0ff */
[----:B------:R-:W-:-:S13]  /*26ba0*/  ISETP.GE.OR P0, PT, R0, R4, P2 ;  /* 0x000000040000720c */ /* 0x000fda0001706670 */
[----:B----4-:R-:W-:-:S04]  /*26bb0*/  @!P0 LEA R2, P1, R244, R2, 0x1 ;  /* 0x00000002f4028211 */ /* 0x010fc800078208ff */
[----:B---3--:R-:W-:-:S05]  /*26bc0*/  @!P0 LEA.HI.X R3, R244, R5, R245, 0x1, P1 ;  /* 0x00000005f4038211 */ /* 0x008fca00008f0cf5 */
[----:B------:R3:W-:Y:S04]  /*26bd0*/  @!P0 ST.E.128 [R2.64], RZ ;  /* 0x000000ff02008985 */ /* 0x0007e8000c101d08 */
.L_x_1159:
[----:B------:R-:W-:Y:S05]  /*26be0*/  BSYNC B1 ;  /* 0x0000000000017941 */ /* 0x000fea0003800000 */
.L_x_1143:
        /* <DEDUP_REMOVED lines=15> */
.L_x_1290:
[----:B------:R-:W-:Y:S05]  /*26ce0*/  BRA.DIV ~URZ, `(.L_x_1189) ;  /* 0x00005bd27f007947 */ /* 0x000fea000b800000 */
[----:B------:R3:W4:Y:S02]  /*26cf0*/  SHFL.IDX PT, R8, R53, 0x1, 0x1f ;  /* 0x00201f0035087f89 */ /* 0x00072400000e0000 */
.L_x_1291:
[----:B------:R-:W5:Y:S01]  /*26d00*/  LDL R0, [R1+0x4c] ;  /* 0x00004c0001007983 */ /* 0x000f620000100800 */
[----:B------:R-:W-:Y:S02]  /*26d10*/  IMAD.MOV.U32 R6, RZ, RZ, RZ ;  /* 0x000000ffff067224 */ /* 0x000fe400078e00ff */
[----:B-----5:R-:W-:-:S05]  /*26d20*/  IMAD.IADD R0, R0, 0x1, R12 ;  /* 0x0000000100007824 */ /* 0x020fca00078e020c */
[----:B------:R-:W-:-:S13]  /*26d30*/  ISETP.GE.OR P0, PT, R0, c[0x0][0x53c], !P6 ;  /* 0x00014f0000007a0c */ /* 0x000fda0007706670 */
[----:B------:R-:W-:Y:S01]  /*26d40*/  @!P0 MOV R2, 0x4 ;  /* 0x0000000400028802 */ /* 0x000fe20000000f00 */
[----:B------:R-:W-:-:S04]  /*26d50*/  @!P0 IMAD.MOV.U32 R4, RZ, RZ, 0x4 ;  /* 0x00000004ff048424 */ /* 0x000fc800078e00ff */
        /* <DEDUP_REMOVED lines=13> */
.L_x_1292:
        /* <DEDUP_REMOVED lines=16> */
.L_x_1293:
[----:B---3--:R-:W-:Y:S01]  /*26f30*/  IMAD R0, R0, c[0x0][0x538], RZ ;  /* 0x00014e0000007a24 */ /* 0x008fe200078e02ff */
[----:B------:R-:W-:Y:S04]  /*26f40*/  BSSY B1, `(.L_x_1192) ;  /* 0x00000ce000017945 */ /* 0x000fe80003800000 */
[----:B----4-:R-:W-:-:S04]  /*26f50*/  IADD3 R8, R0, R8, RZ ;  /* 0x0000000800087210 */ /* 0x010fc80007ffe0ff */
[----:B--2---:R-:W-:-:S13]  /*26f60*/  ISETP.GT.AND P0, PT, R8, R9, PT ;  /* 0x000000090800720c */ /* 0x004fda0003f04270 */
[----:B------:R-:W-:Y:S05]  /*26f70*/  @P0 BRA `(.L_x_1193) ;  /* 0x0000025000000947 */ /* 0x000fea0003800000 */
.L_x_1197:
        /* <DEDUP_REMOVED lines=8> */
[----:B-1----:R-:W-:Y:S02]  /*27000*/  @!P0 MOV R4, 0x4 ;  /* 0x0000000400048802 */ /* 0x002fe40000000f00 */
        /* <DEDUP_REMOVED lines=8> */
.L_x_1294:
        /* <DEDUP_REMOVED lines=16> */
.L_x_1295:
[----:B--2---:R-:W-:-:S05]  /*27190*/  IMAD R0, R0, c[0x0][0x538], RZ ;  /* 0x00014e0000007a24 */ /* 0x004fca00078e02ff */
[----:B------:R-:W-:-:S04]  /*271a0*/  IADD3 R8, R0, R8, RZ ;  /* 0x0000000800087210 */ /* 0x000fc80007ffe0ff */
[----:B------:R-:W-:-:S13]  /*271b0*/  ISETP.GT.AND P0, PT, R8, R9, PT ;  /* 0x000000090800720c */ /* 0x000fda0003f04270 */
[----:B-1----:R-:W-:Y:S05]  /*271c0*/  @!P0 BRA `(.L_x_1197) ;  /* 0xfffffdb000008947 */ /* 0x002fea000383ffff */
.L_x_1193:
[----:B------:R-:W-:-:S05]  /*271d0*/  IADD3 R8, -R0, R8, RZ ;  /* 0x0000000800087210 */ /* 0x000fca0007ffe1ff */
[----:B------:R-:W-:-:S05]  /*271e0*/  IMAD R0, R4, c[0x0][0x538], R8 ;  /* 0x00014e0004007a24 */ /* 0x000fca00078e0208 */
[----:B------:R-:W-:Y:S01]  /*271f0*/  ISETP.GT.AND P0, PT, R0, R9, PT ;  /* 0x000000090000720c */ /* 0x000fe20003f04270 */
[----:B------:R-:W-:-:S12]  /*27200*/  BRA.DIV ~URZ, `(.L_x_1198) ;  /* 0x00005b127f007947 */ /* 0x000fd8000b800000 */
[----:B------:R-:W-:-:S03]  /*27210*/  VOTE.ANY R5, PT, !P0 ;  /* 0x0000000000057806 */ /* 0x000fc600040e0100 */
.L_x_1296:
[----:B------:R-:W2:Y:S01]  /*27220*/  LDL.LU R2, [R1+0x4c] ;  /* 0x00004c0001027983 */ /* 0x000ea20000300800 */
[----:B------:R-:W2:Y:S02]  /*27230*/  POPC R0, R5 ;  /* 0x0000000500007309 */ /* 0x000ea40000000000 */
[----:B--2---:R-:W-:-:S05]  /*27240*/  IADD3 R2, R0, R2, RZ ;  /* 0x0000000200027210 */ /* 0x004fca0007ffe0ff */
[----:B------:R2:W-:Y:S01]  /*27250*/  STL [R1+0x4c], R2 ;  /* 0x00004c0201007387 */ /* 0x0005e20000100800 */
[----:B------:R-:W-:Y:S05]  /*27260*/  BRA.DIV ~URZ, `(.L_x_1199) ;  /* 0x00005b027f007947 */ /* 0x000fea000b800000 */
[----:B------:R3:W4:Y:S04]  /*27270*/  SHFL.IDX PT, R6, R6, R0, 0x1f ;  /* 0x00001f0006067589 */ /* 0x00072800000e0000 */
[----:B------:R3:W1:Y:S02]  /*27280*/  SHFL.IDX PT, R7, R7, R0, 0x1f ;  /* 0x00001f0007077589 */ /* 0x00066400000e0000 */
.L_x_1297:
[----:B------:R-:W-:Y:S01]  /*27290*/  ISETP.NE.AND P0, PT, R5, RZ, PT ;  /* 0x000000ff0500720c */ /* 0x000fe20003f05270 */
[----:B------:R-:W-:-:S12]  /*272a0*/  BSSY B0, `(.L_x_1200) ;  /* 0x0000005000007945 */ /* 0x000fd80003800000 */
[----:B------:R-:W-:Y:S05]  /*272b0*/  @!P0 BRA `(.L_x_1201) ;  /* 0x0000003000008947 */ /* 0x000fea0003800000 */
[----:B---3--:R-:W-:Y:S01]  /*272c0*/  IADD3 R0, R0, -0x1, RZ ;  /* 0xffffffff00007810 */ /* 0x008fe20007ffe0ff */
[----:B------:R-:W-:Y:S05]  /*272d0*/  BRA.DIV ~URZ, `(.L_x_1202) ;  /* 0x00005b627f007947 */ /* 0x000fea000b800000 */
[----:B------:R3:W2:Y:S02]  /*272e0*/  SHFL.IDX PT, R10, R4, R0, 0x1f ;  /* 0x00001f00040a7589 */ /* 0x0006a400000e0000 */
.L_x_1201:
[----:B------:R-:W-:Y:S05]  /*272f0*/  BSYNC B0 ;  /* 0x0000000000007941 */ /* 0x000fea0003800000 */
.L_x_1200:
        /* <DEDUP_REMOVED lines=68> */
.L_x_1204:
        /* <DEDUP_REMOVED lines=68> */
.L_x_1205:
[----:B------:R-:W-:Y:S05]  /*27b80*/  BSYNC B0 ;  /* 0x0000000000007941 */ /* 0x000fea0003800000 */
.L_x_1203:
[----:B------:R-:W-:-:S04]  /*27b90*/  LOP3.LUT R2, RZ, R2, RZ, 0x33, !PT ;  /* 0x00000002ff027212 */ /* 0x000fc800078e33ff */
[----:B-1----:R-:W-:-:S05]  /*27ba0*/  IADD3 R0, R2, R6, RZ ;  /* 0x0000000602007210 */ /* 0x002fca0007ffe0ff */
[----:B------:R1:W-:Y:S01]  /*27bb0*/  STL [R1+0x44], R0 ;  /* 0x0000440001007387 */ /* 0x0003e20000100800 */
[----:B------:R-:W-:Y:S05]  /*27bc0*/  BRA `(.L_x_1206) ;  /* 0x0000005000007947 */ /* 0x000fea0003800000 */
.L_x_1194:
[----:B------:R-:W-:Y:S01]  /*27bd0*/  MOV R0, c[0x0][0x53c] ;  /* 0x00014f0000007a02 */ /* 0x000fe20000000f00 */
[----:B------:R2:W-:Y:S04]  /*27be0*/  STL [R1+0x40], R9 ;  /* 0x0000400901007387 */ /* 0x0005e80000100800 */
[----:B------:R2:W-:Y:S04]  /*27bf0*/  STL [R1+0x44], RZ ;  /* 0x000044ff01007387 */ /* 0x0005e80000100800 */
[----:B------:R2:W-:Y:S04]  /*27c00*/  STL [R1+0x48], RZ ;  /* 0x000048ff01007387 */ /* 0x0005e80000100800 */
[----:B------:R2:W-:Y:S02]  /*27c10*/  STL [R1+0x4c], R0 ;  /* 0x00004c0001007387 */ /* 0x0005e40000100800 */
.L_x_1206:
[----:B------:R-:W-:Y:S05]  /*27c20*/  BSYNC B1 ;  /* 0x0000000000017941 */ /* 0x000fea0003800000 */
.L_x_1192:
        /* <DEDUP_REMOVED lines=9> */
.L_x_1187:
[----:B--2---:R-:W2:Y:S02]  /*27cc0*/  LDL R0, [R1+0x4c] ;  /* 0x00004c0001007983 */ /* 0x004ea40000100800 */
[----:B--2---:R-:W-:-:S13]  /*27cd0*/  ISETP.GE.AND P0, PT, R0, c[0x0][0x53c], PT ;  /* 0x00014f0000007a0c */ /* 0x004fda0003f06270 */
[----:B-1--4-:R-:W-:Y:S01]  /*27ce0*/  @P0 CALL.REL.NOINC `(.L_x_1207) ;  /* 0x0000001000000944 */ /* 0x012fe20003c00000 */
[----:B------:R-:W-:Y:S05]  /*27cf0*/  BRA `(.L_x_1208) ;  /* 0xfffda16000007947 */ /* 0x000fea000383ffff */
.L_x_1207:
[----:B------:R-:W-:Y:S05]  /*27d00*/  EXIT ;  /* 0x000000000000794d */ /* 0x000fea0003800000 */
.L_x_898:
[----:B------:R-:W-:Y:S01]  /*27d10*/  IMAD.MOV.U32 R0, RZ, RZ, R5 ;  /* 0x000000ffff007224 */ /* 0x000fe200078e0005 */
[----:B------:R-:W-:Y:S02]  /*27d20*/  MOV R2, 0x1 ;  /* 0x0000000100027802 */ /* 0x000fe40000000f00 */
[----:B------:R-:W-:Y:S02]  /*27d30*/  MOV R3, 0x27d50 ;  /* 0x00027d5000037802 */ /* 0x000fe40000000f00 */
[----:B------:R-:W-:Y:S05]  /*27d40*/  CALL.REL.NOINC `($__internal_14_$__cuda_sm70_shflsync_up_p) ;  /* 0x0000522000007944 */ /* 0x000fea0003c00000 */
[----:B------:R-:W-:Y:S01]  /*27d50*/  MOV R0, R4 ;  /* 0x0000000400007202 */ /* 0x000fe20000000f00 */
[----:B------:R-:W-:Y:S05]  /*27d60*/  BRA `(.L_x_1209) ;  /* 0xfffd86f000007947 */ /* 0x000fea000383ffff */
.L_x_899:
[----:B------:R-:W-:Y:S01]  /*27d70*/  IMAD.MOV.U32 R0, RZ, RZ, R5 ;  /* 0x000000ffff007224 */ /* 0x000fe200078e0005 */
[----:B------:R-:W-:Y:S02]  /*27d80*/  MOV R2, 0x2 ;  /* 0x0000000200027802 */ /* 0x000fe40000000f00 */
[----:B------:R-:W-:Y:S02]  /*27d90*/  MOV R3, 0x27db0 ;  /* 0x00027db000037802 */ /* 0x000fe40000000f00 */
[----:B------:R-:W-:Y:S05]  /*27da0*/  CALL.REL.NOINC `($__internal_14_$__cuda_sm70_shflsync_up_p) ;  /* 0x000051c000007944 */ /* 0x000fea0003c00000 */
[----:B------:R-:W-:Y:S01]  /*27db0*/  SEL R0, R4, RZ, P4 ;  /* 0x000000ff04007207 */ /* 0x000fe20002000000 */
[----:B------:R-:W-:Y:S01]  /*27dc0*/  IMAD.MOV.U32 R2, RZ, RZ, 0x4 ;  /* 0x00000004ff027424 */ /* 0x000fe200078e00ff */
[----:B------:R-:W-:-:S03]  /*27dd0*/  MOV R3, 0x27e00 ;  /* 0x00027e0000037802 */ /* 0x000fc60000000f00 */
[----:B------:R-:W-:Y:S02]  /*27de0*/  IMAD.IADD R0, R5, 0x1, R0 ;  /* 0x0000000105007824 */ /* 0x000fe400078e0200 */
        /* <DEDUP_REMOVED lines=13> */
[----:B------:R-:W-:Y:S02]  /*27ec0*/  MOV R71, 0x1f ;  /* 0x0000001f00477802 */ /* 0x000fe40000000f00 */
[----:B------:R-:W-:Y:S01]  /*27ed0*/  MOV R3, 0x27f10 ;  /* 0x00027f1000037802 */ /* 0x000fe20000000f00 */
[----:B------:R-:W-:-:S04]  /*27ee0*/  IMAD.IADD R4, R0, 0x1, R4 ;  /* 0x0000000100047824 */ /* 0x000fc800078e0204 */
[----:B------:R-:W-:Y:S02]  /*27ef0*/  IMAD.MOV.U32 R52, RZ, RZ, R4 ;  /* 0x000000ffff347224 */ /* 0x000fe400078e0004 */
[----:B------:R-:W-:Y:S05]  /*27f00*/  CALL.REL.NOINC `($__internal_13_$__cuda_sm70_shflsync_idx_p) ;  /* 0x0000500000007944 */ /* 0x000fea0003c00000 */
[----:B------:R-:W-:Y:S01]  /*27f10*/  MOV R0, R234 ;  /* 0x000000ea00007202 */ /* 0x000fe20000000f00 */
[----:B------:R-:W-:Y:S05]  /*27f20*/  BRA `(.L_x_1210) ;  /* 0xfffd863000007947 */ /* 0x000fea000383ffff */
.L_x_901:
[----:B------:R-:W-:Y:S02]  /*27f30*/  SEL R0, RZ, 0x1, P0 ;  /* 0x00000001ff007807 */ /* 0x000fe40000000000 */
[----:B------:R-:W-:Y:S02]  /*27f40*/  MOV R2, 0x27f60 ;  /* 0x00027f6000027802 */ /* 0x000fe40000000f00 */
[----:B------:R-:W-:Y:S05]  /*27f50*/  CALL.REL.NOINC `($__internal_15_$__cuda_sm70_votesync_ballot) ;  /* 0x0000508000007944 */ /* 0x000fea0003c00000 */
[----:B------:R-:W-:Y:S01]  /*27f60*/  MOV R7, R0 ;  /* 0x0000000000077202 */ /* 0x000fe20000000f00 */
[----:B------:R-:W-:Y:S05]  /*27f70*/  BRA `(.L_x_1211) ;  /* 0xfffd867000007947 */ /* 0x000fea000383ffff */
.L_x_902:
[----:B------:R-:W-:Y:S01]  /*27f80*/  IMAD.MOV.U32 R52, RZ, RZ, R9 ;  /* 0x000000ffff347224 */ /* 0x000fe200078e0009 */
[----:B-1----:R-:W-:Y:S01]  /*27f90*/  MOV R2, R0 ;  /* 0x0000000000027202 */ /* 0x002fe20000000f00 */
[----:B------:R-:W-:Y:S01]  /*27fa0*/  IMAD.MOV.U32 R71, RZ, RZ, 0x1f ;  /* 0x0000001fff477424 */ /* 0x000fe200078e00ff */
[----:B------:R-:W-:Y:S02]  /*27fb0*/  MOV R3, 0x27fd0 ;  /* 0x00027fd000037802 */ /* 0x000fe40000000f00 */
[----:B------:R-:W-:Y:S05]  /*27fc0*/  CALL.REL.NOINC `($__internal_13_$__cuda_sm70_shflsync_idx_p) ;  /* 0x00004f4000007944 */ /* 0x000fea0003c00000 */
[----:B------:R-:W-:Y:S01]  /*27fd0*/  IMAD.MOV.U32 R12, RZ, RZ, R234 ;  /* 0x000000ffff0c7224 */ /* 0x000fe200078e00ea */
[----:B------:R-:W-:Y:S01]  /*27fe0*/  MOV R52, R8 ;  /* 0x0000000800347202 */ /* 0x000fe20000000f00 */
[----:B------:R-:W-:Y:S01]  /*27ff0*/  IMAD.MOV.U32 R5, RZ, RZ, RZ ;  /* 0x000000ffff057224 */ /* 0x000fe200078e00ff */
[----:B------:R-:W-:Y:S01]  /*28000*/  MOV R2, R0 ;  /* 0x0000000000027202 */ /* 0x000fe20000000f00 */
[----:B------:R-:W-:Y:S01]  /*28010*/  IMAD.MOV.U32 R71, RZ, RZ, 0x1f ;  /* 0x0000001fff477424 */ /* 0x000fe200078e00ff */
[----:B------:R-:W-:-:S02]  /*28020*/  MOV R3, 0x28040 ;  /* 0x0002804000037802 */ /* 0x000fc40000000f00 */
[----:B------:R-:W-:Y:S05]  /*28030*/  CALL.REL.NOINC `($__internal_13_$__cuda_sm70_shflsync_idx_p) ;  /* 0x00004ed000007944 */ /* 0x000fea0003c00000 */
[----:B------:R-:W-:Y:S01]  /*28040*/  MOV R9, R234 ;  /* 0x000000ea00097202 */ /* 0x000fe20000000f00 */
[----:B------:R-:W-:Y:S05]  /*28050*/  BRA `(.L_x_1212) ;  /* 0xfffd860000007947 */ /* 0x000fea000383ffff */
.L_x_905:
[----:B------:R-:W-:Y:S01]  /*28060*/  IMAD.MOV.U32 R52, RZ, RZ, R4 ;  /* 0x000000ffff347224 */ /* 0x000fe200078e0004 */
[----:B-1----:R-:W-:Y:S01]  /*28070*/  MOV R2, R0 ;  /* 0x0000000000027202 */ /* 0x002fe20000000f00 */
[----:B------:R-:W-:Y:S01]  /*28080*/  IMAD.MOV.U32 R71, RZ, RZ, 0x1f ;  /* 0x0000001fff477424 */ /* 0x000fe200078e00ff */
[----:B------:R-:W-:-:S02]  /*28090*/  MOV R3, 0x280b0 ;  /* 0x000280b000037802 */ /* 0x000fc40000000f00 */
[----:B---34-:R-:W-:Y:S05]  /*280a0*/  CALL.REL.NOINC `($__internal_13_$__cuda_sm70_shflsync_idx_p) ;  /* 0x00004e6000007944 */ /* 0x018fea0003c00000 */
[----:B------:R-:W-:Y:S01]  /*280b0*/  MOV R5, R234 ;  /* 0x000000ea00057202 */ /* 0x000fe20000000f00 */
[----:B------:R-:W-:Y:S05]  /*280c0*/  BRA `(.L_x_904) ;  /* 0xfffd85f000007947 */ /* 0x000fea000383ffff */
.L_x_970:
[----:B------:R-:W-:Y:S01]  /*280d0*/  IMAD.MOV.U32 R52, RZ, RZ, R5 ;  /* 0x000000ffff347224 */ /* 0x000fe200078e0005 */
[----:B------:R-:W-:Y:S01]  /*280e0*/  MOV R2, RZ ;  /* 0x000000ff00027202 */ /* 0x000fe20000000f00 */
[----:B------:R-:W-:Y:S01]  /*280f0*/  IMAD.MOV.U32 R71, RZ, RZ, 0x181f ;  /* 0x0000181fff477424 */ /* 0x000fe200078e00ff */
[----:B------:R-:W-:-:S02]  /*28100*/  MOV R3, 0x28120 ;  /* 0x0002812000037802 */ /* 0x000fc40000000f00 */
[----:B-----5:R-:W-:Y:S05]  /*28110*/  CALL.REL.NOINC `($__internal_13_$__cuda_sm70_shflsync_idx_p) ;  /* 0x00004df000007944 */ /* 0x020fea0003c00000 */
[----:B------:R-:W-:Y:S01]  /*28120*/  MOV R7, R234 ;  /* 0x000000ea00077202 */ /* 0x000fe20000000f00 */
[----:B------:R-:W-:Y:S05]  /*28130*/  BRA `(.L_x_1213) ;  /* 0xfffe0e1000007947 */ /* 0x000fea000383ffff */
.L_x_971:
[----:B------:R-:W-:Y:S01]  /*28140*/  IMAD.MOV.U32 R52, RZ, RZ, R6 ;  /* 0x000000ffff347224 */ /* 0x000fe200078e0006 */
[----:B------:R-:W-:Y:S01]  /*28150*/  MOV R2, RZ ;  /* 0x000000ff00027202 */ /* 0x000fe20000000f00 */
[----:B------:R-:W-:Y:S01]  /*28160*/  IMAD.MOV.U32 R71, RZ, RZ, 0x181f ;  /* 0x0000181fff477424 */ /* 0x000fe200078e00ff */
[----:B------:R-:W-:-:S02]  /*28170*/  MOV R3, 0x28190 ;  /* 0x0002819000037802 */ /* 0x000fc40000000f00 */
[----:B-12--5:R-:W-:Y:S05]  /*28180*/  CALL.REL.NOINC `($__internal_13_$__cuda_sm70_shflsync_idx_p) ;  /* 0x00004d8000007944 */ /* 0x026fea0003c00000 */
[----:B------:R-:W-:Y:S01]  /*28190*/  MOV R2, R234 ;  /* 0x000000ea00027202 */ /* 0x000fe20000000f00 */
[----:B------:R-:W-:Y:S05]  /*281a0*/  BRA `(.L_x_1214) ;  /* 0xfffe0dc000007947 */ /* 0x000fea000383ffff */
.L_x_974:
[----:B------:R-:W-:Y:S01]  /*281b0*/  IMAD.MOV.U32 R52, RZ, RZ, R5 ;  /* 0x000000ffff347224 */ /* 0x000fe200078e0005 */
[----:B--2-4-:R-:W-:Y:S01]  /*281c0*/  MOV R2, 0x1 ;  /* 0x0000000100027802 */ /* 0x014fe20000000f00 */
[----:B------:R-:W-:Y:S01]  /*281d0*/  IMAD.MOV.U32 R71, RZ, RZ, 0x181f ;  /* 0x0000181fff477424 */ /* 0x000fe200078e00ff */
[----:B------:R-:W-:-:S02]  /*281e0*/  MOV R3, 0x28200 ;  /* 0x0002820000037802 */ /* 0x000fc40000000f00 */
[----:B-1-3-5:R-:W-:Y:S05]  /*281f0*/  CALL.REL.NOINC `($__internal_13_$__cuda_sm70_shflsync_idx_p) ;  /* 0x00004d1000007944 */ /* 0x02afea0003c00000 */
[----:B------:R-:W-:Y:S01]  /*28200*/  IMAD.MOV.U32 R7, RZ, RZ, R234 ;  /* 0x000000ffff077224 */ /* 0x000fe200078e00ea */
[----:B------:R-:W-:Y:S01]  /*28210*/  MOV R2, 0x1 ;  /* 0x0000000100027802 */ /* 0x000fe20000000f00 */
[----:B------:R-:W-:Y:S01]  /*28220*/  IMAD.MOV.U32 R52, RZ, RZ, R6 ;  /* 0x000000ffff347224 */ /* 0x000fe200078e0006 */
[----:B------:R-:W-:-:S02]  /*28230*/  MOV R71, 0x181f ;  /* 0x0000181f00477802 */ /* 0x000fc40000000f00 */
[----:B------:R-:W-:Y:S02]  /*28240*/  MOV R3, 0x28260 ;  /* 0x0002826000037802 */ /* 0x000fe40000000f00 */
[----:B------:R-:W-:Y:S05]  /*28250*/  CALL.REL.NOINC `($__internal_13_$__cuda_sm70_shflsync_idx_p) ;  /* 0x00004cb000007944 */ /* 0x000fea0003c00000 */
[----:B------:R-:W-:Y:S01]  /*28260*/  MOV R2, R234 ;  /* 0x000000ea00027202 */ /* 0x000fe20000000f00 */
[----:B------:R-:W-:Y:S05]  /*28270*/  BRA `(.L_x_1215) ;  /* 0xfffe0dd000007947 */ /* 0x000fea000383ffff */
.L_x_977:
[----:B------:R-:W-:Y:S01]  /*28280*/  IMAD.MOV.U32 R52, RZ, RZ, R5 ;  /* 0x000000ffff347224 */ /* 0x000fe200078e0005 */
[----:B-1--4-:R-:W-:Y:S01]  /*28290*/  MOV R2, 0x2 ;  /* 0x0000000200027802 */ /* 0x012fe20000000f00 */
[----:B------:R-:W-:Y:S01]  /*282a0*/  IMAD.MOV.U32 R71, RZ, RZ, 0x181f ;  /* 0x0000181fff477424 */ /* 0x000fe200078e00ff */
[----:B------:R-:W-:Y:S02]  /*282b0*/  MOV R3, 0x282d0 ;  /* 0x000282d000037802 */ /* 0x000fe40000000f00 */
[----:B--23-5:R-:W-:Y:S05]  /*282c0*/  CALL.REL.NOINC `($__internal_13_$__cuda_sm70_shflsync_idx_p) ;  /* 0x00004c4000007944 */ /* 0x02cfea0003c00000 */
[----:B------:R-:W-:Y:S01]  /*282d0*/  MOV R7, R234 ;  /* 0x000000ea00077202 */ /* 0x000fe20000000f00 */
[----:B------:R-:W-:Y:S05]  /*282e0*/  BRA `(.L_x_1216) ;  /* 0xfffe0e3000007947 */ /* 0x000fea000383ffff */
.L_x_978:
[----:B------:R-:W-:Y:S01]  /*282f0*/  IMAD.MOV.U32 R52, RZ, RZ, R6 ;  /* 0x000000ffff347224 */ /* 0x000fe200078e0006 */
[----:B----4-:R-:W-:Y:S01]  /*28300*/  MOV R2, 0x2 ;  /* 0x0000000200027802 */ /* 0x010fe20000000f00 */
[----:B------:R-:W-:Y:S01]  /*28310*/  IMAD.MOV.U32 R71, RZ, RZ, 0x181f ;  /* 0x0000181fff477424 */ /* 0x000fe200078e00ff */
[----:B------:R-:W-:Y:S02]  /*28320*/  MOV R3, 0x28340 ;  /* 0x0002834000037802 */ /* 0x000fe40000000f00 */
[----:B-123-5:R-:W-:Y:S05]  /*28330*/  CALL.REL.NOINC `($__internal_13_$__cuda_sm70_shflsync_idx_p) ;  /* 0x00004bd000007944 */ /* 0x02efea0003c00000 */
[----:B------:R-:W-:Y:S01]  /*28340*/  MOV R2, R234 ;  /* 0x000000ea00027202 */ /* 0x000fe20000000f00 */
[----:B------:R-:W-:Y:S05]  /*28350*/  BRA `(.L_x_1217) ;  /* 0xfffe0de000007947 */ /* 0x000fea000383ffff */
.L_x_981:
[----:B------:R-:W-:Y:S01]  /*28360*/  IMAD.MOV.U32 R52, RZ, RZ, R5 ;  /* 0x000000ffff347224 */ /* 0x000fe200078e0005 */
[----:B-1----:R-:W-:Y:S01]  /*28370*/  MOV R2, 0x3 ;  /* 0x0000000300027802 */ /* 0x002fe20000000f00 */
[----:B------:R-:W-:Y:S01]  /*28380*/  IMAD.MOV.U32 R71, RZ, RZ, 0x181f ;  /* 0x0000181fff477424 */ /* 0x000fe200078e00ff */
[----:B------:R-:W-:-:S02]  /*28390*/  MOV R3, 0x283b0 ;  /* 0x000283b000037802 */ /* 0x000fc40000000f00 */
[----:B--2345:R-:W-:Y:S05]  /*283a0*/  CALL.REL.NOINC `($__internal_13_$__cuda_sm70_shflsync_idx_p) ;  /* 0x00004b6000007944 */ /* 0x03cfea0003c00000 */
        /* <DEDUP_REMOVED lines=8> */
.L_x_984:
[----:B------:R-:W-:Y:S01]  /*28430*/  IMAD.MOV.U32 R52, RZ, RZ, R5 ;  /* 0x000000ffff347224 */ /* 0x000fe200078e0005 */
[----:B-1----:R-:W-:Y:S01]  /*28440*/  MOV R2, 0x4 ;  /* 0x0000000400027802 */ /* 0x002fe20000000f00 */
[----:B------:R-:W-:Y:S01]  /*28450*/  IMAD.MOV.U32 R71, RZ, RZ, 0x181f ;  /* 0x0000181fff477424 */ /* 0x000fe200078e00ff */
[----:B------:R-:W-:Y:S02]  /*28460*/  MOV R3, 0x28480 ;  /* 0x0002848000037802 */ /* 0x000fe40000000f00 */
[----:B--2345:R-:W-:Y:S05]  /*28470*/  CALL.REL.NOINC `($__internal_13_$__cuda_sm70_shflsync_idx_p) ;  /* 0x00004a9000007944 */ /* 0x03cfea0003c00000 */
[----:B------:R-:W-:Y:S01]  /*28480*/  MOV R7, R234 ;  /* 0x000000ea00077202 */ /* 0x000fe20000000f00 */
[----:B------:R-:W-:Y:S05]  /*28490*/  BRA `(.L_x_1219) ;  /* 0xfffe0e5000007947 */ /* 0x000fea000383ffff */
.L_x_985:
[----:B------:R-:W-:Y:S01]  /*284a0*/  IMAD.MOV.U32 R52, RZ, RZ, R6 ;  /* 0x000000ffff347224 */ /* 0x000fe200078e0006 */
[----:B-1----:R-:W-:Y:S01]  /*284b0*/  MOV R2, 0x4 ;  /* 0x0000000400027802 */ /* 0x002fe20000000f00 */
[----:B------:R-:W-:Y:S01]  /*284c0*/  IMAD.MOV.U32 R71, RZ, RZ, 0x181f ;  /* 0x0000181fff477424 */ /* 0x000fe200078e00ff */
[----:B------:R-:W-:Y:S02]  /*284d0*/  MOV R3, 0x284f0 ;  /* 0x000284f000037802 */ /* 0x000fe40000000f00 */
[----:B--2345:R-:W-:Y:S05]  /*284e0*/  CALL.REL.NOINC `($__internal_13_$__cuda_sm70_shflsync_idx_p) ;  /* 0x00004a2000007944 */ /* 0x03cfea0003c00000 */
[----:B------:R-:W-:Y:S01]  /*284f0*/  MOV R2, R234 ;  /* 0x000000ea00027202 */ /* 0x000fe20000000f00 */
[----:B------:R-:W-:Y:S05]  /*28500*/  BRA `(.L_x_1220) ;  /* 0xfffe0e0000007947 */ /* 0x000fea000383ffff */
.L_x_988:
[----:B------:R-:W-:Y:S01]  /*28510*/  IMAD.MOV.U32 R52, RZ, RZ, R5 ;  /* 0x000000ffff347224 */ /* 0x000fe200078e0005 */
[----:B--23--:R-:W-:Y:S01]  /*28520*/  MOV R2, 0x5 ;  /* 0x0000000500027802 */ /* 0x00cfe20000000f00 */
[----:B------:R-:W-:Y:S01]  /*28530*/  IMAD.MOV.U32 R71, RZ, RZ, 0x181f ;  /* 0x0000181fff477424 */ /* 0x000fe200078e00ff */
[----:B------:R-:W-:-:S02]  /*28540*/  MOV R3, 0x28560 ;  /* 0x0002856000037802 */ /* 0x000fc40000000f00 */
[----:B-1--45:R-:W-:Y:S05]  /*28550*/  CALL.REL.NOINC `($__internal_13_$__cuda_sm70_shflsync_idx_p) ;  /* 0x000049b000007944 */ /* 0x032fea0003c00000 */
        /* <DEDUP_REMOVED lines=8> */
.L_x_991:
[----:B------:R-:W-:Y:S01]  /*285e0*/  IMAD.MOV.U32 R52, RZ, RZ, R5 ;  /* 0x000000ffff347224 */ /* 0x000fe200078e0005 */
[----:B-1-3--:R-:W-:Y:S01]  /*285f0*/  MOV R2, 0x6 ;  /* 0x0000000600027802 */ /* 0x00afe20000000f00 */
[----:B------:R-:W-:Y:S01]  /*28600*/  IMAD.MOV.U32 R71, RZ, RZ, 0x181f ;  /* 0x0000181fff477424 */ /* 0x000fe200078e00ff */
[----:B------:R-:W-:Y:S02]  /*28610*/  MOV R3, 0x28630 ;  /* 0x0002863000037802 */ /* 0x000fe40000000f00 */
[----:B--2-45:R-:W-:Y:S05]  /*28620*/  CALL.REL.NOINC `($__internal_13_$__cuda_sm70_shflsync_idx_p) ;  /* 0x000048e000007944 */ /* 0x034fea0003c00000 */
[----:B------:R-:W-:Y:S01]  /*28630*/  MOV R7, R234 ;  /* 0x000000ea00077202 */ /* 0x000fe20000000f00 */
[----:B------:R-:W-:Y:S05]  /*28640*/  BRA `(.L_x_1222) ;  /* 0xfffe0e7000007947 */ /* 0x000fea000383ffff */
.L_x_992:
[----:B------:R-:W-:Y:S01]  /*28650*/  IMAD.MOV.U32 R52, RZ, RZ, R6 ;  /* 0x000000ffff347224 */ /* 0x000fe200078e0006 */
[----:B---3--:R-:W-:Y:S01]  /*28660*/  MOV R2, 0x6 ;  /* 0x0000000600027802 */ /* 0x008fe20000000f00 */
[----:B------:R-:W-:Y:S01]  /*28670*/  IMAD.MOV.U32 R71, RZ, RZ, 0x181f ;  /* 0x0000181fff477424 */ /* 0x000fe200078e00ff */
[----:B------:R-:W-:Y:S02]  /*28680*/  MOV R3, 0x286a0 ;  /* 0x000286a000037802 */ /* 0x000fe40000000f00 */
[----:B-12-45:R-:W-:Y:S05]  /*28690*/  CALL.REL.NOINC `($__internal_13_$__cuda_sm70_shflsync_idx_p) ;  /* 0x0000487000007944 */ /* 0x036fea0003c00000 */
[----:B------:R-:W-:Y:S01]  /*286a0*/  MOV R2, R234 ;  /* 0x000000ea00027202 */ /* 0x000fe20000000f00 */
[----:B------:R-:W-:Y:S05]  /*286b0*/  BRA `(.L_x_1223) ;  /* 0xfffe0e2000007947 */ /* 0x000fea000383ffff */
.L_x_995:
        /* <DEDUP_REMOVED lines=13> */
.L_x_1034:
[----:B------:R-:W-:Y:S01]  /*28790*/  IMAD.MOV.U32 R52, RZ, RZ, R4 ;  /* 0x000000ffff347224 */ /* 0x000fe200078e0004 */
[----:B------:R-:W-:Y:S01]  /*287a0*/  MOV R2, RZ ;  /* 0x000000ff00027202 */ /* 0x000fe20000000f00 */
[----:B------:R-:W-:Y:S01]  /*287b0*/  IMAD.MOV.U32 R71, RZ, RZ, 0x181f ;  /* 0x0000181fff477424 */ /* 0x000fe200078e00ff */
[----:B------:R-:W-:Y:S02]  /*287c0*/  MOV R3, 0x287e0 ;  /* 0x000287e000037802 */ /* 0x000fe40000000f00 */
[----:B------:R-:W-:Y:S05]  /*287d0*/  CALL.REL.NOINC `($__internal_13_$__cuda_sm70_shflsync_idx_p) ;  /* 0x0000473000007944 */ /* 0x000fea0003c00000 */
[----:B------:R-:W-:Y:S01]  /*287e0*/  MOV R5, R234 ;  /* 0x000000ea00057202 */ /* 0x000fe20000000f00 */
[----:B------:R-:W-:Y:S05]  /*287f0*/  BRA `(.L_x_1225) ;  /* 0xfffe75f000007947 */ /* 0x000fea000383ffff */
.L_x_1035:
[----:B------:R-:W-:Y:S01]  /*28800*/  IMAD.MOV.U32 R52, RZ, RZ, R0 ;  /* 0x000000ffff347224 */ /* 0x000fe200078e0000 */
[----:B------:R-:W-:Y:S01]  /*28810*/  MOV R2, RZ ;  /* 0x000000ff00027202 */ /* 0x000fe20000000f00 */
[----:B------:R-:W-:Y:S01]  /*28820*/  IMAD.MOV.U32 R71, RZ, RZ, 0x181f ;  /* 0x0000181fff477424 */ /* 0x000fe200078e00ff */
[----:B------:R-:W-:Y:S02]  /*28830*/  MOV R3, 0x28850 ;  /* 0x0002885000037802 */ /* 0x000fe40000000f00 */
[----:B-12---:R-:W-:Y:S05]  /*28840*/  CALL.REL.NOINC `($__internal_13_$__cuda_sm70_shflsync_idx_p) ;  /* 0x000046c000007944 */ /* 0x006fea0003c00000 */
        /* <DEDUP_REMOVED lines=10> */
[----:B------:R-:W-:Y:S05]  /*288f0*/  CALL.REL.NOINC `($__internal_13_$__cuda_sm70_shflsync_idx_p) ;  /* 0x0000461000007944 */ /* 0x000fea0003c00000 */
[----:B------:R-:W-:Y:S01]  /*28900*/  IMAD.MOV.U32 R5, RZ, RZ, R234 ;  /* 0x000000ffff057224 */ /* 0x000fe200078e00ea */
[----:B------:R-:W-:Y:S01]  /*28910*/  MOV R2, 0x1 ;  /* 0x0000000100027802 */ /* 0x000fe20000000f00 */
[----:B------:R-:W-:Y:S01]  /*28920*/  IMAD.MOV.U32 R52, RZ, RZ, R0 ;  /* 0x000000ffff347224 */ /* 0x000fe200078e0000 */
[----:B------:R-:W-:Y:S02]  /*28930*/  MOV R71, 0x181f ;  /* 0x0000181f00477802 */ /* 0x000fe40000000f00 */
[----:B------:R-:W-:Y:S02]  /*28940*/  MOV R3, 0x28960 ;  /* 0x0002896000037802 */ /* 0x000fe40000000f00 */
[----:B------:R-:W-:Y:S05]  /*28950*/  CALL.REL.NOINC `($__internal_13_$__cuda_sm70_shflsync_idx_p) ;  /* 0x000045b000007944 */ /* 0x000fea0003c00000 */
        /* <DEDUP_REMOVED lines=51> */
[----:B------:R-:W-:Y:S01]  /*28c90*/  MOV R0, R234 ;  /* 0x000000ea00007202 */ /* 0x000fe20000000f00 */
[----:B------:R-:W-:Y:S05]  /*28ca0*/  BRA `(.L_x_1226) ;  /* 0xfffe72a000007947 */ /* 0x000fea000383ffff */
.L_x_1036:
[----:B------:R-:W-:Y:S01]  /*28cb0*/  IMAD.MOV.U32 R52, RZ, RZ, R4 ;  /* 0x000000ffff347224 */ /* 0x000fe200078e0004 */
[----:B------:R-:W-:Y:S01]  /*28cc0*/  MOV R2, RZ ;  /* 0x000000ff00027202 */ /* 0x000fe20000000f00 */
[----:B------:R-:W-:Y:S01]  /*28cd0*/  IMAD.MOV.U32 R71, RZ, RZ, 0x1c1f ;  /* 0x00001c1fff477424 */ /* 0x000fe200078e00ff */
[----:B------:R-:W-:-:S02]  /*28ce0*/  MOV R3, 0x28d00 ;  /* 0x00028d0000037802 */ /* 0x000fc40000000f00 */
[----:B------:R-:W-:Y:S05]  /*28cf0*/  CALL.REL.NOINC `($__internal_13_$__cuda_sm70_shflsync_idx_p) ;  /* 0x0000421000007944 */ /* 0x000fea0003c00000 */
[----:B------:R-:W-:Y:S01]  /*28d00*/  MOV R3, R234 ;  /* 0x000000ea00037202 */ /* 0x000fe20000000f00 */
[----:B------:R-:W-:Y:S05]  /*28d10*/  BRA `(.L_x_1227) ;  /* 0xfffe73d000007947 */ /* 0x000fea000383ffff */
.L_x_1041:
[----:B------:R-:W-:Y:S01]  /*28d20*/  IMAD.MOV.U32 R52, RZ, RZ, R4 ;  /* 0x000000ffff347224 */ /* 0x000fe200078e0004 */
[----:B------:R-:W-:Y:S01]  /*28d30*/  MOV R2, 0x1 ;  /* 0x0000000100027802 */ /* 0x000fe20000000f00 */
[----:B------:R-:W-:Y:S01]  /*28d40*/  IMAD.MOV.U32 R71, RZ, RZ, 0x1c1f ;  /* 0x00001c1fff477424 */ /* 0x000fe200078e00ff */
[----:B------:R-:W-:-:S02]  /*28d50*/  MOV R3, 0x28d70 ;  /* 0x00028d7000037802 */ /* 0x000fc40000000f00 */
[----:B-1----:R-:W-:Y:S05]  /*28d60*/  CALL.REL.NOINC `($__internal_13_$__cuda_sm70_shflsync_idx_p) ;  /* 0x000041a000007944 */ /* 0x002fea0003c00000 */
[----:B------:R-:W-:Y:S01]  /*28d70*/  MOV R3, R234 ;  /* 0x000000ea00037202 */ /* 0x000fe20000000f00 */
[----:B------:R-:W-:Y:S05]  /*28d80*/  BRA `(.L_x_1228) ;  /* 0xfffe7c0000007947 */ /* 0x000fea000383ffff */
.L_x_1046:
[----:B------:R-:W-:Y:S01]  /*28d90*/  IMAD.MOV.U32 R52, RZ, RZ, R4 ;  /* 0x000000ffff347224 */ /* 0x000fe200078e0004 */
[----:B------:R-:W-:Y:S01]  /*28da0*/  MOV R2, 0x2 ;  /* 0x0000000200027802 */ /* 0x000fe20000000f00 */
[----:B------:R-:W-:Y:S01]  /*28db0*/  IMAD.MOV.U32 R71, RZ, RZ, 0x1c1f ;  /* 0x00001c1fff477424 */ /* 0x000fe200078e00ff */
[----:B------:R-:W-:-:S02]  /*28dc0*/  MOV R3, 0x28de0 ;  /* 0x00028de000037802 */ /* 0x000fc40000000f00 */
[----:B-12---:R-:W-:Y:S05]  /*28dd0*/  CALL.REL.NOINC `($__internal_13_$__cuda_sm70_shflsync_idx_p) ;  /* 0x0000413000007944 */ /* 0x006fea0003c00000 */
[----:B------:R-:W-:Y:S01]  /*28de0*/  MOV R3, R234 ;  /* 0x000000ea00037202 */ /* 0x000fe20000000f00 */
[----:B------:R-:W-:Y:S05]  /*28df0*/  BRA `(.L_x_1229) ;  /* 0xfffe820000007947 */ /* 0x000fea000383ffff */
.L_x_1051:
[----:B------:R-:W-:Y:S01]  /*28e00*/  IMAD.MOV.U32 R52, RZ, RZ, R4 ;  /* 0x000000ffff347224 */ /* 0x000fe200078e0004 */
[----:B------:R-:W-:Y:S01]  /*28e10*/  MOV R2, 0x3 ;  /* 0x0000000300027802 */ /* 0x000fe20000000f00 */
[----:B------:R-:W-:Y:S01]  /*28e20*/  IMAD.MOV.U32 R71, RZ, RZ, 0x1c1f ;  /* 0x00001c1fff477424 */ /* 0x000fe200078e00ff */
[----:B------:R-:W-:-:S02]  /*28e30*/  MOV R3, 0x28e50 ;  /* 0x00028e5000037802 */ /* 0x000fc40000000f00 */
[----:B-123--:R-:W-:Y:S05]  /*28e40*/  CALL.REL.NOINC `($__internal_13_$__cuda_sm70_shflsync_idx_p) ;  /* 0x000040c000007944 */ /* 0x00efea0003c00000 */
[----:B------:R-:W-:Y:S01]  /*28e50*/  MOV R3, R234 ;  /* 0x000000ea00037202 */ /* 0x000fe20000000f00 */
[----:B------:R-:W-:Y:S05]  /*28e60*/  BRA `(.L_x_1230) ;  /* 0xfffe880000007947 */ /* 0x000fea000383ffff */
.L_x_1056:
[----:B------:R-:W-:Y:S02]  /*28e70*/  MOV R0, 0x2 ;  /* 0x0000000200007802 */ /* 0x000fe40000000f00 */
[----:B------:R-:W-:-:S02]  /*28e80*/  MOV R2, 0x28ea0 ;  /* 0x00028ea000027802 */ /* 0x000fc40000000f00 */
[----:B------:R-:W-:Y:S05]  /*28e90*/  CALL.REL.NOINC `($__internal_12_$__cuda_sm70_shflsync_bfly_p) ;  /* 0x0000401000007944 */ /* 0x000fea0003c00000 */
[----:B------:R-:W-:Y:S05]  /*28ea0*/  BRA `(.L_x_1231) ;  /* 0xfffe92f000007947 */ /* 0x000fea000383ffff */
.L_x_1057:
[----:B------:R-:W-:Y:S02]  /*28eb0*/  MOV R0, 0x1 ;  /* 0x0000000100007802 */ /* 0x000fe40000000f00 */
[----:B------:R-:W-:-:S02]  /*28ec0*/  MOV R2, 0x28ee0 ;  /* 0x00028ee000027802 */ /* 0x000fc40000000f00 */
[----:B------:R-:W-:Y:S05]  /*28ed0*/  CALL.REL.NOINC `($__internal_12_$__cuda_sm70_shflsync_bfly_p) ;  /* 0x00003fd000007944 */ /* 0x000fea0003c00000 */
[----:B------:R-:W-:Y:S01]  /*28ee0*/  FMNMX.FTZ R71, R4, R0, !PT ;  /* 0x0000000004477209 */ /* 0x000fe20007810000 */
[----:B------:R-:W-:Y:S01]  /*28ef0*/  IMAD.MOV.U32 R4, RZ, RZ, R5 ;  /* 0x000000ffff047224 */ /* 0x000fe200078e0005 */
[----:B------:R-:W-:Y:S01]  /*28f00*/  MOV R2, 0x28f30 ;  /* 0x00028f3000027802 */ /* 0x000fe20000000f00 */
[----:B------:R-:W-:-:S02]  /*28f10*/  IMAD.MOV.U32 R0, RZ, RZ, 0x2 ;  /* 0x00000002ff007424 */ /* 0x000fc400078e00ff */
[----:B------:R-:W-:Y:S05]  /*28f20*/  CALL.REL.NOINC `($__internal_12_$__cuda_sm70_shflsync_bfly_p) ;  /* 0x00003f8000007944 */ /* 0x000fea0003c00000 */
[----:B------:R-:W-:Y:S01]  /*28f30*/  FMNMX.FTZ R5, R5, R0, !PT ;  /* 0x0000000005057209 */ /* 0x000fe20007810000 */
[----:B------:R-:W-:Y:S01]  /*28f40*/  IMAD.MOV.U32 R0, RZ, RZ, 0x1 ;  /* 0x00000001ff007424 */ /* 0x000fe200078e00ff */
[----:B------:R-:W-:-:S03]  /*28f50*/  MOV R2, 0x28f80 ;  /* 0x00028f8000027802 */ /* 0x000fc60000000f00 */
[----:B------:R-:W-:Y:S02]  /*28f60*/  IMAD.MOV.U32 R4, RZ, RZ, R5 ;  /* 0x000000ffff047224 */ /* 0x000fe400078e0005 */
[----:B------:R-:W-:Y:S05]  /*28f70*/  CALL.REL.NOINC `($__internal_12_$__cuda_sm70_shflsync_bfly_p) ;  /* 0x00003f3000007944 */ /* 0x000fea0003c00000 */
[----:B------:R-:W-:Y:S01]  /*28f80*/  FMNMX.FTZ R70, R5, R0, !PT ;  /* 0x0000000005467209 */ /* 0x000fe20007810000 */
[----:B------:R-:W-:Y:S01]  /*28f90*/  IMAD.MOV.U32 R4, RZ, RZ, R6 ;  /* 0x000000ffff047224 */ /* 0x000fe200078e0006 */
[----:B------:R-:W-:Y:S01]  /*28fa0*/  MOV R2, 0x28fd0 ;  /* 0x00028fd000027802 */ /* 0x000fe20000000f00 */
[----:B------:R-:W-:Y:S02]  /*28fb0*/  IMAD.MOV.U32 R0, RZ, RZ, 0x2 ;  /* 0x00000002ff007424 */ /* 0x000fe400078e00ff */
        /* <DEDUP_REMOVED lines=16> */
[----:B------:R-:W-:Y:S01]  /*290c0*/  MOV R8, R0 ;  /* 0x0000000000087202 */ /* 0x000fe20000000f00 */
[----:B------:R-:W-:Y:S05]  /*290d0*/  BRA `(.L_x_1232) ;  /* 0xfffe91b000007947 */ /* 0x000fea000383ffff */
.L_x_1065:
[----:B------:R-:W-:Y:S01]  /*290e0*/  MOV R2, RZ ;  /* 0x000000ff00027202 */ /* 0x000fe20000000f00 */
[----:B------:R-:W-:Y:S01]  /*290f0*/  IMAD.MOV.U32 R52, RZ, RZ, R4 ;  /* 0x000000ffff347224 */ /* 0x000fe200078e0004 */
[----:B------:R-:W-:Y:S01]  /*29100*/  MOV R3, 0x29130 ;  /* 0x0002913000037802 */ /* 0x000fe20000000f00 */
[----:B------:R-:W-:Y:S02]  /*29110*/  IMAD.MOV.U32 R71, RZ, RZ, 0x181f ;  /* 0x0000181fff477424 */ /* 0x000fe400078e00ff */
[----:B------:R-:W-:Y:S05]  /*29120*/  CALL.REL.NOINC `($__internal_13_$__cuda_sm70_shflsync_idx_p) ;  /* 0x00003de000007944 */ /* 0x000fea0003c00000 */
[----:B------:R-:W-:Y:S01]  /*29130*/  MOV R8, R234 ;  /* 0x000000ea00087202 */ /* 0x000fe20000000f00 */
[----:B------:R-:W-:-:S05]  /*29140*/  BRA `(.L_x_1233) ;  /* 0xfffeaed000007947 */ /* 0x000fca000383ffff */
.L_x_1066:
[----:B------:R-:W-:Y:S01]  /*29150*/  MOV R2, RZ ;  /* 0x000000ff00027202 */ /* 0x000fe20000000f00 */
[----:B------:R-:W-:Y:S01]  /*29160*/  IMAD.MOV.U32 R52, RZ, RZ, R0 ;  /* 0x000000ffff347224 */ /* 0x000fe200078e0000 */
[----:B------:R-:W-:Y:S01]  /*29170*/  MOV R3, 0x291a0 ;  /* 0x000291a000037802 */ /* 0x000fe20000000f00 */
[----:B------:R-:W-:Y:S02]  /*29180*/  IMAD.MOV.U32 R71, RZ, RZ, 0x181f ;  /* 0x0000181fff477424 */ /* 0x000fe400078e00ff */
[----:B-12---:R-:W-:Y:S05]  /*29190*/  CALL.REL.NOINC `($__internal_13_$__cuda_sm70_shflsync_idx_p) ;  /* 0x00003d7000007944 */ /* 0x006fea0003c00000 */
        /* <DEDUP_REMOVED lines=10> */
[----:B------:R-:W-:Y:S05]  /*29240*/  CALL.REL.NOINC `($__internal_13_$__cuda_sm70_shflsync_idx_p) ;  /* 0x00003cc000007944 */ /* 0x000fea0003c00000 */
[----:B------:R-:W-:Y:S01]  /*29250*/  MOV R2, 0x1 ;  /* 0x0000000100027802 */ /* 0x000fe20000000f00 */
[----:B------:R-:W-:Y:S01]  /*29260*/  IMAD.MOV.U32 R7, RZ, RZ, R234 ;  /* 0x000000ffff077224 */ /* 0x000fe200078e00ea */
[----:B------:R-:W-:Y:S01]  /*29270*/  MOV R71, 0x181f ;  /* 0x0000181f00477802 */ /* 0x000fe20000000f00 */
[----:B------:R-:W-:Y:S01]  /*29280*/  IMAD.MOV.U32 R52, RZ, RZ, R0 ;  /* 0x000000ffff347224 */ /* 0x000fe200078e0000 */
[----:B------:R-:W-:Y:S02]  /*29290*/  MOV R3, 0x292b0 ;  /* 0x000292b000037802 */ /* 0x000fe40000000f00 */
[----:B------:R-:W-:Y:S05]  /*292a0*/  CALL.REL.NOINC `($__internal_13_$__cuda_sm70_shflsync_idx_p) ;  /* 0x00003c6000007944 */ /* 0x000fea0003c00000 */
        /* <DEDUP_REMOVED lines=51> */
[----:B------:R-:W-:Y:S01]  /*295e0*/  MOV R0, R234 ;  /* 0x000000ea00007202 */ /* 0x000fe20000000f00 */
[----:B------:R-:W-:-:S05]  /*295f0*/  BRA `(.L_x_1234) ;  /* 0xfffeab8000007947 */ /* 0x000fca000383ffff */
.L_x_1069:
[----:B------:R-:W-:Y:S01]  /*29600*/  MOV R2, RZ ;  /* 0x000000ff00027202 */ /* 0x000fe20000000f00 */
[----:B------:R-:W-:Y:S01]  /*29610*/  IMAD.MOV.U32 R52, RZ, RZ, R4 ;  /* 0x000000ffff347224 */ /* 0x000fe200078e0004 */
[----:B------:R-:W-:Y:S01]  /*29620*/  MOV R3, 0x29650 ;  /* 0x0002965000037802 */ /* 0x000fe20000000f00 */
[----:B------:R-:W-:Y:S02]  /*29630*/  IMAD.MOV.U32 R71, RZ, RZ, 0x181f ;  /* 0x0000181fff477424 */ /* 0x000fe400078e00ff */
[----:B------:R-:W-:Y:S05]  /*29640*/  CALL.REL.NOINC `($__internal_13_$__cuda_sm70_shflsync_idx_p) ;  /* 0x000038c000007944 */ /* 0x000fea0003c00000 */
[----:B------:R-:W-:Y:S01]  /*29650*/  MOV R7, R234 ;  /* 0x000000ea00077202 */ /* 0x000fe20000000f00 */
[----:B------:R-:W-:-:S05]  /*29660*/  BRA `(.L_x_1235) ;  /* 0xfffebe5000007947 */ /* 0x000fca000383ffff */
.L_x_1070:
        /* <DEDUP_REMOVED lines=75> */
.L_x_1071:
[----:B------:R-:W-:Y:S01]  /*29b20*/  MOV R2, RZ ;  /* 0x000000ff00027202 */ /* 0x000fe20000000f00 */
[----:B------:R-:W-:Y:S01]  /*29b30*/  IMAD.MOV.U32 R52, RZ, RZ, R5 ;  /* 0x000000ffff347224 */ /* 0x000fe200078e0005 */
[----:B------:R-:W-:Y:S01]  /*29b40*/  MOV R3, 0x29b70 ;  /* 0x00029b7000037802 */ /* 0x000fe20000000f00 */
[----:B------:R-:W-:Y:S02]  /*29b50*/  IMAD.MOV.U32 R71, RZ, RZ, 0x1c1f ;  /* 0x00001c1fff477424 */ /* 0x000fe400078e00ff */
[----:B------:R-:W-:Y:S05]  /*29b60*/  CALL.REL.NOINC `($__internal_13_$__cuda_sm70_shflsync_idx_p) ;  /* 0x000033a000007944 */ /* 0x000fea0003c00000 */
[----:B------:R-:W-:Y:S01]  /*29b70*/  MOV R4, R234 ;  /* 0x000000ea00047202 */ /* 0x000fe20000000f00 */
[----:B------:R-:W-:-:S05]  /*29b80*/  BRA `(.L_x_1237) ;  /* 0xfffebc1000007947 */ /* 0x000fca000383ffff */
.L_x_1076:
[----:B------:R-:W-:Y:S01]  /*29b90*/  MOV R2, 0x1 ;  /* 0x0000000100027802 */ /* 0x000fe20000000f00 */
[----:B------:R-:W-:Y:S01]  /*29ba0*/  IMAD.MOV.U32 R52, RZ, RZ, R5 ;  /* 0x000000ffff347224 */ /* 0x000fe200078e0005 */
[----:B------:R-:W-:Y:S01]  /*29bb0*/  MOV R3, 0x29be0 ;  /* 0x00029be000037802 */ /* 0x000fe20000000f00 */
[----:B------:R-:W-:Y:S02]  /*29bc0*/  IMAD.MOV.U32 R71, RZ, RZ, 0x1c1f ;  /* 0x00001c1fff477424 */ /* 0x000fe400078e00ff */
[----:B-1----:R-:W-:Y:S05]  /*29bd0*/  CALL.REL.NOINC `($__internal_13_$__cuda_sm70_shflsync_idx_p) ;  /* 0x0000333000007944 */ /* 0x002fea0003c00000 */
[----:B------:R-:W-:Y:S01]  /*29be0*/  MOV R4, R234 ;  /* 0x000000ea00047202 */ /* 0x000fe20000000f00 */
[----:B------:R-:W-:-:S05]  /*29bf0*/  BRA `(.L_x_1238) ;  /* 0xfffec49000007947 */ /* 0x000fca000383ffff */
.L_x_1081:
[----:B------:R-:W-:Y:S01]  /*29c00*/  MOV R2, 0x2 ;  /* 0x0000000200027802 */ /* 0x000fe20000000f00 */
[----:B------:R-:W-:Y:S01]  /*29c10*/  IMAD.MOV.U32 R52, RZ, RZ, R5 ;  /* 0x000000ffff347224 */ /* 0x000fe200078e0005 */
[----:B------:R-:W-:Y:S01]  /*29c20*/  MOV R3, 0x29c50 ;  /* 0x00029c5000037802 */ /* 0x000fe20000000f00 */
[----:B------:R-:W-:Y:S02]  /*29c30*/  IMAD.MOV.U32 R71, RZ, RZ, 0x1c1f ;  /* 0x00001c1fff477424 */ /* 0x000fe400078e00ff */
[----:B-12---:R-:W-:Y:S05]  /*29c40*/  CALL.REL.NOINC `($__internal_13_$__cuda_sm70_shflsync_idx_p) ;  /* 0x000032c000007944 */ /* 0x006fea0003c00000 */
[----:B------:R-:W-:Y:S01]  /*29c50*/  MOV R4, R234 ;  /* 0x000000ea00047202 */ /* 0x000fe20000000f00 */
[----:B------:R-:W-:-:S05]  /*29c60*/  BRA `(.L_x_1239) ;  /* 0xfffecad000007947 */ /* 0x000fca000383ffff */
.L_x_1086:
[----:B------:R-:W-:Y:S01]  /*29c70*/  MOV R2, 0x3 ;  /* 0x0000000300027802 */ /* 0x000fe20000000f00 */
[----:B------:R-:W-:Y:S01]  /*29c80*/  IMAD.MOV.U32 R52, RZ, RZ, R5 ;  /* 0x000000ffff347224 */ /* 0x000fe200078e0005 */
[----:B------:R-:W-:Y:S01]  /*29c90*/  MOV R3, 0x29cc0 ;  /* 0x00029cc000037802 */ /* 0x000fe20000000f00 */
[----:B------:R-:W-:Y:S02]  /*29ca0*/  IMAD.MOV.U32 R71, RZ, RZ, 0x1c1f ;  /* 0x00001c1fff477424 */ /* 0x000fe400078e00ff */
[----:B-123--:R-:W-:Y:S05]  /*29cb0*/  CALL.REL.NOINC `($__internal_13_$__cuda_sm70_shflsync_idx_p) ;  /* 0x0000325000007944 */ /* 0x00efea0003c00000 */
[----:B------:R-:W-:Y:S01]  /*29cc0*/  MOV R4, R234 ;  /* 0x000000ea00047202 */ /* 0x000fe20000000f00 */
[----:B------:R-:W-:-:S05]  /*29cd0*/  BRA `(.L_x_1240) ;  /* 0xfffed11000007947 */ /* 0x000fca000383ffff */
.L_x_1091:
[----:B------:R-:W-:Y:S02]  /*29ce0*/  MOV R0, 0x2 ;  /* 0x0000000200007802 */ /* 0x000fe40000000f00 */
[----:B------:R-:W-:Y:S02]  /*29cf0*/  MOV R2, 0x29d10 ;  /* 0x00029d1000027802 */ /* 0x000fe40000000f00 */
[----:B------:R-:W-:Y:S05]  /*29d00*/  CALL.REL.NOINC `($__internal_12_$__cuda_sm70_shflsync_bfly_p) ;  /* 0x000031a000007944 */ /* 0x000fea0003c00000 */
[----:B------:R-:W-:-:S05]  /*29d10*/  BRA `(.L_x_1241) ;  /* 0xfffedc8000007947 */ /* 0x000fca000383ffff */
.L_x_1092:
[----:B------:R-:W-:Y:S02]  /*29d20*/  MOV R0, 0x1 ;  /* 0x0000000100007802 */ /* 0x000fe40000000f00 */
[----:B------:R-:W-:Y:S02]  /*29d30*/  MOV R2, 0x29d50 ;  /* 0x00029d5000027802 */ /* 0x000fe40000000f00 */
        /* <DEDUP_REMOVED lines=28> */
[----:B------:R-:W-:-:S05]  /*29f00*/  BRA `(.L_x_1242) ;  /* 0xfffedb8000007947 */ /* 0x000fca000383ffff */
.L_x_1101:
[----:B------:R-:W-:Y:S01]  /*29f10*/  MOV R2, RZ ;  /* 0x000000ff00027202 */ /* 0x000fe20000000f00 */
[----:B------:R-:W-:Y:S01]  /*29f20*/  IMAD.MOV.U32 R52, RZ, RZ, R4 ;  /* 0x000000ffff347224 */ /* 0x000fe200078e0004 */
[----:B------:R-:W-:Y:S01]  /*29f30*/  MOV R3, 0x29f60 ;  /* 0x00029f6000037802 */ /* 0x000fe20000000f00 */
[----:B------:R-:W-:Y:S02]  /*29f40*/  IMAD.MOV.U32 R71, RZ, RZ, 0x181f ;  /* 0x0000181fff477424 */ /* 0x000fe400078e00ff */
[----:B------:R-:W-:Y:S05]  /*29f50*/  CALL.REL.NOINC `($__internal_13_$__cuda_sm70_shflsync_idx_p) ;  /* 0x00002fb000007944 */ /* 0x000fea0003c00000 */
[----:B------:R-:W-:Y:S01]  /*29f60*/  MOV R8, R234 ;  /* 0x000000ea00087202 */ /* 0x000fe20000000f00 */
[----:B------:R-:W-:-:S05]  /*29f70*/  BRA `(.L_x_1243) ;  /* 0xfffefe5000007947 */ /* 0x000fca000383ffff */
.L_x_1102:
        /* <DEDUP_REMOVED lines=75> */
.L_x_1105:
[----:B------:R-:W-:Y:S01]  /*2a430*/  MOV R2, RZ ;  /* 0x000000ff00027202 */ /* 0x000fe20000000f00 */
[----:B------:R-:W-:Y:S01]  /*2a440*/  IMAD.MOV.U32 R52, RZ, RZ, R4 ;  /* 0x000000ffff347224 */ /* 0x000fe200078e0004 */
[----:B------:R-:W-:Y:S01]  /*2a450*/  MOV R3, 0x2a480 ;  /* 0x0002a48000037802 */ /* 0x000fe20000000f00 */
[----:B------:R-:W-:Y:S02]  /*2a460*/  IMAD.MOV.U32 R71, RZ, RZ, 0x181f ;  /* 0x0000181fff477424 */ /* 0x000fe400078e00ff */
[----:B------:R-:W-:Y:S05]  /*2a470*/  CALL.REL.NOINC `($__internal_13_$__cuda_sm70_shflsync_idx_p) ;  /* 0x00002a9000007944 */ /* 0x000fea0003c00000 */
[----:B------:R-:W-:Y:S01]  /*2a480*/  MOV R7, R234 ;  /* 0x000000ea00077202 */ /* 0x000fe20000000f00 */
[----:B------:R-:W-:-:S05]  /*2a490*/  BRA `(.L_x_1245) ;  /* 0xffff0dd000007947 */ /* 0x000fca000383ffff */
.L_x_1106:
        /* <DEDUP_REMOVED lines=75> */
.L_x_1107:
[----:B------:R-:W-:Y:S02]  /*2a950*/  MOV R0, 0x2 ;  /* 0x0000000200007802 */ /* 0x000fe40000000f00 */
[----:B------:R-:W-:Y:S02]  /*2a960*/  MOV R2, 0x2a980 ;  /* 0x0002a98000027802 */ /* 0x000fe40000000f00 */
[----:B------:R-:W-:Y:S05]  /*2a970*/  CALL.REL.NOINC `($__internal_12_$__cuda_sm70_shflsync_bfly_p) ;  /* 0x0000253000007944 */ /* 0x000fea0003c00000 */
[----:B------:R-:W-:-:S05]  /*2a980*/  BRA `(.L_x_1247) ;  /* 0xffff100000007947 */ /* 0x000fca000383ffff */
.L_x_1108:
        /* <DEDUP_REMOVED lines=31> */
.L_x_1111:
[----:B-1--4-:R-:W-:Y:S01]  /*2ab80*/  MOV R71, 0x181f ;  /* 0x0000181f00477802 */ /* 0x012fe20000000f00 */
[----:B------:R-:W-:Y:S01]  /*2ab90*/  IMAD.MOV.U32 R2, RZ, RZ, RZ ;  /* 0x000000ffff027224 */ /* 0x000fe200078e00ff */
[----:B------:R-:W-:Y:S02]  /*2aba0*/  MOV R3, 0x2abc0 ;  /* 0x0002abc000037802 */ /* 0x000fe40000000f00 */
[----:B------:R-:W-:Y:S05]  /*2abb0*/  CALL.REL.NOINC `($__internal_13_$__cuda_sm70_shflsync_idx_p) ;  /* 0x0000235000007944 */ /* 0x000fea0003c00000 */
[----:B------:R-:W-:Y:S01]  /*2abc0*/  MOV R58, R234 ;  /* 0x000000ea003a7202 */ /* 0x000fe20000000f00 */
[----:B------:R-:W-:-:S05]  /*2abd0*/  BRA `(.L_x_1249) ;  /* 0xffff2eb000007947 */ /* 0x000fca000383ffff */
.L_x_1114:
[----:B------:R-:W-:Y:S01]  /*2abe0*/  MOV R2, RZ ;  /* 0x000000ff00027202 */ /* 0x000fe20000000f00 */
[----:B------:R-:W-:Y:S01]  /*2abf0*/  IMAD.MOV.U32 R52, RZ, RZ, R4 ;  /* 0x000000ffff347224 */ /* 0x000fe200078e0004 */
[----:B------:R-:W-:Y:S01]  /*2ac00*/  MOV R3, 0x2ac30 ;  /* 0x0002ac3000037802 */ /* 0x000fe20000000f00 */
[----:B------:R-:W-:Y:S02]  /*2ac10*/  IMAD.MOV.U32 R71, RZ, RZ, 0x181f ;  /* 0x0000181fff477424 */ /* 0x000fe400078e00ff */
[----:B------:R-:W-:Y:S05]  /*2ac20*/  CALL.REL.NOINC `($__internal_13_$__cuda_sm70_shflsync_idx_p) ;  /* 0x000022e000007944 */ /* 0x000fea0003c00000 */
[----:B------:R-:W-:Y:S01]  /*2ac30*/  MOV R7, R234 ;  /* 0x000000ea00077202 */ /* 0x000fe20000000f00 */
[----:B------:R-:W-:-:S05]  /*2ac40*/  BRA `(.L_x_1250) ;  /* 0xffff428000007947 */ /* 0x000fca000383ffff */
.L_x_1115:
        /* <DEDUP_REMOVED lines=75> */
.L_x_1116:
[----:B------:R-:W-:Y:S01]  /*2b100*/  MOV R2, RZ ;  /* 0x000000ff00027202 */ /* 0x000fe20000000f00 */
[----:B------:R-:W-:Y:S01]  /*2b110*/  IMAD.MOV.U32 R52, RZ, RZ, R5 ;  /* 0x000000ffff347224 */ /* 0x000fe200078e0005 */
[----:B------:R-:W-:Y:S01]  /*2b120*/  MOV R3, 0x2b150 ;  /* 0x0002b15000037802 */ /* 0x000fe20000000f00 */
[----:B------:R-:W-:Y:S02]  /*2b130*/  IMAD.MOV.U32 R71, RZ, RZ, 0x1c1f ;  /* 0x00001c1fff477424 */ /* 0x000fe400078e00ff */
[----:B------:R-:W-:Y:S05]  /*2b140*/  CALL.REL.NOINC `($__internal_13_$__cuda_sm70_shflsync_idx_p) ;  /* 0x00001dc000007944 */ /* 0x000fea0003c00000 */
[----:B------:R-:W-:Y:S01]  /*2b150*/  MOV R4, R234 ;  /* 0x000000ea00047202 */ /* 0x000fe20000000f00 */
[----:B------:R-:W-:-:S05]  /*2b160*/  BRA `(.L_x_1252) ;  /* 0xffff406000007947 */ /* 0x000fca000383ffff */
.L_x_1121:
[----:B------:R-:W-:Y:S01]  /*2b170*/  MOV R2, 0x1 ;  /* 0x0000000100027802 */ /* 0x000fe20000000f00 */
[----:B------:R-:W-:Y:S01]  /*2b180*/  IMAD.MOV.U32 R52, RZ, RZ, R5 ;  /* 0x000000ffff347224 */ /* 0x000fe200078e0005 */
[----:B------:R-:W-:Y:S01]  /*2b190*/  MOV R3, 0x2b1c0 ;  /* 0x0002b1c000037802 */ /* 0x000fe20000000f00 */
[----:B------:R-:W-:Y:S02]  /*2b1a0*/  IMAD.MOV.U32 R71, RZ, RZ, 0x1c1f ;  /* 0x00001c1fff477424 */ /* 0x000fe400078e00ff */
[----:B-1----:R-:W-:Y:S05]  /*2b1b0*/  CALL.REL.NOINC `($__internal_13_$__cuda_sm70_shflsync_idx_p) ;  /* 0x00001d5000007944 */ /* 0x002fea0003c00000 */
[----:B------:R-:W-:Y:S01]  /*2b1c0*/  MOV R4, R234 ;  /* 0x000000ea00047202 */ /* 0x000fe20000000f00 */
[----:B------:R-:W-:-:S05]  /*2b1d0*/  BRA `(.L_x_1253) ;  /* 0xffff48e000007947 */ /* 0x000fca000383ffff */
.L_x_1126:
[----:B------:R-:W-:Y:S01]  /*2b1e0*/  MOV R2, 0x2 ;  /* 0x0000000200027802 */ /* 0x000fe20000000f00 */
[----:B------:R-:W-:Y:S01]  /*2b1f0*/  IMAD.MOV.U32 R52, RZ, RZ, R5 ;  /* 0x000000ffff347224 */ /* 0x000fe200078e0005 */
[----:B------:R-:W-:Y:S01]  /*2b200*/  MOV R3, 0x2b230 ;  /* 0x0002b23000037802 */ /* 0x000fe20000000f00 */
[----:B------:R-:W-:Y:S02]  /*2b210*/  IMAD.MOV.U32 R71, RZ, RZ, 0x1c1f ;  /* 0x00001c1fff477424 */ /* 0x000fe400078e00ff */
[----:B-12---:R-:W-:Y:S05]  /*2b220*/  CALL.REL.NOINC `($__internal_13_$__cuda_sm70_shflsync_idx_p) ;  /* 0x00001ce000007944 */ /* 0x006fea0003c00000 */
[----:B------:R-:W-:Y:S01]  /*2b230*/  MOV R4, R234 ;  /* 0x000000ea00047202 */ /* 0x000fe20000000f00 */
[----:B------:R-:W-:-:S05]  /*2b240*/  BRA `(.L_x_1254) ;  /* 0xffff4f2000007947 */ /* 0x000fca000383ffff */
.L_x_1131:
[----:B------:R-:W-:Y:S01]  /*2b250*/  MOV R2, 0x3 ;  /* 0x0000000300027802 */ /* 0x000fe20000000f00 */
[----:B------:R-:W-:Y:S01]  /*2b260*/  IMAD.MOV.U32 R52, RZ, RZ, R5 ;  /* 0x000000ffff347224 */ /* 0x000fe200078e0005 */
[----:B------:R-:W-:Y:S01]  /*2b270*/  MOV R3, 0x2b2a0 ;  /* 0x0002b2a000037802 */ /* 0x000fe20000000f00 */
[----:B------:R-:W-:Y:S02]  /*2b280*/  IMAD.MOV.U32 R71, RZ, RZ, 0x1c1f ;  /* 0x00001c1fff477424 */ /* 0x000fe400078e00ff */
[----:B-123--:R-:W-:Y:S05]  /*2b290*/  CALL.REL.NOINC `($__internal_13_$__cuda_sm70_shflsync_idx_p) ;  /* 0x00001c7000007944 */ /* 0x00efea0003c00000 */
[----:B------:R-:W-:Y:S01]  /*2b2a0*/  MOV R4, R234 ;  /* 0x000000ea00047202 */ /* 0x000fe20000000f00 */
[----:B------:R-:W-:-:S05]  /*2b2b0*/  BRA `(.L_x_1255) ;  /* 0xffff556000007947 */ /* 0x000fca000383ffff */
.L_x_1136:
[----:B------:R-:W-:Y:S02]  /*2b2c0*/  MOV R0, 0x2 ;  /* 0x0000000200007802 */ /* 0x000fe40000000f00 */
[----:B------:R-:W-:Y:S02]  /*2b2d0*/  MOV R2, 0x2b2f0 ;  /* 0x0002b2f000027802 */ /* 0x000fe40000000f00 */
[----:B------:R-:W-:Y:S05]  /*2b2e0*/  CALL.REL.NOINC `($__internal_12_$__cuda_sm70_shflsync_bfly_p) ;  /* 0x00001bc000007944 */ /* 0x000fea0003c00000 */
[----:B------:R-:W-:-:S05]  /*2b2f0*/  BRA `(.L_x_1256) ;  /* 0xffff60d000007947 */ /* 0x000fca000383ffff */
.L_x_1137:
        /* <DEDUP_REMOVED lines=31> */
.L_x_1139:
[----:B------:R-:W-:Y:S01]  /*2b4f0*/  IMAD.MOV.U32 R4, RZ, RZ, R237 ;  /* 0x000000ffff047224 */ /* 0x000fe200078e00ed */
[----:B------:R-:W-:-:S02]  /*2b500*/  MOV R0, 0x2 ;  /* 0x0000000200007802 */ /* 0x000fc40000000f00 */
[----:B------:R-:W-:Y:S02]  /*2b510*/  MOV R2, 0x2b530 ;  /* 0x0002b53000027802 */ /* 0x000fe40000000f00 */
[----:B-1----:R-:W-:Y:S05]  /*2b520*/  CALL.REL.NOINC `($__internal_12_$__cuda_sm70_shflsync_bfly_p) ;  /* 0x0000198000007944 */ /* 0x002fea0003c00000 */
[----:B------:R-:W-:Y:S05]  /*2b530*/  BRA `(.L_x_1258) ;  /* 0xffff7de000007947 */ /* 0x000fea000383ffff */
.L_x_1140:
[----:B------:R-:W-:Y:S01]  /*2b540*/  IMAD.MOV.U32 R4, RZ, RZ, R5 ;  /* 0x000000ffff047224 */ /* 0x000fe200078e0005 */
[----:B------:R-:W-:Y:S02]  /*2b550*/  MOV R0, 0x1 ;  /* 0x0000000100007802 */ /* 0x000fe40000000f00 */
[----:B------:R-:W-:Y:S02]  /*2b560*/  MOV R2, 0x2b580 ;  /* 0x0002b58000027802 */ /* 0x000fe40000000f00 */
[----:B-12---:R-:W-:Y:S05]  /*2b570*/  CALL.REL.NOINC `($__internal_12_$__cuda_sm70_shflsync_bfly_p) ;  /* 0x0000193000007944 */ /* 0x006fea0003c00000 */
[----:B------:R-:W-:Y:S01]  /*2b580*/  FADD.FTZ R5, R5, R0 ;  /* 0x0000000005057221 */ /* 0x000fe20000010000 */
[----:B------:R-:W-:Y:S02]  /*2b590*/  MOV R4, R243 ;  /* 0x000000f300047202 */ /* 0x000fe40000000f00 */
[----:B------:R-:W-:Y:S02]  /*2b5a0*/  MOV R0, 0x2 ;  /* 0x0000000200007802 */ /* 0x000fe40000000f00 */
[----:B------:R-:W-:Y:S02]  /*2b5b0*/  MOV R2, 0x2b5d0 ;  /* 0x0002b5d000027802 */ /* 0x000fe40000000f00 */
[----:B------:R-:W-:Y:S05]  /*2b5c0*/  CALL.REL.NOINC `($__internal_12_$__cuda_sm70_shflsync_bfly_p) ;  /* 0x000018e000007944 */ /* 0x000fea0003c00000 */
[----:B------:R-:W-:Y:S01]  /*2b5d0*/  FADD.FTZ R6, R243, R0 ;  /* 0x00000000f3067221 */ /* 0x000fe20000010000 */
[----:B------:R-:W-:Y:S02]  /*2b5e0*/  MOV R0, 0x1 ;  /* 0x0000000100007802 */ /* 0x000fe40000000f00 */
[----:B------:R-:W-:-:S02]  /*2b5f0*/  MOV R2, 0x2b620 ;  /* 0x0002b62000027802 */ /* 0x000fc40000000f00 */
[----:B------:R-:W-:Y:S02]  /*2b600*/  MOV R4, R6 ;  /* 0x0000000600047202 */ /* 0x000fe40000000f00 */
[----:B------:R-:W-:Y:S05]  /*2b610*/  CALL.REL.NOINC `($__internal_12_$__cuda_sm70_shflsync_bfly_p) ;  /* 0x0000189000007944 */ /* 0x000fea0003c00000 */
[----:B------:R-:W-:Y:S01]  /*2b620*/  FADD.FTZ R6, R6, R0 ;  /* 0x0000000006067221 */ /* 0x000fe20000010000 */
[----:B------:R-:W-:Y:S02]  /*2b630*/  MOV R4, R246 ;  /* 0x000000f600047202 */ /* 0x000fe40000000f00 */
[----:B------:R-:W-:Y:S02]  /*2b640*/  MOV R0, 0x2 ;  /* 0x0000000200007802 */ /* 0x000fe40000000f00 */
[----:B------:R-:W-:Y:S02]  /*2b650*/  MOV R2, 0x2b670 ;  /* 0x0002b67000027802 */ /* 0x000fe40000000f00 */
[----:B------:R-:W-:Y:S05]  /*2b660*/  CALL.REL.NOINC `($__internal_12_$__cuda_sm70_shflsync_bfly_p) ;  /* 0x0000184000007944 */ /* 0x000fea0003c00000 */
[----:B------:R-:W-:Y:S01]  /*2b670*/  FADD.FTZ R7, R246, R0 ;  /* 0x00000000f6077221 */ /* 0x000fe20000010000 */
[----:B------:R-:W-:Y:S02]  /*2b680*/  MOV R0, 0x1 ;  /* 0x0000000100007802 */ /* 0x000fe40000000f00 */
[----:B------:R-:W-:Y:S02]  /*2b690*/  MOV R2, 0x2b6c0 ;  /* 0x0002b6c000027802 */ /* 0x000fe40000000f00 */
[----:B------:R-:W-:-:S02]  /*2b6a0*/  MOV R4, R7 ;  /* 0x0000000700047202 */ /* 0x000fc40000000f00 */
[----:B------:R-:W-:Y:S05]  /*2b6b0*/  CALL.REL.NOINC `($__internal_12_$__cuda_sm70_shflsync_bfly_p) ;  /* 0x000017f000007944 */ /* 0x000fea0003c00000 */
[----:B------:R-:W-:Y:S01]  /*2b6c0*/  FADD.FTZ R7, R7, R0 ;  /* 0x0000000007077221 */ /* 0x000fe20000010000 */
[----:B------:R-:W-:-:S02]  /*2b6d0*/  MOV R4, R247 ;  /* 0x000000f700047202 */ /* 0x000fc40000000f00 */
[----:B------:R-:W-:Y:S02]  /*2b6e0*/  MOV R0, 0x2 ;  /* 0x0000000200007802 */ /* 0x000fe40000000f00 */
[----:B------:R-:W-:Y:S02]  /*2b6f0*/  MOV R2, 0x2b710 ;  /* 0x0002b71000027802 */ /* 0x000fe40000000f00 */
[----:B------:R-:W-:Y:S05]  /*2b700*/  CALL.REL.NOINC `($__internal_12_$__cuda_sm70_shflsync_bfly_p) ;  /* 0x000017a000007944 */ /* 0x000fea0003c00000 */
[----:B------:R-:W-:Y:S01]  /*2b710*/  FADD.FTZ R4, R247, R0 ;  /* 0x00000000f7047221 */ /* 0x000fe20000010000 */
[----:B------:R-:W-:Y:S02]  /*2b720*/  MOV R0, 0x1 ;  /* 0x0000000100007802 */ /* 0x000fe40000000f00 */
[----:B------:R-:W-:Y:S02]  /*2b730*/  MOV R2, 0x2b750 ;  /* 0x0002b75000027802 */ /* 0x000fe40000000f00 */
[----:B------:R-:W-:Y:S05]  /*2b740*/  CALL.REL.NOINC `($__internal_12_$__cuda_sm70_shflsync_bfly_p) ;  /* 0x0000176000007944 */ /* 0x000fea0003c00000 */
[----:B------:R-:W-:Y:S01]  /*2b750*/  MOV R8, R0 ;  /* 0x0000000000087202 */ /* 0x000fe20000000f00 */
[----:B------:R-:W-:Y:S05]  /*2b760*/  BRA `(.L_x_1259) ;  /* 0xffff7ca000007947 */ /* 0x000fea000383ffff */
.L_x_1147:
[----:B-1-34-:R-:W-:Y:S01]  /*2b770*/  IMAD.MOV.U32 R52, RZ, RZ, R5 ;  /* 0x000000ffff347224 */ /* 0x01afe200078e0005 */
[----:B------:R-:W-:Y:S01]  /*2b780*/  MOV R2, RZ ;  /* 0x000000ff00027202 */ /* 0x000fe20000000f00 */
[----:B------:R-:W-:Y:S01]  /*2b790*/  IMAD.MOV.U32 R71, RZ, RZ, 0x181f ;  /* 0x0000181fff477424 */ /* 0x000fe200078e00ff */
[----:B------:R-:W-:Y:S02]  /*2b7a0*/  MOV R3, 0x2b7c0 ;  /* 0x0002b7c000037802 */ /* 0x000fe40000000f00 */
[----:B------:R-:W-:Y:S05]  /*2b7b0*/  CALL.REL.NOINC `($__internal_13_$__cuda_sm70_shflsync_idx_p) ;  /* 0x0000175000007944 */ /* 0x000fea0003c00000 */
[----:B------:R-:W-:Y:S01]  /*2b7c0*/  MOV R7, R234 ;  /* 0x000000ea00077202 */ /* 0x000fe20000000f00 */
[----:B------:R-:W-:Y:S05]  /*2b7d0*/  BRA `(.L_x_1260) ;  /* 0xffff92b000007947 */ /* 0x000fea000383ffff */
.L_x_1148:
[----:B------:R-:W-:Y:S01]  /*2b7e0*/  IMAD.MOV.U32 R52, RZ, RZ, R6 ;  /* 0x000000ffff347224 */ /* 0x000fe200078e0006 */
[----:B------:R-:W-:Y:S01]  /*2b7f0*/  MOV R2, RZ ;  /* 0x000000ff00027202 */ /* 0x000fe20000000f00 */
[----:B------:R-:W-:Y:S01]  /*2b800*/  IMAD.MOV.U32 R71, RZ, RZ, 0x181f ;  /* 0x0000181fff477424 */ /* 0x000fe200078e00ff */
[----:B------:R-:W-:-:S02]  /*2b810*/  MOV R3, 0x2b830 ;  /* 0x0002b83000037802 */ /* 0x000fc40000000f00 */
[----:B-12---:R-:W-:Y:S05]  /*2b820*/  CALL.REL.NOINC `($__internal_13_$__cuda_sm70_shflsync_idx_p) ;  /* 0x000016e000007944 */ /* 0x006fea0003c00000 */
[----:B------:R-:W-:Y:S01]  /*2b830*/  MOV R2, R234 ;  /* 0x000000ea00027202 */ /* 0x000fe20000000f00 */
[----:B------:R-:W-:Y:S05]  /*2b840*/  BRA `(.L_x_1261) ;  /* 0xffff926000007947 */ /* 0x000fea000383ffff */
.L_x_1149:
[----:B------:R-:W-:Y:S01]  /*2b850*/  IMAD.MOV.U32 R52, RZ, RZ, R5 ;  /* 0x000000ffff347224 */ /* 0x000fe200078e0005 */
[----:B--2---:R-:W-:Y:S01]  /*2b860*/  MOV R2, 0x1 ;  /* 0x0000000100027802 */ /* 0x004fe20000000f00 */
[----:B------:R-:W-:Y:S01]  /*2b870*/  IMAD.MOV.U32 R71, RZ, RZ, 0x181f ;  /* 0x0000181fff477424 */ /* 0x000fe200078e00ff */
[----:B------:R-:W-:-:S02]  /*2b880*/  MOV R3, 0x2b8a0 ;  /* 0x0002b8a000037802 */ /* 0x000fc40000000f00 */
[----:B-1-3--:R-:W-:Y:S05]  /*2b890*/  CALL.REL.NOINC `($__internal_13_$__cuda_sm70_shflsync_idx_p) ;  /* 0x0000167000007944 */ /* 0x00afea0003c00000 */
        /* <DEDUP_REMOVED lines=8> */
.L_x_1150:
[----:B------:R-:W-:Y:S01]  /*2b920*/  IMAD.MOV.U32 R52, RZ, RZ, R5 ;  /* 0x000000ffff347224 */ /* 0x000fe200078e0005 */
[----:B-1----:R-:W-:Y:S01]  /*2b930*/  MOV R2, 0x2 ;  /* 0x0000000200027802 */ /* 0x002fe20000000f00 */
[----:B------:R-:W-:Y:S01]  /*2b940*/  IMAD.MOV.U32 R71, RZ, RZ, 0x181f ;  /* 0x0000181fff477424 */ /* 0x000fe200078e00ff */
[----:B------:R-:W-:Y:S02]  /*2b950*/  MOV R3, 0x2b970 ;  /* 0x0002b97000037802 */ /* 0x000fe40000000f00 */
[----:B---34-:R-:W-:Y:S05]  /*2b960*/  CALL.REL.NOINC `($__internal_13_$__cuda_sm70_shflsync_idx_p) ;  /* 0x000015a000007944 */ /* 0x018fea0003c00000 */
[----:B------:R-:W-:Y:S01]  /*2b970*/  MOV R7, R234 ;  /* 0x000000ea00077202 */ /* 0x000fe20000000f00 */
[----:B------:R-:W-:Y:S05]  /*2b980*/  BRA `(.L_x_1263) ;  /* 0xffff920000007947 */ /* 0x000fea000383ffff */
.L_x_1151:
[----:B------:R-:W-:Y:S01]  /*2b990*/  IMAD.MOV.U32 R52, RZ, RZ, R6 ;  /* 0x000000ffff347224 */ /* 0x000fe200078e0006 */
[----:B-1----:R-:W-:Y:S01]  /*2b9a0*/  MOV R2, 0x2 ;  /* 0x0000000200027802 */ /* 0x002fe20000000f00 */
[----:B------:R-:W-:Y:S01]  /*2b9b0*/  IMAD.MOV.U32 R71, RZ, RZ, 0x181f ;  /* 0x0000181fff477424 */ /* 0x000fe200078e00ff */
[----:B------:R-:W-:Y:S02]  /*2b9c0*/  MOV R3, 0x2b9e0 ;  /* 0x0002b9e000037802 */ /* 0x000fe40000000f00 */
[----:B--234-:R-:W-:Y:S05]  /*2b9d0*/  CALL.REL.NOINC `($__internal_13_$__cuda_sm70_shflsync_idx_p) ;  /* 0x0000153000007944 */ /* 0x01cfea0003c00000 */
[----:B------:R-:W-:Y:S01]  /*2b9e0*/  MOV R2, R234 ;  /* 0x000000ea00027202 */ /* 0x000fe20000000f00 */
[----:B------:R-:W-:Y:S05]  /*2b9f0*/  BRA `(.L_x_1264) ;  /* 0xffff91b000007947 */ /* 0x000fea000383ffff */
.L_x_1152:
[----:B------:R-:W-:Y:S01]  /*2ba00*/  IMAD.MOV.U32 R52, RZ, RZ, R5 ;  /* 0x000000ffff347224 */ /* 0x000fe200078e0005 */
[----:B--2---:R-:W-:Y:S01]  /*2ba10*/  MOV R2, 0x3 ;  /* 0x0000000300027802 */ /* 0x004fe20000000f00 */
[----:B------:R-:W-:Y:S01]  /*2ba20*/  IMAD.MOV.U32 R71, RZ, RZ, 0x181f ;  /* 0x0000181fff477424 */ /* 0x000fe200078e00ff */
[----:B------:R-:W-:-:S02]  /*2ba30*/  MOV R3, 0x2ba50 ;  /* 0x0002ba5000037802 */ /* 0x000fc40000000f00 */
[----:B-1-34-:R-:W-:Y:S05]  /*2ba40*/  CALL.REL.NOINC `($__internal_13_$__cuda_sm70_shflsync_idx_p) ;  /* 0x000014c000007944 */ /* 0x01afea0003c00000 */
        /* <DEDUP_REMOVED lines=8> */
.L_x_1153:
[----:B------:R-:W-:Y:S01]  /*2bad0*/  IMAD.MOV.U32 R52, RZ, RZ, R5 ;  /* 0x000000ffff347224 */ /* 0x000fe200078e0005 */
[----:B--2---:R-:W-:Y:S01]  /*2bae0*/  MOV R2, 0x4 ;  /* 0x0000000400027802 */ /* 0x004fe20000000f00 */
[----:B------:R-:W-:Y:S01]  /*2baf0*/  IMAD.MOV.U32 R71, RZ, RZ, 0x181f ;  /* 0x0000181fff477424 */ /* 0x000fe200078e00ff */
[----:B------:R-:W-:Y:S02]  /*2bb00*/  MOV R3, 0x2bb20 ;  /* 0x0002bb2000037802 */ /* 0x000fe40000000f00 */
[----:B-1-34-:R-:W-:Y:S05]  /*2bb10*/  CALL.REL.NOINC `($__internal_13_$__cuda_sm70_shflsync_idx_p) ;  /* 0x000013f000007944 */ /* 0x01afea0003c00000 */
[----:B------:R-:W-:Y:S01]  /*2bb20*/  MOV R7, R234 ;  /* 0x000000ea00077202 */ /* 0x000fe20000000f00 */
[----:B------:R-:W-:Y:S05]  /*2bb30*/  BRA `(.L_x_1266) ;  /* 0xffff916000007947 */ /* 0x000fea000383ffff */
.L_x_1154:
[----:B------:R-:W-:Y:S01]  /*2bb40*/  IMAD.MOV.U32 R52, RZ, RZ, R6 ;  /* 0x000000ffff347224 */ /* 0x000fe200078e0006 */
[----:B--2---:R-:W-:Y:S01]  /*2bb50*/  MOV R2, 0x4 ;  /* 0x0000000400027802 */ /* 0x004fe20000000f00 */
[----:B------:R-:W-:Y:S01]  /*2bb60*/  IMAD.MOV.U32 R71, RZ, RZ, 0x181f ;  /* 0x0000181fff477424 */ /* 0x000fe200078e00ff */
[----:B------:R-:W-:Y:S02]  /*2bb70*/  MOV R3, 0x2bb90 ;  /* 0x0002bb9000037802 */ /* 0x000fe40000000f00 */
[----:B-1-34-:R-:W-:Y:S05]  /*2bb80*/  CALL.REL.NOINC `($__internal_13_$__cuda_sm70_shflsync_idx_p) ;  /* 0x0000138000007944 */ /* 0x01afea0003c00000 */
[----:B------:R-:W-:Y:S01]  /*2bb90*/  MOV R2, R234 ;  /* 0x000000ea00027202 */ /* 0x000fe20000000f00 */
[----:B------:R-:W-:Y:S05]  /*2bba0*/  BRA `(.L_x_1267) ;  /* 0xffff911000007947 */ /* 0x000fea000383ffff */
.L_x_1155:
[----:B------:R-:W-:Y:S01]  /*2bbb0*/  IMAD.MOV.U32 R52, RZ, RZ, R5 ;  /* 0x000000ffff347224 */ /* 0x000fe200078e0005 */
[----:B-1----:R-:W-:Y:S01]  /*2bbc0*/  MOV R2, 0x5 ;  /* 0x0000000500027802 */ /* 0x002fe20000000f00 */
[----:B------:R-:W-:Y:S01]  /*2bbd0*/  IMAD.MOV.U32 R71, RZ, RZ, 0x181f ;  /* 0x0000181fff477424 */ /* 0x000fe200078e00ff */
[----:B------:R-:W-:-:S02]  /*2bbe0*/  MOV R3, 0x2bc00 ;  /* 0x0002bc0000037802 */ /* 0x000fc40000000f00 */
[----:B--234-:R-:W-:Y:S05]  /*2bbf0*/  CALL.REL.NOINC `($__internal_13_$__cuda_sm70_shflsync_idx_p) ;  /* 0x0000131000007944 */ /* 0x01cfea0003c00000 */
        /* <DEDUP_REMOVED lines=8> */
.L_x_1156:
[----:B------:R-:W-:Y:S01]  /*2bc80*/  IMAD.MOV.U32 R52, RZ, RZ, R5 ;  /* 0x000000ffff347224 */ /* 0x000fe200078e0005 */
[----:B--2---:R-:W-:Y:S01]  /*2bc90*/  MOV R2, 0x6 ;  /* 0x0000000600027802 */ /* 0x004fe20000000f00 */
[----:B------:R-:W-:Y:S01]  /*2bca0*/  IMAD.MOV.U32 R71, RZ, RZ, 0x181f ;  /* 0x0000181fff477424 */ /* 0x000fe200078e00ff */
[----:B------:R-:W-:Y:S02]  /*2bcb0*/  MOV R3, 0x2bcd0 ;  /* 0x0002bcd000037802 */ /* 0x000fe40000000f00 */
[----:B-1--4-:R-:W-:Y:S05]  /*2bcc0*/  CALL.REL.NOINC `($__internal_13_$__cuda_sm70_shflsync_idx_p) ;  /* 0x0000124000007944 */ /* 0x012fea0003c00000 */
[----:B------:R-:W-:Y:S01]  /*2bcd0*/  MOV R7, R234 ;  /* 0x000000ea00077202 */ /* 0x000fe20000000f00 */
[----:B------:R-:W-:Y:S05]  /*2bce0*/  BRA `(.L_x_1269) ;  /* 0xffff90c000007947 */ /* 0x000fea000383ffff */
.L_x_1157:
[----:B------:R-:W-:Y:S01]  /*2bcf0*/  IMAD.MOV.U32 R52, RZ, RZ, R6 ;  /* 0x000000ffff347224 */ /* 0x000fe200078e0006 */
[----:B--2---:R-:W-:Y:S01]  /*2bd00*/  MOV R2, 0x6 ;  /* 0x0000000600027802 */ /* 0x004fe20000000f00 */
[----:B------:R-:W-:Y:S01]  /*2bd10*/  IMAD.MOV.U32 R71, RZ, RZ, 0x181f ;  /* 0x0000181fff477424 */ /* 0x000fe200078e00ff */
[----:B------:R-:W-:Y:S02]  /*2bd20*/  MOV R3, 0x2bd40 ;  /* 0x0002bd4000037802 */ /* 0x000fe40000000f00 */
[----:B-1-34-:R-:W-:Y:S05]  /*2bd30*/  CALL.REL.NOINC `($__internal_13_$__cuda_sm70_shflsync_idx_p) ;  /* 0x000011d000007944 */ /* 0x01afea0003c00000 */
[----:B------:R-:W-:Y:S01]  /*2bd40*/  MOV R2, R234 ;  /* 0x000000ea00027202 */ /* 0x000fe20000000f00 */
[----:B------:R-:W-:Y:S05]  /*2bd50*/  BRA `(.L_x_1270) ;  /* 0xffff907000007947 */ /* 0x000fea000383ffff */
.L_x_1158:
[----:B------:R-:W-:Y:S01]  /*2bd60*/  IMAD.MOV.U32 R52, RZ, RZ, R5 ;  /* 0x000000ffff347224 */ /* 0x000fe200078e0005 */
[----:B-1----:R-:W-:Y:S01]  /*2bd70*/  MOV R2, 0x7 ;  /* 0x0000000700027802 */ /* 0x002fe20000000f00 */
[----:B------:R-:W-:Y:S01]  /*2bd80*/  IMAD.MOV.U32 R71, RZ, RZ, 0x181f ;  /* 0x0000181fff477424 */ /* 0x000fe200078e00ff */
[----:B------:R-:W-:-:S02]  /*2bd90*/  MOV R3, 0x2bdb0 ;  /* 0x0002bdb000037802 */ /* 0x000fc40000000f00 */
[----:B--2-4-:R-:W-:Y:S05]  /*2bda0*/  CALL.REL.NOINC `($__internal_13_$__cuda_sm70_shflsync_idx_p) ;  /* 0x0000116000007944 */ /* 0x014fea0003c00000 */
        /* <DEDUP_REMOVED lines=8> */
.L_x_1160:
[----:B------:R-:W-:Y:S01]  /*2be30*/  IMAD.MOV.U32 R52, RZ, RZ, R5 ;  /* 0x000000ffff347224 */ /* 0x000fe200078e0005 */
[----:B------:R-:W-:Y:S01]  /*2be40*/  MOV R2, RZ ;  /* 0x000000ff00027202 */ /* 0x000fe20000000f00 */
[----:B------:R-:W-:Y:S01]  /*2be50*/  IMAD.MOV.U32 R71, RZ, RZ, 0x1c1f ;  /* 0x00001c1fff477424 */ /* 0x000fe200078e00ff */
[----:B------:R-:W-:Y:S02]  /*2be60*/  MOV R3, 0x2be80 ;  /* 0x0002be8000037802 */ /* 0x000fe40000000f00 */
[----:B------:R-:W-:Y:S05]  /*2be70*/  CALL.REL.NOINC `($__internal_13_$__cuda_sm70_shflsync_idx_p) ;  /* 0x0000109000007944 */ /* 0x000fea0003c00000 */
[----:B------:R-:W-:Y:S01]  /*2be80*/  MOV R4, R234 ;  /* 0x000000ea00047202 */ /* 0x000fe20000000f00 */
[----:B------:R-:W-:Y:S05]  /*2be90*/  BRA `(.L_x_1272) ;  /* 0xffff923000007947 */ /* 0x000fea000383ffff */
.L_x_1161:
[----:B------:R-:W-:Y:S01]  /*2bea0*/  IMAD.MOV.U32 R52, RZ, RZ, R12 ;  /* 0x000000ffff347224 */ /* 0x000fe200078e000c */
[----:B------:R-:W-:Y:S01]  /*2beb0*/  MOV R2, RZ ;  /* 0x000000ff00027202 */ /* 0x000fe20000000f00 */
[----:B------:R-:W-:Y:S01]  /*2bec0*/  IMAD.MOV.U32 R71, RZ, RZ, 0x1c1f ;  /* 0x00001c1fff477424 */ /* 0x000fe200078e00ff */
[----:B------:R-:W-:Y:S02]  /*2bed0*/  MOV R3, 0x2bef0 ;  /* 0x0002bef000037802 */ /* 0x000fe40000000f00 */
[----:B-12---:R-:W-:Y:S05]  /*2bee0*/  CALL.REL.NOINC `($__internal_13_$__cuda_sm70_shflsync_idx_p) ;  /* 0x0000102000007944 */ /* 0x006fea0003c00000 */
[----:B------:R-:W-:Y:S01]  /*2bef0*/  MOV R0, R234 ;  /* 0x000000ea00007202 */ /* 0x000fe20000000f00 */
[----:B------:R-:W-:Y:S05]  /*2bf00*/  BRA `(.L_x_1273) ;  /* 0xffff91e000007947 */ /* 0x000fea000383ffff */
.L_x_1164:
[----:B------:R-:W-:Y:S01]  /*2bf10*/  IMAD.MOV.U32 R52, RZ, RZ, R5 ;  /* 0x000000ffff347224 */ /* 0x000fe200078e0005 */
[----:B----4-:R-:W-:Y:S01]  /*2bf20*/  MOV R2, 0x1 ;  /* 0x0000000100027802 */ /* 0x010fe20000000f00 */
[----:B------:R-:W-:Y:S01]  /*2bf30*/  IMAD.MOV.U32 R71, RZ, RZ, 0x1c1f ;  /* 0x00001c1fff477424 */ /* 0x000fe200078e00ff */
[----:B------:R-:W-:-:S02]  /*2bf40*/  MOV R3, 0x2bf60 ;  /* 0x0002bf6000037802 */ /* 0x000fc40000000f00 */
[----:B-123--:R-:W-:Y:S05]  /*2bf50*/  CALL.REL.NOINC `($__internal_13_$__cuda_sm70_shflsync_idx_p) ;  /* 0x00000fb000007944 */ /* 0x00efea0003c00000 */
        /* <DEDUP_REMOVED lines=8> */
.L_x_1167:
[----:B------:R-:W-:Y:S01]  /*2bfe0*/  IMAD.MOV.U32 R52, RZ, RZ, R5 ;  /* 0x000000ffff347224 */ /* 0x000fe200078e0005 */
[----:B----4-:R-:W-:Y:S01]  /*2bff0*/  MOV R2, 0x2 ;  /* 0x0000000200027802 */ /* 0x010fe20000000f00 */
[----:B------:R-:W-:Y:S01]  /*2c000*/  IMAD.MOV.U32 R71, RZ, RZ, 0x1c1f ;  /* 0x00001c1fff477424 */ /* 0x000fe200078e00ff */
[----:B------:R-:W-:Y:S02]  /*2c010*/  MOV R3, 0x2c030 ;  /* 0x0002c03000037802 */ /* 0x000fe40000000f00 */
[----:B-123--:R-:W-:Y:S05]  /*2c020*/  CALL.REL.NOINC `($__internal_13_$__cuda_sm70_shflsync_idx_p) ;  /* 0x00000ee000007944 */ /* 0x00efea0003c00000 */
[----:B------:R-:W-:Y:S01]  /*2c030*/  MOV R4, R234 ;  /* 0x000000ea00047202 */ /* 0x000fe20000000f00 */
[----:B------:R-:W-:Y:S05]  /*2c040*/  BRA `(.L_x_1275) ;  /* 0xffff981000007947 */ /* 0x000fea000383ffff */
.L_x_1168:
[----:B------:R-:W-:Y:S01]  /*2c050*/  IMAD.MOV.U32 R52, RZ, RZ, R12 ;  /* 0x000000ffff347224 */ /* 0x000fe200078e000c */
[----:B----4-:R-:W-:Y:S01]  /*2c060*/  MOV R2, 0x2 ;  /* 0x0000000200027802 */ /* 0x010fe20000000f00 */
[----:B------:R-:W-:Y:S01]  /*2c070*/  IMAD.MOV.U32 R71, RZ, RZ, 0x1c1f ;  /* 0x00001c1fff477424 */ /* 0x000fe200078e00ff */
[----:B------:R-:W-:Y:S02]  /*2c080*/  MOV R3, 0x2c0a0 ;  /* 0x0002c0a000037802 */ /* 0x000fe40000000f00 */
[----:B-123--:R-:W-:Y:S05]  /*2c090*/  CALL.REL.NOINC `($__internal_13_$__cuda_sm70_shflsync_idx_p) ;  /* 0x00000e7000007944 */ /* 0x00efea0003c00000 */
[----:B------:R-:W-:Y:S01]  /*2c0a0*/  MOV R0, R234 ;  /* 0x000000ea00007202 */ /* 0x000fe20000000f00 */
[----:B------:R-:W-:Y:S05]  /*2c0b0*/  BRA `(.L_x_1276) ;  /* 0xffff97c000007947 */ /* 0x000fea000383ffff */
.L_x_1171:
        /* <DEDUP_REMOVED lines=13> */
.L_x_1175:
[----:B------:R-:W-:Y:S01]  /*2c190*/  IMAD.MOV.U32 R52, RZ, RZ, R5 ;  /* 0x000000ffff347224 */ /* 0x000fe200078e0005 */
[----:B------:R-:W-:Y:S01]  /*2c1a0*/  MOV R2, RZ ;  /* 0x000000ff00027202 */ /* 0x000fe20000000f00 */
[----:B------:R-:W-:Y:S01]  /*2c1b0*/  IMAD.MOV.U32 R71, RZ, RZ, 0x181f ;  /* 0x0000181fff477424 */ /* 0x000fe200078e00ff */
[----:B------:R-:W-:Y:S02]  /*2c1c0*/  MOV R3, 0x2c1e0 ;  /* 0x0002c1e000037802 */ /* 0x000fe40000000f00 */
[----:B------:R-:W-:Y:S05]  /*2c1d0*/  CALL.REL.NOINC `($__internal_13_$__cuda_sm70_shflsync_idx_p) ;  /* 0x00000d3000007944 */ /* 0x000fea0003c00000 */
[----:B------:R-:W-:Y:S01]  /*2c1e0*/  MOV R7, R234 ;  /* 0x000000ea00077202 */ /* 0x000fe20000000f00 */
[----:B------:R-:W-:Y:S05]  /*2c1f0*/  BRA `(.L_x_1278) ;  /* 0xffffa5c000007947 */ /* 0x000fea000383ffff */
.L_x_1176:
[----:B------:R-:W-:Y:S01]  /*2c200*/  IMAD.MOV.U32 R52, RZ, RZ, R6 ;  /* 0x000000ffff347224 */ /* 0x000fe200078e0006 */
[----:B------:R-:W-:Y:S01]  /*2c210*/  MOV R2, RZ ;  /* 0x000000ff00027202 */ /* 0x000fe20000000f00 */
[----:B------:R-:W-:Y:S01]  /*2c220*/  IMAD.MOV.U32 R71, RZ, RZ, 0x181f ;  /* 0x0000181fff477424 */ /* 0x000fe200078e00ff */
[----:B------:R-:W-:Y:S02]  /*2c230*/  MOV R3, 0x2c250 ;  /* 0x0002c25000037802 */ /* 0x000fe40000000f00 */
[----:B-12---:R-:W-:Y:S05]  /*2c240*/  CALL.REL.NOINC `($__internal_13_$__cuda_sm70_shflsync_idx_p) ;  /* 0x00000cc000007944 */ /* 0x006fea0003c00000 */
[----:B------:R-:W-:Y:S01]  /*2c250*/  MOV R2, R234 ;  /* 0x000000ea00027202 */ /* 0x000fe20000000f00 */
[----:B------:R-:W-:Y:S05]  /*2c260*/  BRA `(.L_x_1279) ;  /* 0xffffa57000007947 */ /* 0x000fea000383ffff */
.L_x_1177:
        /* <DEDUP_REMOVED lines=13> */
.L_x_1178:
[----:B------:R-:W-:Y:S01]  /*2c340*/  IMAD.MOV.U32 R52, RZ, RZ, R5 ;  /* 0x000000ffff347224 */ /* 0x000fe200078e0005 */
[----:B-1----:R-:W-:Y:S01]  /*2c350*/  MOV R2, 0x2 ;  /* 0x0000000200027802 */ /* 0x002fe20000000f00 */
[----:B------:R-:W-:Y:S01]  /*2c360*/  IMAD.MOV.U32 R71, RZ, RZ, 0x181f ;  /* 0x0000181fff477424 */ /* 0x000fe200078e00ff */
[----:B------:R-:W-:Y:S02]  /*2c370*/  MOV R3, 0x2c390 ;  /* 0x0002c39000037802 */ /* 0x000fe40000000f00 */
[----:B---34-:R-:W-:Y:S05]  /*2c380*/  CALL.REL.NOINC `($__internal_13_$__cuda_sm70_shflsync_idx_p) ;  /* 0x00000b8000007944 */ /* 0x018fea0003c00000 */
[----:B------:R-:W-:Y:S01]  /*2c390*/  MOV R7, R234 ;  /* 0x000000ea00077202 */ /* 0x000fe20000000f00 */
[----:B------:R-:W-:Y:S05]  /*2c3a0*/  BRA `(.L_x_1281) ;  /* 0xffffa52000007947 */ /* 0x000fea000383ffff */
.L_x_1179:
[----:B------:R-:W-:Y:S01]  /*2c3b0*/  IMAD.MOV.U32 R52, RZ, RZ, R6 ;  /* 0x000000ffff347224 */ /* 0x000fe200078e0006 */
[----:B-1----:R-:W-:Y:S01]  /*2c3c0*/  MOV R2, 0x2 ;  /* 0x0000000200027802 */ /* 0x002fe20000000f00 */
[----:B------:R-:W-:Y:S01]  /*2c3d0*/  IMAD.MOV.U32 R71, RZ, RZ, 0x181f ;  /* 0x0000181fff477424 */ /* 0x000fe200078e00ff */
[----:B------:R-:W-:Y:S02]  /*2c3e0*/  MOV R3, 0x2c400 ;  /* 0x0002c40000037802 */ /* 0x000fe40000000f00 */
[----:B--234-:R-:W-:Y:S05]  /*2c3f0*/  CALL.REL.NOINC `($__internal_13_$__cuda_sm70_shflsync_idx_p) ;  /* 0x00000b1000007944 */ /* 0x01cfea0003c00000 */
[----:B------:R-:W-:Y:S01]  /*2c400*/  MOV R2, R234 ;  /* 0x000000ea00027202 */ /* 0x000fe20000000f00 */
[----:B------:R-:W-:Y:S05]  /*2c410*/  BRA `(.L_x_1282) ;  /* 0xffffa4d000007947 */ /* 0x000fea000383ffff */
.L_x_1180:
        /* <DEDUP_REMOVED lines=13> */
.L_x_1181:
[----:B------:R-:W-:Y:S01]  /*2c4f0*/  IMAD.MOV.U32 R52, RZ, RZ, R5 ;  /* 0x000000ffff347224 */ /* 0x000fe200078e0005 */
[----:B--2---:R-:W-:Y:S01]  /*2c500*/  MOV R2, 0x4 ;  /* 0x0000000400027802 */ /* 0x004fe20000000f00 */
[----:B------:R-:W-:Y:S01]  /*2c510*/  IMAD.MOV.U32 R71, RZ, RZ, 0x181f ;  /* 0x0000181fff477424 */ /* 0x000fe200078e00ff */
[----:B------:R-:W-:Y:S02]  /*2c520*/  MOV R3, 0x2c540 ;  /* 0x0002c54000037802 */ /* 0x000fe40000000f00 */
[----:B-1-34-:R-:W-:Y:S05]  /*2c530*/  CALL.REL.NOINC `($__internal_13_$__cuda_sm70_shflsync_idx_p) ;  /* 0x000009d000007944 */ /* 0x01afea0003c00000 */
[----:B------:R-:W-:Y:S01]  /*2c540*/  MOV R7, R234 ;  /* 0x000000ea00077202 */ /* 0x000fe20000000f00 */
[----:B------:R-:W-:Y:S05]  /*2c550*/  BRA `(.L_x_1284) ;  /* 0xffffa48000007947 */ /* 0x000fea000383ffff */
.L_x_1182:
[----:B------:R-:W-:Y:S01]  /*2c560*/  IMAD.MOV.U32 R52, RZ, RZ, R6 ;  /* 0x000000ffff347224 */ /* 0x000fe200078e0006 */
[----:B--2---:R-:W-:Y:S01]  /*2c570*/  MOV R2, 0x4 ;  /* 0x0000000400027802 */ /* 0x004fe20000000f00 */
[----:B------:R-:W-:Y:S01]  /*2c580*/  IMAD.MOV.U32 R71, RZ, RZ, 0x181f ;  /* 0x0000181fff477424 */ /* 0x000fe200078e00ff */
[----:B------:R-:W-:Y:S02]  /*2c590*/  MOV R3, 0x2c5b0 ;  /* 0x0002c5b000037802 */ /* 0x000fe40000000f00 */
[----:B-1-34-:R-:W-:Y:S05]  /*2c5a0*/  CALL.REL.NOINC `($__internal_13_$__cuda_sm70_shflsync_idx_p) ;  /* 0x0000096000007944 */ /* 0x01afea0003c00000 */
[----:B------:R-:W-:Y:S01]  /*2c5b0*/  MOV R2, R234 ;  /* 0x000000ea00027202 */ /* 0x000fe20000000f00 */
[----:B------:R-:W-:Y:S05]  /*2c5c0*/  BRA `(.L_x_1285) ;  /* 0xffffa43000007947 */ /* 0x000fea000383ffff */
.L_x_1183:
        /* <DEDUP_REMOVED lines=13> */
.L_x_1184:
[----:B------:R-:W-:Y:S01]  /*2c6a0*/  IMAD.MOV.U32 R52, RZ, RZ, R5 ;  /* 0x000000ffff347224 */ /* 0x000fe200078e0005 */
[----:B--2---:R-:W-:Y:S01]  /*2c6b0*/  MOV R2, 0x6 ;  /* 0x0000000600027802 */ /* 0x004fe20000000f00 */
[----:B------:R-:W-:Y:S01]  /*2c6c0*/  IMAD.MOV.U32 R71, RZ, RZ, 0x181f ;  /* 0x0000181fff477424 */ /* 0x000fe200078e00ff */
[----:B------:R-:W-:Y:S02]  /*2c6d0*/  MOV R3, 0x2c6f0 ;  /* 0x0002c6f000037802 */ /* 0x000fe40000000f00 */
[----:B-1--4-:R-:W-:Y:S05]  /*2c6e0*/  CALL.REL.NOINC `($__internal_13_$__cuda_sm70_shflsync_idx_p) ;  /* 0x0000082000007944 */ /* 0x012fea0003c00000 */
[----:B------:R-:W-:Y:S01]  /*2c6f0*/  MOV R7, R234 ;  /* 0x000000ea00077202 */ /* 0x000fe20000000f00 */
[----:B------:R-:W-:Y:S05]  /*2c700*/  BRA `(.L_x_1287) ;  /* 0xffffa3e000007947 */ /* 0x000fea000383ffff */
.L_x_1185:
[----:B------:R-:W-:Y:S01]  /*2c710*/  IMAD.MOV.U32 R52, RZ, RZ, R6 ;  /* 0x000000ffff347224 */ /* 0x000fe200078e0006 */
[----:B--2---:R-:W-:Y:S01]  /*2c720*/  MOV R2, 0x6 ;  /* 0x0000000600027802 */ /* 0x004fe20000000f00 */
[----:B------:R-:W-:Y:S01]  /*2c730*/  IMAD.MOV.U32 R71, RZ, RZ, 0x181f ;  /* 0x0000181fff477424 */ /* 0x000fe200078e00ff */
[----:B------:R-:W-:Y:S02]  /*2c740*/  MOV R3, 0x2c760 ;  /* 0x0002c76000037802 */ /* 0x000fe40000000f00 */
[----:B-1-34-:R-:W-:Y:S05]  /*2c750*/  CALL.REL.NOINC `($__internal_13_$__cuda_sm70_shflsync_idx_p) ;  /* 0x000007b000007944 */ /* 0x01afea0003c00000 */
[----:B------:R-:W-:Y:S01]  /*2c760*/  MOV R2, R234 ;  /* 0x000000ea00027202 */ /* 0x000fe20000000f00 */
[----:B------:R-:W-:Y:S05]  /*2c770*/  BRA `(.L_x_1288) ;  /* 0xffffa39000007947 */ /* 0x000fea000383ffff */
.L_x_1186:
        /* <DEDUP_REMOVED lines=13> */
.L_x_1188:
[----:B------:R-:W-:Y:S01]  /*2c850*/  IMAD.MOV.U32 R52, RZ, RZ, R53 ;  /* 0x000000ffff347224 */ /* 0x000fe200078e0035 */
[----:B------:R-:W-:Y:S01]  /*2c860*/  MOV R2, RZ ;  /* 0x000000ff00027202 */ /* 0x000fe20000000f00 */
[----:B------:R-:W-:Y:S01]  /*2c870*/  IMAD.MOV.U32 R71, RZ, RZ, 0x1f ;  /* 0x0000001fff477424 */ /* 0x000fe200078e00ff */
[----:B------:R-:W-:Y:S02]  /*2c880*/  MOV R3, 0x2c8a0 ;  /* 0x0002c8a000037802 */ /* 0x000fe40000000f00 */
[----:B------:R-:W-:Y:S05]  /*2c890*/  CALL.REL.NOINC `($__internal_13_$__cuda_sm70_shflsync_idx_p) ;  /* 0x0000067000007944 */ /* 0x000fea0003c00000 */
[----:B------:R-:W-:Y:S01]  /*2c8a0*/  MOV R9, R234 ;  /* 0x000000ea00097202 */ /* 0x000fe20000000f00 */
[----:B------:R-:W-:Y:S05]  /*2c8b0*/  BRA `(.L_x_1290) ;  /* 0xffffa42000007947 */ /* 0x000fea000383ffff */
.L_x_1189:
[----:B------:R-:W-:Y:S01]  /*2c8c0*/  IMAD.MOV.U32 R52, RZ, RZ, R53 ;  /* 0x000000ffff347224 */ /* 0x000fe200078e0035 */
[----:B------:R-:W-:Y:S01]  /*2c8d0*/  MOV R2, 0x1 ;  /* 0x0000000100027802 */ /* 0x000fe20000000f00 */
[----:B------:R-:W-:Y:S01]  /*2c8e0*/  IMAD.MOV.U32 R71, RZ, RZ, 0x1f ;  /* 0x0000001fff477424 */ /* 0x000fe200078e00ff */
[----:B------:R-:W-:Y:S02]  /*2c8f0*/  MOV R3, 0x2c910 ;  /* 0x0002c91000037802 */ /* 0x000fe40000000f00 */
[----:B-12---:R-:W-:Y:S05]  /*2c900*/  CALL.REL.NOINC `($__internal_13_$__cuda_sm70_shflsync_idx_p) ;  /* 0x0000060000007944 */ /* 0x006fea0003c00000 */
[----:B------:R-:W-:Y:S01]  /*2c910*/  MOV R8, R234 ;  /* 0x000000ea00087202 */ /* 0x000fe20000000f00 */
[----:B------:R-:W-:Y:S05]  /*2c920*/  BRA `(.L_x_1291) ;  /* 0xffffa3d000007947 */ /* 0x000fea000383ffff */
.L_x_1190:
[----:B------:R-:W-:Y:S02]  /*2c930*/  MOV R2, 0x1 ;  /* 0x0000000100027802 */ /* 0x000fe40000000f00 */
[----:B------:R-:W-:-:S02]  /*2c940*/  MOV R3, 0x2c960 ;  /* 0x0002c96000037802 */ /* 0x000fc40000000f00 */
[----:B-1234-:R-:W-:Y:S05]  /*2c950*/  CALL.REL.NOINC `($__internal_14_$__cuda_sm70_shflsync_up_p) ;  /* 0x0000061000007944 */ /* 0x01efea0003c00000 */
[----:B------:R-:W-:Y:S05]  /*2c960*/  BRA `(.L_x_1292) ;  /* 0xffffa4c000007947 */ /* 0x000fea000383ffff */
.L_x_1191:
[----:B------:R-:W-:Y:S02]  /*2c970*/  MOV R2, 0x2 ;  /* 0x0000000200027802 */ /* 0x000fe40000000f00 */
[----:B------:R-:W-:-:S02]  /*2c980*/  MOV R3, 0x2c9a0 ;  /* 0x0002c9a000037802 */ /* 0x000fc40000000f00 */
[----:B--2-4-:R-:W-:Y:S05]  /*2c990*/  CALL.REL.NOINC `($__internal_14_$__cuda_sm70_shflsync_up_p) ;  /* 0x000005d000007944 */ /* 0x014fea0003c00000 */
        /* <DEDUP_REMOVED lines=24> */
.L_x_1195:
[----:B------:R-:W-:Y:S02]  /*2cb20*/  MOV R2, 0x1 ;  /* 0x0000000100027802 */ /* 0x000fe40000000f00 */
[----:B------:R-:W-:Y:S02]  /*2cb30*/  MOV R3, 0x2cb50 ;  /* 0x0002cb5000037802 */ /* 0x000fe40000000f00 */
[----:B------:R-:W-:Y:S05]  /*2cb40*/  CALL.REL.NOINC `($__internal_14_$__cuda_sm70_shflsync_up_p) ;  /* 0x0000042000007944 */ /* 0x000fea0003c00000 */
[----:B------:R-:W-:Y:S01]  /*2cb50*/  MOV R2, R4 ;  /* 0x0000000400027202 */ /* 0x000fe20000000f00 */
[----:B------:R-:W-:Y:S05]  /*2cb60*/  BRA `(.L_x_1294) ;  /* 0xffffa52000007947 */ /* 0x000fea000383ffff */
.L_x_1196:
        /* <DEDUP_REMOVED lines=27> */
.L_x_1198:
[----:B------:R-:W-:Y:S02]  /*2cd20*/  SEL R0, RZ, 0x1, P0 ;  /* 0x00000001ff007807 */ /* 0x000fe40000000000 */
[----:B------:R-:W-:Y:S02]  /*2cd30*/  MOV R2, 0x2cd50 ;  /* 0x0002cd5000027802 */ /* 0x000fe40000000f00 */
[----:B-1----:R-:W-:Y:S05]  /*2cd40*/  CALL.REL.NOINC `($__internal_15_$__cuda_sm70_votesync_ballot) ;  /* 0x0000029000007944 */ /* 0x002fea0003c00000 */
[----:B------:R-:W-:Y:S01]  /*2cd50*/  MOV R5, R0 ;  /* 0x0000000000057202 */ /* 0x000fe20000000f00 */
[----:B------:R-:W-:Y:S05]  /*2cd60*/  BRA `(.L_x_1296) ;  /* 0xffffa4b000007947 */ /* 0x000fea000383ffff */
.L_x_1199:
[----:B------:R-:W-:Y:S01]  /*2cd70*/  IMAD.MOV.U32 R52, RZ, RZ, R6 ;  /* 0x000000ffff347224 */ /* 0x000fe200078e0006 */
[----:B--2---:R-:W-:Y:S01]  /*2cd80*/  MOV R2, R0 ;  /* 0x0000000000027202 */ /* 0x004fe20000000f00 */
[----:B------:R-:W-:Y:S01]  /*2cd90*/  IMAD.MOV.U32 R71, RZ, RZ, 0x1f ;  /* 0x0000001fff477424 */ /* 0x000fe200078e00ff */
[----:B------:R-:W-:Y:S02]  /*2cda0*/  MOV R3, 0x2cdc0 ;  /* 0x0002cdc000037802 */ /* 0x000fe40000000f00 */
[----:B-1----:R-:W-:Y:S05]  /*2cdb0*/  CALL.REL.NOINC `($__internal_13_$__cuda_sm70_shflsync_idx_p) ;  /* 0x0000015000007944 */ /* 0x002fea0003c00000 */
[----:B------:R-:W-:Y:S01]  /*2cdc0*/  IMAD.MOV.U32 R6, RZ, RZ, R234 ;  /* 0x000000ffff067224 */ /* 0x000fe200078e00ea */
[----:B------:R-:W-:Y:S01]  /*2cdd0*/  MOV R2, R0 ;  /* 0x0000000000027202 */ /* 0x000fe20000000f00 */
[----:B------:R-:W-:Y:S01]  /*2cde0*/  IMAD.MOV.U32 R52, RZ, RZ, R7 ;  /* 0x000000ffff347224 */ /* 0x000fe200078e0007 */
[----:B------:R-:W-:-:S02]  /*2cdf0*/  MOV R71, 0x1f ;  /* 0x0000001f00477802 */ /* 0x000fc40000000f00 */
[----:B------:R-:W-:Y:S02]  /*2ce00*/  MOV R3, 0x2ce20 ;  /* 0x0002ce2000037802 */ /* 0x000fe40000000f00 */
[----:B------:R-:W-:Y:S05]  /*2ce10*/  CALL.REL.NOINC `($__internal_13_$__cuda_sm70_shflsync_idx_p) ;  /* 0x000000f000007944 */ /* 0x000fea0003c00000 */
[----:B------:R-:W-:Y:S01]  /*2ce20*/  MOV R7, R234 ;  /* 0x000000ea00077202 */ /* 0x000fe20000000f00 */
[----:B------:R-:W-:Y:S05]  /*2ce30*/  BRA `(.L_x_1297) ;  /* 0xffffa45000007947 */ /* 0x000fea000383ffff */
.L_x_1202:
[----:B------:R-:W-:Y:S01]  /*2ce40*/  IMAD.MOV.U32 R52, RZ, RZ, R4 ;  /* 0x000000ffff347224 */ /* 0x000fe200078e0004 */
[----:B--2---:R-:W-:Y:S01]  /*2ce50*/  MOV R2, R0 ;  /* 0x0000000000027202 */ /* 0x004fe20000000f00 */
[----:B------:R-:W-:Y:S01]  /*2ce60*/  IMAD.MOV.U32 R71, RZ, RZ, 0x1f ;  /* 0x0000001fff477424 */ /* 0x000fe200078e00ff */
[----:B------:R-:W-:Y:S02]  /*2ce70*/  MOV R3, 0x2ce90 ;  /* 0x0002ce9000037802 */ /* 0x000fe40000000f00 */
[----:B-1--4-:R-:W-:Y:S05]  /*2ce80*/  CALL.REL.NOINC `($__internal_13_$__cuda_sm70_shflsync_idx_p) ;  /* 0x0000008000007944 */ /* 0x012fea0003c00000 */
[----:B------:R-:W-:Y:S01]  /*2ce90*/  MOV R10, R234 ;  /* 0x000000ea000a7202 */ /* 0x000fe20000000f00 */
[----:B------:R-:W-:Y:S05]  /*2cea0*/  BRA `(.L_x_1201) ;  /* 0xffffa44000007947 */ /* 0x000fea000383ffff */
        .weak           $__internal_12_$__cuda_sm70_shflsync_bfly_p
        .type           $__internal_12_$__cuda_sm70_shflsync_bfly_p,@function
        .size           $__internal_12_$__cuda_sm70_shflsync_bfly_p,($__internal_13_$__cuda_sm70_shflsync_idx_p - $__internal_12_$__cuda_sm70_shflsync_bfly_p)
$__internal_12_$__cuda_sm70_shflsync_bfly_p:
[----:B------:R-:W-:Y:S02]  /*2ceb0*/  MOV R172, 0xffffffff ;  /* 0xffffffff00ac7802 */ /* 0x000fe40000000f00 */
[----:B------:R-:W-:Y:S02]  /*2cec0*/  MOV R3, 0x1f ;  /* 0x0000001f00037802 */ /* 0x000fe40000000f00 */
[----:B------:R-:W-:Y:S04]  /*2ced0*/  WARPSYNC R172 ;  /* 0x000000ac00007348 */ /* 0x000fe80003800000 */
[----:B------:R1:W2:Y:S02]  /*2cee0*/  SHFL.BFLY PT, R0, R4, R0, R3 ;  /* 0x0c00000004007389 */ /* 0x0002a400000e0003 */
[----:B-1----:R-:W-:-:S04]  /*2cef0*/  MOV R3, 0x0 ;  /* 0x0000000000037802 */ /* 0x002fc80000000f00 */
[----:B--2---:R-:W-:Y:S05]  /*2cf00*/  RET.REL.NODEC R2 `(_ZN7cutlass13device_kernelIN5flash19enable_sm80_to_sm89INS1_16FlashAttnFwdSm80INS1_25CollectiveMainloopFwdSm80ILi4ELi1ELb0EN4cute5tupleIJNS5_1CILi128EEENS7_ILi80EEENS7_ILi64EEEEEELi64ENS_6half_tEfNS_4arch4Sm80ELb0ELb1ELb1ELb1ELb1ELb1ELb1ELb1EEENS1_21CollectiveEpilogueFwdINS6_IJS8_SA_S9_EEENS6_IJNS7_ILi1EEESI_SI_EEESC_SE_Li128ELb1ELb1ELb1ELb0EEENS1_36VarlenDynamicPersistentTileSchedulerILi128ELi80ELi128ELi128ELb1ELb1ELb0ELb1ELb0ELb1EEEEEEEEEvNT_6ParamsE) ;  /* 0xfffd30f002007950 */ /* 0x004fea0003c3ffff */
        .weak           $__internal_13_$__cuda_sm70_shflsync_idx_p
        .type           $__internal_13_$__cuda_sm70_shflsync_idx_p,@function
        .size           $__internal_13_$__cuda_sm70_shflsync_idx_p,($__internal_14_$__cuda_sm70_shflsync_up_p - $__internal_13_$__cuda_sm70_shflsync_idx_p)
$__internal_13_$__cuda_sm70_shflsync_idx_p:
[----:B------:R-:W-:-:S04]  /*2cf10*/  MOV R233, 0xffffffff ;  /* 0xffffffff00e97802 */ /* 0x000fc80000000f00 */
[----:B------:R-:W-:Y:S04]  /*2cf20*/  WARPSYNC R233 ;  /* 0x000000e900007348 */ /* 0x000fe80003800000 */
[----:B------:R1:W2:Y:S02]  /*2cf30*/  SHFL.IDX PT, R234, R52, R2, R71 ;  /* 0x0000000234ea7389 */ /* 0x0002a400000e0047 */
[----:B-1----:R-:W-:Y:S02]  /*2cf40*/  MOV R2, R3 ;  /* 0x0000000300027202 */ /* 0x002fe40000000f00 */
[----:B------:R-:W-:-:S04]  /*2cf50*/  MOV R3, 0x0 ;  /* 0x0000000000037802 */ /* 0x000fc80000000f00 */
[----:B--2---:R-:W-:Y:S05]  /*2cf60*/  RET.REL.NODEC R2 `(_ZN7cutlass13device_kernelIN5flash19enable_sm80_to_sm89INS1_16FlashAttnFwdSm80INS1_25CollectiveMainloopFwdSm80ILi4ELi1ELb0EN4cute5tupleIJNS5_1CILi128EEENS7_ILi80EEENS7_ILi64EEEEEELi64ENS_6half_tEfNS_4arch4Sm80ELb0ELb1ELb1ELb1ELb1ELb1ELb1ELb1EEENS1_21CollectiveEpilogueFwdINS6_IJS8_SA_S9_EEENS6_IJNS7_ILi1EEESI_SI_EEESC_SE_Li128ELb1ELb1ELb1ELb0EEENS1_36VarlenDynamicPersistentTileSchedulerILi128ELi80ELi128ELi128ELb1ELb1ELb0ELb1ELb0ELb1EEEEEEEEEvNT_6ParamsE) ;  /* 0xfffd309002007950 */ /* 0x004fea0003c3ffff */
        .weak           $__internal_14_$__cuda_sm70_shflsync_up_p
        .type           $__internal_14_$__cuda_sm70_shflsync_up_p,@function
        .size           $__internal_14_$__cuda_sm70_shflsync_up_p,($__internal_15_$__cuda_sm70_votesync_ballot - $__internal_14_$__cuda_sm70_shflsync_up_p)
$__internal_14_$__cuda_sm70_shflsync_up_p:
[----:B------:R-:W-:Y:S02]  /*2cf70*/  IMAD.MOV.U32 R4, RZ, RZ, RZ ;  /* 0x000000ffff047224 */ /* 0x000fe400078e00ff */
[----:B------:R-:W-:-:S04]  /*2cf80*/  IMAD.MOV.U32 R11, RZ, RZ, -0x1 ;  /* 0xffffffffff0b7424 */ /* 0x000fc800078e00ff */
[----:B------:R-:W-:Y:S04]  /*2cf90*/  WARPSYNC R11 ;  /* 0x0000000b00007348 */ /* 0x000fe80003800000 */
[----:B------:R1:W2:Y:S02]  /*2cfa0*/  SHFL.UP PT, R4, R0, R2, R4 ;  /* 0x0400000200047389 */ /* 0x0002a400000e0004 */
[----:B-1----:R-:W-:Y:S02]  /*2cfb0*/  MOV R2, R3 ;  /* 0x0000000300027202 */ /* 0x002fe40000000f00 */
[----:B------:R-:W-:-:S04]  /*2cfc0*/  MOV R3, 0x0 ;  /* 0x0000000000037802 */ /* 0x000fc80000000f00 */
[----:B--2---:R-:W-:Y:S05]  /*2cfd0*/  RET.REL.NODEC R2 `(_ZN7cutlass13device_kernelIN5flash19enable_sm80_to_sm89INS1_16FlashAttnFwdSm80INS1_25CollectiveMainloopFwdSm80ILi4ELi1ELb0EN4cute5tupleIJNS5_1CILi128EEENS7_ILi80EEENS7_ILi64EEEEEELi64ENS_6half_tEfNS_4arch4Sm80ELb0ELb1ELb1ELb1ELb1ELb1ELb1ELb1EEENS1_21CollectiveEpilogueFwdINS6_IJS8_SA_S9_EEENS6_IJNS7_ILi1EEESI_SI_EEESC_SE_Li128ELb1ELb1ELb1ELb0EEENS1_36VarlenDynamicPersistentTileSchedulerILi128ELi80ELi128ELi128ELb1ELb1ELb0ELb1ELb0ELb1EEEEEEEEEvNT_6ParamsE) ;  /* 0xfffd302002007950 */ /* 0x004fea0003c3ffff */
        .weak           $__internal_15_$__cuda_sm70_votesync_ballot
        .type           $__internal_15_$__cuda_sm70_votesync_ballot,@function
        .size           $__internal_15_$__cuda_sm70_votesync_ballot,(.L_x_1926 - $__internal_15_$__cuda_sm70_votesync_ballot)
$__internal_15_$__cuda_sm70_votesync_ballot:
[----:B------:R-:W-:Y:S01]  /*2cfe0*/  ISETP.NE.U32.AND P0, PT, R0, 0x1, PT ;  /* 0x000000010000780c */ /* 0x000fe20003f05070 */
[----:B------:R-:W-:-:S04]  /*2cff0*/  IMAD.MOV.U32 R3, RZ, RZ, -0x1 ;  /* 0xffffffffff037424 */ /* 0x000fc800078e00ff */
[----:B------:R-:W-:Y:S08]  /*2d000*/  WARPSYNC R3 ;  /* 0x0000000300007348 */ /* 0x000ff00003800000 */
[----:B------:R-:W-:-:S04]  /*2d010*/  VOTE.ANY R0, PT, !P0 ;  /* 0x0000000000007806 */ /* 0x000fc800040e0100 */
[----:B------:R-:W-:Y:S01]  /*2d020*/  LOP3.LUT R0, R0, R3, RZ, 0xc0, !PT ;  /* 0x0000000300007212 */ /* 0x000fe200078ec0ff */
[----:B------:R-:W-:-:S04]  /*2d030*/  IMAD.MOV.U32 R3, RZ, RZ, 0x0 ;  /* 0x00000000ff037424 */ /* 0x000fc800078e00ff */
[----:B------:R-:W-:Y:S05]  /*2d040*/  RET.REL.NODEC R2 `(_ZN7cutlass13device_kernelIN5flash19enable_sm80_to_sm89INS1_16FlashAttnFwdSm80INS1_25CollectiveMainloopFwdSm80ILi4ELi1ELb0EN4cute5tupleIJNS5_1CILi128EEENS7_ILi80EEENS7_ILi64EEEEEELi64ENS_6half_tEfNS_4arch4Sm80ELb0ELb1ELb1ELb1ELb1ELb1ELb1ELb1EEENS1_21CollectiveEpilogueFwdINS6_IJS8_SA_S9_EEENS6_IJNS7_ILi1EEESI_SI_EEESC_SE_Li128ELb1ELb1ELb1ELb0EEENS1_36VarlenDynamicPersistentTileSchedulerILi128ELi80ELi128ELi128ELb1ELb1ELb0ELb1ELb0ELb1EEEEEEEEEvNT_6ParamsE) ;  /* 0xfffd2fb002007950 */ /* 0x000fea0003c3ffff */
.L_x_1298:
        /* <DEDUP_REMOVED lines=11> */
.L_x_1926:


//--------------------- .text._ZN7cutlass13device_kernelIN5flash19enable_sm80_to_sm89INS1_16FlashAttnFwdSm80INS1_25CollectiveMainloopFwdSm80ILi4ELi1ELb0EN4cute5tupleIJNS5_1CILi128EEENS7_ILi112EEENS7_ILi64EEEEEELi64ENS_6half_tEfNS_4arch4Sm80ELb1ELb0ELb1ELb0ELb1ELb0ELb1ELb1EEENS1_21CollectiveEpilogueFwdINS6_IJS8_SA_S9_EEENS6_IJNS7_ILi1EEESI_SI_EEESC_SE_Li128ELb0ELb1ELb1ELb0EEENS1_30DynamicPersistentTileSchedulerILi128ELi128ELb1ELb1ELb0EEEEEEEEEvNT_6ParamsE --------------------------
	.section	.text._ZN7cutlass13device_kernelIN5flash19enable_sm80_to_sm89INS1_16FlashAttnFwdSm80INS1_25CollectiveMainloopFwdSm80ILi4ELi1ELb0EN4cute5tupleIJNS5_1CILi128EEENS7_ILi112EEENS7_ILi64EEEEEELi64ENS_6half_tEfNS_4arch4Sm80ELb1ELb0ELb1ELb0ELb1ELb0ELb1ELb1EEENS1_21CollectiveEpilogueFwdINS6_IJS8_SA_S9_EEENS6_IJNS7_ILi1EEESI_SI_EEESC_SE_Li128ELb0ELb1ELb1ELb0EEENS1_30DynamicPersistentTileSchedulerILi128ELi128ELb1ELb1ELb0EEEEEEEEEvNT_6ParamsE,"ax",@progbits
	.sectioninfo	@"SHI_REGISTERS=255"
	.align	128
.text._ZN7cutlass13device_kernelIN5flash19enable_sm80_to_sm89INS1_16FlashAttnFwdSm80INS1_25CollectiveMainloopFwdSm80ILi4ELi1ELb0EN4cute5tupleIJNS5_1CILi128EEENS7_ILi112EEENS7_ILi64EEEEEELi64ENS_6half_tEfNS_4arch4Sm80ELb1ELb0ELb1ELb0ELb1ELb0ELb1ELb1EEENS1_21CollectiveEpilogueFwdINS6_IJS8_SA_S9_EEENS6_IJNS7_ILi1EEESI_SI_EEESC_SE_Li128ELb0ELb1ELb1ELb0EEENS1_30DynamicPersistentTileSchedulerILi128ELi128ELb1ELb1ELb0EEEEEEEEEvNT_6ParamsE:
        .type           _ZN7cutlass13device_kernelIN5flash19enable_sm80_to_sm89INS1_16FlashAttnFwdSm80INS1_25CollectiveMainloopFwdSm80ILi4ELi1ELb0EN4cute5tupleIJNS5_1CILi128EEENS7_ILi112EEENS7_ILi64EEEEEELi64ENS_6half_tEfNS_4arch4Sm80ELb1ELb0ELb1ELb0ELb1ELb0ELb1ELb1EEENS1_21CollectiveEpilogueFwdINS6_IJS8_SA_S9_EEENS6_IJNS7_ILi1EEESI_SI_EEESC_SE_Li128ELb0ELb1ELb1ELb0EEENS1_30DynamicPersistentTileSchedulerILi128ELi128ELb1ELb1ELb0EEEEEEEEEvNT_6ParamsE,@function
        .size           _ZN7cutlass13device_kernelIN5flash19enable_sm80_to_sm89INS1_16FlashAttnFwdSm80INS1_25CollectiveMainloopFwdSm80ILi4ELi1ELb0EN4cute5tupleIJNS5_1CILi128EEENS7_ILi112EEENS7_ILi64EEEEEELi64ENS_6half_tEfNS_4arch4Sm80ELb1ELb0ELb1ELb0ELb1ELb0ELb1ELb1EEENS1_21CollectiveEpilogueFwdINS6_IJS8_SA_S9_EEENS6_IJNS7_ILi1EEESI_SI_EEESC_SE_Li128ELb0ELb1ELb1ELb0EEENS1_30DynamicPersistentTileSchedulerILi128ELi128ELb1ELb1ELb0EEEEEEEEEvNT_6ParamsE,(.L_x_1931 - _ZN7cutlass13device_kernelIN5flash19enable_sm80_to_sm89INS1_16FlashAttnFwdSm80INS1_25CollectiveMainloopFwdSm80ILi4ELi1ELb0EN4cute5tupleIJNS5_1CILi128EEENS7_ILi112EEENS7_ILi64EEEEEELi64ENS_6half_tEfNS_4arch4Sm80ELb1ELb0ELb1ELb0ELb1ELb0ELb1ELb1EEENS1_21CollectiveEpilogueFwdINS6_IJS8_SA_S9_EEENS6_IJNS7_ILi1EEESI_SI_EEESC_SE_Li128ELb0ELb1ELb1ELb0EEENS1_30DynamicPersistentTileSchedulerILi128ELi128ELb1ELb1ELb0EEEEEEEEEvNT_6ParamsE)
        .other          _ZN7cutlass13device_kernelIN5flash19enable_sm80_to_sm89INS1_16FlashAttnFwdSm80INS1_25CollectiveMainloopFwdSm80ILi4ELi1ELb0EN4cute5tupleIJNS5_1CILi128EEENS7_ILi112EEENS7_ILi64EEEEEELi64ENS_6half_tEfNS_4arch4Sm80ELb1ELb0ELb1ELb0ELb1ELb0ELb1ELb1EEENS1_21CollectiveEpilogueFwdINS6_IJS8_SA_S9_EEENS6_IJNS7_ILi1EEESI_SI_EEESC_SE_Li128ELb0ELb1ELb1ELb0EEENS1_30DynamicPersistentTileSchedulerILi128ELi128ELb1ELb1ELb0EEEEEEEEEvNT_6ParamsE,@"STO_CUDA_ENTRY STV_DEFAULT"
_ZN7cutlass13device_kernelIN5flash19enable_sm80_to_sm89INS1_16FlashAttnFwdSm80INS1_25CollectiveMainloopFwdSm80ILi4ELi1ELb0EN4cute5tupleIJNS5_1CILi128EEENS7_ILi112EEENS7_ILi64EEEEEELi64ENS_6half_tEfNS_4arch4Sm80ELb1ELb0ELb1ELb0ELb1ELb0ELb1ELb1EEENS1_21CollectiveEpilogueFwdINS6_IJS8_SA_S9_EEENS6_IJNS7_ILi1EEESI_SI_EEESC_SE_Li128ELb0ELb1ELb1ELb0EEENS1_30DynamicPersistentTileSchedulerILi128ELi128ELb1ELb1ELb0EEEEEEEEEvNT_6ParamsE:
[----:B------:R-:W-:-:S03]  /*0000*/  MOV R1, c[0x0][0x28] ;  /* 0x00000a0000017a02 */ /* 0x000fc60000000f00 */
[----:B------:R-:W1:Y:S01]  /*0010*/  S2R R243, SR_TID.X ;  /* 0x0000000000f37919 */ /* 0x000e620000002100 */
[----:B------:R-:W-:-:S03]  /*0020*/  IADD3 R1, R1, -0x68, RZ ;  /* 0xffffff9801017810 */ /* 0x000fc60007ffe0ff */
[----:B------:R-:W2:Y:S01]  /*0030*/  S2R R3, SR_CTAID.X ;  /* 0x0000000000037919 */ /* 0x000ea20000002500 */
[----:B-1----:R-:W-:-:S05]  /*0040*/  SHF.R.U32.HI R0, RZ, 0x5, R243 ;  /* 0x00000005ff007819 */ /* 0x002fca00000116f3 */
[----:B------:R-:W1:Y:S04]  /*0050*/  SHFL.IDX PT, R2, R0, RZ, 0x1f ;  /* 0x00001fff00027589 */ /* 0x000e6800000e0000 */
[----:B------:R-:W3:Y:S01]  /*0060*/  SHFL.IDX PT, R0, R0, RZ, 0x1f ;  /* 0x00001fff00007589 */ /* 0x000ee200000e0000 */
[----:B-1----:R-:W-:Y:S01]  /*0070*/  ISETP.GE.AND P0, PT, R2, 0x1, PT ;  /* 0x000000010200780c */ /* 0x002fe20003f06270 */
[----:B---3--:R1:W3:-:S12]  /*0080*/  R2UR UR6, R0 ;  /* 0x00000000000673c2 */ /* 0x0082d800000e0000 */
[----:B------:R-:W-:Y:S06]  /*0090*/  @P0 BAR.ARV 0x4, 0x80 ;  /* 0x0102000000000b1d */ /* 0x000fec0000002000 */
[----:B--2---:R-:W-:-:S13]  /*00a0*/  ISETP.GE.AND P0, PT, R3, c[0x0][0x538], PT ;  /* 0x00014e0003007a0c */ /* 0x004fda0003f06270 */
[----:B------:R-:W-:Y:S05]  /*00b0*/  @P0 EXIT ;  /* 0x000000000000094d */ /* 0x000fea0003800000 */
[----:B-1-3--:R-:W-:Y:S01]  /*00c0*/  SHF.R.S32.HI R2, RZ, 0x1f, R243 ;  /* 0x0000001fff027819 */ /* 0x00afe200000114f3 */
[----:B------:R-:W-:Y:S01]  /*00d0*/  IMAD.MOV.U32 R232, RZ, RZ, 0x40 ;  /* 0x00000040ffe87424 */ /* 0x000fe200078e00ff */
[----:B------:R1:W-:Y:S01]  /*00e0*/  STL [R1], R3 ;  /* 0x0000000301007387 */ /* 0x0003e20000100800 */
[----:B------:R-:W-:Y:S01]  /*00f0*/  IMAD.MOV.U32 R231, RZ, RZ, 0x20 ;  /* 0x00000020ffe77424 */ /* 0x000fe200078e00ff */
[CC--:B------:R-:W-:Y:S01]  /*0100*/  LEA.HI R7, R2.reuse, R243.reuse, RZ, 0x4 ;  /* 0x000000f302077211 */ /* 0x0c0fe200078f20ff */
[----:B------:R-:W-:Y:S01]  /*0110*/  ULDC.64 UR8, c[0x0][0x118] ;  /* 0x0000460000087ab9 */ /* 0x000fe20000000a00 */
[CC--:B------:R-:W-:Y:S02]  /*0120*/  LEA.HI R5, R2.reuse, R243.reuse, RZ, 0x2 ;  /* 0x000000f302057211 */ /* 0x0c0fe400078f10ff */
[----:B------:R-:W-:Y:S02]  /*0130*/  LEA.HI R4, R2, R243, RZ, 0x3 ;  /* 0x000000f302047211 */ /* 0x000fe400078f18ff */
[----:B------:R-:W-:-:S02]  /*0140*/  LOP3.LUT R0, R7, 0xfffffff0, RZ, 0xc0, !PT ;  /* 0xfffffff007007812 */ /* 0x000fc400078ec0ff */
[----:B------:R-:W-:Y:S02]  /*0150*/  LOP3.LUT R5, R5, 0xfffffffc, RZ, 0xc0, !PT ;  /* 0xfffffffc05057812 */ /* 0x000fe400078ec0ff */
[----:B------:R-:W-:Y:S01]  /*0160*/  LOP3.LUT R250, R4, 0xfffffff8, RZ, 0xc0, !PT ;  /* 0xfffffff804fa7812 */ /* 0x000fe200078ec0ff */
[C---:B------:R-:W-:Y:S01]  /*0170*/  IMAD.IADD R0, R243.reuse, 0x1, -R0 ;  /* 0x00000001f3007824 */ /* 0x040fe200078e0a00 */
[----:B------:R-:W-:Y:S01]  /*0180*/  SHF.R.S32.HI R8, RZ, 0x4, R7 ;  /* 0x00000004ff087819 */ /* 0x000fe20000011407 */
[C---:B------:R-:W-:Y:S01]  /*0190*/  IMAD.IADD R5, R243.reuse, 0x1, -R5 ;  /* 0x00000001f3057824 */ /* 0x040fe200078e0a05 */
[----:B------:R-:W-:Y:S01]  /*01a0*/  SHF.R.S32.HI R252, RZ, 0x3, R4 ;  /* 0x00000003fffc7819 */ /* 0x000fe20000011404 */
[----:B------:R-:W-:Y:S01]  /*01b0*/  IMAD.IADD R250, R243, 0x1, -R250 ;  /* 0x00000001f3fa7824 */ /* 0x000fe200078e0afa */
[----:B------:R-:W-:Y:S02]  /*01c0*/  LEA.HI R7, R7, R8, RZ, 0x1 ;  /* 0x0000000807077211 */ /* 0x000fe400078f08ff */
[----:B------:R-:W-:Y:S01]  /*01d0*/  SHF.R.S32.HI R234, RZ, 0x1f, R0 ;  /* 0x0000001fffea7819 */ /* 0x000fe20000011400 */
[----:B------:R-:W-:Y:S01]  /*01e0*/  IMAD.SHL.U32 R240, R250, 0x40, RZ ;  /* 0x00000040faf07824 */ /* 0x000fe200078e00ff */
[----:B------:R-:W-:Y:S01]  /*01f0*/  LOP3.LUT R7, R7, 0xfffffffe, RZ, 0xc0, !PT ;  /* 0xfffffffe07077812 */ /* 0x000fe200078ec0ff */
[----:B------:R-:W-:Y:S01]  /*0200*/  IMAD.SHL.U32 R244, R252, 0x40, RZ ;  /* 0x00000040fcf47824 */ /* 0x000fe200078e00ff */
[C---:B------:R-:W-:Y:S01]  /*0210*/  LEA.HI R246, R5.reuse, R5, RZ, 0x1 ;  /* 0x0000000505f67211 */ /* 0x040fe200078f08ff */
[----:B------:R-:W-:Y:S01]  /*0220*/  IMAD.SHL.U32 R251, R250, 0x8, RZ ;  /* 0x00000008fafb7824 */ /* 0x000fe200078e00ff */
[----:B------:R-:W-:Y:S01]  /*0230*/  LEA.HI R234, R234, R0, RZ, 0x3 ;  /* 0x00000000eaea7211 */ /* 0x000fe200078f18ff */
[----:B------:R-:W-:Y:S01]  /*0240*/  IMAD.IADD R7, R8, 0x1, -R7 ;  /* 0x0000000108077824 */ /* 0x000fe200078e0a07 */
[C---:B------:R-:W-:Y:S01]  /*0250*/  LOP3.LUT R10, R246.reuse, 0x1ffffffe, RZ, 0xc0, !PT ;  /* 0x1ffffffef60a7812 */ /* 0x040fe200078ec0ff */
[----:B------:R-:W-:Y:S01]  /*0260*/  IMAD.SHL.U32 R246, R246, 0x20, RZ ;  /* 0x00000020f6f67824 */ /* 0x000fe200078e00ff */
[C---:B------:R-:W-:Y:S01]  /*0270*/  LOP3.LUT R8, R234.reuse, 0xfffffff8, RZ, 0xc0, !PT ;  /* 0xfffffff8ea087812 */ /* 0x040fe200078ec0ff */
[----:B------:R-:W-:Y:S01]  /*0280*/  IMAD.SHL.U32 R234, R234, 0x40, RZ ;  /* 0x00000040eaea7824 */ /* 0x000fe200078e00ff */
[----:B------:R-:W-:Y:S01]  /*0290*/  LOP3.LUT R240, R240, 0x1c0, RZ, 0xc0, !PT ;  /* 0x000001c0f0f07812 */ /* 0x000fe200078ec0ff */
[----:B------:R-:W-:Y:S01]  /*02a0*/  IMAD.IADD R10, R5, 0x1, -R10 ;  /* 0x00000001050a7824 */ /* 0x000fe200078e0a0a */
[----:B------:R-:W-:Y:S01]  /*02b0*/  LEA.HI R248, R2, R243, RZ, 0x5 ;  /* 0x000000f302f87211 */ /* 0x000fe200078f28ff */
[----:B------:R-:W-:Y:S01]  /*02c0*/  IMAD.IADD R8, R0, 0x1, -R8 ;  /* 0x0000000100087824 */ /* 0x000fe200078e0a08 */
[----:B------:R-:W-:-:S02]  /*02d0*/  LOP3.LUT R244, R244, 0x1c0, RZ, 0xc0, !PT ;  /* 0x000001c0f4f47812 */ /* 0x000fc400078ec0ff */
[----:B------:R-:W-:Y:S02]  /*02e0*/  LOP3.LUT R4, R240, 0x8, R4, 0xf8, !PT ;  /* 0x00000008f0047812 */ /* 0x000fe400078ef804 */
[----:B------:R-:W-:Y:S02]  /*02f0*/  SHF.R.U32.HI R240, RZ, 0x3, R240 ;  /* 0x00000003fff07819 */ /* 0x000fe400000116f0 */
[----:B------:R-:W-:Y:S02]  /*0300*/  LEA.HI R0, R2, R243, RZ, 0x6 ;  /* 0x000000f302007211 */ /* 0x000fe400078f30ff */
[--C-:B------:R-:W-:Y:S02]  /*0310*/  SHF.R.S32.HI R5, RZ, 0x5, R248.reuse ;  /* 0x00000005ff057819 */ /* 0x100fe400000114f8 */
[----:B------:R-:W-:Y:S01]  /*0320*/  SHF.R.S32.HI R9, RZ, 0x1f, R248 ;  /* 0x0000001fff097819 */ /* 0x000fe200000114f8 */
[----:B------:R-:W-:Y:S01]  /*0330*/  IMAD.SHL.U32 R0, R0, 0x8, RZ ;  /* 0x0000000800007824 */ /* 0x000fe200078e00ff */
[----:B------:R-:W-:-:S02]  /*0340*/  LOP3.LUT R6, R244, 0x38, R251, 0xf8, !PT ;  /* 0x00000038f4067812 */ /* 0x000fc400078ef8fb */
[----:B------:R-:W-:Y:S02]  /*0350*/  LOP3.LUT R248, R248, 0xffffffe0, RZ, 0xc0, !PT ;  /* 0xffffffe0f8f87812 */ /* 0x000fe400078ec0ff */
[----:B------:R-:W-:Y:S02]  /*0360*/  SHF.R.U32.HI R244, RZ, 0x3, R244 ;  /* 0x00000003fff47819 */ /* 0x000fe400000116f4 */
[----:B------:R-:W-:Y:S01]  /*0370*/  LOP3.LUT R240, R4, R240, RZ, 0x3c, !PT ;  /* 0x000000f004f07212 */ /* 0x000fe200078e3cff */
[----:B------:R-:W-:Y:S01]  /*0380*/  IMAD.SHL.U32 R4, R8, 0x40, RZ ;  /* 0x0000004008047824 */ /* 0x000fe200078e00ff */
[----:B------:R-:W-:Y:S01]  /*0390*/  LOP3.LUT R244, R6, R244, RZ, 0x3c, !PT ;  /* 0x000000f406f47212 */ /* 0x000fe200078e3cff */
[----:B------:R-:W-:Y:S01]  /*03a0*/  IMAD.IADD R248, R243, 0x1, -R248 ;  /* 0x00000001f3f87824 */ /* 0x000fe200078e0af8 */
[----:B------:R-:W-:Y:S01]  /*03b0*/  LOP3.LUT R234, R234, 0xfffffe00, RZ, 0xc0, !PT ;  /* 0xfffffe00eaea7812 */ /* 0x000fe200078ec0ff */
[C---:B------:R-:W-:Y:S01]  /*03c0*/  IMAD.SHL.U32 R6, R7.reuse, 0x8, RZ ;  /* 0x0000000807067824 */ /* 0x040fe200078e00ff */
[----:B------:R-:W-:Y:S01]  /*03d0*/  LOP3.LUT R4, R4, 0x1c0, RZ, 0xc0, !PT ;  /* 0x000001c004047812 */ /* 0x000fe200078ec0ff */
[----:B------:R-:W-:Y:S01]  /*03e0*/  IMAD R240, R7, 0x200, R240 ;  /* 0x0000020007f07824 */ /* 0x000fe200078e02f0 */
[----:B------:R-:W-:Y:S01]  /*03f0*/  LOP3.LUT R244, R244, 0x7ffffe00, R0, 0xf8, !PT ;  /* 0x7ffffe00f4f47812 */ /* 0x000fe200078ef800 */
[----:B------:R-:W-:Y:S01]  /*0400*/  IMAD R241, R5, 0x400, R234 ;  /* 0x0000040005f17824 */ /* 0x000fe200078e02ea */
[----:B------:R-:W-:-:S02]  /*0410*/  SHF.R.S32.HI R0, RZ, 0x1f, R248 ;  /* 0x0000001fff007819 */ /* 0x000fc400000114f8 */
[----:B------:R-:W-:Y:S01]  /*0420*/  LOP3.LUT R6, R4, 0x8, R6, 0xf8, !PT ;  /* 0x0000000804067812 */ /* 0x000fe200078ef806 */
[----:B------:R-:W-:Y:S01]  /*0430*/  IMAD.SHL.U32 R244, R244, 0x2, RZ ;  /* 0x00000002f4f47824 */ /* 0x000fe200078e00ff */
[----:B------:R-:W-:Y:S02]  /*0440*/  SHF.R.U32.HI R4, RZ, 0x3, R4 ;  /* 0x00000003ff047819 */ /* 0x000fe40000011604 */
[----:B------:R-:W-:Y:S02]  /*0450*/  LEA.HI R0, R0, R248, RZ, 0x2 ;  /* 0x000000f800007211 */ /* 0x000fe400078f10ff */
[C---:B------:R-:W-:Y:S02]  /*0460*/  LOP3.LUT P3, RZ, R8.reuse, 0x2, RZ, 0xc0, !PT ;  /* 0x0000000208ff7812 */ /* 0x040fe4000786c0ff */
[----:B------:R-:W-:Y:S02]  /*0470*/  LOP3.LUT P0, RZ, R8, 0x4, RZ, 0xc0, !PT ;  /* 0x0000000408ff7812 */ /* 0x000fe4000780c0ff */
[----:B------:R-:W-:-:S02]  /*0480*/  LOP3.LUT R4, R6, R4, RZ, 0x3c, !PT ;  /* 0x0000000406047212 */ /* 0x000fc400078e3cff */
[----:B------:R-:W-:Y:S02]  /*0490*/  LOP3.LUT R245, R0, 0x7ffffffc, RZ, 0xc0, !PT ;  /* 0x7ffffffc00f57812 */ /* 0x000fe400078ec0ff */
[----:B------:R-:W-:Y:S01]  /*04a0*/  R2P PR, R250, 0x6 ;  /* 0x00000006fa007804 */ /* 0x000fe20000000000 */
[----:B------:R-:W-:Y:S01]  /*04b0*/  IMAD.IADD R241, R241, 0x1, R4 ;  /* 0x00000001f1f17824 */ /* 0x000fe200078e0204 */
[----:B------:R-:W-:Y:S01]  /*04c0*/  LEA.HI R9, R9, R5, RZ, 0x2 ;  /* 0x0000000509097211 */ /* 0x000fe200078f10ff */
[----:B------:R-:W-:Y:S01]  /*04d0*/  IMAD.IADD R245, R248, 0x1, -R245 ;  /* 0x00000001f8f57824 */ /* 0x000fe200078e0af5 */
[----:B------:R-:W-:Y:S01]  /*04e0*/  LOP3.LUT R234, R4, R234, RZ, 0xfc, !PT ;  /* 0x000000ea04ea7212 */ /* 0x000fe200078efcff */
[----:B------:R-:W-:Y:S01]  /*04f0*/  IMAD R250, R250, 0x10, R252 ;  /* 0x00000010fafa7824 */ /* 0x000fe200078e02fc */
[----:B------:R-:W-:Y:S01]  /*0500*/  LOP3.LUT R9, R9, 0xffffffc, RZ, 0xc0, !PT ;  /* 0x0ffffffc09097812 */ /* 0x000fe200078ec0ff */
[----:B------:R-:W-:Y:S01]  /*0510*/  IMAD.SHL.U32 R245, R245, 0x2, RZ ;  /* 0x00000002f5f57824 */ /* 0x000fe200078e00ff */
[----:B------:R-:W-:-:S02]  /*0520*/  SEL R224, R232, 0xffffffc0, !P2 ;  /* 0xffffffc0e8e07807 */ /* 0x000fc40005000000 */
[----:B------:R-:W-:Y:S01]  /*0530*/  LEA R240, R240, 0x3900, 0x1 ;  /* 0x00003900f0f07811 */ /* 0x000fe200078e08ff */
[----:B------:R-:W-:Y:S01]  /*0540*/  IMAD.IADD R9, R5, 0x1, -R9 ;  /* 0x0000000105097824 */ /* 0x000fe200078e0a09 */
[----:B------:R-:W-:Y:S02]  /*0550*/  SEL R232, R232, 0xffffffc0, !P0 ;  /* 0xffffffc0e8e87807 */ /* 0x000fe40004000000 */
[----:B------:R-:W-:Y:S01]  /*0560*/  LEA R241, R241, 0x7100, 0x1 ;  /* 0x00007100f1f17811 */ /* 0x000fe200078e08ff */
[----:B------:R-:W-:Y:S01]  /*0570*/  IMAD.IADD R236, R240, 0x1, R224 ;  /* 0x00000001f0ec7824 */ /* 0x000fe200078e02e0 */
[----:B------:R-:W-:Y:S02]  /*0580*/  LOP3.LUT R246, R246, 0xffffffc0, RZ, 0xc0, !PT ;  /* 0xffffffc0f6f67812 */ /* 0x000fe400078ec0ff */
[----:B------:R-:W-:Y:S01]  /*0590*/  SHF.R.S32.HI R247, RZ, 0x2, R0 ;  /* 0x00000002fff77819 */ /* 0x000fe20000011400 */
[----:B------:R-:W-:Y:S01]  /*05a0*/  IMAD.IADD R237, R241, 0x1, R232 ;  /* 0x00000001f1ed7824 */ /* 0x000fe200078e02e8 */
[----:B------:R-:W-:Y:S01]  /*05b0*/  LEA R234, R234, 0x100, 0x1 ;  /* 0x00000100eaea7811 */ /* 0x000fe200078e08ff */
[----:B------:R-:W-:Y:S01]  /*05c0*/  IMAD R246, R10, 0x8, R246 ;  /* 0x000000080af67824 */ /* 0x000fe200078e02f6 */
[----:B------:R-:W-:Y:S01]  /*05d0*/  SEL R231, R231, 0xffffffe0, !P3 ;  /* 0xffffffe0e7e77807 */ /* 0x000fe20005800000 */
[----:B------:R-:W-:Y:S01]  /*05e0*/  IMAD R247, R9, 0x10, R247 ;  /* 0x0000001009f77824 */ /* 0x000fe200078e02f7 */
[----:B------:R-:W-:Y:S01]  /*05f0*/  IADD3 R238, R240, 0x20, RZ ;  /* 0x00000020f0ee7810 */ /* 0x000fe20007ffe0ff */
[--C-:B------:R-:W-:Y:S01]  /*0600*/  IMAD.IADD R232, R232, 0x1, R234.reuse ;  /* 0x00000001e8e87824 */ /* 0x100fe200078e02ea */
[----:B------:R-:W-:Y:S01]  /*0610*/  LEA.HI R249, R2, R243, RZ, 0x7 ;  /* 0x000000f302f97211 */ /* 0x000fe200078f38ff */
[----:B------:R-:W-:Y:S01]  /*0620*/  IMAD.IADD R239, R241, 0x1, R231 ;  /* 0x00000001f1ef7824 */ /* 0x000fe200078e02e7 */
[----:B------:R-:W-:Y:S01]  /*0630*/  SHF.R.S32.HI R0, RZ, 0x1f, R245 ;  /* 0x0000001fff007819 */ /* 0x000fe200000114f5 */
[C---:B------:R-:W-:Y:S01]  /*0640*/  IMAD.IADD R233, R231.reuse, 0x1, R234 ;  /* 0x00000001e7e97824 */ /* 0x040fe200078e02ea */
[----:B------:R-:W-:Y:S01]  /*0650*/  @P1 IADD3 R238, R240, -0x20, RZ ;  /* 0xffffffe0f0ee1810 */ /* 0x000fe20007ffe0ff */
[----:B------:R-:W-:Y:S01]  /*0660*/  IMAD.IADD R235, R231, 0x1, R237 ;  /* 0x00000001e7eb7824 */ /* 0x000fe200078e02ed */
[----:B------:R-:W-:Y:S01]  /*0670*/  IADD3 R7, R245, 0x8, RZ ;  /* 0x00000008f5077810 */ /* 0x000fe20007ffe0ff */
[----:B------:R-:W-:Y:S01]  /*0680*/  IMAD.IADD R246, R247, 0x1, R246 ;  /* 0x00000001f7f67824 */ /* 0x000fe200078e02f6 */
[C---:B------:R-:W-:Y:S01]  /*0690*/  IADD3 R6, R245.reuse, 0x10, RZ ;  /* 0x00000010f5067810 */ /* 0x040fe20007ffe0ff */
[----:B------:R-:W-:Y:S01]  /*06a0*/  IMAD.IADD R224, R224, 0x1, R238 ;  /* 0x00000001e0e07824 */ /* 0x000fe200078e02ee */
[----:B------:R-:W-:Y:S01]  /*06b0*/  IADD3 R5, R245, 0x18, RZ ;  /* 0x00000018f5057810 */ /* 0x000fe20007ffe0ff */
[----:B------:R-:W-:Y:S01]  /*06c0*/  IMAD.IADD R231, R231, 0x1, R232 ;  /* 0x00000001e7e77824 */ /* 0x000fe200078e02e8 */
[----:B------:R-:W-:-:S02]  /*06d0*/  IADD3 R4, R245, 0x20, RZ ;  /* 0x00000020f5047810 */ /* 0x000fc40007ffe0ff */
[C---:B-1----:R-:W-:Y:S02]  /*06e0*/  IADD3 R3, R245.reuse, 0x28, RZ ;  /* 0x00000028f5037810 */ /* 0x042fe40007ffe0ff */
[C---:B------:R-:W-:Y:S02]  /*06f0*/  IADD3 R2, R245.reuse, 0x30, RZ ;  /* 0x00000030f5027810 */ /* 0x040fe40007ffe0ff */
[----:B------:R-:W-:Y:S02]  /*0700*/  IADD3 R0, R245, 0x38, RZ ;  /* 0x00000038f5007810 */ /* 0x000fe40007ffe0ff */
[----:B------:R-:W-:Y:S02]  /*0710*/  SHF.R.S32.HI R249, RZ, 0x7, R249 ;  /* 0x00000007fff97819 */ /* 0x000fe400000114f9 */
[----:B------:R-:W-:Y:S02]  /*0720*/  SHF.R.S32.HI R242, RZ, 0x1f, R251 ;  /* 0x0000001ffff27819 */ /* 0x000fe400000114fb */
[----:B------:R-:W-:-:S02]  /*0730*/  SHF.R.S32.HI R7, RZ, 0x1f, R7 ;  /* 0x0000001fff077819 */ /* 0x000fc40000011407 */
[----:B------:R-:W-:Y:S02]  /*0740*/  SHF.R.S32.HI R6, RZ, 0x1f, R6 ;  /* 0x0000001fff067819 */ /* 0x000fe40000011406 */
[----:B------:R-:W-:Y:S02]  /*0750*/  SHF.R.S32.HI R5, RZ, 0x1f, R5 ;  /* 0x0000001fff057819 */ /* 0x000fe40000011405 */
[----:B------:R-:W-:Y:S02]  /*0760*/  SHF.R.S32.HI R4, RZ, 0x1f, R4 ;  /* 0x0000001fff047819 */ /* 0x000fe40000011404 */
[----:B------:R-:W-:Y:S02]  /*0770*/  SHF.R.S32.HI R3, RZ, 0x1f, R3 ;  /* 0x0000001fff037819 */ /* 0x000fe40000011403 */
[----:B------:R-:W-:Y:S02]  /*0780*/  SHF.R.S32.HI R2, RZ, 0x1f, R2 ;  /* 0x0000001fff027819 */ /* 0x000fe40000011402 */
[----:B------:R-:W-:-:S02]  /*0790*/  SHF.R.S32.HI R0, RZ, 0x1f, R0 ;  /* 0x0000001fff007819 */ /* 0x000fc40000011400 */
[C---:B------:R-:W-:Y:S02]  /*07a0*/  IADD3 R230, R238.reuse, 0x800, RZ ;  /* 0x00000800eee67810 */ /* 0x040fe40007ffe0ff */
[C---:B------:R-:W-:Y:S02]  /*07b0*/  IADD3 R229, R238.reuse, 0x1000, RZ ;  /* 0x00001000eee57810 */ /* 0x040fe40007ffe0ff */
[C---:B------:R-:W-:Y:S02]  /*07c0*/  IADD3 R228, R238.reuse, 0x1800, RZ ;  /* 0x00001800eee47810 */ /* 0x040fe40007ffe0ff */
[C---:B------:R-:W-:Y:S02]  /*07d0*/  IADD3 R227, R238.reuse, 0x2000, RZ ;  /* 0x00002000eee37810 */ /* 0x040fe40007ffe0ff */
[C---:B------:R-:W-:Y:S02]  /*07e0*/  IADD3 R226, R238.reuse, 0x2800, RZ ;  /* 0x00002800eee27810 */ /* 0x040fe40007ffe0ff */
[----:B------:R-:W-:-:S02]  /*07f0*/  IADD3 R225, R238, 0x3000, RZ ;  /* 0x00003000eee17810 */ /* 0x000fc40007ffe0ff */
.L_x_1376:
[----:B------:R-:W2:Y:S01]  /*0800*/  LDL R2, [R1] ;  /* 0x0000000001027983 */ /* 0x000ea20000100800 */
[----:B------:R-:W-:Y:S01]  /*0810*/  IMAD.MOV.U32 R0, RZ, RZ, c[0x0][0x560] ;  /* 0x00015800ff007624 */ /* 0x000fe200078e00ff */
[----:B------:R-:W-:Y:S01]  /*0820*/  YIELD ;  /* 0x0000000000007946 */ /* 0x000fe20003800000 */
[----:B------:R-:W-:Y:S03]  /*0830*/  BSSY B0, `(.L_x_1299) ;  /* 0x0000016000007945 */ /* 0x000fe60003800000 */
[----:B------:R-:W-:-:S13]  /*0840*/  ISETP.NE.AND P0, PT, R0, 0x1, PT ;  /* 0x000000010000780c */ /* 0x000fda0003f05270 */
[----:B--2---:R-:W-:Y:S01]  /*0850*/  @P0 IMAD.HI.U32 R0, R2, c[0x0][0x564], RZ ;  /* 0x0001590002000a27 */ /* 0x004fe200078e00ff */
[----:B------:R-:W-:-:S04]  /*0860*/  MOV R5, R2 ;  /* 0x0000000200057202 */ /* 0x000fc80000000f00 */
[----:B------:R-:W-:-:S04]  /*0870*/  @P0 SHF.R.U32.HI R5, RZ, c[0x0][0x568], R0 ;  /* 0x00015a00ff050a19 */ /* 0x000fc80000011600 */
[----:B------:R-:W-:Y:S01]  /*0880*/  ISETP.GE.AND P0, PT, R5, c[0x0][0x578], PT ;  /* 0x00015e0005007a0c */ /* 0x000fe20003f06270 */
[----:B------:R-:W-:-:S04]  /*0890*/  IMAD.MOV R0, RZ, RZ, -R5 ;  /* 0x000000ffff007224 */ /* 0x000fc800078e0a05 */
[----:B------:R-:W-:-:S08]  /*08a0*/  IMAD R0, R0, c[0x0][0x560], R2 ;  /* 0x0001580000007a24 */ /* 0x000fd000078e0202 */
[----:B------:R-:W-:Y:S05]  /*08b0*/  @!P0 BRA `(.L_x_1300) ;  /* 0x0000007000008947 */ /* 0x000fea0003800000 */
[----:B------:R-:W-:Y:S02]  /*08c0*/  MOV R2, c[0x0][0x56c] ;  /* 0x00015b0000027a02 */ /* 0x000fe40000000f00 */
[----:B------:R-:W-:Y:S02]  /*08d0*/  MOV R4, R0 ;  /* 0x0000000000047202 */ /* 0x000fe40000000f00 */
[----:B------:R-:W-:-:S13]  /*08e0*/  ISETP.NE.AND P0, PT, R2, 0x1, PT ;  /* 0x000000010200780c */ /* 0x000fda0003f05270 */
[----:B------:R-:W-:-:S05]  /*08f0*/  @P0 IMAD.HI.U32 R2, R0, c[0x0][0x570], RZ ;  /* 0x00015c0000020a27 */ /* 0x000fca00078e00ff */
[----:B------:R-:W-:-:S05]  /*0900*/  @P0 SHF.R.U32.HI R4, RZ, c[0x0][0x574], R2 ;  /* 0x00015d00ff040a19 */ /* 0x000fca0000011602 */
[----:B------:R-:W-:Y:S01]  /*0910*/  IMAD R3, R4, c[0x0][0x56c], RZ ;  /* 0x00015b0004037a24 */ /* 0x000fe200078e02ff */
[----:B------:R-:W-:Y:S05]  /*0920*/  BRA `(.L_x_1301) ;  /* 0x0000006000007947 */ /* 0x000fea0003800000 */
.L_x_1300:
[----:B------:R-:W-:Y:S02]  /*0930*/  MOV R2, c[0x0][0x554] ;  /* 0x0001550000027a02 */ /* 0x000fe40000000f00 */
[----:B------:R-:W-:Y:S02]  /*0940*/  MOV R4, R0 ;  /* 0x0000000000047202 */ /* 0x000fe40000000f00 */
[----:B------:R-:W-:-:S13]  /*0950*/  ISETP.NE.AND P0, PT, R2, 0x1, PT ;  /* 0x000000010200780c */ /* 0x000fda0003f05270 */
[----:B------:R-:W-:-:S05]  /*0960*/  @P0 IMAD.HI.U32 R2, R0, c[0x0][0x558], RZ ;  /* 0x0001560000020a27 */ /* 0x000fca00078e00ff */
[----:B------:R-:W-:-:S05]  /*0970*/  @P0 SHF.R.U32.HI R4, RZ, c[0x0][0x55c], R2 ;  /* 0x00015700ff040a19 */ /* 0x000fca0000011602 */
[----:B------:R-:W-:Y:S02]  /*0980*/  IMAD R3, R4, c[0x0][0x554], RZ ;  /* 0x0001550004037a24 */ /* 0x000fe400078e02ff */
.L_x_1301:
[----:B------:R-:W-:Y:S05]  /*0990*/  BSYNC B0 ;  /* 0x0000000000007941 */ /* 0x000fea0003800000 */
.L_x_1299:
[----:B------:R-:W-:Y:S01]  /*09a0*/  IMAD.MOV.U32 R2, RZ, RZ, c[0x0][0x548] ;  /* 0x00015200ff027624 */ /* 0x000fe200078e00ff */
[----:B------:R-:W-:Y:S01]  /*09b0*/  ISETP.NE.U32.AND P0, PT, RZ, c[0x0][0x370], PT ;  /* 0x0000dc00ff007a0c */ /* 0x000fe20003f05070 */
[----:B------:R-:W-:Y:S01]  /*09c0*/  IMAD.IADD R0, R0, 0x1, -R3 ;  /* 0x0000000100007824 */ /* 0x000fe200078e0a03 */
[----:B------:R-:W-:Y:S02]  /*09d0*/  CS2R R6, SRZ ;  /* 0x0000000000067805 */ /* 0x000fe4000001ff00 */
[----:B------:R-:W-:Y:S01]  /*09e0*/  ISETP.NE.AND P1, PT, R2, 0x1, PT ;  /* 0x000000010200780c */ /* 0x000fe20003f25270 */
[----:B------:R-:W-:Y:S01]  /*09f0*/  IMAD R0, R5, c[0x0][0x554], R0 ;  /* 0x0001550005007a24 */ /* 0x000fe200078e0200 */
[----:B------:R-:W-:-:S03]  /*0a00*/  ISETP.NE.AND.EX P0, PT, RZ, c[0x0][0x374], PT, P0 ;  /* 0x0000dd00ff007a0c */ /* 0x000fc60003f05300 */
[----:B------:R-:W-:-:S08]  /*0a10*/  IMAD.MOV.U32 R12, RZ, RZ, R0 ;  /* 0x000000ffff0c7224 */ /* 0x000fd000078e0000 */
[----:B------:R-:W-:Y:S02]  /*0a20*/  @P1 IMAD.HI.U32 R3, R0, c[0x0][0x54c], RZ ;  /* 0x0001530000031a27 */ /* 0x000fe400078e00ff */
[----:B------:R-:W-:-:S03]  /*0a30*/  @P0 MOV R2, 0x4 ;  /* 0x0000000400020802 */ /* 0x000fc60000000f00 */
[----:B------:R-:W-:-:S05]  /*0a40*/  @P1 SHF.R.U32.HI R12, RZ, c[0x0][0x550], R3 ;  /* 0x00015400ff0c1a19 */ /* 0x000fca0000011603 */
[----:B------:R-:W-:Y:S01]  /*0a50*/  @P0 IMAD.WIDE R2, R12, R2, c[0x0][0x370] ;  /* 0x0000dc000c020625 */ /* 0x000fe200078e0202 */
[----:B------:R-:W-:Y:S04]  /*0a60*/  STL [R1+0x2c], R12 ;  /* 0x00002c0c01007387 */ /* 0x000fe80000100800 */
[----:B------:R1:W2:Y:S01]  /*0a70*/  @P0 LDG.E R7, [R2.64] ;  /* 0x0000000802070981 */ /* 0x0002a2000c1e1900 */
[----:B------:R-:W-:Y:S01]  /*0a80*/  IMAD.MOV.U32 R10, RZ, RZ, R4 ;  /* 0x000000ffff0a7224 */ /* 0x000fe200078e0004 */
[----:B------:R-:W-:Y:S01]  /*0a90*/  BSSY B0, `(.L_x_1302) ;  /* 0x0000043000007945 */ /* 0x000fe20003800000 */
[----:B-1----:R-:W-:-:S05]  /*0aa0*/  IMAD.MOV.U32 R2, RZ, RZ, c[0x0][0x53c] ;  /* 0x00014f00ff027624 */ /* 0x002fca00078e00ff */
[----:B------:R-:W-:Y:S02]  /*0ab0*/  ISETP.NE.AND P0, PT, R2, 0x1, PT ;  /* 0x000000010200780c */ /* 0x000fe40003f05270 */
[----:B------:R-:W-:-:S04]  /*0ac0*/  LOP3.LUT R2, R4, 0x1ffffff, RZ, 0x3c, !PT ;  /* 0x01ffffff04027812 */ /* 0x000fc800078e3cff */
[----:B------:R-:W-:-:S07]  /*0ad0*/  IADD3 R2, R2, c[0x0][0x53c], RZ ;  /* 0x00014f0002027a10 */ /* 0x000fce0007ffe0ff */
[----:B------:R-:W-:-:S05]  /*0ae0*/  @P0 IMAD.HI.U32 R3, R4, c[0x0][0x540], RZ ;  /* 0x0001500004030a27 */ /* 0x000fca00078e00ff */
[----:B------:R-:W-:Y:S02]  /*0af0*/  @P0 SHF.R.U32.HI R10, RZ, c[0x0][0x544], R3 ;  /* 0x00015100ff0a0a19 */ /* 0x000fe40000011603 */
[----:B------:R-:W-:-:S03]  /*0b00*/  MOV R3, c[0x0][0x2c4] ;  /* 0x0000b10000037a02 */ /* 0x000fc60000000f00 */
[----:B------:R-:W-:Y:S01]  /*0b10*/  IMAD R2, R10, c[0x0][0x53c], R2 ;  /* 0x00014f000a027a24 */ /* 0x000fe200078e0202 */
[----:B------:R-:W-:Y:S01]  /*0b20*/  ISETP.NE.AND P2, PT, R3, 0x1, PT ;  /* 0x000000010300780c */ /* 0x000fe20003f45270 */
[----:B------:R-:W-:Y:S01]  /*0b30*/  IMAD.MOV.U32 R3, RZ, RZ, c[0x0][0x168] ;  /* 0x00005a00ff037624 */ /* 0x000fe200078e00ff */
[----:B------:R-:W-:Y:S01]  /*0b40*/  STL [R1+0x28], R10 ;  /* 0x0000280a01007387 */ /* 0x000fe20000100800 */
[----:B------:R-:W-:Y:S01]  /*0b50*/  IMAD.SHL.U32 R14, R2, 0x80, RZ ;  /* 0x00000080020e7824 */ /* 0x000fe200078e00ff */
[----:B------:R-:W-:Y:S02]  /*0b60*/  MOV R2, c[0x0][0x2ac] ;  /* 0x0000ab0000027a02 */ /* 0x000fe40000000f00 */
[----:B------:R-:W-:Y:S02]  /*0b70*/  IADD3 R3, -R3, 0x70, RZ ;  /* 0x0000007003037810 */ /* 0x000fe40007ffe1ff */
[----:B------:R-:W-:Y:S01]  /*0b80*/  IADD3 R5, R14, 0x7f, RZ ;  /* 0x0000007f0e057810 */ /* 0x000fe20007ffe0ff */
[C---:B------:R-:W-:Y:S01]  /*0b90*/  IMAD R181, R2.reuse, c[0x0][0x1d0], RZ ;  /* 0x0000740002b57a24 */ /* 0x040fe200078e02ff */
[----:B------:R-:W-:Y:S01]  /*0ba0*/  STL [R1+0x14], R14 ;  /* 0x0000140e01007387 */ /* 0x000fe20000100800 */
[----:B------:R-:W-:-:S02]  /*0bb0*/  IMAD R3, R2, c[0x0][0x1d0], R3 ;  /* 0x0000740002037a24 */ /* 0x000fc400078e0203 */
[----:B------:R-:W-:-:S04]  /*0bc0*/  @P2 IMAD.HI.U32 R4, R5, c[0x0][0x2c8], RZ ;  /* 0x0000b20005042a27 */ /* 0x000fc800078e00ff */
[----:B------:R-:W-:Y:S01]  /*0bd0*/  IMAD.MOV.U32 R2, RZ, RZ, RZ ;  /* 0x000000ffff027224 */ /* 0x000fe200078e00ff */
[----:B------:R-:W-:-:S05]  /*0be0*/  @P2 SHF.R.U32.HI R5, RZ, c[0x0][0x2cc], R4 ;  /* 0x0000b300ff052a19 */ /* 0x000fca0000011604 */
[----:B------:R-:W-:-:S04]  /*0bf0*/  IMAD.IADD R3, R3, 0x1, R5 ;  /* 0x0000000103037824 */ /* 0x000fc800078e0205 */
[----:B------:R-:W-:-:S05]  /*0c00*/  IMAD.HI R3, R3, -0x6db6db6d, R2 ;  /* 0x9249249303037827 */ /* 0x000fca00078e0202 */
[----:B------:R-:W-:-:S04]  /*0c10*/  SHF.R.U32.HI R2, RZ, 0x1f, R3 ;  /* 0x0000001fff027819 */ /* 0x000fc80000011603 */
[----:B------:R-:W-:Y:S01]  /*0c20*/  LEA.HI.SX32 R2, R3, R2, 0x1a ;  /* 0x0000000203027211 */ /* 0x000fe200078fd2ff */
[----:B------:R-:W-:Y:S01]  /*0c30*/  IMAD.MOV.U32 R3, RZ, RZ, RZ ;  /* 0x000000ffff037224 */ /* 0x000fe200078e00ff */
[----:B--2---:R1:W-:Y:S02]  /*0c40*/  STL [R1+0x24], R7 ;  /* 0x0000240701007387 */ /* 0x0043e40000100800 */
[----:B-1----:R-:W-:-:S05]  /*0c50*/  IADD3 R7, R181, 0x6f, RZ ;  /* 0x0000006fb5077810 */ /* 0x002fca0007ffe0ff */
[----:B------:R-:W-:-:S05]  /*0c60*/  IMAD.HI R5, R7, -0x6db6db6d, R6 ;  /* 0x9249249307057827 */ /* 0x000fca00078e0206 */
[----:B------:R-:W-:-:S04]  /*0c70*/  SHF.R.U32.HI R4, RZ, 0x1f, R5 ;  /* 0x0000001fff047819 */ /* 0x000fc80000011605 */
[----:B------:R-:W-:-:S04]  /*0c80*/  LEA.HI.SX32 R4, R5, R4, 0x1a ;  /* 0x0000000405047211 */ /* 0x000fc800078fd2ff */
[----:B------:R-:W-:Y:S02]  /*0c90*/  IMNMX R180, R4, R2, PT ;  /* 0x0000000204b47217 */ /* 0x000fe40003800200 */
[----:B------:R-:W-:Y:S02]  /*0ca0*/  IADD3 R2, -R12, RZ, RZ ;  /* 0x000000ff0c027210 */ /* 0x000fe40007ffe1ff */
[----:B------:R-:W-:-:S03]  /*0cb0*/  ISETP.GE.AND P0, PT, R180, 0x1, PT ;  /* 0x00000001b400780c */ /* 0x000fc60003f06270 */
[----:B------:R-:W-:-:S05]  /*0cc0*/  IMAD R13, R2, c[0x0][0x548], R0 ;  /* 0x00015200020d7a24 */ /* 0x000fca00078e0200 */
[----:B------:R1:W-:Y:S05]  /*0cd0*/  STL [R1+0x18], R13 ;  /* 0x0000180d01007387 */ /* 0x0003ea0000100800 */
[----:B------:R-:W-:Y:S05]  /*0ce0*/  @!P0 BRA `(.L_x_1303) ;  /* 0x000001d000008947 */ /* 0x000fea0003800000 */
[----:B------:R-:W-:-:S04]  /*0cf0*/  SHF.R.U32.HI R3, RZ, 0x10, R10 ;  /* 0x00000010ff037819 */ /* 0x000fc8000001160a */
[----:B------:R-:W-:-:S04]  /*0d00*/  ISETP.NE.AND P0, PT, R3, RZ, PT ;  /* 0x000000ff0300720c */ /* 0x000fc80003f05270 */
[----:B------:R-:W-:-:S04]  /*0d10*/  SEL R3, R3, c[0x0][0x338], P0 ;  /* 0x0000ce0003037a07 */ /* 0x000fc80000000000 */
[-C--:B------:R-:W-:Y:S02]  /*0d20*/  IABS R5, R3.reuse ;  /* 0x0000000300057213 */ /* 0x080fe40000000000 */
[----:B------:R-:W-:Y:S02]  /*0d30*/  IADD3 R6, R3, -0x1, R180 ;  /* 0xffffffff03067810 */ /* 0x000fe40007ffe0b4 */
[----:B------:R-:W2:Y:S01]  /*0d40*/  I2F.RP R8, R5 ;  /* 0x0000000500087306 */ /* 0x000ea20000209400 */
[-C--:B------:R-:W-:Y:S02]  /*0d50*/  IABS R0, R3.reuse ;  /* 0x0000000300007213 */ /* 0x080fe40000000000 */
[----:B------:R-:W-:Y:S02]  /*0d60*/  IABS R2, R6 ;  /* 0x0000000600027213 */ /* 0x000fe40000000000 */
[----:B------:R-:W-:Y:S01]  /*0d70*/  LOP3.LUT R6, R6, R3, RZ, 0x3c, !PT ;  /* 0x0000000306067212 */ /* 0x000fe200078e3cff */
[----:B------:R-:W-:-:S03]  /*0d80*/  IMAD.MOV R0, RZ, RZ, -R0 ;  /* 0x000000ffff007224 */ /* 0x000fc600078e0a00 */
[----:B------:R-:W-:Y:S01]  /*0d90*/  ISETP.GE.AND P0, PT, R6, RZ, PT ;  /* 0x000000ff0600720c */ /* 0x000fe20003f06270 */
[----:B--2---:R-:W2:Y:S02]  /*0da0*/  MUFU.RCP R8, R8 ;  /* 0x0000000800087308 */ /* 0x004ea40000001000 */
[----:B--2---:R-:W-:-:S06]  /*0db0*/  IADD3 R8, R8, 0xffffffe, RZ ;  /* 0x0ffffffe08087810 */ /* 0x004fcc0007ffe0ff */
[----:B------:R-:W2:Y:S02]  /*0dc0*/  F2I.FTZ.U32.TRUNC.NTZ R9, R8 ;  /* 0x0000000800097305 */ /* 0x000ea4000021f000 */
[----:B--2---:R-:W-:Y:S02]  /*0dd0*/  IMAD.MOV R4, RZ, RZ, -R9 ;  /* 0x000000ffff047224 */ /* 0x004fe400078e0a09 */
[----:B------:R-:W-:Y:S02]  /*0de0*/  IMAD.MOV.U32 R8, RZ, RZ, RZ ;  /* 0x000000ffff087224 */ /* 0x000fe400078e00ff */
[----:B------:R-:W-:-:S04]  /*0df0*/  IMAD R4, R4, R5, RZ ;  /* 0x0000000504047224 */ /* 0x000fc800078e02ff */
[----:B------:R-:W-:-:S06]  /*0e00*/  IMAD.HI.U32 R4, R9, R4, R8 ;  /* 0x0000000409047227 */ /* 0x000fcc00078e0008 */
[----:B------:R-:W-:-:S04]  /*0e10*/  IMAD.HI.U32 R4, R4, R2, RZ ;  /* 0x0000000204047227 */ /* 0x000fc800078e00ff */
[----:B------:R-:W-:-:S05]  /*0e20*/  IMAD R0, R4, R0, R2 ;  /* 0x0000000004007224 */ /* 0x000fca00078e0202 */
[----:B------:R-:W-:-:S13]  /*0e30*/  ISETP.GT.U32.AND P1, PT, R5, R0, PT ;  /* 0x000000000500720c */ /* 0x000fda0003f24070 */
[----:B------:R-:W-:Y:S01]  /*0e40*/  @!P1 IMAD.IADD R0, R0, 0x1, -R5 ;  /* 0x0000000100009824 */ /* 0x000fe200078e0a05 */
[----:B------:R-:W-:Y:S02]  /*0e50*/  @!P1 IADD3 R4, R4, 0x1, RZ ;  /* 0x0000000104049810 */ /* 0x000fe40007ffe0ff */
[----:B------:R-:W-:Y:S02]  /*0e60*/  ISETP.NE.AND P1, PT, R3, RZ, PT ;  /* 0x000000ff0300720c */ /* 0x000fe40003f25270 */
[----:B------:R-:W-:-:S13]  /*0e70*/  ISETP.GE.U32.AND P3, PT, R0, R5, PT ;  /* 0x000000050000720c */ /* 0x000fda0003f66070 */
[----:B------:R-:W-:-:S05]  /*0e80*/  @P3 IADD3 R4, R4, 0x1, RZ ;  /* 0x0000000104043810 */ /* 0x000fca0007ffe0ff */
[----:B------:R-:W-:Y:S01]  /*0e90*/  @!P0 IMAD.MOV R4, RZ, RZ, -R4 ;  /* 0x000000ffff048224 */ /* 0x000fe200078e0a04 */
[----:B------:R-:W-:-:S05]  /*0ea0*/  @!P1 LOP3.LUT R4, RZ, R3, RZ, 0x33, !PT ;  /* 0x00000003ff049212 */ /* 0x000fca00078e33ff */
[----:B------:R-:W-:Y:S02]  /*0eb0*/  IMAD.MOV.U32 R3, RZ, RZ, R4 ;  /* 0x000000ffff037224 */ /* 0x000fe400078e0004 */
.L_x_1303:
[----:B------:R-:W-:Y:S05]  /*0ec0*/  BSYNC B0 ;  /* 0x0000000000007941 */ /* 0x000fea0003800000 */
.L_x_1302:
[----:B------:R-:W-:Y:S01]  /*0ed0*/  LOP3.LUT R0, R10, 0xffff, RZ, 0xc0, !PT ;  /* 0x0000ffff0a007812 */ /* 0x000fe200078ec0ff */
[----:B------:R-:W-:Y:S01]  /*0ee0*/  IMAD.MOV.U32 R7, RZ, RZ, RZ ;  /* 0x000000ffff077224 */ /* 0x000fe200078e00ff */
[----:B------:R-:W-:Y:S01]  /*0ef0*/  PRMT R2, RZ, 0x7610, R2 ;  /* 0x00007610ff027816 */ /* 0x000fe20000000002 */
[----:B------:R-:W-:Y:S01]  /*0f00*/  CS2R R10, SRZ ;  /* 0x00000000000a7805 */ /* 0x000fe2000001ff00 */
[----:B------:R-:W-:Y:S01]  /*0f10*/  CS2R R178, SRZ ;  /* 0x0000000000b27805 */ /* 0x000fe2000001ff00 */
[----:B------:R-:W-:Y:S01]  /*0f20*/  IMAD R4, R0, R3, RZ ;  /* 0x0000000300047224 */ /* 0x000fe200078e02ff */
[----:B------:R-:W-:Y:S01]  /*0f30*/  CS2R R176, SRZ ;  /* 0x0000000000b07805 */ /* 0x000fe2000001ff00 */
[----:B------:R-:W-:Y:S01]  /*0f40*/  IMAD.MOV.U32 R0, RZ, RZ, RZ ;  /* 0x000000ffff007224 */ /* 0x000fe200078e00ff */
        /* <DEDUP_REMOVED lines=35> */
[----:B--2---:R-:W-:-:S04]  /*1180*/  ISETP.NE.U32.AND P0, PT, RZ, c[0x0][0x340], PT ;  /* 0x0000d000ff007a0c */ /* 0x004fc80003f05070 */
[----:B------:R-:W-:-:S13]  /*1190*/  ISETP.NE.AND.EX P0, PT, RZ, c[0x0][0x344], PT, P0 ;  /* 0x0000d100ff007a0c */ /* 0x000fda0003f05300 */
[----:B------:R-:W-:Y:S05]  /*11a0*/  @!P0 BRA `(.L_x_1305) ;  /* 0x0000004000008947 */ /* 0x000fea0003800000 */
[----:B------:R-:W-:-:S05]  /*11b0*/  MOV R0, 0x4 ;  /* 0x0000000400007802 */ /* 0x000fca0000000f00 */
[----:B------:R-:W-:-:S05]  /*11c0*/  IMAD.WIDE R2, R12, R0, c[0x0][0x340] ;  /* 0x0000d0000c027625 */ /* 0x000fca00078e0200 */
[----:B------:R2:W5:Y:S01]  /*11d0*/  LDG.E R0, [R2.64] ;  /* 0x0000000802007981 */ /* 0x000562000c1e1900 */
[----:B------:R-:W-:Y:S05]  /*11e0*/  BRA `(.L_x_1306) ;  /* 0x0000001000007947 */ /* 0x000fea0003800000 */
.L_x_1305:
[----:B------:R-:W-:Y:S02]  /*11f0*/  MOV R0, R12 ;  /* 0x0000000c00007202 */ /* 0x000fe40000000f00 */
.L_x_1306:
[----:B------:R-:W-:Y:S01]  /*1200*/  SHF.R.S32.HI R7, RZ, 0x1f, R13 ;  /* 0x0000001fff077819 */ /* 0x000fe2000001140d */
[----:B------:R-:W-:Y:S01]  /*1210*/  IMAD.WIDE.U32 R8, R13, c[0x0][0x1b8], RZ ;  /* 0x00006e000d087a25 */ /* 0x000fe200078e00ff */
[----:B--2---:R-:W-:Y:S02]  /*1220*/  IADD3 R2, R250, R14, RZ ;  /* 0x0000000efa027210 */ /* 0x004fe40007ffe0ff */
[----:B------:R-:W-:Y:S01]  /*1230*/  SHF.R.S32.HI R4, RZ, 0x1f, R12 ;  /* 0x0000001fff047819 */ /* 0x000fe2000001140c */
[----:B------:R-:W-:Y:S01]  /*1240*/  IMAD R3, R7, c[0x0][0x1b8], RZ ;  /* 0x00006e0007037a24 */ /* 0x000fe200078e02ff */
[----:B------:R-:W-:Y:S01]  /*1250*/  MOV R5, R2 ;  /* 0x0000000200057202 */ /* 0x000fe20000000f00 */
[----:B------:R-:W-:Y:S01]  /*1260*/  @P2 IMAD.HI.U32 R6, R2, c[0x0][0x2c8], RZ ;  /* 0x0000b20002062a27 */ /* 0x000fe200078e00ff */
[----:B------:R-:W-:-:S03]  /*1270*/  ISETP.GE.AND P3, PT, R251, c[0x0][0x198], PT ;  /* 0x00006600fb007a0c */ /* 0x000fc60003f66270 */
[----:B------:R-:W-:Y:S01]  /*1280*/  IMAD R3, R13, c[0x0][0x1bc], R3 ;  /* 0x00006f000d037a24 */ /* 0x000fe200078e0203 */
[----:B------:R-:W-:Y:S01]  /*1290*/  @P2 SHF.R.U32.HI R5, RZ, c[0x0][0x2cc], R6 ;  /* 0x0000b300ff052a19 */ /* 0x000fe20000011606 */
[----:B------:R-:W-:-:S03]  /*12a0*/  IMAD R4, R4, c[0x0][0x1c0], RZ ;  /* 0x0000700004047a24 */ /* 0x000fc600078e02ff */
[----:B------:R-:W-:Y:S01]  /*12b0*/  IADD3 R9, R9, R3, RZ ;  /* 0x0000000309097210 */ /* 0x000fe20007ffe0ff */
[C---:B------:R-:W-:Y:S01]  /*12c0*/  IMAD R6, R12.reuse, c[0x0][0x1c4], R4 ;  /* 0x000071000c067a24 */ /* 0x040fe200078e0204 */
[----:B------:R-:W-:Y:S02]  /*12d0*/  SHF.R.S32.HI R4, RZ, 0x1f, R5 ;  /* 0x0000001fff047819 */ /* 0x000fe40000011405 */
[----:B------:R-:W-:Y:S01]  /*12e0*/  IADD3 R3, -R5, RZ, RZ ;  /* 0x000000ff05037210 */ /* 0x000fe20007ffe1ff */
[----:B------:R-:W-:-:S04]  /*12f0*/  IMAD.WIDE.U32 R8, R12, c[0x0][0x1c0], R8 ;  /* 0x000070000c087a25 */ /* 0x000fc800078e0008 */
[----:B------:R-:W-:Y:S01]  /*1300*/  IMAD R4, R4, c[0x0][0x1b0], RZ ;  /* 0x00006c0004047a24 */ /* 0x000fe200078e02ff */
[----:B------:R-:W-:Y:S01]  /*1310*/  IADD3 R9, R9, R6, RZ ;  /* 0x0000000609097210 */ /* 0x000fe20007ffe0ff */
[----:B------:R-:W-:Y:S02]  /*1320*/  IMAD R3, R3, c[0x0][0x2c4], R2 ;  /* 0x0000b10003037a24 */ /* 0x000fe400078e0202 */
[C---:B------:R-:W-:Y:S02]  /*1330*/  IMAD R4, R5.reuse, c[0x0][0x1b4], R4 ;  /* 0x00006d0005047a24 */ /* 0x040fe400078e0204 */
[----:B------:R-:W-:Y:S01]  /*1340*/  IMAD.WIDE.U32 R8, R5, c[0x0][0x1b0], R8 ;  /* 0x00006c0005087a25 */ /* 0x000fe200078e0008 */
[----:B------:R-:W-:-:S04]  /*1350*/  SHF.R.S32.HI R2, RZ, 0x1f, R3 ;  /* 0x0000001fff027819 */ /* 0x000fc80000011403 */
[----:B------:R-:W-:Y:S01]  /*1360*/  IADD3 R5, R9, R4, RZ ;  /* 0x0000000409057210 */ /* 0x000fe20007ffe0ff */
[----:B------:R-:W-:Y:S01]  /*1370*/  IMAD R2, R2, c[0x0][0x1a8], RZ ;  /* 0x00006a0002027a24 */ /* 0x000fe200078e02ff */
[----:B------:R-:W-:-:S03]  /*1380*/  MOV R4, R8 ;  /* 0x0000000800047202 */ /* 0x000fc60000000f00 */
[C---:B------:R-:W-:Y:S02]  /*1390*/  IMAD R2, R3.reuse, c[0x0][0x1ac], R2 ;  /* 0x00006b0003027a24 */ /* 0x040fe400078e0202 */
[----:B------:R-:W-:Y:S01]  /*13a0*/  IMAD.WIDE.U32 R4, R3, c[0x0][0x1a8], R4 ;  /* 0x00006a0003047a25 */ /* 0x000fe200078e0004 */
[----:B------:R-:W-:-:S04]  /*13b0*/  IADD3 R3, R180, -0x1, RZ ;  /* 0xffffffffb4037810 */ /* 0x000fc80007ffe0ff */
[----:B------:R-:W-:Y:S02]  /*13c0*/  LEA R12, P0, R4, c[0x0][0x160], 0x1 ;  /* 0x00005800040c7a11 */ /* 0x000fe400078008ff */
[----:B------:R-:W-:-:S04]  /*13d0*/  IADD3 R11, R5, R2, RZ ;  /* 0x00000002050b7210 */ /* 0x000fc80007ffe0ff */
[----:B------:R-:W-:Y:S01]  /*13e0*/  LEA.HI.X R11, R4, c[0x0][0x164], R11, 0x1, P0 ;  /* 0x00005900040b7a11 */ /* 0x000fe200000f0c0b */
[----:B------:R-:W-:Y:S05]  /*13f0*/  BRA.DIV ~URZ, `(.L_x_1307) ;  /* 0x00013a327f007947 */ /* 0x000fea000b800000 */
[----:B-1----:R1:W2:Y:S02]  /*1400*/  SHFL.IDX PT, R13, R11, RZ, 0x181f ;  /* 0x00181fff0b0d7589 */ /* 0x0022a400000e0000 */
.L_x_1377:
[----:B------:R-:W-:Y:S05]  /*1410*/  BRA.DIV ~URZ, `(.L_x_1308) ;  /* 0x00013a827f007947 */ /* 0x000fea000b800000 */
[----:B------:R3:W4:Y:S02]  /*1420*/  SHFL.IDX PT, R4, R12, RZ, 0x181f ;  /* 0x00181fff0c047589 */ /* 0x00072400000e0000 */
.L_x_1378:
[----:B---3--:R-:W3:Y:S01]  /*1430*/  LDL R2, [R1+0x14] ;  /* 0x0000140001027983 */ /* 0x008ee20000100800 */
[----:B------:R-:W-:Y:S01]  /*1440*/  MOV R14, c[0x0][0x2c4] ;  /* 0x0000b100000e7a02 */ /* 0x000fe20000000f00 */
[----:B------:R-:W-:Y:S04]  /*1450*/  BSSY B0, `(.L_x_1309) ;  /* 0x000000b000007945 */ /* 0x000fe80003800000 */
[----:B------:R-:W-:Y:S01]  /*1460*/  IMAD R14, R14, c[0x0][0x168], RZ ;  /* 0x00005a000e0e7a24 */ /* 0x000fe200078e02ff */
[----:B---3--:R-:W-:-:S04]  /*1470*/  IADD3 R10, R252, R2, RZ ;  /* 0x00000002fc0a7210 */ /* 0x008fc80007ffe0ff */
        /* <DEDUP_REMOVED lines=8> */
.L_x_1310:
[----:B------:R-:W-:Y:S05]  /*1500*/  BSYNC B0 ;  /* 0x0000000000007941 */ /* 0x000fea0003800000 */
.L_x_1309:
[----:B------:R-:W-:Y:S05]  /*1510*/  BRA.DIV ~URZ, `(.L_x_1311) ;  /* 0x000139e27f007947 */ /* 0x000fea000b800000 */
[----:B--2---:R2:W3:Y:S04]  /*1520*/  SHFL.IDX PT, R13, R11, 0x1, 0x181f ;  /* 0x00381f000b0d7f89 */ /* 0x0044e800000e0000 */
[----:B----4-:R2:W4:Y:S02]  /*1530*/  SHFL.IDX PT, R4, R12, 0x1, 0x181f ;  /* 0x00381f000c047f89 */ /* 0x01052400000e0000 */
.L_x_1379:
[----:B------:R-:W-:Y:S01]  /*1540*/  IADD3 R2, R10, 0x10, RZ ;  /* 0x000000100a027810 */ /* 0x000fe20007ffe0ff */
[----:B------:R-:W-:Y:S03]  /*1550*/  BSSY B0, `(.L_x_1312) ;  /* 0x0000009000007945 */ /* 0x000fe60003800000 */
[----:B------:R-:W-:-:S13]  /*1560*/  ISETP.GE.AND P0, PT, R2, R14, PT ;  /* 0x0000000e0200720c */ /* 0x000fda0003f06270 */
[----:B------:R-:W-:Y:S05]  /*1570*/  @P0 BRA `(.L_x_1313) ;  /* 0x0000006000000947 */ /* 0x000fea0003800000 */
[----:B----4-:R-:W-:-:S04]  /*1580*/  LEA R4, P0, R251, R4, 0x1 ;  /* 0x00000004fb047211 */ /* 0x010fc800078008ff */
[----:B---3--:R-:W-:-:S05]  /*1590*/  LEA.HI.X R5, R251, R13, R242, 0x1, P0 ;  /* 0x0000000dfb057211 */ /* 0x008fca00000f0cf2 */
[----:B------:R-:W-:Y:S01]  /*15a0*/  @!PT LDS RZ, [RZ] ;  /* 0x00000000fffff984 */ /* 0x000fe20000000800 */
[----:B------:R-:W-:Y:S01]  /*15b0*/  @!PT LDS RZ, [RZ] ;  /* 0x00000000fffff984 */ /* 0x000fe20000000800 */
[----:B------:R-:W-:Y:S01]  /*15c0*/  @!PT LDS RZ, [RZ] ;  /* 0x00000000fffff984 */ /* 0x000fe20000000800 */
[----:B------:R3:W-:Y:S04]  /*15d0*/  LDGSTS.E.BYPASS.LTC128B.128 [R244+0x7900], [R4.64], !P3 ;  /* 0x0790000004f47fae */ /* 0x0007e8000d901d48 */
.L_x_1313:
[----:B------:R-:W-:Y:S05]  /*15e0*/  BSYNC B0 ;  /* 0x0000000000007941 */ /* 0x000fea0003800000 */
.L_x_1312:
[----:B------:R-:W-:Y:S05]  /*15f0*/  BRA.DIV ~URZ, `(.L_x_1314) ;  /* 0x000139c27f007947 */ /* 0x000fea000b800000 */
[----:B---3--:R3:W1:Y:S02]  /*1600*/  SHFL.IDX PT, R13, R11, 0x2, 0x181f ;  /* 0x00581f000b0d7f89 */ /* 0x00866400000e0000 */
.L_x_1380:
[----:B------:R-:W-:Y:S05]  /*1610*/  BRA.DIV ~URZ, `(.L_x_1315) ;  /* 0x00013a127f007947 */ /* 0x000fea000b800000 */
[----:B----4-:R4:W2:Y:S02]  /*1620*/  SHFL.IDX PT, R4, R12, 0x2, 0x181f ;  /* 0x00581f000c047f89 */ /* 0x0108a400000e0000 */
.L_x_1381:
[----:B------:R-:W-:Y:S01]  /*1630*/  IADD3 R2, R10, 0x20, RZ ;  /* 0x000000200a027810 */ /* 0x000fe20007ffe0ff */
[----:B------:R-:W-:Y:S03]  /*1640*/  BSSY B0, `(.L_x_1316) ;  /* 0x0000009000007945 */ /* 0x000fe60003800000 */
[----:B------:R-:W-:-:S13]  /*1650*/  ISETP.GE.AND P0, PT, R2, R14, PT ;  /* 0x0000000e0200720c */ /* 0x000fda0003f06270 */
[----:B------:R-:W-:Y:S05]  /*1660*/  @P0 BRA `(.L_x_1317) ;  /* 0x0000006000000947 */ /* 0x000fea0003800000 */
[----:B--2---:R-:W-:-:S04]  /*1670*/  LEA R4, P0, R251, R4, 0x1 ;  /* 0x00000004fb047211 */ /* 0x004fc800078008ff */
[----:B-1----:R-:W-:-:S05]  /*1680*/  LEA.HI.X R5, R251, R13, R242, 0x1, P0 ;  /* 0x0000000dfb057211 */ /* 0x002fca00000f0cf2 */
[----:B------:R-:W-:Y:S01]  /*1690*/  @!PT LDS RZ, [RZ] ;  /* 0x00000000fffff984 */ /* 0x000fe20000000800 */
[----:B------:R-:W-:Y:S01]  /*16a0*/  @!PT LDS RZ, [RZ] ;  /* 0x00000000fffff984 */ /* 0x000fe20000000800 */
[----:B------:R-:W-:Y:S01]  /*16b0*/  @!PT LDS RZ, [RZ] ;  /* 0x00000000fffff984 */ /* 0x000fe20000000800 */
[----:B------:R1:W-:Y:S04]  /*16c0*/  LDGSTS.E.BYPASS.LTC128B.128 [R244+0x8100], [R4.64], !P3 ;  /* 0x0810000004f47fae */ /* 0x0003e8000d901d48 */
.L_x_1317:
[----:B------:R-:W-:Y:S05]  /*16d0*/  BSYNC B0 ;  /* 0x0000000000007941 */ /* 0x000fea0003800000 */
.L_x_1316:
[----:B------:R-:W-:Y:S05]  /*16e0*/  BRA.DIV ~URZ, `(.L_x_1318) ;  /* 0x000139a27f007947 */ /* 0x000fea000b800000 */
[----:B-1----:R1:W3:Y:S04]  /*16f0*/  SHFL.IDX PT, R13, R11, 0x3, 0x181f ;  /* 0x00781f000b0d7f89 */ /* 0x0022e800000e0000 */
[----:B--2---:R1:W2:Y:S02]  /*1700*/  SHFL.IDX PT, R4, R12, 0x3, 0x181f ;  /* 0x00781f000c047f89 */ /* 0x0042a400000e0000 */
.L_x_1382:
[----:B------:R-:W-:Y:S01]  /*1710*/  IADD3 R2, R10, 0x30, RZ ;  /* 0x000000300a027810 */ /* 0x000fe20007ffe0ff */
[----:B------:R-:W-:Y:S03]  /*1720*/  BSSY B0, `(.L_x_1319) ;  /* 0x0000009000007945 */ /* 0x000fe60003800000 */
[----:B------:R-:W-:-:S13]  /*1730*/  ISETP.GE.AND P0, PT, R2, R14, PT ;  /* 0x0000000e0200720c */ /* 0x000fda0003f06270 */
[----:B------:R-:W-:Y:S05]  /*1740*/  @P0 BRA `(.L_x_1320) ;  /* 0x0000006000000947 */ /* 0x000fea0003800000 */
[----:B--2---:R-:W-:-:S04]  /*1750*/  LEA R4, P0, R251, R4, 0x1 ;  /* 0x00000004fb047211 */ /* 0x004fc800078008ff */
[----:B---3--:R-:W-:-:S05]  /*1760*/  LEA.HI.X R5, R251, R13, R242, 0x1, P0 ;  /* 0x0000000dfb057211 */ /* 0x008fca00000f0cf2 */
[----:B------:R-:W-:Y:S01]  /*1770*/  @!PT LDS RZ, [RZ] ;  /* 0x00000000fffff984 */ /* 0x000fe20000000800 */
[----:B------:R-:W-:Y:S01]  /*1780*/  @!PT LDS RZ, [RZ] ;  /* 0x00000000fffff984 */ /* 0x000fe20000000800 */
[----:B------:R-:W-:Y:S01]  /*1790*/  @!PT LDS RZ, [RZ] ;  /* 0x00000000fffff984 */ /* 0x000fe20000000800 */
[----:B------:R2:W-:Y:S04]  /*17a0*/  LDGSTS.E.BYPASS.LTC128B.128 [R244+0x8900], [R4.64], !P3 ;  /* 0x0890000004f47fae */ /* 0x0005e8000d901d48 */
.L_x_1320:
[----:B------:R-:W-:Y:S05]  /*17b0*/  BSYNC B0 ;  /* 0x0000000000007941 */ /* 0x000fea0003800000 */
.L_x_1319:
[----:B------:R-:W-:Y:S05]  /*17c0*/  BRA.DIV ~URZ, `(.L_x_1321) ;  /* 0x000139827f007947 */ /* 0x000fea000b800000 */
[----:B---3--:R3:W1:Y:S02]  /*17d0*/  SHFL.IDX PT, R13, R11, 0x4, 0x181f ;  /* 0x00981f000b0d7f89 */ /* 0x00866400000e0000 */
.L_x_1383:
[----:B------:R-:W-:Y:S05]  /*17e0*/  BRA.DIV ~URZ, `(.L_x_1322) ;  /* 0x000139d27f007947 */ /* 0x000fea000b800000 */
[----:B--2---:R2:W3:Y:S02]  /*17f0*/  SHFL.IDX PT, R4, R12, 0x4, 0x181f ;  /* 0x00981f000c047f89 */ /* 0x0044e400000e0000 */
.L_x_1384:
        /* <DEDUP_REMOVED lines=10> */
.L_x_1324:
[----:B------:R-:W-:Y:S05]  /*18a0*/  BSYNC B0 ;  /* 0x0000000000007941 */ /* 0x000fea0003800000 */
.L_x_1323:
[----:B------:R-:W-:Y:S05]  /*18b0*/  BRA.DIV ~URZ, `(.L_x_1325) ;  /* 0x000139627f007947 */ /* 0x000fea000b800000 */
[----:B-1----:R1:W2:Y:S04]  /*18c0*/  SHFL.IDX PT, R13, R11, 0x5, 0x181f ;  /* 0x00b81f000b0d7f89 */ /* 0x0022a800000e0000 */
[----:B---3--:R1:W3:Y:S02]  /*18d0*/  SHFL.IDX PT, R4, R12, 0x5, 0x181f ;  /* 0x00b81f000c047f89 */ /* 0x0082e400000e0000 */
.L_x_1385:
        /* <DEDUP_REMOVED lines=10> */
.L_x_1327:
[----:B------:R-:W-:Y:S05]  /*1980*/  BSYNC B0 ;  /* 0x0000000000007941 */ /* 0x000fea0003800000 */
.L_x_1326:
[----:B------:R-:W-:Y:S05]  /*1990*/  BRA.DIV ~URZ, `(.L_x_1328) ;  /* 0x000139427f007947 */ /* 0x000fea000b800000 */
[----:B--2---:R2:W1:Y:S02]  /*19a0*/  SHFL.IDX PT, R13, R11, 0x6, 0x181f ;  /* 0x00d81f000b0d7f89 */ /* 0x00446400000e0000 */
.L_x_1386:
[----:B------:R-:W-:Y:S05]  /*19b0*/  BRA.DIV ~URZ, `(.L_x_1329) ;  /* 0x000139927f007947 */ /* 0x000fea000b800000 */
[----:B---3--:R3:W2:Y:S02]  /*19c0*/  SHFL.IDX PT, R4, R12, 0x6, 0x181f ;  /* 0x00d81f000c047f89 */ /* 0x0086a400000e0000 */
.L_x_1387:
        /* <DEDUP_REMOVED lines=10> */
.L_x_1331:
[----:B------:R-:W-:Y:S05]  /*1a70*/  BSYNC B0 ;  /* 0x0000000000007941 */ /* 0x000fea0003800000 */
.L_x_1330:
[----:B------:R-:W-:Y:S05]  /*1a80*/  BRA.DIV ~URZ, `(.L_x_1332) ;  /* 0x000139227f007947 */ /* 0x000fea000b800000 */
[----:B-12---:R-:W1:Y:S04]  /*1a90*/  SHFL.IDX PT, R11, R11, 0x7, 0x181f ;  /* 0x00f81f000b0b7f89 */ /* 0x006e6800000e0000 */
[----:B---34-:R-:W2:Y:S02]  /*1aa0*/  SHFL.IDX PT, R12, R12, 0x7, 0x181f ;  /* 0x00f81f000c0c7f89 */ /* 0x018ea400000e0000 */
.L_x_1388:
[----:B-----5:R-:W-:Y:S01]  /*1ab0*/  SHF.R.S32.HI R2, RZ, 0x1f, R0 ;  /* 0x0000001fff027819 */ /* 0x020fe20000011400 */
[----:B------:R-:W-:Y:S01]  /*1ac0*/  IMAD.WIDE.U32 R162, R0, c[0x0][0x2b0], RZ ;  /* 0x0000ac0000a27a25 */ /* 0x000fe200078e00ff */
[----:B------:R-:W-:-:S03]  /*1ad0*/  IADD3 R10, R10, 0x70, RZ ;  /* 0x000000700a0a7810 */ /* 0x000fc60007ffe0ff */
[----:B------:R-:W-:Y:S01]  /*1ae0*/  IMAD R2, R2, c[0x0][0x2b0], RZ ;  /* 0x0000ac0002027a24 */ /* 0x000fe200078e02ff */
[----:B------:R-:W-:Y:S01]  /*1af0*/  ISETP.GE.AND P1, PT, R10, R14, PT ;  /* 0x0000000e0a00720c */ /* 0x000fe20003f26270 */
[----:B------:R3:W-:Y:S02]  /*1b00*/  STL.64 [R1+0x40], R162 ;  /* 0x000040a201007387 */ /* 0x0007e40000100a00 */
[----:B------:R-:W-:-:S04]  /*1b10*/  IMAD R2, R0, c[0x0][0x2b4], R2 ;  /* 0x0000ad0000027a24 */ /* 0x000fc800078e0202 */
[----:B------:R-:W-:-:S05]  /*1b20*/  IMAD.IADD R159, R163, 0x1, R2 ;  /* 0x00000001a39f7824 */ /* 0x000fca00078e0202 */
[----:B------:R3:W-:Y:S01]  /*1b30*/  STL [R1+0xc], R159 ;  /* 0x00000c9f01007387 */ /* 0x0007e20000100800 */
[----:B--2---:R-:W-:-:S04]  /*1b40*/  @!P1 LEA R12, P0, R251, R12, 0x1 ;  /* 0x0000000cfb0c9211 */ /* 0x004fc800078008ff */
[----:B-1----:R-:W-:-:S05]  /*1b50*/  @!P1 LEA.HI.X R13, R251, R11, R242, 0x1, P0 ;  /* 0x0000000bfb0d9211 */ /* 0x002fca00000f0cf2 */
[----:B------:R-:W-:Y:S01]  /*1b60*/  @!PT LDS RZ, [RZ] ;  /* 0x00000000fffff984 */ /* 0x000fe20000000800 */
[----:B------:R-:W-:Y:S01]  /*1b70*/  @!PT LDS RZ, [RZ] ;  /* 0x00000000fffff984 */ /* 0x000fe20000000800 */
[----:B------:R-:W-:Y:S01]  /*1b80*/  @!PT LDS RZ, [RZ] ;  /* 0x00000000fffff984 */ /* 0x000fe20000000800 */
[----:B------:R3:W-:Y:S04]  /*1b90*/  @!P1 LDGSTS.E.BYPASS.LTC128B.128 [R244+0xa900], [R12.64], !P3 ;  /* 0x0a9000000cf49fae */ /* 0x0007e8000d901d48 */
[----:B------:R-:W0:Y:S01]  /*1ba0*/  LDGDEPBAR ;  /* 0x00000000000079af */ /* 0x000e220000000000 */
[----:B------:R-:W-:Y:S02]  /*1bb0*/  WARPSYNC 0xffffffff ;  /* 0xffffffff00007948 */ /* 0x000fe40003800000 */
[----:B------:R-:W2:Y:S01]  /*1bc0*/  LDL R164, [R1+0x24] ;  /* 0x0000240001a47983 */ /* 0x000ea20000100800 */
[----:B------:R-:W-:Y:S01]  /*1bd0*/  MOV R4, 0x70 ;  /* 0x0000007000047802 */ /* 0x000fe20000000f00 */
[----:B------:R-:W-:Y:S02]  /*1be0*/  ULDC UR4, c[0x0][0x2b8] ;  /* 0x0000ae0000047ab9 */ /* 0x000fe40000000800 */
[----:B------:R-:W-:Y:S01]  /*1bf0*/  UISETP.NE.AND UP0, UPT, UR4, 0x1, UPT ;  /* 0x000000010400788c */ /* 0x000fe2000bf05270 */
[----:B------:R-:W4:Y:S01]  /*1c00*/  LDL R15, [R1+0x18] ;  /* 0x00001800010f7983 */ /* 0x000f220000100800 */
[----:B------:R-:W-:-:S04]  /*1c10*/  IMAD R2, R180, R4, -0x70 ;  /* 0xffffff90b4027424 */ /* 0x000fc800078e0204 */
[----:B------:R-:W-:Y:S02]  /*1c20*/  PLOP3.LUT P1, PT, PT, PT, UP0, 0x80, 0x0 ;  /* 0x000000000000781c */ /* 0x000fe40003f2f008 */
[----:B------:R-:W-:Y:S02]  /*1c30*/  IADD3 R0, R250, R2, RZ ;  /* 0x00000002fa007210 */ /* 0x000fe40007ffe0ff */
[----:B------:R-:W-:Y:S02]  /*1c40*/  PLOP3.LUT P0, PT, PT, PT, UP0, 0x80, 0x0 ;  /* 0x000000000000781c */ /* 0x000fe40003f0f008 */
[----:B------:R-:W-:-:S04]  /*1c50*/  ISETP.GE.AND P3, PT, R0, R181, PT ;  /* 0x000000b50000720c */ /* 0x000fc80003f66270 */
[----:B------:R-:W-:Y:S02]  /*1c60*/  ISETP.GT.OR P3, PT, R250, 0x6f, P3 ;  /* 0x0000006ffa00780c */ /* 0x000fe40001f64670 */
[----:B---3--:R-:W-:Y:S01]  /*1c70*/  MOV R12, RZ ;  /* 0x000000ff000c7202 */ /* 0x008fe20000000f00 */
[----:B------:R-:W-:Y:S01]  /*1c80*/  BAR.SYNC.DEFER_BLOCKING 0x0 ;  /* 0x0000000000007b1d */ /* 0x000fe20000010000 */
[----:B--2---:R-:W-:-:S05]  /*1c90*/  IADD3 R0, R0, R164, RZ ;  /* 0x000000a400007210 */ /* 0x004fca0007ffe0ff */
[----:B------:R-:W-:Y:S01]  /*1ca0*/  @P1 IMAD.HI.U32 R6, R0, c[0x0][0x2bc], RZ ;  /* 0x0000af0000061a27 */ /* 0x000fe200078e00ff */
[----:B------:R-:W-:-:S04]  /*1cb0*/  MOV R5, R0 ;  /* 0x0000000000057202 */ /* 0x000fc80000000f00 */
[----:B------:R-:W-:-:S04]  /*1cc0*/  @P0 SHF.R.U32.HI R5, RZ, c[0x0][0x2c0], R6 ;  /* 0x0000b000ff050a19 */ /* 0x000fc80000011606 */
[----:B------:R-:W-:-:S04]  /*1cd0*/  @!P3 IADD3 R8, P0, R5, R162, RZ ;  /* 0x000000a20508b210 */ /* 0x000fc80007f1e0ff */
[----:B------:R-:W-:Y:S02]  /*1ce0*/  @!P3 LEA.HI.X.SX32 R6, R5, R159, 0x1, P0 ;  /* 0x0000009f0506b211 */ /* 0x000fe400000f0eff */
[----:B------:R-:W-:-:S04]  /*1cf0*/  @!P3 LEA R10, P0, R8, c[0x0][0x2a0], 0x2 ;  /* 0x0000a800080aba11 */ /* 0x000fc800078010ff */
[----:B------:R-:W-:-:S05]  /*1d00*/  @!P3 LEA.HI.X R11, R8, c[0x0][0x2a4], R6, 0x2, P0 ;  /* 0x0000a900080bba11 */ /* 0x000fca00000f1406 */
[----:B------:R1:W2:Y:S01]  /*1d10*/  @!P3 LDG.E R12, [R10.64] ;  /* 0x000000080a0cb981 */ /* 0x0002a2000c1e1900 */
[----:B------:R-:W-:-:S05]  /*1d20*/  IADD3 R5, -R5, RZ, RZ ;  /* 0x000000ff05057210 */ /* 0x000fca0007ffe1ff */
[----:B------:R-:W-:-:S05]  /*1d30*/  IMAD R17, R5, c[0x0][0x2b8], R0 ;  /* 0x0000ae0005117a24 */ /* 0x000fca00078e0200 */
[----:B------:R-:W-:-:S05]  /*1d40*/  SHF.R.S32.HI R16, RZ, 0x1f, R17 ;  /* 0x0000001fff107819 */ /* 0x000fca0000011411 */
[----:B------:R-:W-:-:S04]  /*1d50*/  IMAD R8, R16, c[0x0][0x1e0], RZ ;  /* 0x0000780010087a24 */ /* 0x000fc800078e02ff */
[C---:B------:R-:W-:Y:S02]  /*1d60*/  IMAD R8, R17.reuse, c[0x0][0x1e4], R8 ;  /* 0x0000790011087a24 */ /* 0x040fe400078e0208 */
[----:B-1----:R-:W-:-:S05]  /*1d70*/  IMAD.WIDE.U32 R10, R17, c[0x0][0x1e0], RZ ;  /* 0x00007800110a7a25 */ /* 0x002fca00078e00ff */
[----:B------:R-:W-:Y:S01]  /*1d80*/  IADD3 R9, R11, R8, RZ ;  /* 0x000000080b097210 */ /* 0x000fe20007ffe0ff */
[----:B------:R-:W-:Y:S01]  /*1d90*/  IMAD R0, R7, c[0x0][0x1e8], RZ ;  /* 0x00007a0007007a24 */ /* 0x000fe200078e02ff */
[----:B------:R-:W-:Y:S01]  /*1da0*/  MOV R8, R10 ;  /* 0x0000000a00087202 */ /* 0x000fe20000000f00 */
[----:B----4-:R-:W-:-:S04]  /*1db0*/  IMAD.WIDE.U32 R160, R15, c[0x0][0x1e8], RZ ;  /* 0x00007a000fa07a25 */ /* 0x010fc800078e00ff */
[----:B------:R-:W-:-:S05]  /*1dc0*/  IMAD R0, R15, c[0x0][0x1ec], R0 ;  /* 0x00007b000f007a24 */ /* 0x000fca00078e0200 */
[----:B------:R-:W-:Y:S01]  /*1dd0*/  IADD3 R158, R161, R0, RZ ;  /* 0x00000000a19e7210 */ /* 0x000fe20007ffe0ff */
[----:B------:R-:W-:Y:S01]  /*1de0*/  IMAD R4, R180, -0x70, R4 ;  /* 0xffffff90b4047824 */ /* 0x000fe200078e0204 */
[----:B------:R-:W-:-:S05]  /*1df0*/  MOV R0, c[0x0][0x2ac] ;  /* 0x0000ab0000007a02 */ /* 0x000fca0000000f00 */
[----:B------:R-:W-:Y:S01]  /*1e00*/  IMAD R0, R0, c[0x0][0x1d0], R4 ;  /* 0x0000740000007a24 */ /* 0x000fe200078e0204 */
[----:B------:R-:W-:Y:S01]  /*1e10*/  ISETP.GE.AND P3, PT, R251, c[0x0][0x1d4], PT ;  /* 0x00007500fb007a0c */ /* 0x000fe20003f66270 */
[----:B------:R-:W-:Y:S02]  /*1e20*/  IMAD R16, R16, c[0x0][0x208], RZ ;  /* 0x0000820010107a24 */ /* 0x000fe400078e02ff */
[----:B------:R-:W-:-:S04]  /*1e30*/  IMAD.WIDE.U32 R22, R17, c[0x0][0x208], RZ ;  /* 0x0000820011167a25 */ /* 0x000fc800078e00ff */
[----:B------:R-:W-:Y:S01]  /*1e40*/  IMAD R16, R17, c[0x0][0x20c], R16 ;  /* 0x0000830011107a24 */ /* 0x000fe200078e0210 */
[----:B------:R1:W-:Y:S01]  /*1e50*/  STL [R1+0x20], R17 ;  /* 0x0000201101007387 */ /* 0x0003e20000100800 */
[----:B------:R-:W-:Y:S02]  /*1e60*/  IMAD R7, R7, c[0x0][0x210], RZ ;  /* 0x0000840007077a24 */ /* 0x000fe400078e02ff */
[----:B------:R-:W-:-:S04]  /*1e70*/  IMAD.WIDE.U32 R26, R15, c[0x0][0x210], RZ ;  /* 0x000084000f1a7a25 */ /* 0x000fc800078e00ff */
[----:B------:R-:W-:-:S05]  /*1e80*/  IMAD R7, R15, c[0x0][0x214], R7 ;  /* 0x000085000f077a24 */ /* 0x000fca00078e0207 */
[----:B------:R-:W-:Y:S02]  /*1e90*/  IADD3 R15, R27, R7, RZ ;  /* 0x000000071b0f7210 */ /* 0x000fe40007ffe0ff */
[----:B-1----:R-:W-:Y:S02]  /*1ea0*/  IADD3 R17, R23, R16, RZ ;  /* 0x0000001017117210 */ /* 0x002fe40007ffe0ff */
[----:B------:R-:W-:Y:S02]  /*1eb0*/  MOV R16, R22 ;  /* 0x0000001600107202 */ /* 0x000fe40000000f00 */
[C---:B------:R-:W-:Y:S02]  /*1ec0*/  SHF.L.U32 R121, R251.reuse, 0x1, RZ ;  /* 0x00000001fb797819 */ /* 0x040fe400000006ff */
[----:B------:R-:W-:Y:S02]  /*1ed0*/  SHF.L.U64.HI R120, R251, 0x1, R242 ;  /* 0x00000001fb787819 */ /* 0x000fe400000102f2 */
        /* <DEDUP_REMOVED lines=8> */
[----:B------:R-:W1:Y:S01]  /*1f60*/  SHFL.IDX PT, R8, R9, RZ, 0x181f ;  /* 0x00181fff09087589 */ /* 0x000e6200000e0000 */
[----:B------:R-:W-:-:S03]  /*1f70*/  IADD3 R5, -R252, R0, RZ ;  /* 0x00000000fc057210 */ /* 0x000fc60007ffe1ff */
[----:B------:R-:W2:Y:S04]  /*1f80*/  SHFL.IDX PT, R6, R13, RZ, 0x181f ;  /* 0x00181fff0d067589 */ /* 0x000ea800000e0000 */
[----:B------:R-:W3:Y:S01]  /*1f90*/  SHFL.IDX PT, R20, R9, 0x1, 0x181f ;  /* 0x00381f0009147f89 */ /* 0x000ee200000e0000 */
[----:B------:R-:W-:-:S03]  /*1fa0*/  ISETP.GE.AND P5, PT, R5, 0x1, PT ;  /* 0x000000010500780c */ /* 0x000fc60003fa6270 */
[----:B------:R-:W4:Y:S01]  /*1fb0*/  SHFL.IDX PT, R4, R13, 0x1, 0x181f ;  /* 0x00381f000d047f89 */ /* 0x000f2200000e0000 */
[----:B------:R-:W-:-:S03]  /*1fc0*/  ISETP.GE.AND P4, PT, R5, 0x11, PT ;  /* 0x000000110500780c */ /* 0x000fc60003f86270 */
[----:B------:R-:W5:Y:S04]  /*1fd0*/  SHFL.IDX PT, R18, R9, 0x2, 0x181f ;  /* 0x00581f0009127f89 */ /* 0x000f6800000e0000 */
[----:B------:R-:W5:Y:S02]  /*1fe0*/  SHFL.IDX PT, R10, R13, 0x2, 0x181f ;  /* 0x00581f000d0a7f89 */ /* 0x000f6400000e0000 */
[----:B-1----:R-:W-:Y:S02]  /*1ff0*/  @P5 LEA R24, P1, R251, R8, 0x1 ;  /* 0x00000008fb185211 */ /* 0x002fe400078208ff */
[----:B------:R-:W-:Y:S02]  /*2000*/  ISETP.GE.AND P0, PT, R5, 0x21, PT ;  /* 0x000000210500780c */ /* 0x000fe40003f06270 */
[----:B--2---:R-:W-:-:S02]  /*2010*/  @P5 LEA.HI.X R25, R251, R6, R242, 0x1, P1 ;  /* 0x00000006fb195211 */ /* 0x004fc400008f0cf2 */
[----:B------:R-:W1:Y:S01]  /*2020*/  SHFL.IDX PT, R6, R9, 0x3, 0x181f ;  /* 0x00781f0009067f89 */ /* 0x000e6200000e0000 */
[----:B---3--:R-:W-:-:S03]  /*2030*/  @P4 LEA R20, P1, R251, R20, 0x1 ;  /* 0x00000014fb144211 */ /* 0x008fc600078208ff */
[----:B------:R-:W-:Y:S01]  /*2040*/  SHFL.IDX PT, R11, R13, 0x3, 0x181f ;  /* 0x00781f000d0b7f89 */ /* 0x000fe200000e0000 */
[----:B----4-:R-:W-:-:S03]  /*2050*/  @P4 LEA.HI.X R21, R251, R4, R242, 0x1, P1 ;  /* 0x00000004fb154211 */ /* 0x010fc600008f0cf2 */
[----:B------:R-:W2:Y:S01]  /*2060*/  SHFL.IDX PT, R4, R9, 0x4, 0x181f ;  /* 0x00981f0009047f89 */ /* 0x000ea200000e0000 */
[----:B------:R-:W-:Y:S02]  /*2070*/  ISETP.GE.AND P6, PT, R5, 0x31, PT ;  /* 0x000000310500780c */ /* 0x000fe40003fc6270 */
[----:B-----5:R-:W-:Y:S01]  /*2080*/  @P0 LEA R18, P1, R251, R18, 0x1 ;  /* 0x00000012fb120211 */ /* 0x020fe200078208ff */
[----:B------:R-:W3:Y:S01]  /*2090*/  SHFL.IDX PT, R8, R13, 0x4, 0x181f ;  /* 0x00981f000d087f89 */ /* 0x000ee200000e0000 */
[----:B------:R-:W-:-:S03]  /*20a0*/  IMAD R14, R14, c[0x0][0x218], RZ ;  /* 0x000086000e0e7a24 */ /* 0x000fc600078e02ff */
[----:B------:R4:W-:Y:S01]  /*20b0*/  @P5 LDGSTS.E.BYPASS.LTC128B.128 [R244+0x3900], [R24.64], !P3 ;  /* 0x0390000018f45fae */ /* 0x0009e2000d901d48 */
[----:B------:R-:W-:Y:S01]  /*20c0*/  ISETP.GE.AND P5, PT, R5, 0x41, PT ;  /* 0x000000410500780c */ /* 0x000fe20003fa6270 */
[C---:B------:R-:W-:Y:S01]  /*20d0*/  IMAD.WIDE.U32 R16, R12.reuse, c[0x0][0x218], R16 ;  /* 0x000086000c107a25 */ /* 0x040fe200078e0010 */
[----:B------:R-:W-:Y:S01]  /*20e0*/  @P0 LEA.HI.X R19, R251, R10, R242, 0x1, P1 ;  /* 0x0000000afb130211 */ /* 0x000fe200008f0cf2 */
[----:B------:R5:W-:Y:S02]  /*20f0*/  @P4 LDGSTS.E.BYPASS.LTC128B.128 [R244+0x4100], [R20.64], !P3 ;  /* 0x0410000014f44fae */ /* 0x000be4000d901d48 */
[----:B------:R-:W-:Y:S02]  /*2100*/  IMAD R14, R12, c[0x0][0x21c], R14 ;  /* 0x000087000c0e7a24 */ /* 0x000fe400078e020e */
[----:B------:R-:W5:Y:S04]  /*2110*/  SHFL.IDX PT, R10, R9, 0x5, 0x181f ;  /* 0x00b81f00090a7f89 */ /* 0x000f6800000e0000 */
[----:B------:R-:W1:Y:S04]  /*2120*/  SHFL.IDX PT, R9, R9, 0x6, 0x181f ;  /* 0x00d81f0009097f89 */ /* 0x000e6800000e0000 */
[----:B------:R1:W-:Y:S04]  /*2130*/  STL [R1+0x1c], R12 ;  /* 0x00001c0c01007387 */ /* 0x0003e80000100800 */
[----:B------:R2:W-:Y:S04]  /*2140*/  @P0 LDGSTS.E.BYPASS.LTC128B.128 [R244+0x4900], [R18.64], !P3 ;  /* 0x0490000012f40fae */ /* 0x0005e8000d901d48 */
[----:B------:R-:W3:Y:S01]  /*2150*/  SHFL.IDX PT, R7, R13, 0x5, 0x181f ;  /* 0x00b81f000d077f89 */ /* 0x000ee200000e0000 */
[----:B-1----:R-:W-:-:S02]  /*2160*/  IADD3 R12, P0, R16, R26, RZ ;  /* 0x0000001a100c7210 */ /* 0x002fc40007f1e0ff */
[C---:B------:R-:W-:Y:S02]  /*2170*/  @P6 LEA R16, P4, R251.reuse, R6, 0x1 ;  /* 0x00000006fb106211 */ /* 0x040fe400078808ff */
[----:B------:R-:W1:Y:S01]  /*2180*/  SHFL.IDX PT, R6, R13, 0x6, 0x181f ;  /* 0x00d81f000d067f89 */ /* 0x000e6200000e0000 */
[----:B--2---:R-:W-:Y:S02]  /*2190*/  @P5 LEA R18, P1, R251, R4, 0x1 ;  /* 0x00000004fb125211 */ /* 0x004fe400078208ff */
[----:B------:R-:W-:Y:S02]  /*21a0*/  IADD3.X R4, R15, R17, R14, P0, !PT ;  /* 0x000000110f047210 */ /* 0x000fe400007fe40e */
[--C-:B------:R-:W-:Y:S02]  /*21b0*/  @P6 LEA.HI.X R17, R251, R11, R242.reuse, 0x1, P4 ;  /* 0x0000000bfb116211 */ /* 0x100fe400020f0cf2 */
[C---:B------:R-:W-:Y:S02]  /*21c0*/  ISETP.GE.AND P0, PT, R5.reuse, 0x51, PT ;  /* 0x000000510500780c */ /* 0x040fe40003f06270 */
[----:B------:R-:W-:Y:S01]  /*21d0*/  ISETP.GE.AND P4, PT, R5, 0x61, PT ;  /* 0x000000610500780c */ /* 0x000fe20003f86270 */
[----:B------:R2:W-:Y:S01]  /*21e0*/  @P6 LDGSTS.E.BYPASS.LTC128B.128 [R244+0x5100], [R16.64], !P3 ;  /* 0x0510000010f46fae */ /* 0x0005e2000d901d48 */
[----:B---3--:R-:W-:-:S02]  /*21f0*/  @P5 LEA.HI.X R19, R251, R8, R242, 0x1, P1 ;  /* 0x00000008fb135211 */ /* 0x008fc400008f0cf2 */
[----:B------:R-:W-:-:S03]  /*2200*/  LEA R8, P1, R12, c[0x0][0x1f8], 0x1 ;  /* 0x00007e000c087a11 */ /* 0x000fc600078208ff */
[----:B------:R3:W-:Y:S01]  /*2210*/  @P5 LDGSTS.E.BYPASS.LTC128B.128 [R244+0x5900], [R18.64], !P3 ;  /* 0x0590000012f45fae */ /* 0x0007e2000d901d48 */
[----:B------:R-:W-:-:S03]  /*2220*/  LEA.HI.X R4, R12, c[0x0][0x1fc], R4, 0x1, P1 ;  /* 0x00007f000c047a11 */ /* 0x000fc600008f0c04 */
[C---:B-----5:R-:W-:Y:S02]  /*2230*/  @P0 LEA R20, P5, R251.reuse, R10, 0x1 ;  /* 0x0000000afb140211 */ /* 0x060fe400078a08ff */
[C---:B------:R-:W-:Y:S02]  /*2240*/  @P4 LEA R22, P1, R251.reuse, R9, 0x1 ;  /* 0x00000009fb164211 */ /* 0x040fe400078208ff */
[C-C-:B------:R-:W-:Y:S02]  /*2250*/  @P0 LEA.HI.X R21, R251.reuse, R7, R242.reuse, 0x1, P5 ;  /* 0x00000007fb150211 */ /* 0x140fe400028f0cf2 */
[----:B-1----:R-:W-:-:S03]  /*2260*/  @P4 LEA.HI.X R23, R251, R6, R242, 0x1, P1 ;  /* 0x00000006fb174211 */ /* 0x002fc600008f0cf2 */
[----:B------:R1:W-:Y:S04]  /*2270*/  @P0 LDGSTS.E.BYPASS.LTC128B.128 [R244+0x6100], [R20.64], !P3 ;  /* 0x0610000014f40fae */ /* 0x0003e8000d901d48 */
[----:B------:R1:W-:Y:S04]  /*2280*/  @P4 LDGSTS.E.BYPASS.LTC128B.128 [R244+0x6900], [R22.64], !P3 ;  /* 0x0690000016f44fae */ /* 0x0003e8000d901d48 */
[----:B------:R-:W0:Y:S04]  /*2290*/  LDGDEPBAR ;  /* 0x00000000000079af */ /* 0x000e280000000000 */
[----:B---3--:R-:W3:Y:S04]  /*22a0*/  SHFL.IDX PT, R18, R8, RZ, 0x181f ;  /* 0x00181fff08127589 */ /* 0x008ee800000e0000 */
[----:B------:R-:W-:Y:S01]  /*22b0*/  STL.64 [R1+0x38], R160 ;  /* 0x000038a001007387 */ /* 0x000fe20000100a00 */
[----:B------:R-:W-:-:S04]  /*22c0*/  DEPBAR.LE SB0, 0x1 ;  /* 0x000080400000791a */ /* 0x000fc80000000000 */
[----:B------:R-:W-:-:S04]  /*22d0*/  DEPBAR.LE SB0, 0x0 ;  /* 0x000080000000791a */ /* 0x000fc80000000000 */
[----:B------:R-:W-:Y:S06]  /*22e0*/  BAR.SYNC.DEFER_BLOCKING 0x0 ;  /* 0x0000000000007b1d */ /* 0x000fec0000010000 */
[----:B--2---:R-:W2:Y:S04]  /*22f0*/  SHFL.IDX PT, R16, R8, 0x1, 0x181f ;  /* 0x00381f0008107f89 */ /* 0x004ea800000e0000 */
[----:B------:R-:W-:Y:S04]  /*2300*/  STL [R1+0x8], R158 ;  /* 0x0000089e01007387 */ /* 0x000fe80000100800 */
[----:B------:R-:W5:Y:S04]  /*2310*/  SHFL.IDX PT, R14, R8, 0x2, 0x181f ;  /* 0x00581f00080e7f89 */ /* 0x000f6800000e0000 */
[----:B------:R-:W1:Y:S04]  /*2320*/  SHFL.IDX PT, R17, R4, RZ, 0x181f ;  /* 0x00181fff04117589 */ /* 0x000e6800000e0000 */
[----:B------:R-:W-:Y:S04]  /*2330*/  STL.64 [R1+0x30], R26 ;  /* 0x0000301a01007387 */ /* 0x000fe80000100a00 */
[----:B------:R-:W1:Y:S04]  /*2340*/  SHFL.IDX PT, R12, R8, 0x3, 0x181f ;  /* 0x00781f00080c7f89 */ /* 0x000e6800000e0000 */
[----:B------:R-:W-:Y:S04]  /*2350*/  STL [R1+0x4], R15 ;  /* 0x0000040f01007387 */ /* 0x000fe80000100800 */
[----:B------:R-:W1:Y:S04]  /*2360*/  SHFL.IDX PT, R15, R4, 0x1, 0x181f ;  /* 0x00381f00040f7f89 */ /* 0x000e6800000e0000 */
[----:B------:R-:W2:Y:S04]  /*2370*/  SHFL.IDX PT, R13, R4, 0x2, 0x181f ;  /* 0x00581f00040d7f89 */ /* 0x000ea800000e0000 */
[----:B------:R-:W2:Y:S04]  /*2380*/  SHFL.IDX PT, R11, R4, 0x3, 0x181f ;  /* 0x00781f00040b7f89 */ /* 0x000ea800000e0000 */
[----:B------:R-:W4:Y:S04]  /*2390*/  SHFL.IDX PT, R10, R8, 0x4, 0x181f ;  /* 0x00981f00080a7f89 */ /* 0x000f2800000e0000 */
[----:B------:R-:W4:Y:S04]  /*23a0*/  SHFL.IDX PT, R9, R4, 0x4, 0x181f ;  /* 0x00981f0004097f89 */ /* 0x000f2800000e0000 */
[----:B------:R-:W-:Y:S04]  /*23b0*/  LDSM.16.M88.4 R100, [R241] ;  /* 0x00000000f164783b */ /* 0x000fe80000000200 */
[----:B-1----:R-:W-:Y:S04]  /*23c0*/  LDSM.16.M88.4 R20, [R240] ;  /* 0x00000000f014783b */ /* 0x002fe80000000200 */
[----:B------:R-:W1:Y:S01]  /*23d0*/  SHFL.IDX PT, R6, R8, 0x5, 0x181f ;  /* 0x00b81f0008067f89 */ /* 0x000e6200000e0000 */
[----:B---3--:R-:W-:-:S03]  /*23e0*/  IADD3 R18, P4, R18, R121, RZ ;  /* 0x0000007912127210 */ /* 0x008fc60007f9e0ff */
[----:B------:R-:W3:Y:S01]  /*23f0*/  SHFL.IDX PT, R7, R4, 0x5, 0x181f ;  /* 0x00b81f0004077f89 */ /* 0x000ee200000e0000 */
[-C--:B--2---:R-:W-:Y:S02]  /*2400*/  IADD3 R16, P0, R16, R121.reuse, RZ ;  /* 0x0000007910107210 */ /* 0x084fe40007f1e0ff */
[-C--:B-----5:R-:W-:Y:S01]  /*2410*/  IADD3 R14, P6, R14, R121.reuse, RZ ;  /* 0x000000790e0e7210 */ /* 0x0a0fe20007fde0ff */
[----:B------:R-:W2:Y:S01]  /*2420*/  SHFL.IDX PT, R8, R8, 0x6, 0x181f ;  /* 0x00d81f0008087f89 */ /* 0x000ea200000e0000 */
[-C--:B------:R-:W-:Y:S02]  /*2430*/  IADD3.X R19, R17, R120.reuse, RZ, P4, !PT ;  /* 0x0000007811137210 */ /* 0x080fe400027fe4ff */
[----:B------:R-:W-:Y:S01]  /*2440*/  ISETP.GE.AND P1, PT, R251, c[0x0][0x1d4], PT ;  /* 0x00007500fb007a0c */ /* 0x000fe20003f26270 */
[----:B------:R-:W-:Y:S01]  /*2450*/  LDSM.16.M88.4 R72, [R239] ;  /* 0x00000000ef48783b */ /* 0x000fe20000000200 */
[----:B------:R-:W-:Y:S02]  /*2460*/  IADD3 R12, P4, R12, R121, RZ ;  /* 0x000000790c0c7210 */ /* 0x000fe40007f9e0ff */
[-C--:B------:R-:W-:Y:S01]  /*2470*/  IADD3.X R17, R15, R120.reuse, RZ, P0, !PT ;  /* 0x000000780f117210 */ /* 0x080fe200007fe4ff */
[----:B------:R-:W5:Y:S01]  /*2480*/  SHFL.IDX PT, R4, R4, 0x6, 0x181f ;  /* 0x00d81f0004047f89 */ /* 0x000f6200000e0000 */
[----:B------:R-:W-:-:S02]  /*2490*/  IADD3.X R15, R13, R120, RZ, P6, !PT ;  /* 0x000000780d0f7210 */ /* 0x000fc400037fe4ff */
[----:B------:R-:W-:Y:S01]  /*24a0*/  ISETP.LT.OR P5, PT, R5, 0x1, P1 ;  /* 0x000000010500780c */ /* 0x000fe20000fa1670 */
[----:B----4-:R-:W4:Y:S01]  /*24b0*/  LDSM.16.M88.4 R24, [R238] ;  /* 0x00000000ee18783b */ /* 0x010f220000000200 */
[-C--:B------:R-:W-:Y:S02]  /*24c0*/  IADD3.X R13, R11, R120.reuse, RZ, P4, !PT ;  /* 0x000000780b0d7210 */ /* 0x080fe400027fe4ff */
[----:B------:R-:W-:Y:S01]  /*24d0*/  IADD3 R10, P0, R10, R121, RZ ;  /* 0x000000790a0a7210 */ /* 0x000fe20007f1e0ff */
[----:B------:R-:W2:Y:S01]  /*24e0*/  LDSM.16.M88.4 R96, [R241+0x2000] ;  /* 0x00200000f160783b */ /* 0x000ea20000000200 */
[----:B------:R-:W-:Y:S02]  /*24f0*/  ISETP.LT.OR P4, PT, R5, 0x11, P1 ;  /* 0x000000110500780c */ /* 0x000fe40000f81670 */
[----:B------:R-:W-:Y:S01]  /*2500*/  IADD3.X R11, R9, R120, RZ, P0, !PT ;  /* 0x00000078090b7210 */ /* 0x000fe200007fe4ff */
[----:B------:R-:W-:Y:S01]  /*2510*/  LDSM.16.M88.4 R108, [R240+0x800] ;  /* 0x00080000f06c783b */ /* 0x000fe20000000200 */
[----:B------:R-:W-:-:S02]  /*2520*/  ISETP.LT.OR P0, PT, R5, 0x21, P1 ;  /* 0x000000210500780c */ /* 0x000fc40000f01670 */
[----:B-1----:R-:W-:Y:S01]  /*2530*/  IADD3 R6, P6, R6, R121, RZ ;  /* 0x0000007906067210 */ /* 0x002fe20007fde0ff */
[----:B------:R-:W-:Y:S03]  /*2540*/  LDSM.16.M88.4 R92, [R240+0x1000] ;  /* 0x00100000f05c783b */ /* 0x000fe60000000200 */
[----:B---3--:R-:W-:Y:S01]  /*2550*/  IADD3.X R7, R7, R120, RZ, P6, !PT ;  /* 0x0000007807077210 */ /* 0x008fe200037fe4ff */
[----:B------:R-:W-:Y:S01]  /*2560*/  LDSM.16.M88.4 R88, [R240+0x1800] ;  /* 0x00180000f058783b */ /* 0x000fe20000000200 */
[----:B------:R-:W-:-:S03]  /*2570*/  ISETP.LT.OR P6, PT, R5, 0x31, P1 ;  /* 0x000000310500780c */ /* 0x000fc60000fc1670 */
[----:B------:R-:W-:Y:S04]  /*2580*/  LDSM.16.M88.4 R84, [R240+0x2000] ;  /* 0x00200000f054783b */ /* 0x000fe80000000200 */
[----:B------:R-:W-:Y:S04]  /*2590*/  LDSM.16.M88.4 R80, [R240+0x2800] ;  /* 0x00280000f050783b */ /* 0x000fe80000000200 */
[----:B------:R-:W-:Y:S04]  /*25a0*/  LDSM.16.M88.4 R76, [R240+0x3000] ;  /* 0x00300000f04c783b */ /* 0x000fe80000000200 */
[----:B------:R-:W-:Y:S04]  /*25b0*/  LDSM.16.M88.4 R68, [R239+0x2000] ;  /* 0x00200000ef44783b */ /* 0x000fe80000000200 */
[----:B------:R-:W-:Y:S04]  /*25c0*/  LDSM.16.M88.4 R64, [R230] ;  /* 0x00000000e640783b */ /* 0x000fe80000000200 */
[----:B------:R-:W-:Y:S04]  /*25d0*/  LDSM.16.M88.4 R60, [R229] ;  /* 0x00000000e53c783b */ /* 0x000fe80000000200 */
        /* <DEDUP_REMOVED lines=12> */
[----:B------:R3:W-:Y:S01]  /*26a0*/  LDGSTS.E.BYPASS.LTC128B.128 [R244+0x1100], [R14.64], !P0 ;  /* 0x011000000ef47fae */ /* 0x0007e2000c101d48 */
[----:B--2---:R-:W-:Y:S01]  /*26b0*/  IADD3 R8, P0, R8, R121, RZ ;  /* 0x0000007908087210 */ /* 0x004fe20007f1e0ff */
[----:B------:R-:W-:Y:S02]  /*26c0*/  HMMA.16816.F32 R104, R100, R20, RZ ;  /* 0x000000146468723c */ /* 0x000fe400000018ff */
[----:B------:R3:W-:Y:S01]  /*26d0*/  LDGSTS.E.BYPASS.LTC128B.128 [R244+0x1900], [R12.64], !P6 ;  /* 0x019000000cf47fae */ /* 0x0007e2000f101d48 */
[----:B-----5:R-:W-:-:S03]  /*26e0*/  IADD3.X R9, R4, R120, RZ, P0, !PT ;  /* 0x0000007804097210 */ /* 0x020fc600007fe4ff */
[----:B------:R2:W-:Y:S04]  /*26f0*/  LDGSTS.E.BYPASS.LTC128B.128 [R244+0x2100], [R10.64], !P5 ;  /* 0x021000000af47fae */ /* 0x0005e8000e901d48 */
[----:B------:R5:W-:Y:S04]  /*2700*/  LDGSTS.E.BYPASS.LTC128B.128 [R244+0x2900], [R6.64], !P4 ;  /* 0x0290000006f47fae */ /* 0x000be8000e101d48 */
[----:B------:R2:W-:Y:S04]  /*2710*/  LDGSTS.E.BYPASS.LTC128B.128 [R244+0x3100], [R8.64], !P1 ;  /* 0x0310000008f47fae */ /* 0x0005e8000c901d48 */
[----:B------:R-:W-:Y:S04]  /*2720*/  LDSM.16.M88.4 R116, [R236] ;  /* 0x00000000ec74783b */ /* 0x000fe80000000200 */
[----:B------:R-:W2:Y:S02]  /*2730*/  LDSM.16.M88.4 R32, [R237] ;  /* 0x00000000ed20783b */ /* 0x000ea40000000200 */
[----:B----4-:R-:W-:Y:S02]  /*2740*/  HMMA.16816.F32 R104, R72, R24, R104 ;  /* 0x000000184868723c */ /* 0x010fe40000001868 */
[----:B------:R-:W-:Y:S04]  /*2750*/  LDSM.16.M88.4 R112, [R224] ;  /* 0x00000000e070783b */ /* 0x000fe80000000200 */
[----:B-1----:R-:W1:Y:S04]  /*2760*/  LDSM.16.M88.4 R16, [R235] ;  /* 0x00000000eb10783b */ /* 0x002e680000000200 */
[----:B------:R-:W4:Y:S01]  /*2770*/  LDSM.16.M88.4 R28, [R237+0x2000] ;  /* 0x00200000ed1c783b */ /* 0x000f220000000200 */
[----:B-----5:R-:W-:Y:S03]  /*2780*/  HMMA.16816.F32 R4, R96, R20, RZ ;  /* 0x000000146004723c */ /* 0x020fe600000018ff */
[----:B---3--:R-:W3:Y:S04]  /*2790*/  LDSM.16.M88.4 R12, [R235+0x2000] ;  /* 0x00200000eb0c783b */ /* 0x008ee80000000200 */
[----:B------:R-:W5:Y:S01]  /*27a0*/  LDL R165, [R1+0x10] ;  /* 0x0000100001a57983 */ /* 0x000f620000100800 */
[-C--:B--2---:R-:W-:Y:S03]  /*27b0*/  HMMA.16816.F32 R8, R100, R22.reuse, RZ ;  /* 0x000000166408723c */ /* 0x084fe600000018ff */
[----:B------:R-:W0:Y:S05]  /*27c0*/  LDGDEPBAR ;  /* 0x00000000000079af */ /* 0x000e2a0000000000 */
[----:B------:R-:W-:Y:S08]  /*27d0*/  HMMA.16816.F32 R20, R96, R22, RZ ;  /* 0x000000166014723c */ /* 0x000ff000000018ff */
[----:B------:R-:W-:Y:S08]  /*27e0*/  HMMA.16816.F32 R104, R32, R116, R104 ;  /* 0x000000742068723c */ /* 0x000ff00000001868 */
[C---:B------:R-:W-:Y:S08]  /*27f0*/  HMMA.16816.F32 R4, R68.reuse, R24, R4 ;  /* 0x000000184404723c */ /* 0x040ff00000001804 */
[-C--:B------:R-:W-:Y:S08]  /*2800*/  HMMA.16816.F32 R20, R68, R26.reuse, R20 ;  /* 0x0000001a4414723c */ /* 0x080ff00000001814 */
[----:B------:R-:W-:Y:S01]  /*2810*/  HMMA.16816.F32 R8, R72, R26, R8 ;  /* 0x0000001a4808723c */ /* 0x000fe20000001808 */
[----:B------:R-:W2:Y:S07]  /*2820*/  LDSM.16.M88.4 R24, [R236+0x800] ;  /* 0x00080000ec18783b */ /* 0x000eae0000000200 */
[-C--:B------:R-:W-:Y:S08]  /*2830*/  HMMA.16816.F32 R40, R100, R108.reuse, RZ ;  /* 0x0000006c6428723c */ /* 0x080ff000000018ff */
[----:B------:R-:W-:Y:S08]  /*2840*/  HMMA.16816.F32 R36, R96, R108, RZ ;  /* 0x0000006c6024723c */ /* 0x000ff000000018ff */
[----:B-1----:R-:W-:Y:S08]  /*2850*/  HMMA.16816.F32 R104, R16, R112, R104 ;  /* 0x000000701068723c */ /* 0x002ff00000001868 */
[C---:B----4-:R-:W-:Y:S08]  /*2860*/  HMMA.16816.F32 R4, R28.reuse, R116, R4 ;  /* 0x000000741c04723c */ /* 0x050ff00000001804 */
[-C--:B------:R-:W-:Y:S08]  /*2870*/  HMMA.16816.F32 R20, R28, R118.reuse, R20 ;  /* 0x000000761c14723c */ /* 0x080ff00000001814 */
[----:B------:R-:W-:Y:S01]  /*2880*/  HMMA.16816.F32 R8, R32, R118, R8 ;  /* 0x000000762008723c */ /* 0x000fe20000001808 */
[----:B------:R-:W-:-:S02]  /*2890*/  FMUL.FTZ R104, R104, c[0x0][0x320] ;  /* 0x0000c80068687a20 */ /* 0x000fc40000410000 */
[----:B------:R-:W-:Y:S02]  /*28a0*/  FMUL.FTZ R105, R105, c[0x0][0x320] ;  /* 0x0000c80069697a20 */ /* 0x000fe40000410000 */
[----:B------:R-:W-:-:S03]  /*28b0*/  FMUL.FTZ R106, R106, c[0x0][0x320] ;  /* 0x0000c8006a6a7a20 */ /* 0x000fc60000410000 */
[----:B------:R-:W-:Y:S01]  /*28c0*/  HMMA.16816.F32 R40, R72, R64, R40 ;  /* 0x000000404828723c */ /* 0x000fe20000001828 */
[----:B------:R-:W-:-:S07]  /*28d0*/  FMUL.FTZ R107, R107, c[0x0][0x320] ;  /* 0x0000c8006b6b7a20 */ /* 0x000fce0000410000 */
[----:B------:R-:W-:Y:S01]  /*28e0*/  HMMA.16816.F32 R36, R68, R64, R36 ;  /* 0x000000404424723c */ /* 0x000fe20000001824 */
[----:B------:R-:W1:Y:S08]  /*28f0*/  MUFU.TANH R116, R104 ;  /* 0x0000006800747308 */ /* 0x000e700000002400 */
[----:B------:R-:W4:Y:S01]  /*2900*/  MUFU.TANH R117, R105 ;  /* 0x0000006900757308 */ /* 0x000f220000002400 */
[C---:B---3--:R-:W-:Y:S07]  /*2910*/  HMMA.16816.F32 R4, R12.reuse, R112, R4 ;  /* 0x000000700c04723c */ /* 0x048fee0000001804 */
[----:B------:R-:W3:Y:S08]  /*2920*/  MUFU.TANH R118, R106 ;  /* 0x0000006a00767308 */ /* 0x000ef00000002400 */
[----:B------:R1:W1:Y:S01]  /*2930*/  MUFU.TANH R119, R107 ;  /* 0x0000006b00777308 */ /* 0x0002620000002400 */
[-C--:B------:R-:W-:Y:S01]  /*2940*/  HMMA.16816.F32 R20, R12, R114.reuse, R20 ;  /* 0x000000720c14723c */ /* 0x080fe20000001814 */
[----:B-1----:R-:W1:Y:S07]  /*2950*/  LDSM.16.M88.4 R104, [R224+0x800] ;  /* 0x00080000e068783b */ /* 0x002e6e0000000200 */
[----:B------:R-:W-:Y:S08]  /*2960*/  HMMA.16816.F32 R8, R16, R114, R8 ;  /* 0x000000721008723c */ /* 0x000ff00000001808 */
[----:B------:R-:W-:Y:S08]  /*2970*/  HMMA.16816.F32 R112, R100, R110, RZ ;  /* 0x0000006e6470723c */ /* 0x000ff000000018ff */
[-C--:B--2---:R-:W-:Y:S08]  /*2980*/  HMMA.16816.F32 R40, R32, R24.reuse, R40 ;  /* 0x000000182028723c */ /* 0x084ff00000001828 */
[----:B------:R-:W-:Y:S08]  /*2990*/  HMMA.16816.F32 R36, R28, R24, R36 ;  /* 0x000000181c24723c */ /* 0x000ff00000001824 */
[----:B------:R-:W-:Y:S01]  /*29a0*/  HMMA.16816.F32 R108, R96, R110, RZ ;  /* 0x0000006e606c723c */ /* 0x000fe200000018ff */
[----:B------:R-:W-:-:S02]  /*29b0*/  FMUL.FTZ R4, R4, c[0x0][0x320] ;  /* 0x0000c80004047a20 */ /* 0x000fc40000410000 */
[----:B------:R-:W-:Y:S02]  /*29c0*/  FMUL.FTZ R5, R5, c[0x0][0x320] ;  /* 0x0000c80005057a20 */ /* 0x000fe40000410000 */
[----:B------:R-:W-:Y:S02]  /*29d0*/  FMUL.FTZ R6, R6, c[0x0][0x320] ;  /* 0x0000c80006067a20 */ /* 0x000fe40000410000 */
[----:B------:R-:W-:Y:S01]  /*29e0*/  FMUL.FTZ R7, R7, c[0x0][0x320] ;  /* 0x0000c80007077a20 */ /* 0x000fe20000410000 */
[----:B------:R-:W2:Y:S01]  /*29f0*/  MUFU.TANH R122, R4 ;  /* 0x00000004007a7308 */ /* 0x000ea20000002400 */
[----:B------:R-:W-:Y:S02]  /*2a00*/  FMUL.FTZ R20, R20, c[0x0][0x320] ;  /* 0x0000c80014147a20 */ /* 0x000fe40000410000 */
[----:B------:R-:W-:Y:S02]  /*2a10*/  FMUL.FTZ R21, R21, c[0x0][0x320] ;  /* 0x0000c80015157a20 */ /* 0x000fe40000410000 */
[----:B------:R-:W-:-:S03]  /*2a20*/  FMUL.FTZ R22, R22, c[0x0][0x320] ;  /* 0x0000c80016167a20 */ /* 0x000fc60000410000 */
[----:B------:R-:W2:Y:S01]  /*2a30*/  MUFU.TANH R123, R5 ;  /* 0x00000005007b7308 */ /* 0x000ea20000002400 */
[----:B------:R-:W-:-:S07]  /*2a40*/  FMUL.FTZ R23, R23, c[0x0][0x320] ;  /* 0x0000c80017177a20 */ /* 0x000fce0000410000 */
[----:B------:R-:W2:Y:S01]  /*2a50*/  MUFU.TANH R124, R6 ;  /* 0x00000006007c7308 */ /* 0x000ea20000002400 */
[-C--:B-1----:R-:W-:Y:S07]  /*2a60*/  HMMA.16816.F32 R40, R16, R104.reuse, R40 ;  /* 0x000000681028723c */ /* 0x082fee0000001828 */
[----:B------:R1:W1:Y:S01]  /*2a70*/  MUFU.TANH R125, R7 ;  /* 0x00000007007d7308 */ /* 0x0002620000002400 */
[----:B------:R-:W-:Y:S07]  /*2a80*/  HMMA.16816.F32 R36, R12, R104, R36 ;  /* 0x000000680c24723c */ /* 0x000fee0000001824 */
[----:B------:R-:W2:Y:S01]  /*2a90*/  MUFU.TANH R130, R20 ;  /* 0x0000001400827308 */ /* 0x000ea20000002400 */
[----:B------:R-:W-:Y:S08]  /*2aa0*/  HMMA.16816.F32 R112, R72, R66, R112 ;  /* 0x000000424870723c */ /* 0x000ff00000001870 */
[----:B-1----:R-:W-:Y:S01]  /*2ab0*/  HMMA.16816.F32 R4, R100, R92, RZ ;  /* 0x0000005c6404723c */ /* 0x002fe200000018ff */
[----:B------:R-:W1:Y:S07]  /*2ac0*/  MUFU.TANH R131, R21 ;  /* 0x0000001500837308 */ /* 0x000e6e0000002400 */
[----:B------:R-:W-:Y:S01]  /*2ad0*/  HMMA.16816.F32 R108, R68, R66, R108 ;  /* 0x00000042446c723c */ /* 0x000fe2000000186c */
[----:B------:R-:W1:Y:S08]  /*2ae0*/  MUFU.TANH R104, R22 ;  /* 0x0000001600687308 */ /* 0x000e700000002400 */
[----:B------:R1:W1:Y:S01]  /*2af0*/  MUFU.TANH R105, R23 ;  /* 0x0000001700697308 */ /* 0x0002620000002400 */
[----:B------:R-:W-:Y:S01]  /*2b00*/  HMMA.16816.F32 R112, R32, R26, R112 ;  /* 0x0000001a2070723c */ /* 0x000fe20000001870 */
[----:B------:R-:W-:Y:S01]  /*2b10*/  FMUL.FTZ R8, R8, c[0x0][0x320] ;  /* 0x0000c80008087a20 */ /* 0x000fe20000410000 */
[----:B------:R-:W-:Y:S04]  /*2b20*/  LDSM.16.M88.4 R64, [R236+0x1800] ;  /* 0x00180000ec40783b */ /* 0x000fe80000000200 */
[----:B-1----:R-:W1:Y:S02]  /*2b30*/  LDSM.16.M88.4 R20, [R236+0x1000] ;  /* 0x00100000ec14783b */ /* 0x002e640000000200 */
[----:B------:R-:W-:Y:S01]  /*2b40*/  HMMA.16816.F32 R4, R72, R60, R4 ;  /* 0x0000003c4804723c */ /* 0x000fe20000001804 */
[----:B------:R-:W-:-:S02]  /*2b50*/  FMUL.FTZ R9, R9, c[0x0][0x320] ;  /* 0x0000c80009097a20 */ /* 0x000fc40000410000 */
[----:B------:R-:W-:Y:S02]  /*2b60*/  FMUL.FTZ R10, R10, c[0x0][0x320] ;  /* 0x0000c8000a0a7a20 */ /* 0x000fe40000410000 */
[----:B------:R-:W-:-:S03]  /*2b70*/  FMUL.FTZ R11, R11, c[0x0][0x320] ;  /* 0x0000c8000b0b7a20 */ /* 0x000fc60000410000 */
[----:B------:R-:W-:Y:S01]  /*2b80*/  HMMA.16816.F32 R108, R28, R26, R108 ;  /* 0x0000001a1c6c723c */ /* 0x000fe2000000186c */
[----:B------:R-:W2:Y:S01]  /*2b90*/  LDSM.16.M88.4 R24, [R224+0x1000] ;  /* 0x00100000e018783b */ /* 0x000ea20000000200 */
[----:B------:R-:W1:Y:S01]  /*2ba0*/  MUFU.TANH R126, R8 ;  /* 0x00000008007e7308 */ /* 0x000e620000002400 */
[----:B------:R-:W-:Y:S02]  /*2bb0*/  FMUL.FTZ R40, R40, c[0x0][0x320] ;  /* 0x0000c80028287a20 */ /* 0x000fe40000410000 */
[----:B------:R-:W-:Y:S02]  /*2bc0*/  FMUL.FTZ R41, R41, c[0x0][0x320] ;  /* 0x0000c80029297a20 */ /* 0x000fe40000410000 */
[----:B------:R-:W-:-:S03]  /*2bd0*/  FMUL.FTZ R42, R42, c[0x0][0x320] ;  /* 0x0000c8002a2a7a20 */ /* 0x000fc60000410000 */
[----:B------:R-:W1:Y:S01]  /*2be0*/  MUFU.TANH R127, R9 ;  /* 0x00000009007f7308 */ /* 0x000e620000002400 */
[----:B------:R-:W-:-:S07]  /*2bf0*/  FMUL.FTZ R43, R43, c[0x0][0x320] ;  /* 0x0000c8002b2b7a20 */ /* 0x000fce0000410000 */
[----:B------:R-:W2:Y:S08]  /*2c00*/  MUFU.TANH R128, R10 ;  /* 0x0000000a00807308 */ /* 0x000eb00000002400 */
[----:B------:R2:W2:Y:S01]  /*2c10*/  MUFU.TANH R129, R11 ;  /* 0x0000000b00817308 */ /* 0x0004a20000002400 */
[----:B-1----:R-:W-:Y:S07]  /*2c20*/  HMMA.16816.F32 R4, R32, R20, R4 ;  /* 0x000000142004723c */ /* 0x002fee0000001804 */
[----:B------:R-:W1:Y:S01]  /*2c30*/  MUFU.TANH R132, R40 ;  /* 0x0000002800847308 */ /* 0x000e620000002400 */
[----:B--2---:R-:W-:Y:S07]  /*2c40*/  HMMA.16816.F32 R8, R96, R92, RZ ;  /* 0x0000005c6008723c */ /* 0x004fee00000018ff */
[----:B------:R-:W2:Y:S08]  /*2c50*/  MUFU.TANH R133, R41 ;  /* 0x0000002900857308 */ /* 0x000eb00000002400 */
[----:B------:R-:W1:Y:S08]  /*2c60*/  MUFU.TANH R134, R42 ;  /* 0x0000002a00867308 */ /* 0x000e700000002400 */
[----:B------:R1:W1:Y:S02]  /*2c70*/  MUFU.TANH R135, R43 ;  /* 0x0000002b00877308 */ /* 0x0002640000002400 */
[----:B-1----:R-:W-:Y:S01]  /*2c80*/  HMMA.16816.F32 R40, R100, R94, RZ ;  /* 0x0000005e6428723c */ /* 0x002fe200000018ff */
[----:B------:R-:W-:-:S02]  /*2c90*/  FMUL.FTZ R36, R36, c[0x0][0x320] ;  /* 0x0000c80024247a20 */ /* 0x000fc40000410000 */
[----:B------:R-:W-:-:S05]  /*2ca0*/  FMUL.FTZ R37, R37, c[0x0][0x320] ;  /* 0x0000c80025257a20 */ /* 0x000fca0000410000 */
[----:B------:R-:W-:Y:S01]  /*2cb0*/  HMMA.16816.F32 R92, R96, R94, RZ ;  /* 0x0000005e605c723c */ /* 0x000fe200000018ff */
[----:B------:R-:W-:Y:S02]  /*2cc0*/  FMUL.FTZ R38, R38, c[0x0][0x320] ;  /* 0x0000c80026267a20 */ /* 0x000fe40000410000 */
[----:B------:R-:W-:-:S05]  /*2cd0*/  FMUL.FTZ R39, R39, c[0x0][0x320] ;  /* 0x0000c80027277a20 */ /* 0x000fca0000410000 */
[----:B------:R-:W-:Y:S01]  /*2ce0*/  HMMA.16816.F32 R8, R68, R60, R8 ;  /* 0x0000003c4408723c */ /* 0x000fe20000001808 */
[----:B------:R-:W1:Y:S07]  /*2cf0*/  MUFU.TANH R136, R36 ;  /* 0x0000002400887308 */ /* 0x000e6e0000002400 */
[-C--:B------:R-:W-:Y:S01]  /*2d00*/  HMMA.16816.F32 R112, R16, R106.reuse, R112 ;  /* 0x0000006a1070723c */ /* 0x080fe20000001870 */
[----:B------:R-:W1:Y:S07]  /*2d10*/  MUFU.TANH R137, R37 ;  /* 0x0000002500897308 */ /* 0x000e6e0000002400 */
[----:B------:R-:W-:Y:S01]  /*2d20*/  HMMA.16816.F32 R108, R12, R106, R108 ;  /* 0x0000006a0c6c723c */ /* 0x000fe2000000186c */
[----:B------:R-:W1:Y:S07]  /*2d30*/  MUFU.TANH R106, R38 ;  /* 0x00000026006a7308 */ /* 0x000e6e0000002400 */
[----:B------:R-:W-:Y:S01]  /*2d40*/  HMMA.16816.F32 R40, R72, R62, R40 ;  /* 0x0000003e4828723c */ /* 0x000fe20000001828 */
[----:B------:R1:W1:Y:S07]  /*2d50*/  MUFU.TANH R107, R39 ;  /* 0x00000027006b7308 */ /* 0x00026e0000002400 */
[----:B------:R-:W-:Y:S08]  /*2d60*/  HMMA.16816.F32 R4, R16, R24, R4 ;  /* 0x000000181004723c */ /* 0x000ff00000001804 */
[----:B-1----:R-:W-:Y:S08]  /*2d70*/  HMMA.16816.F32 R36, R100, R88, RZ ;  /* 0x000000586424723c */ /* 0x002ff000000018ff */
[----:B------:R-:W-:Y:S08]  /*2d80*/  HMMA.16816.F32 R92, R68, R62, R92 ;  /* 0x0000003e445c723c */ /* 0x000ff0000000185c */
[----:B------:R-:W-:Y:S01]  /*2d90*/  HMMA.16816.F32 R8, R28, R20, R8 ;  /* 0x000000141c08723c */ /* 0x000fe20000001808 */
[----:B------:R-:W-:-:S02]  /*2da0*/  FMUL.FTZ R4, R4, c[0x0][0x320] ;  /* 0x0000c80004047a20 */ /* 0x000fc40000410000 */
[----:B------:R-:W-:Y:S02]  /*2db0*/  FMUL.FTZ R5, R5, c[0x0][0x320] ;  /* 0x0000c80005057a20 */ /* 0x000fe40000410000 */
[----:B------:R-:W-:-:S03]  /*2dc0*/  FMUL.FTZ R6, R6, c[0x0][0x320] ;  /* 0x0000c80006067a20 */ /* 0x000fc60000410000 */
[----:B------:R-:W-:Y:S01]  /*2dd0*/  HMMA.16816.F32 R40, R32, R22, R40 ;  /* 0x000000162028723c */ /* 0x000fe20000001828 */
[----:B------:R-:W-:-:S07]  /*2de0*/  FMUL.FTZ R7, R7, c[0x0][0x320] ;  /* 0x0000c80007077a20 */ /* 0x000fce0000410000 */
[----:B------:R-:W-:Y:S01]  /*2df0*/  HMMA.16816.F32 R36, R72, R56, R36 ;  /* 0x000000384824723c */ /* 0x000fe20000001824 */
[----:B------:R-:W1:Y:S07]  /*2e00*/  MUFU.TANH R138, R4 ;  /* 0x00000004008a7308 */ /* 0x000e6e0000002400 */
[----:B------:R-:W-:Y:S01]  /*2e10*/  HMMA.16816.F32 R60, R96, R88, RZ ;  /* 0x00000058603c723c */ /* 0x000fe200000018ff */
[----:B------:R-:W1:Y:S08]  /*2e20*/  MUFU.TANH R139, R5 ;  /* 0x00000005008b7308 */ /* 0x000e700000002400 */
[----:B------:R-:W1:Y:S01]  /*2e30*/  MUFU.TANH R140, R6 ;  /* 0x00000006008c7308 */ /* 0x000e620000002400 */
[----:B------:R-:W-:Y:S07]  /*2e40*/  HMMA.16816.F32 R92, R28, R22, R92 ;  /* 0x000000161c5c723c */ /* 0x000fee000000185c */
[----:B------:R1:W1:Y:S01]  /*2e50*/  MUFU.TANH R141, R7 ;  /* 0x00000007008d7308 */ /* 0x0002620000002400 */
[-C--:B------:R-:W-:Y:S01]  /*2e60*/  HMMA.16816.F32 R20, R100, R90.reuse, RZ ;  /* 0x0000005a6414723c */ /* 0x080fe200000018ff */
[----:B-1----:R-:W1:Y:S07]  /*2e70*/  LDSM.16.M88.4 R4, [R224+0x1800] ;  /* 0x00180000e004783b */ /* 0x002e6e0000000200 */
[----:B------:R-:W-:Y:S08]  /*2e80*/  HMMA.16816.F32 R88, R96, R90, RZ ;  /* 0x0000005a6058723c */ /* 0x000ff000000018ff */
[----:B------:R-:W-:Y:S08]  /*2e90*/  HMMA.16816.F32 R8, R12, R24, R8 ;  /* 0x000000180c08723c */ /* 0x000ff00000001808 */
[----:B------:R-:W-:Y:S08]  /*2ea0*/  HMMA.16816.F32 R40, R16, R26, R40 ;  /* 0x0000001a1028723c */ /* 0x000ff00000001828 */
[----:B------:R-:W-:Y:S08]  /*2eb0*/  HMMA.16816.F32 R36, R32, R64, R36 ;  /* 0x000000402024723c */ /* 0x000ff00000001824 */
[----:B------:R-:W-:Y:S01]  /*2ec0*/  HMMA.16816.F32 R60, R68, R56, R60 ;  /* 0x00000038443c723c */ /* 0x000fe2000000183c */
[----:B------:R-:W-:-:S02]  /*2ed0*/  FMUL.FTZ R8, R8, c[0x0][0x320] ;  /* 0x0000c80008087a20 */ /* 0x000fc40000410000 */
[----:B------:R-:W-:Y:S02]  /*2ee0*/  FMUL.FTZ R9, R9, c[0x0][0x320] ;  /* 0x0000c80009097a20 */ /* 0x000fe40000410000 */
[----:B------:R-:W-:-:S03]  /*2ef0*/  FMUL.FTZ R10, R10, c[0x0][0x320] ;  /* 0x0000c8000a0a7a20 */ /* 0x000fc60000410000 */
[-C--:B------:R-:W-:Y:S01]  /*2f00*/  HMMA.16816.F32 R20, R72, R58.reuse, R20 ;  /* 0x0000003a4814723c */ /* 0x080fe20000001814 */
[----:B------:R-:W-:Y:S01]  /*2f10*/  FMUL.FTZ R11, R11, c[0x0][0x320] ;  /* 0x0000c8000b0b7a20 */ /* 0x000fe20000410000 */
[----:B------:R-:W1:Y:S06]  /*2f20*/  MUFU.TANH R142, R8 ;  /* 0x00000008008e7308 */ /* 0x000e6c0000002400 */
[----:B------:R-:W-:Y:S01]  /*2f30*/  HMMA.16816.F32 R88, R68, R58, R88 ;  /* 0x0000003a4458723c */ /* 0x000fe20000001858 */
[----:B------:R-:W-:Y:S01]  /*2f40*/  FMUL.FTZ R40, R40, c[0x0][0x320] ;  /* 0x0000c80028287a20 */ /* 0x000fe20000410000 */
[----:B------:R-:W2:Y:S01]  /*2f50*/  MUFU.TANH R143, R9 ;  /* 0x00000009008f7308 */ /* 0x000ea20000002400 */
[----:B------:R-:W-:Y:S01]  /*2f60*/  FMUL.FTZ R41, R41, c[0x0][0x320] ;  /* 0x0000c80029297a20 */ /* 0x000fe20000410000 */
[----:B------:R-:W-:Y:S01]  /*2f70*/  LDSM.16.M88.4 R56, [R236+0x2800] ;  /* 0x00280000ec38783b */ /* 0x000fe20000000200 */
[----:B------:R-:W-:-:S02]  /*2f80*/  FMUL.FTZ R42, R42, c[0x0][0x320] ;  /* 0x0000c8002a2a7a20 */ /* 0x000fc40000410000 */
[----:B------:R-:W-:-:S03]  /*2f90*/  FMUL.FTZ R43, R43, c[0x0][0x320] ;  /* 0x0000c8002b2b7a20 */ /* 0x000fc60000410000 */
[----:B------:R-:W2:Y:S01]  /*2fa0*/  MUFU.TANH R144, R10 ;  /* 0x0000000a00907308 */ /* 0x000ea20000002400 */
[----:B-1----:R-:W-:Y:S07]  /*2fb0*/  HMMA.16816.F32 R36, R16, R4, R36 ;  /* 0x000000041024723c */ /* 0x002fee0000001824 */
[----:B------:R1:W1:Y:S01]  /*2fc0*/  MUFU.TANH R145, R11 ;  /* 0x0000000b00917308 */ /* 0x0002620000002400 */
[----:B------:R-:W-:Y:S07]  /*2fd0*/  HMMA.16816.F32 R60, R28, R64, R60 ;  /* 0x000000401c3c723c */ /* 0x000fee000000183c */
[----:B------:R-:W2:Y:S01]  /*2fe0*/  MUFU.TANH R146, R40 ;  /* 0x0000002800927308 */ /* 0x000ea20000002400 */
[----:B-1----:R-:W-:Y:S07]  /*2ff0*/  HMMA.16816.F32 R8, R100, R84, RZ ;  /* 0x000000546408723c */ /* 0x002fee00000018ff */
[----:B------:R-:W1:Y:S08]  /*3000*/  MUFU.TANH R147, R41 ;  /* 0x0000002900937308 */ /* 0x000e700000002400 */
[----:B------:R-:W1:Y:S08]  /*3010*/  MUFU.TANH R64, R42 ;  /* 0x0000002a00407308 */ /* 0x000e700000002400 */
[----:B------:R1:W1:Y:S01]  /*3020*/  MUFU.TANH R65, R43 ;  /* 0x0000002b00417308 */ /* 0x0002620000002400 */
[-C--:B------:R-:W-:Y:S01]  /*3030*/  HMMA.16816.F32 R20, R32, R66.reuse, R20 ;  /* 0x000000422014723c */ /* 0x080fe20000001814 */
[----:B-1----:R-:W1:Y:S07]  /*3040*/  LDSM.16.M88.4 R40, [R236+0x2000] ;  /* 0x00200000ec28783b */ /* 0x002e6e0000000200 */
[----:B------:R-:W-:Y:S01]  /*3050*/  HMMA.16816.F32 R88, R28, R66, R88 ;  /* 0x000000421c58723c */ /* 0x000fe20000001858 */
[----:B------:R-:W-:-:S02]  /*3060*/  FMUL.FTZ R36, R36, c[0x0][0x320] ;  /* 0x0000c80024247a20 */ /* 0x000fc40000410000 */
[----:B------:R-:W-:Y:S02]  /*3070*/  FMUL.FTZ R37, R37, c[0x0][0x320] ;  /* 0x0000c80025257a20 */ /* 0x000fe40000410000 */
[----:B------:R-:W-:-:S03]  /*3080*/  FMUL.FTZ R38, R38, c[0x0][0x320] ;  /* 0x0000c80026267a20 */ /* 0x000fc60000410000 */
[----:B------:R-:W-:Y:S01]  /*3090*/  HMMA.16816.F32 R8, R72, R52, R8 ;  /* 0x000000344808723c */ /* 0x000fe20000001808 */
[----:B------:R-:W-:Y:S01]  /*30a0*/  FMUL.FTZ R39, R39, c[0x0][0x320] ;  /* 0x0000c80027277a20 */ /* 0x000fe20000410000 */
[----:B------:R-:W1:Y:S08]  /*30b0*/  MUFU.TANH R148, R36 ;  /* 0x0000002400947308 */ /* 0x000e700000002400 */
[----:B------:R-:W1:Y:S01]  /*30c0*/  MUFU.TANH R149, R37 ;  /* 0x0000002500957308 */ /* 0x000e620000002400 */
[C---:B------:R-:W-:Y:S07]  /*30d0*/  HMMA.16816.F32 R92, R12.reuse, R26, R92 ;  /* 0x0000001a0c5c723c */ /* 0x040fee000000185c */
[----:B------:R-:W1:Y:S08]  /*30e0*/  MUFU.TANH R66, R38 ;  /* 0x0000002600427308 */ /* 0x000e700000002400 */
[----:B------:R1:W1:Y:S01]  /*30f0*/  MUFU.TANH R67, R39 ;  /* 0x0000002700437308 */ /* 0x0002620000002400 */
[----:B------:R-:W-:Y:S08]  /*3100*/  HMMA.16816.F32 R60, R12, R4, R60 ;  /* 0x000000040c3c723c */ /* 0x000ff0000000183c */
[----:B------:R-:W-:Y:S01]  /*3110*/  HMMA.16816.F32 R24, R96, R84, RZ ;  /* 0x000000546018723c */ /* 0x000fe200000018ff */
[----:B-1----:R-:W1:Y:S07]  /*3120*/  LDSM.16.M88.4 R36, [R224+0x2000] ;  /* 0x00200000e024783b */ /* 0x002e6e0000000200 */
[-C--:B------:R-:W-:Y:S08]  /*3130*/  HMMA.16816.F32 R20, R16, R6.reuse, R20 ;  /* 0x000000061014723c */ /* 0x080ff00000001814 */
[----:B------:R-:W-:Y:S08]  /*3140*/  HMMA.16816.F32 R88, R12, R6, R88 ;  /* 0x000000060c58723c */ /* 0x000ff00000001858 */
[----:B------:R-:W-:Y:S08]  /*3150*/  HMMA.16816.F32 R4, R100, R86, RZ ;  /* 0x000000566404723c */ /* 0x000ff000000018ff */
[----:B------:R-:W-:Y:S01]  /*3160*/  HMMA.16816.F32 R8, R32, R40, R8 ;  /* 0x000000282008723c */ /* 0x000fe20000001808 */
[----:B------:R-:W-:-:S02]  /*3170*/  FMUL.FTZ R62, R62, c[0x0][0x320] ;  /* 0x0000c8003e3e7a20 */ /* 0x000fc40000410000 */
[----:B------:R-:W-:Y:S02]  /*3180*/  FMUL.FTZ R63, R63, c[0x0][0x320] ;  /* 0x0000c8003f3f7a20 */ /* 0x000fe40000410000 */
[----:B------:R-:W-:-:S03]  /*3190*/  FMUL.FTZ R20, R20, c[0x0][0x320] ;  /* 0x0000c80014147a20 */ /* 0x000fc60000410000 */
[----:B------:R-:W-:Y:S01]  /*31a0*/  HMMA.16816.F32 R24, R68, R52, R24 ;  /* 0x000000344418723c */ /* 0x000fe20000001818 */
[----:B------:R-:W-:Y:S02]  /*31b0*/  FMUL.FTZ R21, R21, c[0x0][0x320] ;  /* 0x0000c80015157a20 */ /* 0x000fe40000410000 */
[----:B------:R-:W-:Y:S02]  /*31c0*/  FMUL.FTZ R22, R22, c[0x0][0x320] ;  /* 0x0000c80016167a20 */ /* 0x000fe40000410000 */
[----:B------:R-:W-:Y:S01]  /*31d0*/  FMUL.FTZ R23, R23, c[0x0][0x320] ;  /* 0x0000c80017177a20 */ /* 0x000fe20000410000 */
[----:B------:R-:W1:Y:S02]  /*31e0*/  MUFU.TANH R195, R62 ;  /* 0x0000003e00c37308 */ /* 0x000e640000002400 */
[----:B------:R-:W-:Y:S06]  /*31f0*/  HMMA.16816.F32 R84, R96, R86, RZ ;  /* 0x000000566054723c */ /* 0x000fec00000018ff */
[----:B------:R-:W2:Y:S02]  /*3200*/  MUFU.TANH R194, R63 ;  /* 0x0000003f00c27308 */ /* 0x000ea40000002400 */
[----:B------:R-:W-:Y:S06]  /*3210*/  HMMA.16816.F32 R4, R72, R54, R4 ;  /* 0x000000364804723c */ /* 0x000fec0000001804 */
[----:B------:R-:W2:Y:S02]  /*3220*/  MUFU.TANH R62, R20 ;  /* 0x00000014003e7308 */ /* 0x000ea40000002400 */
[----:B-1----:R-:W-:Y:S06]  /*3230*/  HMMA.16816.F32 R8, R16, R36, R8 ;  /* 0x000000241008723c */ /* 0x002fec0000001808 */
[----:B------:R-:W1:Y:S08]  /*3240*/  MUFU.TANH R63, R21 ;  /* 0x00000015003f7308 */ /* 0x000e700000002400 */
[----:B------:R-:W1:Y:S08]  /*3250*/  MUFU.TANH R150, R22 ;  /* 0x0000001600967308 */ /* 0x000e700000002400 */
[----:B------:R1:W1:Y:S02]  /*3260*/  MUFU.TANH R151, R23 ;  /* 0x0000001700977308 */ /* 0x0002640000002400 */
[----:B-1----:R-:W-:Y:S08]  /*3270*/  HMMA.16816.F32 R20, R100, R80, RZ ;  /* 0x000000506414723c */ /* 0x002ff000000018ff */
[----:B------:R-:W-:Y:S01]  /*3280*/  HMMA.16816.F32 R24, R28, R40, R24 ;  /* 0x000000281c18723c */ /* 0x000fe20000001818 */
[----:B------:R-:W-:-:S07]  /*3290*/  FMUL.FTZ R90, R90, c[0x0][0x320] ;  /* 0x0000c8005a5a7a20 */ /* 0x000fce0000410000 */
[----:B------:R-:W-:Y:S01]  /*32a0*/  HMMA.16816.F32 R84, R68, R54, R84 ;  /* 0x000000364454723c */ /* 0x000fe20000001854 */
[----:B------:R-:W-:Y:S02]  /*32b0*/  FMUL.FTZ R8, R8, c[0x0][0x320] ;  /* 0x0000c80008087a20 */ /* 0x000fe40000410000 */
[----:B------:R-:W-:-:S05]  /*32c0*/  FMUL.FTZ R9, R9, c[0x0][0x320] ;  /* 0x0000c80009097a20 */ /* 0x000fca0000410000 */
[----:B------:R-:W-:Y:S01]  /*32d0*/  HMMA.16816.F32 R4, R32, R42, R4 ;  /* 0x0000002a2004723c */ /* 0x000fe20000001804 */
[----:B------:R-:W-:Y:S02]  /*32e0*/  FMUL.FTZ R10, R10, c[0x0][0x320] ;  /* 0x0000c8000a0a7a20 */ /* 0x000fe40000410000 */
[----:B------:R-:W-:-:S05]  /*32f0*/  FMUL.FTZ R11, R11, c[0x0][0x320] ;  /* 0x0000c8000b0b7a20 */ /* 0x000fca0000410000 */
[----:B------:R-:W-:Y:S01]  /*3300*/  HMMA.16816.F32 R52, R96, R80, RZ ;  /* 0x000000506034723c */ /* 0x000fe200000018ff */
[----:B------:R1:W1:Y:S07]  /*3310*/  MUFU.TANH R193, R90 ;  /* 0x0000005a00c17308 */ /* 0x00026e0000002400 */
[----:B------:R-:W-:Y:S01]  /*3320*/  HMMA.16816.F32 R20, R72, R48, R20 ;  /* 0x000000304814723c */ /* 0x000fe20000001814 */
[----:B------:R-:W2:Y:S01]  /*3330*/  MUFU.TANH R152, R9 ;  /* 0x0000000900987308 */ /* 0x000ea20000002400 */
[----:B-1----:R-:W-:-:S07]  /*3340*/  FMUL.FTZ R90, R91, c[0x0][0x320] ;  /* 0x0000c8005b5a7a20 */ /* 0x002fce0000410000 */
[----:B------:R-:W1:Y:S08]  /*3350*/  MUFU.TANH R153, R10 ;  /* 0x0000000a00997308 */ /* 0x000e700000002400 */
[----:B------:R-:W1:Y:S08]  /*3360*/  MUFU.TANH R91, R8 ;  /* 0x00000008005b7308 */ /* 0x000e700000002400 */
[----:B------:R1:W1:Y:S01]  /*3370*/  MUFU.TANH R154, R11 ;  /* 0x0000000b009a7308 */ /* 0x0002620000002400 */
[----:B------:R-:W-:Y:S01]  /*3380*/  HMMA.16816.F32 R24, R12, R36, R24 ;  /* 0x000000240c18723c */ /* 0x000fe20000001818 */
[----:B-1----:R-:W1:Y:S07]  /*3390*/  LDSM.16.M88.4 R8, [R224+0x2800] ;  /* 0x00280000e008783b */ /* 0x002e6e0000000200 */
[----:B------:R-:W-:Y:S01]  /*33a0*/  HMMA.16816.F32 R84, R28, R42, R84 ;  /* 0x0000002a1c54723c */ /* 0x000fe20000001854 */
[----:B------:R-:W1:Y:S07]  /*33b0*/  LDSM.16.M88.4 R40, [R236+0x3000] ;  /* 0x00300000ec28783b */ /* 0x000e6e0000000200 */
[----:B------:R-:W-:Y:S08]  /*33c0*/  HMMA.16816.F32 R4, R16, R38, R4 ;  /* 0x000000261004723c */ /* 0x000ff00000001804 */
[----:B------:R-:W-:Y:S08]  /*33d0*/  HMMA.16816.F32 R52, R68, R48, R52 ;  /* 0x000000304434723c */ /* 0x000ff00000001834 */
[----:B------:R-:W-:Y:S01]  /*33e0*/  HMMA.16816.F32 R20, R32, R56, R20 ;  /* 0x000000382014723c */ /* 0x000fe20000001814 */
[----:B------:R-:W-:-:S02]  /*33f0*/  FMUL.FTZ R24, R24, c[0x0][0x320] ;  /* 0x0000c80018187a20 */ /* 0x000fc40000410000 */
[----:B------:R-:W-:Y:S02]  /*3400*/  FMUL.FTZ R25, R25, c[0x0][0x320] ;  /* 0x0000c80019197a20 */ /* 0x000fe40000410000 */
[----:B------:R-:W-:Y:S02]  /*3410*/  FMUL.FTZ R26, R26, c[0x0][0x320] ;  /* 0x0000c8001a1a7a20 */ /* 0x000fe40000410000 */
[----:B------:R-:W-:Y:S01]  /*3420*/  FMUL.FTZ R27, R27, c[0x0][0x320] ;  /* 0x0000c8001b1b7a20 */ /* 0x000fe20000410000 */
[----:B------:R-:W-:Y:S01]  /*3430*/  HMMA.16816.F32 R84, R12, R38, R84 ;  /* 0x000000260c54723c */ /* 0x000fe20000001854 */
[----:B------:R-:W1:Y:S01]  /*3440*/  MUFU.TANH R155, R24 ;  /* 0x00000018009b7308 */ /* 0x000e620000002400 */
[----:B------:R-:W-:Y:S02]  /*3450*/  FMUL.FTZ R4, R4, c[0x0][0x320] ;  /* 0x0000c80004047a20 */ /* 0x000fe40000410000 */
[----:B------:R-:W-:Y:S02]  /*3460*/  FMUL.FTZ R5, R5, c[0x0][0x320] ;  /* 0x0000c80005057a20 */ /* 0x000fe40000410000 */
[----:B------:R-:W-:-:S02]  /*3470*/  FMUL.FTZ R6, R6, c[0x0][0x320] ;  /* 0x0000c80006067a20 */ /* 0x000fc40000410000 */
[----:B------:R-:W-:Y:S01]  /*3480*/  HMMA.16816.F32 R36, R100, R82, RZ ;  /* 0x000000526424723c */ /* 0x000fe200000018ff */
[----:B------:R-:W1:Y:S01]  /*3490*/  MUFU.TANH R156, R25 ;  /* 0x00000019009c7308 */ /* 0x000e620000002400 */
[----:B------:R-:W-:-:S07]  /*34a0*/  FMUL.FTZ R7, R7, c[0x0][0x320] ;  /* 0x0000c80007077a20 */ /* 0x000fce0000410000 */
[----:B------:R-:W2:Y:S01]  /*34b0*/  MUFU.TANH R49, R26 ;  /* 0x0000001a00317308 */ /* 0x000ea20000002400 */
[----:B------:R-:W-:Y:S07]  /*34c0*/  HMMA.16816.F32 R52, R28, R56, R52 ;  /* 0x000000381c34723c */ /* 0x000fee0000001834 */
[----:B------:R2:W2:Y:S01]  /*34d0*/  MUFU.TANH R48, R27 ;  /* 0x0000001b00307308 */ /* 0x0004a20000002400 */
[----:B-1----:R-:W-:Y:S07]  /*34e0*/  HMMA.16816.F32 R20, R16, R8, R20 ;  /* 0x000000081014723c */ /* 0x002fee0000001814 */
[----:B------:R-:W1:Y:S01]  /*34f0*/  MUFU.TANH R186, R4 ;  /* 0x0000000400ba7308 */ /* 0x000e620000002400 */
[C---:B------:R-:W-:Y:S08]  /*3500*/  HMMA.16816.F32 R80, R96.reuse, R82, RZ ;  /* 0x000000526050723c */ /* 0x040ff000000018ff */
[C---:B--2---:R-:W-:Y:S01]  /*3510*/  HMMA.16816.F32 R24, R96.reuse, R76, RZ ;  /* 0x0000004c6018723c */ /* 0x044fe200000018ff */
[----:B------:R-:W2:Y:S07]  /*3520*/  MUFU.TANH R185, R5 ;  /* 0x0000000500b97308 */ /* 0x000eae0000002400 */
[----:B------:R-:W-:Y:S01]  /*3530*/  HMMA.16816.F32 R96, R96, R78, RZ ;  /* 0x0000004e6060723c */ /* 0x000fe200000018ff */
[----:B------:R-:W1:Y:S08]  /*3540*/  MUFU.TANH R56, R6 ;  /* 0x0000000600387308 */ /* 0x000e700000002400 */
[----:B------:R1:W1:Y:S02]  /*3550*/  MUFU.TANH R57, R7 ;  /* 0x0000000700397308 */ /* 0x0002640000002400 */
[C---:B-1----:R-:W-:Y:S08]  /*3560*/  HMMA.16816.F32 R4, R100.reuse, R76, RZ ;  /* 0x0000004c6404723c */ /* 0x042ff000000018ff */
[----:B------:R-:W-:Y:S01]  /*3570*/  HMMA.16816.F32 R100, R100, R78, RZ ;  /* 0x0000004e6464723c */ /* 0x000fe200000018ff */
[----:B------:R-:W-:-:S02]  /*3580*/  FMUL.FTZ R84, R84, c[0x0][0x320] ;  /* 0x0000c80054547a20 */ /* 0x000fc40000410000 */
[----:B------:R-:W-:Y:S02]  /*3590*/  FMUL.FTZ R20, R20, c[0x0][0x320] ;  /* 0x0000c80014147a20 */ /* 0x000fe40000410000 */
[----:B------:R-:W-:-:S03]  /*35a0*/  FMUL.FTZ R21, R21, c[0x0][0x320] ;  /* 0x0000c80015157a20 */ /* 0x000fc60000410000 */
[----:B------:R-:W-:Y:S01]  /*35b0*/  HMMA.16816.F32 R36, R72, R50, R36 ;  /* 0x000000324824723c */ /* 0x000fe20000001824 */
[----:B------:R-:W-:Y:S02]  /*35c0*/  FMUL.FTZ R22, R22, c[0x0][0x320] ;  /* 0x0000c80016167a20 */ /* 0x000fe40000410000 */
[----:B------:R-:W-:-:S05]  /*35d0*/  FMUL.FTZ R23, R23, c[0x0][0x320] ;  /* 0x0000c80017177a20 */ /* 0x000fca0000410000 */
[C---:B------:R-:W-:Y:S01]  /*35e0*/  HMMA.16816.F32 R24, R68.reuse, R44, R24 ;  /* 0x0000002c4418723c */ /* 0x040fe20000001818 */
[----:B------:R1:W1:Y:S07]  /*35f0*/  MUFU.TANH R157, R84 ;  /* 0x00000054009d7308 */ /* 0x00026e0000002400 */
[C---:B------:R-:W-:Y:S01]  /*3600*/  HMMA.16816.F32 R96, R68.reuse, R46, R96 ;  /* 0x0000002e4460723c */ /* 0x040fe20000001860 */
[----:B------:R-:W2:Y:S07]  /*3610*/  MUFU.TANH R77, R22 ;  /* 0x00000016004d7308 */ /* 0x000eae0000002400 */
[----:B------:R-:W-:Y:S01]  /*3620*/  HMMA.16816.F32 R80, R68, R50, R80 ;  /* 0x000000324450723c */ /* 0x000fe20000001850 */
[----:B-1----:R-:W-:Y:S01]  /*3630*/  FMUL.FTZ R84, R86, c[0x0][0x320] ;  /* 0x0000c80056547a20 */ /* 0x002fe20000410000 */
[----:B------:R-:W1:Y:S05]  /*3640*/  MUFU.TANH R76, R23 ;  /* 0x00000017004c7308 */ /* 0x000e6a0000002400 */
[----:B------:R-:W-:Y:S01]  /*3650*/  FMUL.FTZ R51, R85, c[0x0][0x320] ;  /* 0x0000c80055337a20 */ /* 0x000fe20000410000 */
[C---:B------:R-:W-:Y:S02]  /*3660*/  HMMA.16816.F32 R100, R72.reuse, R46, R100 ;  /* 0x0000002e4864723c */ /* 0x040fe40000001864 */
[----:B------:R-:W1:Y:S06]  /*3670*/  MUFU.TANH R85, R20 ;  /* 0x0000001400557308 */ /* 0x000e6c0000002400 */
[----:B------:R-:W-:Y:S02]  /*3680*/  HMMA.16816.F32 R4, R72, R44, R4 ;  /* 0x0000002c4804723c */ /* 0x000fe40000001804 */
[----:B------:R1:W1:Y:S02]  /*3690*/  MUFU.TANH R86, R21 ;  /* 0x0000001500567308 */ /* 0x0002640000002400 */
[----:B-1----:R-:W1:Y:S04]  /*36a0*/  LDSM.16.M88.4 R20, [R224+0x3000] ;  /* 0x00300000e014783b */ /* 0x002e680000000200 */
[----:B------:R-:W-:Y:S08]  /*36b0*/  HMMA.16816.F32 R36, R32, R58, R36 ;  /* 0x0000003a2024723c */ /* 0x000ff00000001824 */
[C---:B------:R-:W-:Y:S08]  /*36c0*/  HMMA.16816.F32 R24, R28.reuse, R40, R24 ;  /* 0x000000281c18723c */ /* 0x040ff00000001818 */
[C---:B------:R-:W-:Y:S08]  /*36d0*/  HMMA.16816.F32 R96, R28.reuse, R42, R96 ;  /* 0x0000002a1c60723c */ /* 0x040ff00000001860 */
[----:B------:R-:W-:Y:S08]  /*36e0*/  HMMA.16816.F32 R80, R28, R58, R80 ;  /* 0x0000003a1c50723c */ /* 0x000ff00000001850 */
[----:B------:R-:W-:Y:S01]  /*36f0*/  HMMA.16816.F32 R52, R12, R8, R52 ;  /* 0x000000080c34723c */ /* 0x000fe20000001834 */
[----:B------:R-:W-:-:S02]  /*3700*/  FMUL.FTZ R112, R112, c[0x0][0x320] ;  /* 0x0000c80070707a20 */ /* 0x000fc40000410000 */
[----:B------:R-:W-:Y:S02]  /*3710*/  FMUL.FTZ R113, R113, c[0x0][0x320] ;  /* 0x0000c80071717a20 */ /* 0x000fe40000410000 */
[----:B------:R-:W-:Y:S02]  /*3720*/  FMUL.FTZ R114, R114, c[0x0][0x320] ;  /* 0x0000c80072727a20 */ /* 0x000fe40000410000 */
[----:B------:R-:W-:Y:S01]  /*3730*/  FMUL.FTZ R115, R115, c[0x0][0x320] ;  /* 0x0000c80073737a20 */ /* 0x000fe20000410000 */
[----:B------:R-:W-:Y:S01]  /*3740*/  HMMA.16816.F32 R100, R32, R42, R100 ;  /* 0x0000002a2064723c */ /* 0x000fe20000001864 */
[----:B------:R-:W-:Y:S02]  /*3750*/  FMUL.FTZ R108, R108, c[0x0][0x320] ;  /* 0x0000c8006c6c7a20 */ /* 0x000fe40000410000 */
[----:B------:R-:W-:Y:S02]  /*3760*/  FMUL.FTZ R109, R109, c[0x0][0x320] ;  /* 0x0000c8006d6d7a20 */ /* 0x000fe40000410000 */
[----:B------:R-:W-:-:S02]  /*3770*/  FMUL.FTZ R110, R110, c[0x0][0x320] ;  /* 0x0000c8006e6e7a20 */ /* 0x000fc40000410000 */
[----:B------:R-:W-:Y:S01]  /*3780*/  FMUL.FTZ R111, R111, c[0x0][0x320] ;  /* 0x0000c8006f6f7a20 */ /* 0x000fe20000410000 */
[----:B------:R-:W-:Y:S01]  /*3790*/  HMMA.16816.F32 R4, R32, R40, R4 ;  /* 0x000000282004723c */ /* 0x000fe20000001804 */
[----:B------:R-:W-:Y:S02]  /*37a0*/  FMUL.FTZ R92, R92, c[0x0][0x320] ;  /* 0x0000c8005c5c7a20 */ /* 0x000fe40000410000 */
[----:B------:R-:W-:Y:S02]  /*37b0*/  FMUL.FTZ R93, R93, c[0x0][0x320] ;  /* 0x0000c8005d5d7a20 */ /* 0x000fe40000410000 */
[----:B------:R-:W-:Y:S02]  /*37c0*/  FMUL.FTZ R94, R94, c[0x0][0x320] ;  /* 0x0000c8005e5e7a20 */ /* 0x000fe40000410000 */
[----:B------:R-:W-:Y:S01]  /*37d0*/  FMUL.FTZ R95, R95, c[0x0][0x320] ;  /* 0x0000c8005f5f7a20 */ /* 0x000fe20000410000 */
[----:B------:R-:W-:Y:S01]  /*37e0*/  HMMA.16816.F32 R36, R16, R10, R36 ;  /* 0x0000000a1024723c */ /* 0x000fe20000001824 */
[----:B------:R-:W-:-:S02]  /*37f0*/  FMUL.FTZ R60, R60, c[0x0][0x320] ;  /* 0x0000c8003c3c7a20 */ /* 0x000fc40000410000 */
[----:B------:R-:W-:Y:S02]  /*3800*/  FMUL.FTZ R61, R61, c[0x0][0x320] ;  /* 0x0000c8003d3d7a20 */ /* 0x000fe40000410000 */
[----:B------:R-:W-:Y:S02]  /*3810*/  FMUL.FTZ R88, R88, c[0x0][0x320] ;  /* 0x0000c80058587a20 */ /* 0x000fe40000410000 */
[----:B------:R-:W-:Y:S01]  /*3820*/  FMUL.FTZ R89, R89, c[0x0][0x320] ;  /* 0x0000c80059597a20 */ /* 0x000fe20000410000 */
[----:B-1----:R-:W-:Y:S01]  /*3830*/  HMMA.16816.F32 R24, R12, R20, R24 ;  /* 0x000000140c18723c */ /* 0x002fe20000001818 */
[----:B------:R-:W-:Y:S01]  /*3840*/  FMUL.FTZ R50, R87, c[0x0][0x320] ;  /* 0x0000c80057327a20 */ /* 0x000fe20000410000 */
[----:B-----5:R-:W-:Y:S01]  /*3850*/  ISETP.GT.AND P0, PT, R3, R165, PT ;  /* 0x000000a50300720c */ /* 0x020fe20003f04270 */
[----:B------:R-:W1:Y:S01]  /*3860*/  MUFU.TANH R90, R90 ;  /* 0x0000005a005a7308 */ /* 0x000e620000002400 */
[----:B------:R-:W-:-:S04]  /*3870*/  DEPBAR.LE SB0, 0x0 ;  /* 0x000080000000791a */ /* 0x000fc80000000000 */
[C---:B------:R-:W-:Y:S08]  /*3880*/  HMMA.16816.F32 R96, R12.reuse, R22, R96 ;  /* 0x000000160c60723c */ /* 0x040ff00000001860 */
[----:B------:R-:W-:Y:S08]  /*3890*/  HMMA.16816.F32 R80, R12, R10, R80 ;  /* 0x0000000a0c50723c */ /* 0x000ff00000001850 */
[C---:B------:R-:W-:Y:S08]  /*38a0*/  HMMA.16816.F32 R100, R16.reuse, R22, R100 ;  /* 0x000000161064723c */ /* 0x040ff00000001864 */
[----:B------:R-:W-:Y:S01]  /*38b0*/  HMMA.16816.F32 R4, R16, R20, R4 ;  /* 0x000000141004723c */ /* 0x000fe20000001804 */
[----:B------:R-:W-:-:S02]  /*38c0*/  FMUL.FTZ R37, R37, c[0x0][0x320] ;  /* 0x0000c80025257a20 */ /* 0x000fc40000410000 */
[----:B------:R-:W-:Y:S02]  /*38d0*/  FMUL.FTZ R24, R24, c[0x0][0x320] ;  /* 0x0000c80018187a20 */ /* 0x000fe40000410000 */
[----:B------:R-:W-:Y:S01]  /*38e0*/  FMUL.FTZ R10, R36, c[0x0][0x320] ;  /* 0x0000c800240a7a20 */ /* 0x000fe20000410000 */
[----:B------:R5:W1:Y:S01]  /*38f0*/  MUFU.TANH R78, R37 ;  /* 0x00000025004e7308 */ /* 0x000a620000002400 */
[----:B------:R-:W-:Y:S02]  /*3900*/  FMUL.FTZ R36, R38, c[0x0][0x320] ;  /* 0x0000c80026247a20 */ /* 0x000fe40000410000 */
[----:B------:R-:W-:Y:S02]  /*3910*/  FMUL.FTZ R28, R97, c[0x0][0x320] ;  /* 0x0000c800611c7a20 */ /* 0x000fe40000410000 */
[----:B------:R-:W-:Y:S02]  /*3920*/  FMUL.FTZ R52, R52, c[0x0][0x320] ;  /* 0x0000c80034347a20 */ /* 0x000fe40000410000 */
[----:B------:R-:W-:Y:S01]  /*3930*/  FMUL.FTZ R45, R53, c[0x0][0x320] ;  /* 0x0000c800352d7a20 */ /* 0x000fe20000410000 */
[----:B------:R1:W1:Y:S01]  /*3940*/  MUFU.TANH R31, R24 ;  /* 0x00000018001f7308 */ /* 0x0002620000002400 */
[----:B------:R-:W-:-:S02]  /*3950*/  FMUL.FTZ R44, R80, c[0x0][0x320] ;  /* 0x0000c800502c7a20 */ /* 0x000fc40000410000 */
[----:B------:R-:W-:Y:S02]  /*3960*/  FMUL.FTZ R41, R81, c[0x0][0x320] ;  /* 0x0000c80051297a20 */ /* 0x000fe40000410000 */
[----:B------:R-:W-:Y:S02]  /*3970*/  FMUL.FTZ R21, R27, c[0x0][0x320] ;  /* 0x0000c8001b157a20 */ /* 0x000fe40000410000 */
[----:B------:R-:W-:Y:S02]  /*3980*/  FMUL.FTZ R38, R101, c[0x0][0x320] ;  /* 0x0000c80065267a20 */ /* 0x000fe40000410000 */
[----:B-----5:R-:W-:Y:S02]  /*3990*/  FMUL.FTZ R37, R39, c[0x0][0x320] ;  /* 0x0000c80027257a20 */ /* 0x020fe40000410000 */
[----:B------:R-:W-:Y:S02]  /*39a0*/  FMUL.FTZ R39, R100, c[0x0][0x320] ;  /* 0x0000c80064277a20 */ /* 0x000fe40000410000 */
[----:B------:R-:W-:-:S02]  /*39b0*/  FMUL.FTZ R22, R102, c[0x0][0x320] ;  /* 0x0000c80066167a20 */ /* 0x000fc40000410000 */
[----:B------:R-:W-:Y:S02]  /*39c0*/  FMUL.FTZ R15, R103, c[0x0][0x320] ;  /* 0x0000c800670f7a20 */ /* 0x000fe40000410000 */
[----:B-1----:R-:W-:Y:S02]  /*39d0*/  FMUL.FTZ R24, R26, c[0x0][0x320] ;  /* 0x0000c8001a187a20 */ /* 0x002fe40000410000 */
[----:B------:R-:W-:Y:S02]  /*39e0*/  FMUL.FTZ R29, R96, c[0x0][0x320] ;  /* 0x0000c800601d7a20 */ /* 0x000fe40000410000 */
[----:B------:R-:W-:Y:S02]  /*39f0*/  FMUL.FTZ R97, R98, c[0x0][0x320] ;  /* 0x0000c80062617a20 */ /* 0x000fe40000410000 */
[----:B------:R-:W-:Y:S02]  /*3a00*/  FMUL.FTZ R70, R99, c[0x0][0x320] ;  /* 0x0000c80063467a20 */ /* 0x000fe40000410000 */
[----:B------:R-:W-:-:S02]  /*3a10*/  FMUL.FTZ R54, R54, c[0x0][0x320] ;  /* 0x0000c80036367a20 */ /* 0x000fc40000410000 */
[----:B------:R-:W-:Y:S02]  /*3a20*/  FMUL.FTZ R55, R55, c[0x0][0x320] ;  /* 0x0000c80037377a20 */ /* 0x000fe40000410000 */
[----:B------:R-:W-:Y:S02]  /*3a30*/  FMUL.FTZ R82, R82, c[0x0][0x320] ;  /* 0x0000c80052527a20 */ /* 0x000fe40000410000 */
[----:B------:R-:W-:Y:S02]  /*3a40*/  FMUL.FTZ R83, R83, c[0x0][0x320] ;  /* 0x0000c80053537a20 */ /* 0x000fe40000410000 */
[----:B------:R-:W-:Y:S02]  /*3a50*/  FMUL.FTZ R4, R4, c[0x0][0x320] ;  /* 0x0000c80004047a20 */ /* 0x000fe40000410000 */
[----:B------:R-:W-:Y:S02]  /*3a60*/  FMUL.FTZ R5, R5, c[0x0][0x320] ;  /* 0x0000c80005057a20 */ /* 0x000fe40000410000 */
[----:B------:R-:W-:-:S02]  /*3a70*/  FMUL.FTZ R6, R6, c[0x0][0x320] ;  /* 0x0000c80006067a20 */ /* 0x000fc40000410000 */
[----:B------:R-:W-:Y:S02]  /*3a80*/  FMUL.FTZ R7, R7, c[0x0][0x320] ;  /* 0x0000c80007077a20 */ /* 0x000fe40000410000 */
[----:B------:R-:W-:Y:S01]  /*3a90*/  FMUL.FTZ R25, R25, c[0x0][0x320] ;  /* 0x0000c80019197a20 */ /* 0x000fe20000410000 */
[----:B------:R-:W1:Y:S08]  /*3aa0*/  MUFU.TANH R112, R112 ;  /* 0x0000007000707308 */ /* 0x000e700000002400 */
        /* <DEDUP_REMOVED lines=20> */
[----:B------:R1:W1:Y:S08]  /*3bf0*/  MUFU.TANH R192, R54 ;  /* 0x0000003600c07308 */ /* 0x0002700000002400 */
[----:B------:R1:W1:Y:S08]  /*3c00*/  MUFU.TANH R191, R55 ;  /* 0x0000003700bf7308 */ /* 0x0002700000002400 */
[----:B------:R-:W1:Y:S08]  /*3c10*/  MUFU.TANH R10, R10 ;  /* 0x0000000a000a7308 */ /* 0x000e700000002400 */
[----:B------:R-:W1:Y:S08]  /*3c20*/  MUFU.TANH R36, R36 ;  /* 0x0000002400247308 */ /* 0x000e700000002400 */
[----:B------:R-:W1:Y:S08]  /*3c30*/  MUFU.TANH R37, R37 ;  /* 0x0000002500257308 */ /* 0x000e700000002400 */
[----:B------:R-:W1:Y:S08]  /*3c40*/  MUFU.TANH R44, R44 ;  /* 0x0000002c002c7308 */ /* 0x000e700000002400 */
        /* <DEDUP_REMOVED lines=17> */
[----:B------:R-:W1:Y:S01]  /*3d60*/  MUFU.TANH R70, R70 ;  /* 0x0000004600467308 */ /* 0x000e620000002400 */
[----:B------:R-:W-:Y:S01]  /*3d70*/  BSSY B0, `(.L_x_1333) ;  /* 0x000004a000007945 */ /* 0x000fe20003800000 */
[----:B------:R-:W-:Y:S01]  /*3d80*/  BAR.SYNC.DEFER_BLOCKING 0x0 ;  /* 0x0000000000007b1d */ /* 0x000fe20000010000 */
[----:B------:R-:W-:-:S05]  /*3d90*/  ISETP.GT.AND P1, PT, R250, 0x6f, PT ;  /* 0x0000006ffa00780c */ /* 0x000fca0003f24270 */
[----:B------:R-:W-:Y:S05]  /*3da0*/  @!P0 BRA `(.L_x_1334) ;  /* 0x0000046000008947 */ /* 0x000fea0003800000 */
[----:B--234-:R-:W-:Y:S01]  /*3db0*/  PLOP3.LUT P4, PT, PT, PT, UP0, 0x80, 0x0 ;  /* 0x000000000000781c */ /* 0x01cfe20003f8f008 */
[----:B------:R-:W-:Y:S01]  /*3dc0*/  IMAD.MOV.U32 R8, RZ, RZ, RZ ;  /* 0x000000ffff087224 */ /* 0x000fe200078e00ff */
[----:B------:R-:W-:Y:S02]  /*3dd0*/  IADD3 R2, R250, R2, R164 ;  /* 0x00000002fa027210 */ /* 0x000fe40007ffe0a4 */
[----:B------:R-:W-:Y:S02]  /*3de0*/  PLOP3.LUT P0, PT, PT, PT, UP0, 0x80, 0x0 ;  /* 0x000000000000781c */ /* 0x000fe40003f0f008 */
[----:B------:R-:W-:-:S05]  /*3df0*/  IADD3 R2, R2, -0x70, RZ ;  /* 0xffffff9002027810 */ /* 0x000fca0007ffe0ff */
[----:B------:R-:W-:Y:S02]  /*3e00*/  IMAD.MOV.U32 R3, RZ, RZ, R2 ;  /* 0x000000ffff037224 */ /* 0x000fe400078e0002 */
[----:B-1----:R-:W-:-:S05]  /*3e10*/  @P4 IMAD.HI.U32 R4, R2, c[0x0][0x2bc], RZ ;  /* 0x0000af0002044a27 */ /* 0x002fca00078e00ff */
        /* <DEDUP_REMOVED lines=9> */
[----:B------:R-:W-:Y:S01]  /*3eb0*/  SHF.R.S32.HI R2, RZ, 0x1f, R9 ;  /* 0x0000001fff027819 */ /* 0x000fe20000011409 */
[----:B------:R1:W-:Y:S04]  /*3ec0*/  STL [R1+0x20], R9 ;  /* 0x0000200901007387 */ /* 0x0003e80000100800 */
[----:B------:R-:W-:-:S04]  /*3ed0*/  IMAD R2, R2, c[0x0][0x1e0], RZ ;  /* 0x0000780002027a24 */ /* 0x000fc800078e02ff */
[----:B------:R-:W-:-:S04]  /*3ee0*/  IMAD R2, R9, c[0x0][0x1e4], R2 ;  /* 0x0000790009027a24 */ /* 0x000fc800078e0202 */
[----:B------:R-:W-:Y:S01]  /*3ef0*/  IMAD.IADD R5, R5, 0x1, R2 ;  /* 0x0000000105057824 */ /* 0x000fe200078e0202 */
[----:B--2---:R1:W-:Y:S01]  /*3f00*/  STL [R1+0x1c], R8 ;  /* 0x00001c0801007387 */ /* 0x0043e20000100800 */
[----:B------:R-:W-:Y:S02]  /*3f10*/  SHF.R.S32.HI R2, RZ, 0x1f, R8 ;  /* 0x0000001fff027819 */ /* 0x000fe40000011408 */
        /* <DEDUP_REMOVED lines=9> */
.L_x_1389:
[----:B------:R-:W-:Y:S05]  /*3fb0*/  BRA.DIV ~URZ, `(.L_x_1336) ;  /* 0x000115327f007947 */ /* 0x000fea000b800000 */
[----:B------:R-:W4:Y:S04]  /*3fc0*/  SHFL.IDX PT, R18, R7, RZ, 0x181f ;  /* 0x00181fff07127589 */ /* 0x000f2800000e0000 */
[----:B------:R-:W5:Y:S04]  /*3fd0*/  SHFL.IDX PT, R16, R7, 0x1, 0x181f ;  /* 0x00381f0007107f89 */ /* 0x000f6800000e0000 */
[----:B------:R-:W1:Y:S04]  /*3fe0*/  SHFL.IDX PT, R13, R7, 0x2, 0x181f ;  /* 0x00581f00070d7f89 */ /* 0x000e6800000e0000 */
[----:B------:R-:W2:Y:S04]  /*3ff0*/  SHFL.IDX PT, R17, R3, 0x1, 0x181f ;  /* 0x00381f0003117f89 */ /* 0x000ea800000e0000 */
[----:B-1----:R-:W1:Y:S04]  /*4000*/  SHFL.IDX PT, R8, R7, 0x3, 0x181f ;  /* 0x00781f0007087f89 */ /* 0x002e6800000e0000 */
[----:B------:R-:W3:Y:S04]  /*4010*/  SHFL.IDX PT, R14, R3, 0x2, 0x181f ;  /* 0x00581f00030e7f89 */ /* 0x000ee800000e0000 */
[----:B------:R-:W-:Y:S01]  /*4020*/  SHFL.IDX PT, R5, R7, 0x4, 0x181f ;  /* 0x00981f0007057f89 */ /* 0x000fe200000e0000 */
[----:B----4-:R-:W-:-:S03]  /*4030*/  IADD3 R18, P0, R18, R121, RZ ;  /* 0x0000007912127210 */ /* 0x010fc60007f1e0ff */
[----:B------:R-:W-:Y:S01]  /*4040*/  SHFL.IDX PT, R2, R7, 0x5, 0x181f ;  /* 0x00b81f0007027f89 */ /* 0x000fe200000e0000 */
[-C--:B-----5:R-:W-:Y:S01]  /*4050*/  IADD3 R16, P4, R16, R121.reuse, RZ ;  /* 0x0000007910107210 */ /* 0x0a0fe20007f9e0ff */
[----:B---3--:R-:W-:Y:S02]  /*4060*/  IMAD.X R19, R12, 0x1, R120, P0 ;  /* 0x000000010c137824 */ /* 0x008fe400000e0678 */
[----:B------:R-:W3:Y:S01]  /*4070*/  SHFL.IDX PT, R9, R3, 0x3, 0x181f ;  /* 0x00781f0003097f89 */ /* 0x000ee200000e0000 */
[----:B------:R-:W-:-:S03]  /*4080*/  IADD3 R12, P0, R13, R121, RZ ;  /* 0x000000790d0c7210 */ /* 0x000fc60007f1e0ff */
[----:B------:R-:W4:Y:S01]  /*4090*/  SHFL.IDX PT, R6, R3, 0x4, 0x181f ;  /* 0x00981f0003067f89 */ /* 0x000f2200000e0000 */
[----:B--2---:R-:W-:-:S03]  /*40a0*/  IMAD.X R17, R17, 0x1, R120, P4 ;  /* 0x0000000111117824 */ /* 0x004fc600020e0678 */
[----:B------:R-:W2:Y:S01]  /*40b0*/  SHFL.IDX PT, R4, R3, 0x5, 0x181f ;  /* 0x00b81f0003047f89 */ /* 0x000ea200000e0000 */
[----:B-1----:R-:W-:-:S03]  /*40c0*/  IADD3 R8, P5, R8, R121, RZ ;  /* 0x0000007908087210 */ /* 0x002fc60007fbe0ff */
[----:B------:R1:W-:Y:S01]  /*40d0*/  LDGSTS.E.BYPASS.LTC128B.128 [R244+0x3900], [R18.64], !P3 ;  /* 0x0390000012f47fae */ /* 0x0003e2000d901d48 */
[----:B------:R-:W-:-:S03]  /*40e0*/  IMAD.X R13, R14, 0x1, R120, P0 ;  /* 0x000000010e0d7824 */ /* 0x000fc600000e0678 */
[----:B------:R5:W-:Y:S04]  /*40f0*/  LDGSTS.E.BYPASS.LTC128B.128 [R244+0x4100], [R16.64], !P3 ;  /* 0x0410000010f47fae */ /* 0x000be8000d901d48 */
[----:B------:R2:W-:Y:S01]  /*4100*/  LDGSTS.E.BYPASS.LTC128B.128 [R244+0x4900], [R12.64], !P3 ;  /* 0x049000000cf47fae */ /* 0x0005e2000d901d48 */
[----:B---3--:R-:W-:-:S03]  /*4110*/  IMAD.X R9, R9, 0x1, R120, P5 ;  /* 0x0000000109097824 */ /* 0x008fc600028e0678 */
[----:B------:R-:W3:Y:S04]  /*4120*/  SHFL.IDX PT, R7, R7, 0x6, 0x181f ;  /* 0x00d81f0007077f89 */ /* 0x000ee800000e0000 */
[----:B------:R3:W-:Y:S04]  /*4130*/  LDGSTS.E.BYPASS.LTC128B.128 [R244+0x5100], [R8.64], !P3 ;  /* 0x0510000008f47fae */ /* 0x0007e8000d901d48 */
[----:B------:R-:W3:Y:S01]  /*4140*/  SHFL.IDX PT, R3, R3, 0x6, 0x181f ;  /* 0x00d81f0003037f89 */ /* 0x000ee200000e0000 */
[-C--:B-1----:R-:W-:Y:S02]  /*4150*/  IADD3 R18, P4, R5, R121.reuse, RZ ;  /* 0x0000007905127210 */ /* 0x082fe40007f9e0ff */
[----:B-----5:R-:W-:-:S03]  /*4160*/  IADD3 R16, P0, R2, R121, RZ ;  /* 0x0000007902107210 */ /* 0x020fc60007f1e0ff */
[--C-:B----4-:R-:W-:Y:S02]  /*4170*/  IMAD.X R19, R6, 0x1, R120.reuse, P4 ;  /* 0x0000000106137824 */ /* 0x110fe400020e0678 */
[----:B--2---:R-:W-:-:S03]  /*4180*/  IMAD.X R17, R4, 0x1, R120, P0 ;  /* 0x0000000104117824 */ /* 0x004fc600000e0678 */
[----:B------:R1:W-:Y:S04]  /*4190*/  LDGSTS.E.BYPASS.LTC128B.128 [R244+0x5900], [R18.64], !P3 ;  /* 0x0590000012f47fae */ /* 0x0003e8000d901d48 */
[----:B------:R1:W-:Y:S02]  /*41a0*/  LDGSTS.E.BYPASS.LTC128B.128 [R244+0x6100], [R16.64], !P3 ;  /* 0x0610000010f47fae */ /* 0x0003e4000d901d48 */
.L_x_1390:
[----:B---3--:R-:W-:-:S04]  /*41b0*/  IADD3 R2, P0, R7, R121, RZ ;  /* 0x0000007907027210 */ /* 0x008fc80007f1e0ff */
[----:B------:R-:W-:-:S05]  /*41c0*/  IADD3.X R3, R3, R120, RZ, P0, !PT ;  /* 0x0000007803037210 */ /* 0x000fca00007fe4ff */
[----:B------:R-:W-:Y:S01]  /*41d0*/  @!PT LDS RZ, [RZ] ;  /* 0x00000000fffff984 */ /* 0x000fe20000000800 */
[----:B------:R-:W-:Y:S01]  /*41e0*/  @!PT LDS RZ, [RZ] ;  /* 0x00000000fffff984 */ /* 0x000fe20000000800 */
[----:B------:R-:W-:Y:S01]  /*41f0*/  @!PT LDS RZ, [RZ] ;  /* 0x00000000fffff984 */ /* 0x000fe20000000800 */
[----:B------:R2:W-:Y:S04]  /*4200*/  LDGSTS.E.BYPASS.LTC128B.128 [R244+0x6900], [R2.64], !P3 ;  /* 0x0690000002f47fae */ /* 0x0005e8000d901d48 */
.L_x_1334:
[----:B--234-:R-:W-:Y:S05]  /*4210*/  BSYNC B0 ;  /* 0x0000000000007941 */ /* 0x01cfea0003800000 */
.L_x_1333:
[----:B------:R-:W2:Y:S04]  /*4220*/  LDL R2, [R1+0x14] ;  /* 0x0000140001027983 */ /* 0x000ea80000100800 */
[----:B------:R-:W0:Y:S01]  /*4230*/  LDGDEPBAR ;  /* 0x00000000000079af */ /* 0x000e220000000000 */
[----:B--2---:R-:W-:-:S04]  /*4240*/  IMAD.IADD R2, R246, 0x1, R2 ;  /* 0x00000001f6027824 */ /* 0x004fc800078e0202 */
[----:B------:R-:W-:Y:S01]  /*4250*/  @P2 IMAD.HI.U32 R3, R2, c[0x0][0x2c8], RZ ;  /* 0x0000b20002032a27 */ /* 0x000fe200078e00ff */
[----:B------:R2:W-:Y:S01]  /*4260*/  STL [R1+0x5c], R2 ;  /* 0x00005c0201007387 */ /* 0x0005e20000100800 */
[----:B-1----:R-:W-:-:S03]  /*4270*/  MOV R6, R2 ;  /* 0x0000000200067202 */ /* 0x002fc60000000f00 */
[----:B------:R-:W-:Y:S01]  /*4280*/  @P2 SHF.R.U32.HI R6, RZ, c[0x0][0x2cc], R3 ;  /* 0x0000b300ff062a19 */ /* 0x000fe20000011603 */
[----:B------:R-:W-:Y:S01]  /*4290*/  IMAD.IADD R3, R0, 0x1, -R245 ;  /* 0x0000000100037824 */ /* 0x000fe200078e0af5 */
[----:B--2---:R-:W-:-:S04]  /*42a0*/  IADD3 R2, -R245, 0x1, R0 ;  /* 0x00000001f5027810 */ /* 0x004fc80007ffe100 */
[----:B------:R-:W-:Y:S01]  /*42b0*/  IADD3 R0, R2, -c[0x0][0x168], RZ ;  /* 0x80005a0002007a10 */ /* 0x000fe20007ffe0ff */
[----:B------:R-:W-:Y:S05]  /*42c0*/  BRA.DIV ~URZ, `(.L_x_1337) ;  /* 0x000118f27f007947 */ /* 0x000fea000b800000 */
[----:B------:R1:W2:Y:S02]  /*42d0*/  SHFL.IDX PT, R2, R6, RZ, 0x1c1f ;  /* 0x001c1fff06027589 */ /* 0x0002a400000e0000 */
.L_x_1391:
[----:B--2---:R-:W-:-:S05]  /*42e0*/  IMAD.IADD R2, R0, 0x1, R2 ;  /* 0x0000000100027824 */ /* 0x004fca00078e0202 */
[----:B------:R-:W-:-:S04]  /*42f0*/  IMNMX R2, R3, R2, PT ;  /* 0x0000000203027217 */ /* 0x000fc80003800200 */
[C---:B------:R-:W-:Y:S02]  /*4300*/  ISETP.GT.AND P6, PT, R2.reuse, RZ, PT ;  /* 0x000000ff0200720c */ /* 0x040fe40003fc4270 */
        /* <DEDUP_REMOVED lines=19> */
[----:B------:R-:W-:Y:S02]  /*4440*/  FSEL R162, R138, -INF , P6 ;  /* 0xff8000008aa27808 */ /* 0x000fe40003000000 */
        /* <DEDUP_REMOVED lines=34> */
[----:B------:R-:W-:Y:S01]  /*4670*/  FSEL R38, R38, -INF , P0 ;  /* 0xff80000026267808 */ /* 0x000fe20000000000 */
[----:B------:R-:W-:Y:S05]  /*4680*/  BRA.DIV ~URZ, `(.L_x_1338) ;  /* 0x000115927f007947 */ /* 0x000fea000b800000 */
[----:B------:R-:W2:Y:S04]  /*4690*/  SHFL.IDX PT, R2, R6, 0x2, 0x1c1f ;  /* 0x005c1f0006027f89 */ /* 0x000ea800000e0000 */
[----:B------:R-:W3:Y:S04]  /*46a0*/  SHFL.IDX PT, R5, R6, 0x1, 0x1c1f ;  /* 0x003c1f0006057f89 */ /* 0x000ee800000e0000 */
[----:B------:R-:W4:Y:S01]  /*46b0*/  SHFL.IDX PT, R4, R6, 0x3, 0x1c1f ;  /* 0x007c1f0006047f89 */ /* 0x000f2200000e0000 */
[----:B--2---:R-:W-:-:S02]  /*46c0*/  IMAD.IADD R2, R0, 0x1, R2 ;  /* 0x0000000100027824 */ /* 0x004fc400078e0202 */
[----:B---3--:R-:W-:-:S03]  /*46d0*/  IMAD.IADD R5, R0, 0x1, R5 ;  /* 0x0000000100057824 */ /* 0x008fc600078e0205 */
[----:B------:R-:W-:Y:S01]  /*46e0*/  IMNMX R2, R3, R2, PT ;  /* 0x0000000203027217 */ /* 0x000fe20003800200 */
[----:B----4-:R-:W-:-:S03]  /*46f0*/  IMAD.IADD R4, R0, 0x1, R4 ;  /* 0x0000000100047824 */ /* 0x010fc600078e0204 */
[C---:B------:R-:W-:Y:S02]  /*4700*/  ISETP.GT.AND P6, PT, R2.reuse, RZ, PT ;  /* 0x000000ff0200720c */ /* 0x040fe40003fc4270 */
[C---:B------:R-:W-:Y:S02]  /*4710*/  ISETP.GT.AND P5, PT, R2.reuse, 0x1, PT ;  /* 0x000000010200780c */ /* 0x040fe40003fa4270 */
[C---:B------:R-:W-:Y:S02]  /*4720*/  ISETP.GT.AND P4, PT, R2.reuse, 0x8, PT ;  /* 0x000000080200780c */ /* 0x040fe40003f84270 */
[----:B------:R-:W-:Y:S02]  /*4730*/  ISETP.GT.AND P0, PT, R2, 0x9, PT ;  /* 0x000000090200780c */ /* 0x000fe40003f04270 */
[----:B------:R-:W-:Y:S02]  /*4740*/  FSEL R12, R122, -INF , P6 ;  /* 0xff8000007a0c7808 */ /* 0x000fe40003000000 */
[----:B------:R-:W-:-:S02]  /*4750*/  FSEL R123, R123, -INF , P5 ;  /* 0xff8000007b7b7808 */ /* 0x000fc40002800000 */
[C---:B------:R-:W-:Y:S02]  /*4760*/  ISETP.GT.AND P6, PT, R2.reuse, 0x10, PT ;  /* 0x000000100200780c */ /* 0x040fe40003fc4270 */
[----:B------:R-:W-:Y:S02]  /*4770*/  ISETP.GT.AND P5, PT, R2, 0x11, PT ;  /* 0x000000110200780c */ /* 0x000fe40003fa4270 */
[----:B------:R-:W-:Y:S02]  /*4780*/  FSEL R130, R130, -INF , P4 ;  /* 0xff80000082827808 */ /* 0x000fe40002000000 */
[----:B------:R-:W-:Y:S02]  /*4790*/  FSEL R131, R131, -INF , P0 ;  /* 0xff80000083837808 */ /* 0x000fe40000000000 */
[C---:B------:R-:W-:Y:S02]  /*47a0*/  ISETP.GT.AND P4, PT, R2.reuse, 0x18, PT ;  /* 0x000000180200780c */ /* 0x040fe40003f84270 */
[----:B------:R-:W-:-:S02]  /*47b0*/  ISETP.GT.AND P0, PT, R2, 0x19, PT ;  /* 0x000000190200780c */ /* 0x000fc40003f04270 */
[----:B------:R-:W-:Y:S02]  /*47c0*/  FSEL R136, R136, -INF , P6 ;  /* 0xff80000088887808 */ /* 0x000fe40003000000 */
[----:B------:R-:W-:Y:S02]  /*47d0*/  FSEL R137, R137, -INF , P5 ;  /* 0xff80000089897808 */ /* 0x000fe40002800000 */
        /* <DEDUP_REMOVED lines=34> */
[----:B------:R-:W-:Y:S02]  /*4a00*/  IMNMX R0, R3, R5, PT ;  /* 0x0000000503007217 */ /* 0x000fe40003800200 */
[----:B------:R-:W-:Y:S02]  /*4a10*/  FSEL R44, R44, -INF , P4 ;  /* 0xff8000002c2c7808 */ /* 0x000fe40002000000 */
[----:B------:R-:W-:Y:S02]  /*4a20*/  FSEL R43, R41, -INF , P0 ;  /* 0xff800000292b7808 */ /* 0x000fe40000000000 */
[C---:B------:R-:W-:Y:S02]  /*4a30*/  ISETP.GT.AND P4, PT, R2.reuse, 0x68, PT ;  /* 0x000000680200780c */ /* 0x040fe40003f84270 */
[----:B------:R-:W-:Y:S02]  /*4a40*/  ISETP.GT.AND P0, PT, R2, 0x69, PT ;  /* 0x000000690200780c */ /* 0x000fe40003f04270 */
[----:B------:R-:W-:-:S02]  /*4a50*/  FSEL R31, R31, -INF , P6 ;  /* 0xff8000001f1f7808 */ /* 0x000fc40003000000 */
[----:B------:R-:W-:Y:S02]  /*4a60*/  FSEL R30, R30, -INF , P5 ;  /* 0xff8000001e1e7808 */ /* 0x000fe40002800000 */
[C---:B------:R-:W-:Y:S02]  /*4a70*/  ISETP.GT.AND P6, PT, R0.reuse, RZ, PT ;  /* 0x000000ff0000720c */ /* 0x040fe40003fc4270 */
[----:B------:R-:W-:Y:S02]  /*4a80*/  ISETP.GT.AND P5, PT, R0, 0x1, PT ;  /* 0x000000010000780c */ /* 0x000fe40003fa4270 */
[----:B------:R-:W-:Y:S02]  /*4a90*/  FSEL R29, R29, -INF , P4 ;  /* 0xff8000001d1d7808 */ /* 0x000fe40002000000 */
[----:B------:R-:W-:Y:S02]  /*4aa0*/  FSEL R28, R28, -INF , P0 ;  /* 0xff8000001c1c7808 */ /* 0x000fe40000000000 */
[----:B------:R-:W-:-:S02]  /*4ab0*/  ISETP.GT.AND P4, PT, R0, 0x8, PT ;  /* 0x000000080000780c */ /* 0x000fc40003f84270 */
[----:B------:R-:W-:Y:S02]  /*4ac0*/  ISETP.GT.AND P0, PT, R0, 0x9, PT ;  /* 0x000000090000780c */ /* 0x000fe40003f04270 */
[----:B------:R-:W-:Y:S02]  /*4ad0*/  FSEL R118, R118, -INF , P6 ;  /* 0xff80000076767808 */ /* 0x000fe40003000000 */
[----:B------:R-:W-:Y:S02]  /*4ae0*/  FSEL R119, R119, -INF , P5 ;  /* 0xff80000077777808 */ /* 0x000fe40002800000 */
[C---:B------:R-:W-:Y:S02]  /*4af0*/  ISETP.GT.AND P6, PT, R0.reuse, 0x10, PT ;  /* 0x000000100000780c */ /* 0x040fe40003fc4270 */
[----:B------:R-:W-:Y:S02]  /*4b00*/  ISETP.GT.AND P5, PT, R0, 0x11, PT ;  /* 0x000000110000780c */ /* 0x000fe40003fa4270 */
[----:B------:R-:W-:-:S02]  /*4b10*/  FSEL R128, R128, -INF , P4 ;  /* 0xff80000080807808 */ /* 0x000fc40002000000 */
[----:B------:R-:W-:Y:S02]  /*4b20*/  FSEL R129, R129, -INF , P0 ;  /* 0xff80000081817808 */ /* 0x000fe40000000000 */
[C---:B------:R-:W-:Y:S02]  /*4b30*/  ISETP.GT.AND P4, PT, R0.reuse, 0x18, PT ;  /* 0x000000180000780c */ /* 0x040fe40003f84270 */
        /* <DEDUP_REMOVED lines=37> */
[----:B------:R-:W-:Y:S02]  /*4d90*/  IMNMX R3, R3, R4, PT ;  /* 0x0000000403037217 */ /* 0x000fe40003800200 */
[----:B------:R-:W-:Y:S02]  /*4da0*/  FSEL R16, R36, -INF , P4 ;  /* 0xff80000024107808 */ /* 0x000fe40002000000 */
[----:B------:R-:W-:-:S02]  /*4db0*/  FSEL R62, R37, -INF , P0 ;  /* 0xff800000253e7808 */ /* 0x000fc40000000000 */
[----:B------:R-:W-:Y:S02]  /*4dc0*/  FMNMX.FTZ R4, R116, R117, !PT ;  /* 0x0000007574047209 */ /* 0x000fe40007810000 */
[----:B------:R-:W-:Y:S02]  /*4dd0*/  ISETP.GT.AND P4, PT, R0, 0x68, PT ;  /* 0x000000680000780c */ /* 0x000fe40003f84270 */
[----:B------:R-:W-:Y:S02]  /*4de0*/  FSEL R37, R20, -INF , P6 ;  /* 0xff80000014257808 */ /* 0x000fe40003000000 */
[----:B------:R-:W-:Y:S02]  /*4df0*/  FSEL R36, R32, -INF , P5 ;  /* 0xff80000020247808 */ /* 0x000fe40002800000 */
[C---:B------:R-:W-:Y:S02]  /*4e00*/  ISETP.GT.AND P6, PT, R3.reuse, RZ, PT ;  /* 0x000000ff0300720c */ /* 0x040fe40003fc4270 */
[----:B------:R-:W-:-:S02]  /*4e10*/  ISETP.GT.AND P5, PT, R3, 0x1, PT ;  /* 0x000000010300780c */ /* 0x000fc40003fa4270 */
[----:B------:R-:W-:Y:S02]  /*4e20*/  FMNMX.FTZ R2, R126, R4, !PT ;  /* 0x000000047e027209 */ /* 0x000fe40007810000 */
[----:B------:R-:W-:Y:S02]  /*4e30*/  ISETP.GT.AND P0, PT, R0, 0x69, PT ;  /* 0x000000690000780c */ /* 0x000fe40003f04270 */
[----:B------:R-:W-:Y:S02]  /*4e40*/  FSEL R57, R22, -INF , P4 ;  /* 0xff80000016397808 */ /* 0x000fe40002000000 */
[----:B------:R-:W-:Y:S02]  /*4e50*/  ISETP.GT.AND P4, PT, R3, 0x8, PT ;  /* 0x000000080300780c */ /* 0x000fe40003f84270 */
[----:B------:R-:W-:Y:S02]  /*4e60*/  FSEL R124, R124, -INF , P6 ;  /* 0xff8000007c7c7808 */ /* 0x000fe40003000000 */
[----:B------:R-:W-:-:S02]  /*4e70*/  FSEL R125, R125, -INF , P5 ;  /* 0xff8000007d7d7808 */ /* 0x000fc40002800000 */
[----:B------:R-:W-:Y:S02]  /*4e80*/  FMNMX.FTZ R5, R118, R119, !PT ;  /* 0x0000007776057209 */ /* 0x000fe40007810000 */
[----:B------:R-:W-:Y:S02]  /*4e90*/  FMNMX.FTZ R4, R12, R123, !PT ;  /* 0x0000007b0c047209 */ /* 0x000fe40007810000 */
[----:B------:R-:W-:Y:S02]  /*4ea0*/  FSEL R56, R15, -INF , P0 ;  /* 0xff8000000f387808 */ /* 0x000fe40000000000 */
[----:B------:R-:W-:Y:S02]  /*4eb0*/  ISETP.GT.AND P0, PT, R3, 0x9, PT ;  /* 0x000000090300780c */ /* 0x000fe40003f04270 */
[----:B------:R-:W-:Y:S02]  /*4ec0*/  FSEL R104, R104, -INF , P4 ;  /* 0xff80000068687808 */ /* 0x000fe40002000000 */
[----:B------:R-:W-:-:S02]  /*4ed0*/  FMNMX.FTZ R5, R128, R5, !PT ;  /* 0x0000000580057209 */ /* 0x000fc40007810000 */
[----:B------:R-:W-:Y:S02]  /*4ee0*/  FMNMX.FTZ R4, R130, R4, !PT ;  /* 0x0000000482047209 */ /* 0x000fe40007810000 */
[----:B-1----:R-:W-:Y:S02]  /*4ef0*/  FMNMX.FTZ R6, R124, R125, !PT ;  /* 0x0000007d7c067209 */ /* 0x002fe40007810000 */
[----:B------:R-:W-:Y:S02]  /*4f00*/  FMNMX.FTZ R2, R127, R2, !PT ;  /* 0x000000027f027209 */ /* 0x000fe40007810000 */
[----:B------:R-:W-:Y:S02]  /*4f10*/  ISETP.GT.AND P6, PT, R3, 0x10, PT ;  /* 0x000000100300780c */ /* 0x000fe40003fc4270 */
[----:B------:R-:W-:Y:S02]  /*4f20*/  FSEL R22, R105, -INF , P0 ;  /* 0xff80000069167808 */ /* 0x000fe40000000000 */
[----:B------:R-:W-:-:S02]  /*4f30*/  FMNMX.FTZ R5, R129, R5, !PT ;  /* 0x0000000581057209 */ /* 0x000fc40007810000 */
[----:B------:R-:W-:Y:S02]  /*4f40*/  FMNMX.FTZ R4, R131, R4, !PT ;  /* 0x0000000483047209 */ /* 0x000fe40007810000 */
[----:B------:R-:W-:Y:S02]  /*4f50*/  FMNMX.FTZ R6, R104, R6, !PT ;  /* 0x0000000668067209 */ /* 0x000fe40007810000 */
[----:B------:R-:W-:Y:S02]  /*4f60*/  ISETP.GT.AND P5, PT, R3, 0x11, PT ;  /* 0x000000110300780c */ /* 0x000fe40003fa4270 */
[----:B------:R-:W-:Y:S02]  /*4f70*/  FSEL R15, R106, -INF , P6 ;  /* 0xff8000006a0f7808 */ /* 0x000fe40003000000 */
[----:B------:R-:W-:Y:S02]  /*4f80*/  FMNMX.FTZ R2, R132, R2, !PT ;  /* 0x0000000284027209 */ /* 0x000fe40007810000 */
        /* <DEDUP_REMOVED lines=135> */
[----:B------:R-:W-:Y:S02]  /*5800*/  FMNMX.FTZ R8, R38, R8, !PT ;  /* 0x0000000826087209 */ /* 0x000fe40007810000 */
[----:B------:R-:W-:Y:S02]  /*5810*/  FMNMX.FTZ R5, R56, R5, !PT ;  /* 0x0000000538057209 */ /* 0x000fe40007810000 */
[----:B------:R-:W-:Y:S01]  /*5820*/  FMNMX.FTZ R4, R28, R4, !PT ;  /* 0x000000041c047209 */ /* 0x000fe20007810000 */
[----:B------:R-:W1:Y:S01]  /*5830*/  SHFL.BFLY PT, R3, R8, 0x2, 0x1f ;  /* 0x0c401f0008037f89 */ /* 0x000e6200000e0000 */
[----:B------:R-:W-:-:S02]  /*5840*/  FSEL R70, R70, -INF , P0 ;  /* 0xff80000046467808 */ /* 0x000fc40000000000 */
[----:B------:R-:W-:Y:S01]  /*5850*/  FMNMX.FTZ R6, R97, R6, !PT ;  /* 0x0000000661067209 */ /* 0x000fe20007810000 */
[----:B------:R-:W2:Y:S03]  /*5860*/  SHFL.BFLY PT, R2, R5, 0x2, 0x1f ;  /* 0x0c401f0005027f89 */ /* 0x000ea600000e0000 */
[----:B------:R-:W-:Y:S01]  /*5870*/  FMNMX.FTZ R6, R70, R6, !PT ;  /* 0x0000000646067209 */ /* 0x000fe20007810000 */
        /* <DEDUP_REMOVED lines=13> */
.L_x_1392:
[C---:B------:R-:W-:Y:S01]  /*5950*/  FMUL.FTZ R9, R3.reuse, c[0x0][0x2d0] ;  /* 0x0000b40003097a20 */ /* 0x040fe20000410000 */
[----:B------:R-:W-:Y:S01]  /*5960*/  FSETP.NEU.FTZ.AND P0, PT, R3, -INF , PT ;  /* 0xff8000000300780b */ /* 0x000fe20003f1d000 */
[----:B------:R-:W-:Y:S01]  /*5970*/  FMUL.FTZ R8, R2, c[0x0][0x2d0] ;  /* 0x0000b40002087a20 */ /* 0x000fe20000410000 */
[----:B------:R-:W2:Y:S01]  /*5980*/  LDL R208, [R1+0x14] ;  /* 0x0000140001d07983 */ /* 0x000ea20000100800 */
[----:B------:R-:W-:Y:S01]  /*5990*/  FMUL.FTZ R122, R0, c[0x0][0x2d0] ;  /* 0x0000b400007a7a20 */ /* 0x000fe20000410000 */
[----:B------:R-:W-:Y:S01]  /*59a0*/  FSEL R9, R9, RZ, P0 ;  /* 0x000000ff09097208 */ /* 0x000fe20000000000 */
[----:B------:R-:W-:Y:S01]  /*59b0*/  WARPSYNC 0xffffffff ;  /* 0xffffffff00007948 */ /* 0x000fe20003800000 */
[----:B------:R-:W-:Y:S01]  /*59c0*/  FSETP.NEU.FTZ.AND P0, PT, R2, -INF , PT ;  /* 0xff8000000200780b */ /* 0x000fe20003f1d000 */
[----:B------:R-:W-:Y:S01]  /*59d0*/  LDSM.16.MT88.4 R140, [R234] ;  /* 0x00000000ea8c783b */ /* 0x000fe20000004200 */
[----:B----4-:R-:W-:Y:S01]  /*59e0*/  FMNMX.FTZ R68, R6, R68, !PT ;  /* 0x0000004406447209 */ /* 0x010fe20007810000 */
[--C-:B------:R-:W-:Y:S01]  /*59f0*/  FFMA.FTZ R182, R126, c[0x0][0x2d0], -R9.reuse ;  /* 0x0000b4007eb67a23 */ /* 0x100fe20000010809 */
[----:B------:R-:W-:Y:S01]  /*5a00*/  FSEL R8, R8, RZ, P0 ;  /* 0x000000ff08087208 */ /* 0x000fe20000000000 */
[--C-:B------:R-:W-:Y:S01]  /*5a10*/  FFMA.FTZ R115, R127, c[0x0][0x2d0], -R9.reuse ;  /* 0x0000b4007f737a23 */ /* 0x100fe20000010809 */
[----:B------:R-:W-:Y:S01]  /*5a20*/  FSETP.NEU.FTZ.AND P0, PT, R0, -INF , PT ;  /* 0xff8000000000780b */ /* 0x000fe20003f1d000 */
[----:B------:R-:W-:Y:S01]  /*5a30*/  FMUL.FTZ R96, R68, c[0x0][0x2d0] ;  /* 0x0000b40044607a20 */ /* 0x000fe20000410000 */
[----:B------:R-:W-:Y:S01]  /*5a40*/  LDSM.16.MT88.4 R24, [R233+0x800] ;  /* 0x00080000e918783b */ /* 0x000fe20000004200 */
[--C-:B------:R-:W-:Y:S01]  /*5a50*/  FFMA.FTZ R107, R132, c[0x0][0x2d0], -R9.reuse ;  /* 0x0000b400846b7a23 */ /* 0x100fe20000010809 */
[----:B------:R-:W-:Y:S01]  /*5a60*/  FSEL R122, R122, RZ, P0 ;  /* 0x000000ff7a7a7208 */ /* 0x000fe20000000000 */
[----:B------:R-:W-:Y:S01]  /*5a70*/  FFMA.FTZ R76, R133, c[0x0][0x2d0], -R9 ;  /* 0x0000b400854c7a23 */ /* 0x000fe20000010809 */
[----:B------:R-:W-:Y:S01]  /*5a80*/  FSETP.NEU.FTZ.AND P0, PT, R68, -INF , PT ;  /* 0xff8000004400780b */ /* 0x000fe20003f1d000 */
[--C-:B------:R-:W-:Y:S01]  /*5a90*/  FFMA.FTZ R106, R134, c[0x0][0x2d0], -R8.reuse ;  /* 0x0000b400866a7a23 */ /* 0x100fe20000010808 */
[----:B------:R-:W-:Y:S01]  /*5aa0*/  MUFU.EX2 R182, R182 ;  /* 0x000000b600b67308 */ /* 0x000fe20000000800 */
[----:B------:R-:W-:Y:S01]  /*5ab0*/  FFMA.FTZ R75, R135, c[0x0][0x2d0], -R8 ;  /* 0x0000b400874b7a23 */ /* 0x000fe20000010808 */
[----:B------:R-:W-:Y:S01]  /*5ac0*/  FSEL R96, R96, RZ, P0 ;  /* 0x000000ff60607208 */ /* 0x000fe20000000000 */
[----:B------:R-:W1:Y:S01]  /*5ad0*/  LDSM.16.MT88.4 R132, [R233] ;  /* 0x00000000e984783b */ /* 0x000e620000004200 */
[----:B------:R-:W-:-:S02]  /*5ae0*/  FFMA.FTZ R49, R108, c[0x0][0x2d0], -R122 ;  /* 0x0000b4006c317a23 */ /* 0x000fc4000001087a */
[--C-:B------:R-:W-:Y:S01]  /*5af0*/  FFMA.FTZ R53, R112, c[0x0][0x2d0], -R9.reuse ;  /* 0x0000b40070357a23 */ /* 0x100fe20000010809 */
[----:B------:R-:W-:Y:S01]  /*5b00*/  LDSM.16.MT88.4 R32, [R234+0x800] ;  /* 0x00080000ea20783b */ /* 0x000fe20000004200 */
[--C-:B------:R-:W-:Y:S01]  /*5b10*/  FFMA.FTZ R110, R124, c[0x0][0x2d0], -R96.reuse ;  /* 0x0000b4007c6e7a23 */ /* 0x100fe20000010860 */
[----:B------:R-:W3:Y:S01]  /*5b20*/  MUFU.EX2 R115, R115 ;  /* 0x0000007300737308 */ /* 0x000ee20000000800 */
[--C-:B------:R-:W-:Y:S02]  /*5b30*/  FFMA.FTZ R109, R125, c[0x0][0x2d0], -R96.reuse ;  /* 0x0000b4007d6d7a23 */ /* 0x100fe40000010860 */
[----:B------:R-:W4:Y:S01]  /*5b40*/  LDSM.16.MT88.4 R124, [R232] ;  /* 0x00000000e87c783b */ /* 0x000f220000004200 */
[--C-:B------:R-:W-:Y:S02]  /*5b50*/  FFMA.FTZ R52, R113, c[0x0][0x2d0], -R9.reuse ;  /* 0x0000b40071347a23 */ /* 0x100fe40000010809 */
[----:B------:R-:W-:Y:S02]  /*5b60*/  FFMA.FTZ R108, R104, c[0x0][0x2d0], -R96 ;  /* 0x0000b400686c7a23 */ /* 0x000fe40000010860 */
[--C-:B------:R-:W-:Y:S01]  /*5b70*/  FFMA.FTZ R69, R116, c[0x0][0x2d0], -R9.reuse ;  /* 0x0000b40074457a23 */ /* 0x100fe20000010809 */
[----:B------:R-:W-:Y:S01]  /*5b80*/  MUFU.EX2 R110, R110 ;  /* 0x0000006e006e7308 */ /* 0x000fe20000000800 */
[----:B------:R-:W-:-:S02]  /*5b90*/  FFMA.FTZ R67, R117, c[0x0][0x2d0], -R9 ;  /* 0x0000b40075437a23 */ /* 0x000fc40000010809 */
[--C-:B------:R-:W-:Y:S02]  /*5ba0*/  FFMA.FTZ R66, R118, c[0x0][0x2d0], -R8.reuse ;  /* 0x0000b40076427a23 */ /* 0x100fe40000010808 */
[--C-:B------:R-:W-:Y:S02]  /*5bb0*/  FFMA.FTZ R65, R119, c[0x0][0x2d0], -R8.reuse ;  /* 0x0000b40077417a23 */ /* 0x100fe40000010808 */
[--C-:B------:R-:W-:Y:S01]  /*5bc0*/  FFMA.FTZ R114, R128, c[0x0][0x2d0], -R8.reuse ;  /* 0x0000b40080727a23 */ /* 0x100fe20000010808 */
[----:B------:R-:W-:Y:S01]  /*5bd0*/  MUFU.EX2 R69, R69 ;  /* 0x0000004500457308 */ /* 0x000fe20000000800 */
[----:B------:R-:W-:Y:S01]  /*5be0*/  FFMA.FTZ R113, R129, c[0x0][0x2d0], -R8 ;  /* 0x0000b40081717a23 */ /* 0x000fe20000010808 */
[----:B---3--:R-:W-:Y:S01]  /*5bf0*/  F2FP.PACK_AB R118, R115, R182 ;  /* 0x000000b67376723e */ /* 0x008fe200000000ff */
[--C-:B------:R-:W-:Y:S02]  /*5c00*/  FFMA.FTZ R64, R12, c[0x0][0x2d0], -R122.reuse ;  /* 0x0000b4000c407a23 */ /* 0x100fe4000001087a */
[----:B------:R-:W-:-:S02]  /*5c10*/  FFMA.FTZ R63, R123, c[0x0][0x2d0], -R122 ;  /* 0x0000b4007b3f7a23 */ /* 0x000fc4000001087a */
[--C-:B------:R-:W-:Y:S01]  /*5c20*/  FFMA.FTZ R112, R130, c[0x0][0x2d0], -R122.reuse ;  /* 0x0000b40082707a23 */ /* 0x100fe2000001087a */
[----:B------:R-:W3:Y:S01]  /*5c30*/  MUFU.EX2 R67, R67 ;  /* 0x0000004300437308 */ /* 0x000ee20000000800 */
[----:B------:R-:W-:Y:S02]  /*5c40*/  FFMA.FTZ R111, R131, c[0x0][0x2d0], -R122 ;  /* 0x0000b400836f7a23 */ /* 0x000fe4000001087a */
[--C-:B------:R-:W-:Y:S02]  /*5c50*/  FFMA.FTZ R104, R22, c[0x0][0x2d0], -R96.reuse ;  /* 0x0000b40016687a23 */ /* 0x100fe40000010860 */
[----:B------:R-:W-:Y:S02]  /*5c60*/  FFMA.FTZ R47, R20, c[0x0][0x2d0], -R96 ;  /* 0x0000b400142f7a23 */ /* 0x000fe40000010860 */
[----:B------:R-:W5:Y:S01]  /*5c70*/  LDSM.16.MT88.4 R20, [R232+0x800] ;  /* 0x00080000e814783b */ /* 0x000f620000004200 */
[----:B------:R-:W-:Y:S01]  /*5c80*/  MUFU.EX2 R66, R66 ;  /* 0x0000004200427308 */ /* 0x000fe20000000800 */
[----:B------:R-:W-:-:S02]  /*5c90*/  FFMA.FTZ R51, R14, c[0x0][0x2d0], -R8 ;  /* 0x0000b4000e337a23 */ /* 0x000fc40000010808 */
[----:B------:R-:W-:Y:S02]  /*5ca0*/  FFMA.FTZ R50, R13, c[0x0][0x2d0], -R8 ;  /* 0x0000b4000d327a23 */ /* 0x000fe40000010808 */
[----:B------:R-:W-:Y:S02]  /*5cb0*/  FFMA.FTZ R73, R15, c[0x0][0x2d0], -R96 ;  /* 0x0000b4000f497a23 */ /* 0x000fe40000010860 */
[--C-:B------:R-:W-:Y:S01]  /*5cc0*/  FFMA.FTZ R105, R136, c[0x0][0x2d0], -R122.reuse ;  /* 0x0000b40088697a23 */ /* 0x100fe2000001087a */
[----:B------:R-:W1:Y:S01]  /*5cd0*/  MUFU.EX2 R65, R65 ;  /* 0x0000004100417308 */ /* 0x000e620000000800 */
[----:B---3--:R-:W-:Y:S01]  /*5ce0*/  F2FP.PACK_AB R116, R67, R69 ;  /* 0x000000454374723e */ /* 0x008fe200000000ff */
[--C-:B------:R-:W-:Y:S02]  /*5cf0*/  FFMA.FTZ R74, R137, c[0x0][0x2d0], -R122.reuse ;  /* 0x0000b400894a7a23 */ /* 0x100fe4000001087a */
[----:B------:R-:W-:Y:S02]  /*5d00*/  FFMA.FTZ R48, R7, c[0x0][0x2d0], -R122 ;  /* 0x0000b40007307a23 */ /* 0x000fe4000001087a */
[----:B------:R-:W-:-:S02]  /*5d10*/  FFMA.FTZ R54, R54, c[0x0][0x2d0], -R96 ;  /* 0x0000b40036367a23 */ /* 0x000fc40000010860 */
[----:B------:R-:W-:Y:S01]  /*5d20*/  MUFU.EX2 R114, R114 ;  /* 0x0000007200727308 */ /* 0x000fe20000000800 */
[----:B------:R-:W-:Y:S02]  /*5d30*/  FFMA.FTZ R41, R41, c[0x0][0x2d0], -R96 ;  /* 0x0000b40029297a23 */ /* 0x000fe40000010860 */
[----:B------:R-:W-:Y:S02]  /*5d40*/  FFMA.FTZ R90, R19, c[0x0][0x2d0], -R8 ;  /* 0x0000b400135a7a23 */ /* 0x000fe40000010808 */
[--C-:B------:R-:W-:Y:S02]  /*5d50*/  FFMA.FTZ R95, R162, c[0x0][0x2d0], -R9.reuse ;  /* 0x0000b400a25f7a23 */ /* 0x100fe40000010809 */
[--C-:B------:R-:W-:Y:S01]  /*5d60*/  FFMA.FTZ R94, R161, c[0x0][0x2d0], -R9.reuse ;  /* 0x0000b400a15e7a23 */ /* 0x100fe20000010809 */
[----:B------:R-:W3:Y:S01]  /*5d70*/  MUFU.EX2 R113, R113 ;  /* 0x0000007100717308 */ /* 0x000ee20000000800 */
[----:B-1----:R-:W-:Y:S01]  /*5d80*/  F2FP.PACK_AB R117, R65, R66 ;  /* 0x000000424175723e */ /* 0x002fe200000000ff */
[----:B------:R-:W-:-:S02]  /*5d90*/  FFMA.FTZ R61, R160, c[0x0][0x2d0], -R9 ;  /* 0x0000b400a03d7a23 */ /* 0x000fc40000010809 */
[--C-:B------:R-:W-:Y:S02]  /*5da0*/  FFMA.FTZ R60, R121, c[0x0][0x2d0], -R9.reuse ;  /* 0x0000b400793c7a23 */ /* 0x100fe40000010809 */
[--C-:B------:R-:W-:Y:S02]  /*5db0*/  FFMA.FTZ R93, R120, c[0x0][0x2d0], -R9.reuse ;  /* 0x0000b400785d7a23 */ /* 0x100fe40000010809 */
[----:B------:R-:W-:Y:S01]  /*5dc0*/  MUFU.EX2 R64, R64 ;  /* 0x0000004000407308 */ /* 0x000fe20000000800 */
[--C-:B------:R-:W-:Y:S02]  /*5dd0*/  FFMA.FTZ R92, R102, c[0x0][0x2d0], -R9.reuse ;  /* 0x0000b400665c7a23 */ /* 0x100fe40000010809 */
[--C-:B------:R-:W-:Y:S02]  /*5de0*/  FFMA.FTZ R72, R72, c[0x0][0x2d0], -R9.reuse ;  /* 0x0000b40048487a23 */ /* 0x100fe40000010809 */
[--C-:B------:R-:W-:Y:S02]  /*5df0*/  FFMA.FTZ R71, R71, c[0x0][0x2d0], -R9.reuse ;  /* 0x0000b40047477a23 */ /* 0x100fe40000010809 */
[--C-:B------:R-:W-:Y:S01]  /*5e00*/  FFMA.FTZ R188, R188, c[0x0][0x2d0], -R9.reuse ;  /* 0x0000b400bcbc7a23 */ /* 0x100fe20000010809 */
[----:B------:R-:W1:Y:S01]  /*5e10*/  MUFU.EX2 R63, R63 ;  /* 0x0000003f003f7308 */ /* 0x000e620000000800 */
[----:B---3--:R-:W-:Y:S01]  /*5e20*/  F2FP.PACK_AB R119, R113, R114 ;  /* 0x000000727177723e */ /* 0x008fe200000000ff */
[----:B------:R-:W-:-:S02]  /*5e30*/  FFMA.FTZ R187, R152, c[0x0][0x2d0], -R9 ;  /* 0x0000b40098bb7a23 */ /* 0x000fc40000010809 */
[--C-:B------:R-:W-:Y:S02]  /*5e40*/  FFMA.FTZ R186, R186, c[0x0][0x2d0], -R9.reuse ;  /* 0x0000b400baba7a23 */ /* 0x100fe40000010809 */
[--C-:B------:R-:W-:Y:S02]  /*5e50*/  FFMA.FTZ R185, R185, c[0x0][0x2d0], -R9.reuse ;  /* 0x0000b400b9b97a23 */ /* 0x100fe40000010809 */
[----:B------:R-:W-:Y:S01]  /*5e60*/  MUFU.EX2 R112, R112 ;  /* 0x0000007000707308 */ /* 0x000fe20000000800 */
[----:B------:R-:W-:Y:S01]  /*5e70*/  HMMA.16816.F32 R136, R116, R132, RZ ;  /* 0x000000847488723c */ /* 0x000fe200000018ff */
[--C-:B------:R-:W-:Y:S02]  /*5e80*/  FFMA.FTZ R81, R81, c[0x0][0x2d0], -R9.reuse ;  /* 0x0000b40051517a23 */ /* 0x100fe40000010809 */
[--C-:B------:R-:W-:Y:S02]  /*5e90*/  FFMA.FTZ R80, R80, c[0x0][0x2d0], -R9.reuse ;  /* 0x0000b40050507a23 */ /* 0x100fe40000010809 */
[----:B------:R-:W-:-:S02]  /*5ea0*/  FFMA.FTZ R79, R79, c[0x0][0x2d0], -R9 ;  /* 0x0000b4004f4f7a23 */ /* 0x000fc40000010809 */
[----:B------:R-:W3:Y:S01]  /*5eb0*/  MUFU.EX2 R111, R111 ;  /* 0x0000006f006f7308 */ /* 0x000ee20000000800 */
[----:B-1----:R-:W-:Y:S01]  /*5ec0*/  F2FP.PACK_AB R12, R63, R64 ;  /* 0x000000403f0c723e */ /* 0x002fe200000000ff */
[C---:B----4-:R-:W-:Y:S01]  /*5ed0*/  HMMA.16816.F32 R128, R116.reuse, R124, RZ ;  /* 0x0000007c7480723c */ /* 0x050fe200000018ff */
[--C-:B------:R-:W-:Y:S02]  /*5ee0*/  FFMA.FTZ R78, R78, c[0x0][0x2d0], -R9.reuse ;  /* 0x0000b4004e4e7a23 */ /* 0x100fe40000010809 */
[--C-:B------:R-:W-:Y:S02]  /*5ef0*/  FFMA.FTZ R42, R42, c[0x0][0x2d0], -R9.reuse ;  /* 0x0000b4002a2a7a23 */ /* 0x100fe40000010809 */
[--C-:B------:R-:W-:Y:S01]  /*5f00*/  FFMA.FTZ R40, R40, c[0x0][0x2d0], -R9.reuse ;  /* 0x0000b40028287a23 */ /* 0x100fe20000010809 */
[----:B------:R-:W1:Y:S01]  /*5f10*/  MUFU.EX2 R109, R109 ;  /* 0x0000006d006d7308 */ /* 0x000e620000000800 */
[--C-:B------:R-:W-:Y:S01]  /*5f20*/  FFMA.FTZ R39, R39, c[0x0][0x2d0], -R9.reuse ;  /* 0x0000b40027277a23 */ /* 0x100fe20000010809 */
[----:B------:R-:W-:Y:S01]  /*5f30*/  HMMA.16816.F32 R144, R116, R140, RZ ;  /* 0x0000008c7490723c */ /* 0x000fe200000018ff */
[----:B------:R-:W-:-:S02]  /*5f40*/  FFMA.FTZ R38, R38, c[0x0][0x2d0], -R9 ;  /* 0x0000b40026267a23 */ /* 0x000fc40000010809 */
[--C-:B------:R-:W-:Y:S02]  /*5f50*/  FFMA.FTZ R91, R91, c[0x0][0x2d0], -R8.reuse ;  /* 0x0000b4005b5b7a23 */ /* 0x100fe40000010808 */
[--C-:B------:R-:W-:Y:S01]  /*5f60*/  FFMA.FTZ R59, R59, c[0x0][0x2d0], -R8.reuse ;  /* 0x0000b4003b3b7a23 */ /* 0x100fe20000010808 */
[----:B------:R-:W-:Y:S01]  /*5f70*/  MUFU.EX2 R108, R108 ;  /* 0x0000006c006c7308 */ /* 0x000fe20000000800 */
[----:B---3--:R-:W-:Y:S01]  /*5f80*/  F2FP.PACK_AB R14, R111, R112 ;  /* 0x000000706f0e723e */ /* 0x008fe200000000ff */
[--C-:B------:R-:W-:Y:S02]  /*5f90*/  FFMA.FTZ R58, R58, c[0x0][0x2d0], -R8.reuse ;  /* 0x0000b4003a3a7a23 */ /* 0x100fe40000010808 */
[--C-:B------:R-:W-:Y:S02]  /*5fa0*/  FFMA.FTZ R203, R203, c[0x0][0x2d0], -R8.reuse ;  /* 0x0000b400cbcb7a23 */ /* 0x100fe40000010808 */
[--C-:B------:R-:W-:Y:S02]  /*5fb0*/  FFMA.FTZ R202, R202, c[0x0][0x2d0], -R8.reuse ;  /* 0x0000b400caca7a23 */ /* 0x100fe40000010808 */
        /* <DEDUP_REMOVED lines=10> */
[----:B---3--:R-:W-:Y:S01]  /*6060*/  F2FP.PACK_AB R15, R104, R108 ;  /* 0x0000006c680f723e */ /* 0x008fe200000000ff */
[----:B------:R-:W1:Y:S01]  /*6070*/  MUFU.EX2 R76, R76 ;  /* 0x0000004c004c7308 */ /* 0x000e620000000800 */
[----:B------:R-:W-:-:S02]  /*6080*/  FFMA.FTZ R36, R36, c[0x0][0x2d0], -R8 ;  /* 0x0000b40024247a23 */ /* 0x000fc40000010808 */
[--C-:B------:R-:W-:Y:S02]  /*6090*/  FFMA.FTZ R207, R10, c[0x0][0x2d0], -R122.reuse ;  /* 0x0000b4000acf7a23 */ /* 0x100fe4000001087a */
[--C-:B------:R-:W-:Y:S01]  /*60a0*/  FFMA.FTZ R206, R11, c[0x0][0x2d0], -R122.reuse ;  /* 0x0000b4000bce7a23 */ /* 0x100fe2000001087a */
[C---:B------:R-:W-:Y:S01]  /*60b0*/  HMMA.16816.F32 R156, R12.reuse, R132, RZ ;  /* 0x000000840c9c723c */ /* 0x040fe200000018ff */
[--C-:B------:R-:W-:Y:S01]  /*60c0*/  FFMA.FTZ R102, R155, c[0x0][0x2d0], -R122.reuse ;  /* 0x0000b4009b667a23 */ /* 0x100fe2000001087a */
[----:B------:R-:W-:Y:S01]  /*60d0*/  MUFU.EX2 R53, R53 ;  /* 0x0000003500357308 */ /* 0x000fe20000000800 */
[--C-:B------:R-:W-:Y:S02]  /*60e0*/  FFMA.FTZ R199, R199, c[0x0][0x2d0], -R122.reuse ;  /* 0x0000b400c7c77a23 */ /* 0x100fe4000001087a */
[--C-:B------:R-:W-:Y:S02]  /*60f0*/  FFMA.FTZ R198, R198, c[0x0][0x2d0], -R122.reuse ;  /* 0x0000b400c6c67a23 */ /* 0x100fe4000001087a */
[--C-:B------:R-:W-:Y:S01]  /*6100*/  FFMA.FTZ R197, R197, c[0x0][0x2d0], -R122.reuse ;  /* 0x0000b400c5c57a23 */ /* 0x100fe2000001087a */
[----:B------:R-:W-:Y:S01]  /*6110*/  HMMA.16816.F32 R164, R12, R124, RZ ;  /* 0x0000007c0ca4723c */ /* 0x000fe200000018ff */
[--C-:B------:R-:W-:Y:S01]  /*6120*/  FFMA.FTZ R196, R196, c[0x0][0x2d0], -R122.reuse ;  /* 0x0000b400c4c47a23 */ /* 0x100fe2000001087a */
[----:B------:R-:W3:Y:S01]  /*6130*/  MUFU.EX2 R52, R52 ;  /* 0x0000003400347308 */ /* 0x000ee20000000800 */
[----:B-1----:R-:W-:Y:S01]  /*6140*/  F2FP.PACK_AB R4, R76, R107 ;  /* 0x0000006b4c04723e */ /* 0x002fe200000000ff */
[----:B------:R-:W-:-:S02]  /*6150*/  FFMA.FTZ R101, R101, c[0x0][0x2d0], -R122 ;  /* 0x0000b40065657a23 */ /* 0x000fc4000001087a */
[--C-:B------:R-:W-:Y:S02]  /*6160*/  FFMA.FTZ R100, R100, c[0x0][0x2d0], -R122.reuse ;  /* 0x0000b40064647a23 */ /* 0x100fe4000001087a */
        /* <DEDUP_REMOVED lines=8> */
[----:B------:R-:W1:Y:S01]  /*61f0*/  MUFU.EX2 R75, R75 ;  /* 0x0000004b004b7308 */ /* 0x000e620000000800 */
[----:B---3--:R-:W-:Y:S01]  /*6200*/  F2FP.PACK_AB R6, R52, R53 ;  /* 0x000000353406723e */ /* 0x008fe200000000ff */
[----:B------:R-:W-:-:S02]  /*6210*/  FFMA.FTZ R31, R31, c[0x0][0x2d0], -R122 ;  /* 0x0000b4001f1f7a23 */ /* 0x000fc4000001087a */
[--C-:B------:R-:W-:Y:S02]  /*6220*/  FFMA.FTZ R30, R30, c[0x0][0x2d0], -R122.reuse ;  /* 0x0000b4001e1e7a23 */ /* 0x100fe4000001087a */
[--C-:B------:R-:W-:Y:S01]  /*6230*/  FFMA.FTZ R29, R29, c[0x0][0x2d0], -R122.reuse ;  /* 0x0000b4001d1d7a23 */ /* 0x100fe2000001087a */
[----:B------:R-:W-:Y:S01]  /*6240*/  HMMA.16816.F32 R168, R12, R126, RZ ;  /* 0x0000007e0ca8723c */ /* 0x000fe200000018ff */
[----:B------:R-:W-:Y:S01]  /*6250*/  MUFU.EX2 R51, R51 ;  /* 0x0000003300337308 */ /* 0x000fe20000000800 */
[----:B------:R-:W-:Y:S02]  /*6260*/  FFMA.FTZ R28, R28, c[0x0][0x2d0], -R122 ;  /* 0x0000b4001c1c7a23 */ /* 0x000fe4000001087a */
[--C-:B------:R-:W-:Y:S02]  /*6270*/  FFMA.FTZ R83, R83, c[0x0][0x2d0], -R96.reuse ;  /* 0x0000b40053537a23 */ /* 0x100fe40000010860 */
[--C-:B------:R-:W-:Y:S02]  /*6280*/  FFMA.FTZ R55, R55, c[0x0][0x2d0], -R96.reuse ;  /* 0x0000b40037377a23 */ /* 0x100fe40000010860 */
[----:B------:R-:W-:Y:S01]  /*6290*/  HMMA.16816.F32 R132, R116, R134, RZ ;  /* 0x000000867484723c */ /* 0x000fe200000018ff */
[----:B------:R-:W3:Y:S01]  /*62a0*/  MUFU.EX2 R50, R50 ;  /* 0x0000003200327308 */ /* 0x000ee20000000800 */
[----:B-1----:R-:W-:Y:S01]  /*62b0*/  F2FP.PACK_AB R5, R75, R106 ;  /* 0x0000006a4b05723e */ /* 0x002fe200000000ff */
[----:B------:R-:W-:-:S02]  /*62c0*/  FFMA.FTZ R195, R195, c[0x0][0x2d0], -R96 ;  /* 0x0000b400c3c37a23 */ /* 0x000fc40000010860 */
[--C-:B------:R-:W-:Y:S02]  /*62d0*/  FFMA.FTZ R192, R192, c[0x0][0x2d0], -R96.reuse ;  /* 0x0000b400c0c07a23 */ /* 0x100fe40000010860 */
[--C-:B------:R-:W-:Y:S01]  /*62e0*/  FFMA.FTZ R191, R191, c[0x0][0x2d0], -R96.reuse ;  /* 0x0000b400bfbf7a23 */ /* 0x100fe20000010860 */
[----:B------:R-:W-:Y:S01]  /*62f0*/  HMMA.16816.F32 R124, R116, R126, RZ ;  /* 0x0000007e747c723c */ /* 0x000fe200000018ff */
[----:B------:R-:W-:Y:S01]  /*6300*/  MUFU.EX2 R105, R105 ;  /* 0x0000006900697308 */ /* 0x000fe20000000800 */
[--C-:B------:R-:W-:Y:S02]  /*6310*/  FFMA.FTZ R190, R190, c[0x0][0x2d0], -R96.reuse ;  /* 0x0000b400bebe7a23 */ /* 0x100fe40000010860 */
[--C-:B------:R-:W-:Y:S02]  /*6320*/  FFMA.FTZ R189, R189, c[0x0][0x2d0], -R96.reuse ;  /* 0x0000b400bdbd7a23 */ /* 0x100fe40000010860 */
[--C-:B------:R-:W-:Y:S02]  /*6330*/  FFMA.FTZ R103, R103, c[0x0][0x2d0], -R96.reuse ;  /* 0x0000b40067677a23 */ /* 0x100fe40000010860 */
[--C-:B------:R-:W-:Y:S01]  /*6340*/  FFMA.FTZ R98, R98, c[0x0][0x2d0], -R96.reuse ;  /* 0x0000b40062627a23 */ /* 0x100fe20000010860 */
[----:B------:R-:W1:Y:S01]  /*6350*/  MUFU.EX2 R74, R74 ;  /* 0x0000004a004a7308 */ /* 0x000e620000000800 */
[----:B---3--:R-:W-:Y:S01]  /*6360*/  F2FP.PACK_AB R7, R50, R51 ;  /* 0x000000333207723e */ /* 0x008fe200000000ff */
[----:B------:R-:W-:-:S06]  /*6370*/  FFMA.FTZ R97, R97, c[0x0][0x2d0], -R96 ;  /* 0x0000b40061617a23 */ /* 0x000fcc0000010860 */
[----:B------:R-:W-:Y:S01]  /*6380*/  MUFU.EX2 R49, R49 ;  /* 0x0000003100317308 */ /* 0x000fe20000000800 */
[C---:B------:R-:W-:Y:S07]  /*6390*/  HMMA.16816.F32 R136, R4.reuse, R24, R136 ;  /* 0x000000180488723c */ /* 0x040fee0000001888 */
[----:B------:R-:W3:Y:S01]  /*63a0*/  MUFU.EX2 R48, R48 ;  /* 0x0000003000307308 */ /* 0x000ee20000000800 */
[----:B-1----:R-:W-:Y:S01]  /*63b0*/  F2FP.PACK_AB R176, R74, R105 ;  /* 0x000000694ab0723e */ /* 0x002fe200000000ff */
[C---:B-----5:R-:W-:Y:S06]  /*63c0*/  HMMA.16816.F32 R128, R4.reuse, R20, R128 ;  /* 0x000000140480723c */ /* 0x060fec0000001880 */
[----:B------:R-:W-:Y:S02]  /*63d0*/  MUFU.EX2 R73, R73 ;  /* 0x0000004900497308 */ /* 0x000fe40000000800 */
[C---:B------:R-:W-:Y:S06]  /*63e0*/  HMMA.16816.F32 R144, R4.reuse, R32, R144 ;  /* 0x000000200490723c */ /* 0x040fec0000001890 */
[----:B------:R-:W1:Y:S01]  /*63f0*/  MUFU.EX2 R47, R47 ;  /* 0x0000002f002f7308 */ /* 0x000e620000000800 */
[----:B---3--:R-:W-:Y:S01]  /*6400*/  F2FP.PACK_AB R178, R48, R49 ;  /* 0x0000003130b2723e */ /* 0x008fe200000000ff */
[C---:B------:R-:W-:Y:S06]  /*6410*/  HMMA.16816.F32 R132, R4.reuse, R26, R132 ;  /* 0x0000001a0484723c */ /* 0x040fec0000001884 */
[----:B------:R-:W-:Y:S02]  /*6420*/  MUFU.EX2 R54, R54 ;  /* 0x0000003600367308 */ /* 0x000fe40000000800 */
[----:B------:R-:W-:Y:S06]  /*6430*/  HMMA.16816.F32 R124, R4, R22, R124 ;  /* 0x00000016047c723c */ /* 0x000fec000000187c */
[----:B------:R-:W3:Y:S01]  /*6440*/  MUFU.EX2 R41, R41 ;  /* 0x0000002900297308 */ /* 0x000ee20000000800 */
[----:B-1----:R-:W-:-:S07]  /*6450*/  F2FP.PACK_AB R177, R47, R73 ;  /* 0x000000492fb1723e */ /* 0x002fce00000000ff */
[----:B------:R-:W-:Y:S01]  /*6460*/  MUFU.EX2 R95, R95 ;  /* 0x0000005f005f7308 */ /* 0x000fe20000000800 */
[----:B---3--:R-:W-:-:S07]  /*6470*/  F2FP.PACK_AB R179, R41, R54 ;  /* 0x0000003629b3723e */ /* 0x008fce00000000ff */
[----:B------:R-:W-:Y:S01]  /*6480*/  MUFU.EX2 R94, R94 ;  /* 0x0000005e005e7308 */ /* 0x000fe20000000800 */
[C---:B------:R-:W-:Y:S07]  /*6490*/  HMMA.16816.F32 R156, R176.reuse, R24, R156 ;  /* 0x00000018b09c723c */ /* 0x040fee000000189c */
[----:B------:R-:W-:Y:S01]  /*64a0*/  MUFU.EX2 R61, R61 ;  /* 0x0000003d003d7308 */ /* 0x000fe20000000800 */
[--C-:B------:R-:W-:Y:S01]  /*64b0*/  FFMA.FTZ R25, R17, c[0x0][0x2d0], -R8.reuse ;  /* 0x0000b40011197a23 */ /* 0x100fe20000010808 */
[----:B------:R-:W-:Y:S01]  /*64c0*/  HMMA.16816.F32 R164, R176, R20, R164 ;  /* 0x00000014b0a4723c */ /* 0x000fe200000018a4 */
[----:B------:R-:W-:-:S05]  /*64d0*/  FFMA.FTZ R24, R16, c[0x0][0x2d0], -R8 ;  /* 0x0000b40010187a23 */ /* 0x000fca0000010808 */
[----:B------:R-:W-:Y:S01]  /*64e0*/  MUFU.EX2 R60, R60 ;  /* 0x0000003c003c7308 */ /* 0x000fe20000000800 */
[--C-:B------:R-:W-:Y:S01]  /*64f0*/  FFMA.FTZ R20, R18, c[0x0][0x2d0], -R8.reuse ;  /* 0x0000b40012147a23 */ /* 0x100fe20000010808 */
[----:B------:R-:W-:Y:S01]  /*6500*/  HMMA.16816.F32 R148, R176, R32, R148 ;  /* 0x00000020b094723c */ /* 0x000fe20000001894 */
[----:B------:R-:W1:Y:S01]  /*6510*/  LDSM.16.MT88.4 R16, [R231] ;  /* 0x00000000e710783b */ /* 0x000e620000004200 */
[----:B------:R-:W-:-:S04]  /*6520*/  FFMA.FTZ R21, R154, c[0x0][0x2d0], -R8 ;  /* 0x0000b4009a157a23 */ /* 0x000fc80000010808 */
[----:B------:R-:W-:Y:S01]  /*6530*/  MUFU.EX2 R91, R91 ;  /* 0x0000005b005b7308 */ /* 0x000fe20000000800 */
[--C-:B------:R-:W-:Y:S01]  /*6540*/  FFMA.FTZ R33, R57, c[0x0][0x2d0], -R8.reuse ;  /* 0x0000b40039217a23 */ /* 0x100fe20000010808 */
[-C--:B------:R-:W-:Y:S01]  /*6550*/  HMMA.16816.F32 R152, R12, R142.reuse, RZ ;  /* 0x0000008e0c98723c */ /* 0x080fe200000018ff */
[----:B------:R-:W-:Y:S02]  /*6560*/  FFMA.FTZ R32, R56, c[0x0][0x2d0], -R8 ;  /* 0x0000b40038207a23 */ /* 0x000fe40000010808 */
[----:B------:R-:W3:Y:S01]  /*6570*/  LDSM.16.MT88.4 R8, [R231+0x800] ;  /* 0x00080000e708783b */ /* 0x000ee20000004200 */
[--C-:B------:R-:W-:Y:S02]  /*6580*/  FFMA.FTZ R57, R86, c[0x0][0x2d0], -R122.reuse ;  /* 0x0000b40056397a23 */ /* 0x100fe4000001087a */
[----:B------:R-:W-:Y:S01]  /*6590*/  MUFU.EX2 R90, R90 ;  /* 0x0000005a005a7308 */ /* 0x000fe20000000800 */
[----:B------:R-:W-:Y:S01]  /*65a0*/  FFMA.FTZ R56, R87, c[0x0][0x2d0], -R122 ;  /* 0x0000b40057387a23 */ /* 0x000fe2000001087a */
[----:B------:R-:W-:Y:S06]  /*65b0*/  HMMA.16816.F32 R140, R116, R142, RZ ;  /* 0x0000008e748c723c */ /* 0x000fec00000018ff */
[----:B------:R-:W-:Y:S02]  /*65c0*/  MUFU.EX2 R59, R59 ;  /* 0x0000003b003b7308 */ /* 0x000fe40000000800 */
[C---:B------:R-:W-:Y:S06]  /*65d0*/  HMMA.16816.F32 R160, R176.reuse, R26, R160 ;  /* 0x0000001ab0a0723c */ /* 0x040fec00000018a0 */
[----:B------:R-:W-:Y:S01]  /*65e0*/  MUFU.EX2 R58, R58 ;  /* 0x0000003a003a7308 */ /* 0x000fe20000000800 */
[--C-:B------:R-:W-:Y:S01]  /*65f0*/  FFMA.FTZ R27, R84, c[0x0][0x2d0], -R96.reuse ;  /* 0x0000b400541b7a23 */ /* 0x100fe20000010860 */
[----:B------:R-:W-:Y:S01]  /*6600*/  HMMA.16816.F32 R152, R176, R34, R152 ;  /* 0x00000022b098723c */ /* 0x000fe20000001898 */
[----:B------:R-:W-:-:S05]  /*6610*/  FFMA.FTZ R26, R82, c[0x0][0x2d0], -R96 ;  /* 0x0000b400521a7a23 */ /* 0x000fca0000010860 */
[----:B------:R-:W-:Y:S02]  /*6620*/  MUFU.EX2 R87, R207 ;  /* 0x000000cf00577308 */ /* 0x000fe40000000800 */
[----:B------:R-:W-:Y:S06]  /*6630*/  HMMA.16816.F32 R168, R176, R22, R168 ;  /* 0x00000016b0a8723c */ /* 0x000fec00000018a8 */
[----:B------:R-:W4:Y:S02]  /*6640*/  MUFU.EX2 R86, R206 ;  /* 0x000000ce00567308 */ /* 0x000f240000000800 */
[-C--:B-1----:R-:W-:Y:S06]  /*6650*/  HMMA.16816.F32 R120, R116, R16.reuse, RZ ;  /* 0x000000107478723c */ /* 0x082fec00000018ff */
[----:B------:R-:W-:Y:S02]  /*6660*/  MUFU.EX2 R57, R57 ;  /* 0x0000003900397308 */ /* 0x000fe40000000800 */
[C---:B------:R-:W-:Y:S06]  /*6670*/  HMMA.16816.F32 R172, R12.reuse, R16, RZ ;  /* 0x000000100cac723c */ /* 0x040fec00000018ff */
[----:B------:R-:W-:Y:S01]  /*6680*/  MUFU.EX2 R56, R56 ;  /* 0x0000003800387308 */ /* 0x000fe20000000800 */
[----:B------:R-:W-:Y:S01]  /*6690*/  FADD.FTZ R16, R69, R67 ;  /* 0x0000004345107221 */ /* 0x000fe20000010000 */
[----:B------:R-:W-:Y:S01]  /*66a0*/  HMMA.16816.F32 R12, R12, R18, RZ ;  /* 0x000000120c0c723c */ /* 0x000fe200000018ff */
[----:B------:R-:W-:-:S02]  /*66b0*/  FADD.FTZ R17, R66, R65 ;  /* 0x0000004142117221 */ /* 0x000fc40000010000 */
[----:B------:R-:W-:-:S03]  /*66c0*/  FADD.FTZ R16, R182, R16 ;  /* 0x00000010b6107221 */ /* 0x000fc60000010000 */
[----:B------:R-:W-:Y:S01]  /*66d0*/  MUFU.EX2 R83, R83 ;  /* 0x0000005300537308 */ /* 0x000fe20000000800 */
[----:B------:R-:W-:Y:S01]  /*66e0*/  FADD.FTZ R17, R114, R17 ;  /* 0x0000001172117221 */ /* 0x000fe20000010000 */
[----:B------:R-:W-:Y:S01]  /*66f0*/  HMMA.16816.F32 R116, R116, R18, RZ ;  /* 0x000000127474723c */ /* 0x000fe200000018ff */
[----:B------:R-:W-:-:S05]  /*6700*/  FADD.FTZ R115, R115, R16 ;  /* 0x0000001073737221 */ /* 0x000fca0000010000 */
[----:B------:R-:W1:Y:S01]  /*6710*/  MUFU.EX2 R55, R55 ;  /* 0x0000003700377308 */ /* 0x000e620000000800 */
[----:B------:R-:W-:Y:S01]  /*6720*/  FADD.FTZ R18, R64, R63 ;  /* 0x0000003f40127221 */ /* 0x000fe20000010000 */
[----:B---3--:R-:W-:Y:S03]  /*6730*/  HMMA.16816.F32 R172, R176, R8, R172 ;  /* 0x00000008b0ac723c */ /* 0x008fe600000018ac */
[----:B------:R-:W-:-:S03]  /*6740*/  FADD.FTZ R18, R112, R18 ;  /* 0x0000001270127221 */ /* 0x000fc60000010000 */
[----:B------:R-:W-:Y:S02]  /*6750*/  MUFU.EX2 R93, R93 ;  /* 0x0000005d005d7308 */ /* 0x000fe40000000800 */
[----:B------:R-:W-:Y:S06]  /*6760*/  HMMA.16816.F32 R120, R4, R8, R120 ;  /* 0x000000080478723c */ /* 0x000fec0000001878 */
[----:B------:R-:W-:Y:S02]  /*6770*/  MUFU.EX2 R92, R92 ;  /* 0x0000005c005c7308 */ /* 0x000fe40000000800 */
[-C--:B------:R-:W-:Y:S06]  /*6780*/  HMMA.16816.F32 R176, R176, R10.reuse, R12 ;  /* 0x0000000ab0b0723c */ /* 0x080fec000000180c */
[----:B------:R-:W-:Y:S01]  /*6790*/  MUFU.EX2 R72, R72 ;  /* 0x0000004800487308 */ /* 0x000fe20000000800 */
[----:B----4-:R-:W-:Y:S01]  /*67a0*/  F2FP.PACK_AB R12, R86, R87 ;  /* 0x00000057560c723e */ /* 0x010fe200000000ff */
[----:B------:R-:W-:Y:S01]  /*67b0*/  HMMA.16816.F32 R116, R4, R10, R116 ;  /* 0x0000000a0474723c */ /* 0x000fe20000001874 */
[----:B------:R-:W3:Y:S01]  /*67c0*/  LDSM.16.MT88.4 R8, [R234+0x1000] ;  /* 0x00100000ea08783b */ /* 0x000ee20000004200 */
[----:B-1----:R-:W-:-:S02]  /*67d0*/  F2FP.PACK_AB R13, R55, R83 ;  /* 0x00000053370d723e */ /* 0x002fc400000000ff */
[----:B------:R-:W-:Y:S02]  /*67e0*/  F2FP.PACK_AB R14, R56, R57 ;  /* 0x00000039380e723e */ /* 0x000fe400000000ff */
[----:B------:R-:W-:Y:S02]  /*67f0*/  MUFU.EX2 R71, R71 ;  /* 0x0000004700477308 */ /* 0x000fe40000000800 */
[----:B------:R-:W-:Y:S06]  /*6800*/  HMMA.16816.F32 R140, R4, R34, R140 ;  /* 0x00000022048c723c */ /* 0x000fec000000188c */
[----:B------:R-:W-:Y:S01]  /*6810*/  MUFU.EX2 R69, R200 ;  /* 0x000000c800457308 */ /* 0x000fe20000000800 */
[--C-:B------:R-:W-:Y:S01]  /*6820*/  FFMA.FTZ R35, R205, c[0x0][0x2d0], -R96.reuse ;  /* 0x0000b400cd237a23 */ /* 0x100fe20000010860 */
[----:B------:R-:W-:Y:S01]  /*6830*/  F2FP.PACK_AB R4, R94, R95 ;  /* 0x0000005f5e04723e */ /* 0x000fe200000000ff */
[----:B------:R-:W-:Y:S01]  /*6840*/  FFMA.FTZ R34, R204, c[0x0][0x2d0], -R96 ;  /* 0x0000b400cc227a23 */ /* 0x000fe20000010860 */
[----:B------:R-:W-:-:S02]  /*6850*/  F2FP.PACK_AB R5, R90, R91 ;  /* 0x0000005b5a05723e */ /* 0x000fc400000000ff */
[----:B------:R-:W-:Y:S02]  /*6860*/  F2FP.PACK_AB R6, R60, R61 ;  /* 0x0000003d3c06723e */ /* 0x000fe400000000ff */
[----:B------:R-:W-:Y:S01]  /*6870*/  MUFU.EX2 R35, R35 ;  /* 0x0000002300237308 */ /* 0x000fe20000000800 */
[----:B------:R-:W-:-:S07]  /*6880*/  F2FP.PACK_AB R7, R58, R59 ;  /* 0x0000003b3a07723e */ /* 0x000fce00000000ff */
[----:B------:R-:W1:Y:S08]  /*6890*/  MUFU.EX2 R34, R34 ;  /* 0x0000002200227308 */ /* 0x000e700000000800 */
[----:B------:R-:W-:Y:S01]  /*68a0*/  MUFU.EX2 R84, R198 ;  /* 0x000000c600547308 */ /* 0x000fe20000000800 */
[----:B---3--:R-:W-:Y:S01]  /*68b0*/  HMMA.16816.F32 R144, R4, R8, R144 ;  /* 0x000000080490723c */ /* 0x008fe20000001890 */
[----:B-1----:R-:W-:-:S06]  /*68c0*/  F2FP.PACK_AB R15, R34, R35 ;  /* 0x00000023220f723e */ /* 0x002fcc00000000ff */
[----:B------:R-:W-:Y:S01]  /*68d0*/  MUFU.EX2 R67, R197 ;  /* 0x000000c500437308 */ /* 0x000fe20000000800 */
[----:B------:R-:W-:Y:S07]  /*68e0*/  HMMA.16816.F32 R140, R4, R10, R140 ;  /* 0x0000000a048c723c */ /* 0x000fee000000188c */
[----:B------:R-:W1:Y:S01]  /*68f0*/  MUFU.EX2 R66, R196 ;  /* 0x000000c400427308 */ /* 0x000e620000000800 */
[C---:B------:R-:W-:Y:S07]  /*6900*/  HMMA.16816.F32 R148, R12.reuse, R8, R148 ;  /* 0x000000080c94723c */ /* 0x040fee0000001894 */
[----:B------:R-:W-:Y:S01]  /*6910*/  MUFU.EX2 R82, R195 ;  /* 0x000000c300527308 */ /* 0x000fe20000000800 */
[----:B------:R-:W-:Y:S01]  /*6920*/  HMMA.16816.F32 R152, R12, R10, R152 ;  /* 0x0000000a0c98723c */ /* 0x000fe20000001898 */
[----:B------:R-:W3:Y:S06]  /*6930*/  LDSM.16.MT88.4 R8, [R233+0x1000] ;  /* 0x00100000e908783b */ /* 0x000eec0000004200 */
[----:B------:R-:W-:Y:S08]  /*6940*/  MUFU.EX2 R112, R21 ;  /* 0x0000001500707308 */ /* 0x000ff00000000800 */
[----:B------:R-:W-:Y:S08]  /*6950*/  MUFU.EX2 R188, R188 ;  /* 0x000000bc00bc7308 */ /* 0x000ff00000000800 */
[----:B------:R-:W-:Y:S08]  /*6960*/  MUFU.EX2 R187, R187 ;  /* 0x000000bb00bb7308 */ /* 0x000ff00000000800 */
[----:B------:R-:W-:Y:S08]  /*6970*/  MUFU.EX2 R186, R186 ;  /* 0x000000ba00ba7308 */ /* 0x000ff00000000800 */
[----:B------:R-:W-:Y:S01]  /*6980*/  MUFU.EX2 R185, R185 ;  /* 0x000000b900b97308 */ /* 0x000fe20000000800 */
[-C--:B---3--:R-:W-:Y:S07]  /*6990*/  HMMA.16816.F32 R136, R4, R8.reuse, R136 ;  /* 0x000000080488723c */ /* 0x088fee0000001888 */
[----:B------:R-:W-:Y:S01]  /*69a0*/  MUFU.EX2 R184, R184 ;  /* 0x000000b800b87308 */ /* 0x000fe20000000800 */
[C---:B------:R-:W-:Y:S07]  /*69b0*/  HMMA.16816.F32 R156, R12.reuse, R8, R156 ;  /* 0x000000080c9c723c */ /* 0x040fee000000189c */
[----:B------:R-:W-:Y:S01]  /*69c0*/  MUFU.EX2 R183, R183 ;  /* 0x000000b700b77308 */ /* 0x000fe20000000800 */
[-C--:B------:R-:W-:Y:S07]  /*69d0*/  HMMA.16816.F32 R160, R12, R10.reuse, R160 ;  /* 0x0000000a0ca0723c */ /* 0x080fee00000018a0 */
[----:B------:R-:W-:Y:S01]  /*69e0*/  MUFU.EX2 R102, R102 ;  /* 0x0000006600667308 */ /* 0x000fe20000000800 */
[C---:B------:R-:W-:Y:S01]  /*69f0*/  HMMA.16816.F32 R132, R4.reuse, R10, R132 ;  /* 0x0000000a0484723c */ /* 0x040fe20000001884 */
        /* <DEDUP_REMOVED lines=25> */
[----:B-1----:R-:W-:Y:S01]  /*6b90*/  F2FP.PACK_AB R14, R66, R67 ;  /* 0x00000043420e723e */ /* 0x002fe200000000ff */
[----:B------:R-:W-:Y:S01]  /*6ba0*/  HMMA.16816.F32 R116, R4, R10, R116 ;  /* 0x0000000a0474723c */ /* 0x000fe20000001874 */
[----:B------:R-:W1:Y:S05]  /*6bb0*/  LDSM.16.MT88.4 R8, [R234+0x1800] ;  /* 0x00180000ea08783b */ /* 0x000e6a0000004200 */
[----:B------:R-:W-:Y:S01]  /*6bc0*/  MUFU.EX2 R42, R42 ;  /* 0x0000002a002a7308 */ /* 0x000fe20000000800 */
[----:B------:R-:W-:-:S02]  /*6bd0*/  FFMA.FTZ R6, R194, c[0x0][0x2d0], -R96 ;  /* 0x0000b400c2067a23 */ /* 0x000fc40000010860 */
[----:B------:R-:W-:-:S05]  /*6be0*/  FFMA.FTZ R5, R193, c[0x0][0x2d0], -R96 ;  /* 0x0000b400c1057a23 */ /* 0x000fca0000010860 */
[----:B------:R-:W-:Y:S01]  /*6bf0*/  MUFU.EX2 R40, R40 ;  /* 0x0000002800287308 */ /* 0x000fe20000000800 */
[--C-:B------:R-:W-:Y:S02]  /*6c00*/  FFMA.FTZ R4, R89, c[0x0][0x2d0], -R96.reuse ;  /* 0x0000b40059047a23 */ /* 0x100fe40000010860 */
[--C-:B------:R-:W-:Y:S02]  /*6c10*/  FFMA.FTZ R194, R88, c[0x0][0x2d0], -R96.reuse ;  /* 0x0000b40058c27a23 */ /* 0x100fe40000010860 */
[--C-:B------:R-:W-:Y:S02]  /*6c20*/  FFMA.FTZ R193, R85, c[0x0][0x2d0], -R96.reuse ;  /* 0x0000b40055c17a23 */ /* 0x100fe40000010860 */
[----:B------:R-:W-:Y:S01]  /*6c30*/  FFMA.FTZ R96, R70, c[0x0][0x2d0], -R96 ;  /* 0x0000b40046607a23 */ /* 0x000fe20000010860 */
[----:B------:R-:W-:Y:S08]  /*6c40*/  MUFU.EX2 R89, R203 ;  /* 0x000000cb00597308 */ /* 0x000ff00000000800 */
[----:B------:R-:W-:Y:S08]  /*6c50*/  MUFU.EX2 R88, R202 ;  /* 0x000000ca00587308 */ /* 0x000ff00000000800 */
[----:B------:R-:W3:Y:S08]  /*6c60*/  MUFU.EX2 R70, R201 ;  /* 0x000000c900467308 */ /* 0x000ef00000000800 */
[----:B------:R-:W4:Y:S08]  /*6c70*/  MUFU.EX2 R85, R199 ;  /* 0x000000c700557308 */ /* 0x000f300000000800 */
[----:B------:R5:W1:Y:S01]  /*6c80*/  MUFU.EX2 R65, R6 ;  /* 0x0000000600417308 */ /* 0x000a620000000800 */
[----:B---3--:R-:W-:-:S07]  /*6c90*/  F2FP.PACK_AB R7, R69, R70 ;  /* 0x000000464507723e */ /* 0x008fce00000000ff */
[----:B------:R3:W-:Y:S01]  /*6ca0*/  MUFU.EX2 R64, R5 ;  /* 0x0000000500407308 */ /* 0x0007e20000000800 */
[----:B----4-:R-:W-:-:S07]  /*6cb0*/  F2FP.PACK_AB R12, R84, R85 ;  /* 0x00000055540c723e */ /* 0x010fce00000000ff */
[----:B------:R4:W2:Y:S01]  /*6cc0*/  MUFU.EX2 R63, R4 ;  /* 0x00000004003f7308 */ /* 0x0008a20000000800 */
[----:B-----5:R-:W-:Y:S02]  /*6cd0*/  F2FP.PACK_AB R6, R71, R72 ;  /* 0x000000484706723e */ /* 0x020fe400000000ff */
[----:B-1----:R-:W-:Y:S02]  /*6ce0*/  F2FP.PACK_AB R13, R65, R82 ;  /* 0x00000052410d723e */ /* 0x002fe400000000ff */
[----:B---3--:R-:W-:-:S03]  /*6cf0*/  F2FP.PACK_AB R5, R88, R89 ;  /* 0x000000595805723e */ /* 0x008fc600000000ff */
[----:B------:R-:W-:Y:S01]  /*6d00*/  MUFU.EX2 R39, R39 ;  /* 0x0000002700277308 */ /* 0x000fe20000000800 */
[----:B----4-:R-:W-:-:S07]  /*6d10*/  F2FP.PACK_AB R4, R92, R93 ;  /* 0x0000005d5c04723e */ /* 0x010fce00000000ff */
[----:B------:R-:W-:Y:S01]  /*6d20*/  MUFU.EX2 R38, R38 ;  /* 0x0000002600267308 */ /* 0x000fe20000000800 */
[----:B--2---:R-:W-:Y:S01]  /*6d30*/  F2FP.PACK_AB R15, R63, R64 ;  /* 0x000000403f0f723e */ /* 0x004fe200000000ff */
[-C--:B------:R-:W-:Y:S06]  /*6d40*/  HMMA.16816.F32 R144, R4, R8.reuse, R144 ;  /* 0x000000080490723c */ /* 0x080fec0000001890 */
[----:B------:R-:W-:Y:S02]  /*6d50*/  MUFU.EX2 R37, R37 ;  /* 0x0000002500257308 */ /* 0x000fe40000000800 */
[C---:B------:R-:W-:Y:S06]  /*6d60*/  HMMA.16816.F32 R148, R12.reuse, R8, R148 ;  /* 0x000000080c94723c */ /* 0x040fec0000001894 */
[----:B------:R-:W-:Y:S02]  /*6d70*/  MUFU.EX2 R36, R36 ;  /* 0x0000002400247308 */ /* 0x000fe40000000800 */
[-C--:B------:R-:W-:Y:S06]  /*6d80*/  HMMA.16816.F32 R152, R12, R10.reuse, R152 ;  /* 0x0000000a0c98723c */ /* 0x080fec0000001898 */
[----:B------:R-:W-:Y:S02]  /*6d90*/  MUFU.EX2 R33, R33 ;  /* 0x0000002100217308 */ /* 0x000fe40000000800 */
[C---:B------:R-:W-:Y:S01]  /*6da0*/  HMMA.16816.F32 R140, R4.reuse, R10, R140 ;  /* 0x0000000a048c723c */ /* 0x040fe2000000188c */
[----:B------:R-:W1:Y:S05]  /*6db0*/  LDSM.16.MT88.4 R8, [R233+0x1800] ;  /* 0x00180000e908783b */ /* 0x000e6a0000004200 */
[----:B------:R-:W-:Y:S08]  /*6dc0*/  MUFU.EX2 R32, R32 ;  /* 0x0000002000207308 */ /* 0x000ff00000000800 */
[----:B------:R-:W-:Y:S08]  /*6dd0*/  MUFU.EX2 R31, R31 ;  /* 0x0000001f001f7308 */ /* 0x000ff00000000800 */
[----:B------:R-:W-:Y:S08]  /*6de0*/  MUFU.EX2 R30, R30 ;  /* 0x0000001e001e7308 */ /* 0x000ff00000000800 */
[----:B------:R-:W-:Y:S08]  /*6df0*/  MUFU.EX2 R29, R29 ;  /* 0x0000001d001d7308 */ /* 0x000ff00000000800 */
[----:B------:R-:W-:Y:S01]  /*6e00*/  MUFU.EX2 R28, R28 ;  /* 0x0000001c001c7308 */ /* 0x000fe20000000800 */
[-C--:B-1----:R-:W-:Y:S07]  /*6e10*/  HMMA.16816.F32 R136, R4, R8.reuse, R136 ;  /* 0x000000080488723c */ /* 0x082fee0000001888 */
[----:B------:R-:W-:Y:S01]  /*6e20*/  MUFU.EX2 R103, R103 ;  /* 0x0000006700677308 */ /* 0x000fe20000000800 */
[C---:B------:R-:W-:Y:S07]  /*6e30*/  HMMA.16816.F32 R156, R12.reuse, R8, R156 ;  /* 0x000000080c9c723c */ /* 0x040fee000000189c */
[----:B------:R-:W-:Y:S01]  /*6e40*/  MUFU.EX2 R98, R98 ;  /* 0x0000006200627308 */ /* 0x000fe20000000800 */
[-C--:B------:R-:W-:Y:S07]  /*6e50*/  HMMA.16816.F32 R160, R12, R10.reuse, R160 ;  /* 0x0000000a0ca0723c */ /* 0x080fee00000018a0 */
[----:B------:R-:W-:Y:S01]  /*6e60*/  MUFU.EX2 R97, R97 ;  /* 0x0000006100617308 */ /* 0x000fe20000000800 */
[C---:B------:R-:W-:Y:S01]  /*6e70*/  HMMA.16816.F32 R132, R4.reuse, R10, R132 ;  /* 0x0000000a0484723c */ /* 0x040fe20000001884 */
[----:B------:R-:W1:Y:S06]  /*6e80*/  LDSM.16.MT88.4 R8, [R232+0x1800] ;  /* 0x00180000e808783b */ /* 0x000e6c0000004200 */
[----:B------:R-:W-:Y:S01]  /*6e90*/  MUFU.EX2 R96, R96 ;  /* 0x0000006000607308 */ /* 0x000fe20000000800 */
[-C--:B-1----:R-:W-:Y:S08]  /*6ea0*/  HMMA.16816.F32 R128, R4, R8.reuse, R128 ;  /* 0x000000080480723c */ /* 0x082ff00000001880 */
[C---:B------:R-:W-:Y:S08]  /*6eb0*/  HMMA.16816.F32 R164, R12.reuse, R8, R164 ;  /* 0x000000080ca4723c */ /* 0x040ff000000018a4 */
[-C--:B------:R-:W-:Y:S08]  /*6ec0*/  HMMA.16816.F32 R168, R12, R10.reuse, R168 ;  /* 0x0000000a0ca8723c */ /* 0x080ff000000018a8 */
[C---:B------:R-:W-:Y:S01]  /*6ed0*/  HMMA.16816.F32 R124, R4.reuse, R10, R124 ;  /* 0x0000000a047c723c */ /* 0x040fe2000000187c */
[----:B------:R-:W1:Y:S07]  /*6ee0*/  LDSM.16.MT88.4 R8, [R231+0x1800] ;  /* 0x00180000e708783b */ /* 0x000e6e0000004200 */
[C---:B-1----:R-:W-:Y:S08]  /*6ef0*/  HMMA.16816.F32 R120, R4.reuse, R8, R120 ;  /* 0x000000080478723c */ /* 0x042ff00000001878 */
[----:B------:R-:W-:Y:S07]  /*6f00*/  HMMA.16816.F32 R116, R4, R10, R116 ;  /* 0x0000000a0474723c */ /* 0x000fee0000001874 */
[----:B------:R-:W-:Y:S01]  /*6f10*/  FADD.FTZ R4, R110, R109 ;  /* 0x0000006d6e047221 */ /* 0x000fe20000010000 */
[C---:B------:R-:W-:Y:S01]  /*6f20*/  HMMA.16816.F32 R172, R12.reuse, R8, R172 ;  /* 0x000000080cac723c */ /* 0x040fe200000018ac */
[----:B------:R-:W-:Y:S01]  /*6f30*/  FADD.FTZ R110, R113, R17 ;  /* 0x00000011716e7221 */ /* 0x000fe20000010000 */
[----:B------:R-:W-:Y:S01]  /*6f40*/  F2FP.PACK_AB R5, R112, R184 ;  /* 0x000000b87005723e */ /* 0x000fe200000000ff */
[----:B------:R-:W-:Y:S01]  /*6f50*/  FADD.FTZ R113, R108, R4 ;  /* 0x000000046c717221 */ /* 0x000fe20000010000 */
[----:B------:R-:W-:Y:S01]  /*6f60*/  F2FP.PACK_AB R4, R187, R188 ;  /* 0x000000bcbb04723e */ /* 0x000fe200000000ff */
[----:B------:R-:W-:Y:S01]  /*6f70*/  FADD.FTZ R109, R111, R18 ;  /* 0x000000126f6d7221 */ /* 0x000fe20000010000 */
[----:B------:R1:W2:Y:S01]  /*6f80*/  MUFU.EX2 R108, R20 ;  /* 0x00000014006c7308 */ /* 0x0002a20000000800 */
[----:B------:R-:W3:Y:S01]  /*6f90*/  LDSM.16.MT88.4 R16, [R233+0x2000] ;  /* 0x00200000e910783b */ /* 0x000ee20000004200 */
[----:B------:R-:W-:Y:S01]  /*6fa0*/  HMMA.16816.F32 R176, R12, R10, R176 ;  /* 0x0000000a0cb0723c */ /* 0x000fe200000018b0 */
[----:B------:R-:W-:Y:S01]  /*6fb0*/  FADD.FTZ R111, R107, R115 ;  /* 0x000000736b6f7221 */ /* 0x000fe20000010000 */
[----:B------:R-:W-:Y:S01]  /*6fc0*/  F2FP.PACK_AB R6, R185, R186 ;  /* 0x000000bab906723e */ /* 0x000fe200000000ff */
[----:B------:R-:W-:Y:S01]  /*6fd0*/  LDSM.16.MT88.4 R12, [R232+0x2000] ;  /* 0x00200000e80c783b */ /* 0x000fe20000004200 */
[----:B------:R-:W-:-:S02]  /*6fe0*/  FADD.FTZ R110, R106, R110 ;  /* 0x0000006e6a6e7221 */ /* 0x000fc40000010000 */
[----:B------:R-:W-:Y:S01]  /*6ff0*/  FADD.FTZ R109, R105, R109 ;  /* 0x0000006d696d7221 */ /* 0x000fe20000010000 */
[----:B------:R-:W-:Y:S01]  /*7000*/  LDSM.16.MT88.4 R8, [R231+0x2000] ;  /* 0x00200000e708783b */ /* 0x000fe20000004200 */
[----:B------:R-:W-:Y:S01]  /*7010*/  FADD.FTZ R113, R104, R113 ;  /* 0x0000007168717221 */ /* 0x000fe20000010000 */
[----:B------:R-:W4:Y:S01]  /*7020*/  MUFU.EX2 R107, R99 ;  /* 0x00000063006b7308 */ /* 0x000f220000000800 */
[----:B------:R-:W-:Y:S02]  /*7030*/  FADD.FTZ R75, R75, R110 ;  /* 0x0000006e4b4b7221 */ /* 0x000fe40000010000 */
[----:B------:R-:W-:Y:S01]  /*7040*/  FADD.FTZ R109, R74, R109 ;  /* 0x0000006d4a6d7221 */ /* 0x000fe20000010000 */
[----:B-1----:R-:W1:Y:S01]  /*7050*/  LDSM.16.MT88.4 R20, [R234+0x2000] ;  /* 0x00200000ea14783b */ /* 0x002e620000004200 */
[----:B--2---:R-:W-:Y:S01]  /*7060*/  F2FP.PACK_AB R7, R183, R108 ;  /* 0x0000006cb707723e */ /* 0x004fe200000000ff */
[----:B------:R-:W-:Y:S02]  /*7070*/  FADD.FTZ R110, R73, R113 ;  /* 0x00000071496e7221 */ /* 0x000fe40000010000 */
[----:B------:R-:W-:Y:S01]  /*7080*/  MUFU.EX2 R106, R194 ;  /* 0x000000c2006a7308 */ /* 0x000fe20000000800 */
[----:B------:R-:W-:-:S02]  /*7090*/  FADD.FTZ R76, R76, R111 ;  /* 0x0000006f4c4c7221 */ /* 0x000fc40000010000 */
[----:B------:R-:W-:Y:S02]  /*70a0*/  FADD.FTZ R110, R47, R110 ;  /* 0x0000006e2f6e7221 */ /* 0x000fe40000010000 */
[----:B------:R-:W-:Y:S02]  /*70b0*/  FADD.FTZ R76, R53, R76 ;  /* 0x0000004c354c7221 */ /* 0x000fe40000010000 */
[----:B------:R-:W-:Y:S01]  /*70c0*/  FADD.FTZ R75, R51, R75 ;  /* 0x0000004b334b7221 */ /* 0x000fe20000010000 */
[----:B------:R-:W2:Y:S01]  /*70d0*/  MUFU.EX2 R105, R193 ;  /* 0x000000c100697308 */ /* 0x000ea20000000800 */
[----:B------:R-:W-:Y:S02]  /*70e0*/  FADD.FTZ R52, R52, R76 ;  /* 0x0000004c34347221 */ /* 0x000fe40000010000 */
[----:B------:R-:W-:Y:S02]  /*70f0*/  FADD.FTZ R54, R54, R110 ;  /* 0x0000006e36367221 */ /* 0x000fe40000010000 */
[----:B------:R-:W-:-:S02]  /*7100*/  FADD.FTZ R109, R49, R109 ;  /* 0x0000006d316d7221 */ /* 0x000fc40000010000 */
[----:B------:R-:W-:Y:S01]  /*7110*/  FADD.FTZ R52, R95, R52 ;  /* 0x000000345f347221 */ /* 0x000fe20000010000 */
[----:B------:R-:W-:Y:S01]  /*7120*/  MUFU.EX2 R104, R27 ;  /* 0x0000001b00687308 */ /* 0x000fe20000000800 */
[----:B------:R-:W-:Y:S02]  /*7130*/  FADD.FTZ R50, R50, R75 ;  /* 0x0000004b32327221 */ /* 0x000fe40000010000 */
[----:B------:R-:W-:Y:S02]  /*7140*/  FADD.FTZ R54, R41, R54 ;  /* 0x0000003629367221 */ /* 0x000fe40000010000 */
[----:B------:R-:W-:Y:S01]  /*7150*/  FADD.FTZ R48, R48, R109 ;  /* 0x0000006d30307221 */ /* 0x000fe20000010000 */
[----:B---3--:R-:W-:Y:S01]  /*7160*/  HMMA.16816.F32 R136, R4, R16, R136 ;  /* 0x000000100488723c */ /* 0x008fe20000001888 */
[----:B------:R-:W-:Y:S01]  /*7170*/  FADD.FTZ R94, R94, R52 ;  /* 0x000000345e5e7221 */ /* 0x000fe20000010000 */
[----:B------:R-:W3:Y:S01]  /*7180*/  MUFU.EX2 R99, R26 ;  /* 0x0000001a00637308 */ /* 0x000ee20000000800 */
[----:B------:R-:W-:-:S02]  /*7190*/  FADD.FTZ R50, R91, R50 ;  /* 0x000000325b327221 */ /* 0x000fc40000010000 */
[----:B------:R-:W-:Y:S02]  /*71a0*/  FADD.FTZ R83, R83, R54 ;  /* 0x0000003653537221 */ /* 0x000fe40000010000 */
[----:B------:R-:W-:Y:S01]  /*71b0*/  FADD.FTZ R48, R87, R48 ;  /* 0x0000003057307221 */ /* 0x000fe20000010000 */
[C---:B------:R-:W-:Y:S01]  /*71c0*/  HMMA.16816.F32 R132, R4.reuse, R18, R132 ;  /* 0x000000120484723c */ /* 0x040fe20000001884 */
[----:B------:R-:W-:Y:S01]  /*71d0*/  FADD.FTZ R94, R61, R94 ;  /* 0x0000005e3d5e7221 */ /* 0x000fe20000010000 */
[----:B------:R-:W5:Y:S01]  /*71e0*/  MUFU.EX2 R73, R25 ;  /* 0x0000001900497308 */ /* 0x000f620000000800 */
[----:B------:R-:W-:Y:S02]  /*71f0*/  FADD.FTZ R90, R90, R50 ;  /* 0x000000325a5a7221 */ /* 0x000fe40000010000 */
[----:B------:R-:W-:Y:S02]  /*7200*/  FADD.FTZ R83, R55, R83 ;  /* 0x0000005337537221 */ /* 0x000fe40000010000 */
[----:B------:R-:W-:Y:S01]  /*7210*/  FADD.FTZ R86, R86, R48 ;  /* 0x0000003056567221 */ /* 0x000fe20000010000 */
[----:B-1----:R-:W-:Y:S01]  /*7220*/  HMMA.16816.F32 R144, R4, R20, R144 ;  /* 0x000000140490723c */ /* 0x002fe20000001890 */
[----:B------:R-:W-:Y:S01]  /*7230*/  FADD.FTZ R60, R60, R94 ;  /* 0x0000005e3c3c7221 */ /* 0x000fe20000010000 */
[----:B------:R1:W1:Y:S01]  /*7240*/  MUFU.EX2 R74, R24 ;  /* 0x00000018004a7308 */ /* 0x0002620000000800 */
        /* <DEDUP_REMOVED lines=9> */
[----:B------:R-:W-:Y:S01]  /*72e0*/  FADD.FTZ R92, R92, R60 ;  /* 0x0000003c5c5c7221 */ /* 0x000fe20000010000 */
[----:B-1----:R-:W-:Y:S01]  /*72f0*/  LDSM.16.MT88.4 R24, [R231+0x2800] ;  /* 0x00280000e718783b */ /* 0x002fe20000004200 */
[----:B------:R-:W-:-:S02]  /*7300*/  FADD.FTZ R58, R89, R58 ;  /* 0x0000003a593a7221 */ /* 0x000fc40000010000 */
[----:B------:R-:W-:Y:S02]  /*7310*/  FADD.FTZ R82, R82, R35 ;  /* 0x0000002352527221 */ /* 0x000fe40000010000 */
[----:B------:R-:W-:Y:S01]  /*7320*/  FADD.FTZ R56, R85, R56 ;  /* 0x0000003855387221 */ /* 0x000fe20000010000 */
[C---:B------:R-:W-:Y:S08]  /*7330*/  HMMA.16816.F32 R124, R4.reuse, R14, R124 ;  /* 0x0000000e047c723c */ /* 0x040ff0000000187c */
[C---:B------:R-:W-:Y:S08]  /*7340*/  HMMA.16816.F32 R120, R4.reuse, R8, R120 ;  /* 0x000000080478723c */ /* 0x040ff00000001878 */
[----:B------:R-:W-:Y:S01]  /*7350*/  HMMA.16816.F32 R116, R4, R10, R116 ;  /* 0x0000000a0474723c */ /* 0x000fe20000001874 */
[----:B------:R-:W-:-:S02]  /*7360*/  FADD.FTZ R92, R72, R92 ;  /* 0x0000005c485c7221 */ /* 0x000fc40000010000 */
[----:B------:R-:W-:Y:S02]  /*7370*/  FADD.FTZ R88, R88, R58 ;  /* 0x0000003a58587221 */ /* 0x000fe40000010000 */
[----:B------:R-:W-:Y:S02]  /*7380*/  FADD.FTZ R82, R65, R82 ;  /* 0x0000005241527221 */ /* 0x000fe40000010000 */
[----:B------:R-:W-:Y:S01]  /*7390*/  F2FP.PACK_AB R4, R101, R102 ;  /* 0x000000666504723e */ /* 0x000fe200000000ff */
[----:B------:R-:W-:Y:S01]  /*73a0*/  FADD.FTZ R84, R84, R56 ;  /* 0x0000003854547221 */ /* 0x000fe20000010000 */
[----:B----4-:R-:W-:Y:S02]  /*73b0*/  F2FP.PACK_AB R6, R107, R100 ;  /* 0x000000646b06723e */ /* 0x010fe400000000ff */
[----:B--2---:R-:W-:Y:S02]  /*73c0*/  F2FP.PACK_AB R5, R105, R106 ;  /* 0x0000006a6905723e */ /* 0x004fe400000000ff */
[----:B---3--:R-:W-:-:S07]  /*73d0*/  F2FP.PACK_AB R7, R99, R104 ;  /* 0x000000686307723e */ /* 0x008fce00000000ff */
[C---:B------:R-:W-:Y:S08]  /*73e0*/  HMMA.16816.F32 R156, R4.reuse, R16, R156 ;  /* 0x00000010049c723c */ /* 0x040ff0000000189c */
[C---:B------:R-:W-:Y:S01]  /*73f0*/  HMMA.16816.F32 R160, R4.reuse, R18, R160 ;  /* 0x0000001204a0723c */ /* 0x040fe200000018a0 */
[----:B------:R-:W1:Y:S07]  /*7400*/  LDSM.16.MT88.4 R16, [R234+0x2800] ;  /* 0x00280000ea10783b */ /* 0x000e6e0000004200 */
[C---:B------:R-:W-:Y:S08]  /*7410*/  HMMA.16816.F32 R164, R4.reuse, R12, R164 ;  /* 0x0000000c04a4723c */ /* 0x040ff000000018a4 */
[C---:B------:R-:W-:Y:S01]  /*7420*/  HMMA.16816.F32 R168, R4.reuse, R14, R168 ;  /* 0x0000000e04a8723c */ /* 0x040fe200000018a8 */
[----:B------:R-:W2:Y:S07]  /*7430*/  LDSM.16.MT88.4 R12, [R233+0x2800] ;  /* 0x00280000e90c783b */ /* 0x000eae0000004200 */
[C---:B------:R-:W-:Y:S08]  /*7440*/  HMMA.16816.F32 R172, R4.reuse, R8, R172 ;  /* 0x0000000804ac723c */ /* 0x040ff000000018ac */
[C---:B------:R-:W-:Y:S01]  /*7450*/  HMMA.16816.F32 R176, R4.reuse, R10, R176 ;  /* 0x0000000a04b0723c */ /* 0x040fe200000018b0 */
[----:B------:R-:W3:Y:S07]  /*7460*/  LDSM.16.MT88.4 R8, [R232+0x2800] ;  /* 0x00280000e808783b */ /* 0x000eee0000004200 */
[C---:B------:R-:W-:Y:S08]  /*7470*/  HMMA.16816.F32 R148, R4.reuse, R20, R148 ;  /* 0x000000140494723c */ /* 0x040ff00000001894 */
[----:B------:R-:W-:Y:S01]  /*7480*/  HMMA.16816.F32 R152, R4, R22, R152 ;  /* 0x000000160498723c */ /* 0x000fe20000001898 */
[----:B------:R-:W4:Y:S06]  /*7490*/  LDSM.16.MT88.4 R20, [R234+0x3000] ;  /* 0x00300000ea14783b */ /* 0x000f2c0000004200 */
[----:B------:R-:W-:-:S02]  /*74a0*/  F2FP.PACK_AB R4, R80, R81 ;  /* 0x000000515004723e */ /* 0x000fc400000000ff */
[----:B-----5:R-:W-:Y:S02]  /*74b0*/  F2FP.PACK_AB R5, R73, R77 ;  /* 0x0000004d4905723e */ /* 0x020fe400000000ff */
[----:B------:R-:W-:Y:S02]  /*74c0*/  F2FP.PACK_AB R6, R78, R79 ;  /* 0x0000004f4e06723e */ /* 0x000fe400000000ff */
[----:B------:R-:W-:-:S07]  /*74d0*/  F2FP.PACK_AB R7, R62, R74 ;  /* 0x0000004a3e07723e */ /* 0x000fce00000000ff */
[C---:B-1----:R-:W-:Y:S08]  /*74e0*/  HMMA.16816.F32 R144, R4.reuse, R16, R144 ;  /* 0x000000100490723c */ /* 0x042ff00000001890 */
[C---:B------:R-:W-:Y:S08]  /*74f0*/  HMMA.16816.F32 R140, R4.reuse, R18, R140 ;  /* 0x00000012048c723c */ /* 0x040ff0000000188c */
[C---:B--2---:R-:W-:Y:S08]  /*7500*/  HMMA.16816.F32 R136, R4.reuse, R12, R136 ;  /* 0x0000000c0488723c */ /* 0x044ff00000001888 */
[C---:B------:R-:W-:Y:S08]  /*7510*/  HMMA.16816.F32 R132, R4.reuse, R14, R132 ;  /* 0x0000000e0484723c */ /* 0x040ff00000001884 */
[C---:B---3--:R-:W-:Y:S08]  /*7520*/  HMMA.16816.F32 R128, R4.reuse, R8, R128 ;  /* 0x000000080480723c */ /* 0x048ff00000001880 */
        /* <DEDUP_REMOVED lines=17> */
[----:B------:R-:W-:Y:S07]  /*7640*/  HMMA.16816.F32 R176, R4, R26, R176 ;  /* 0x0000001a04b0723c */ /* 0x000fee00000018b0 */
[----:B------:R-:W-:-:S02]  /*7650*/  F2FP.PACK_AB R4, R40, R42 ;  /* 0x0000002a2804723e */ /* 0x000fc400000000ff */
[----:B------:R-:W-:Y:S02]  /*7660*/  F2FP.PACK_AB R5, R36, R37 ;  /* 0x000000252405723e */ /* 0x000fe400000000ff */
[----:B------:R-:W-:Y:S02]  /*7670*/  F2FP.PACK_AB R6, R38, R39 ;  /* 0x000000272606723e */ /* 0x000fe400000000ff */
[----:B------:R-:W-:-:S07]  /*7680*/  F2FP.PACK_AB R7, R32, R33 ;  /* 0x000000212007723e */ /* 0x000fce00000000ff */
[C---:B----4-:R-:W-:Y:S08]  /*7690*/  HMMA.16816.F32 R144, R4.reuse, R20, R144 ;  /* 0x000000140490723c */ /* 0x050ff00000001890 */
[C---:B------:R-:W-:Y:S08]  /*76a0*/  HMMA.16816.F32 R140, R4.reuse, R22, R140 ;  /* 0x00000016048c723c */ /* 0x040ff0000000188c */
[C---:B-1----:R-:W-:Y:S08]  /*76b0*/  HMMA.16816.F32 R136, R4.reuse, R16, R136 ;  /* 0x000000100488723c */ /* 0x042ff00000001888 */
[C---:B------:R-:W-:Y:S08]  /*76c0*/  HMMA.16816.F32 R132, R4.reuse, R18, R132 ;  /* 0x000000120484723c */ /* 0x040ff00000001884 */
[C---:B--2---:R-:W-:Y:S08]  /*76d0*/  HMMA.16816.F32 R128, R4.reuse, R12, R128 ;  /* 0x0000000c0480723c */ /* 0x044ff00000001880 */
[C---:B------:R-:W-:Y:S08]  /*76e0*/  HMMA.16816.F32 R124, R4.reuse, R14, R124 ;  /* 0x0000000e047c723c */ /* 0x040ff0000000187c */
[C---:B---3--:R-:W-:Y:S08]  /*76f0*/  HMMA.16816.F32 R120, R4.reuse, R8, R120 ;  /* 0x000000080478723c */ /* 0x048ff00000001878 */
[----:B------:R-:W-:Y:S07]  /*7700*/  HMMA.16816.F32 R116, R4, R10, R116 ;  /* 0x0000000a0474723c */ /* 0x000fee0000001874 */
[----:B------:R-:W-:-:S02]  /*7710*/  F2FP.PACK_AB R4, R30, R31 ;  /* 0x0000001f1e04723e */ /* 0x000fc400000000ff */
[----:B------:R-:W-:Y:S02]  /*7720*/  F2FP.PACK_AB R6, R28, R29 ;  /* 0x0000001d1c06723e */ /* 0x000fe400000000ff */
[----:B------:R-:W-:Y:S02]  /*7730*/  F2FP.PACK_AB R5, R98, R103 ;  /* 0x000000676205723e */ /* 0x000fe400000000ff */
[----:B------:R-:W-:-:S07]  /*7740*/  F2FP.PACK_AB R7, R96, R97 ;  /* 0x000000616007723e */ /* 0x000fce00000000ff */
[C---:B------:R-:W-:Y:S01]  /*7750*/  HMMA.16816.F32 R160, R4.reuse, R18, R160 ;  /* 0x0000001204a0723c */ /* 0x040fe200000018a0 */
[----:B------:R-:W2:Y:S01]  /*7760*/  LDL R19, [R1+0x10] ;  /* 0x0000100001137983 */ /* 0x000ea20000100800 */
        /* <DEDUP_REMOVED lines=9> */
[----:B------:R-:W-:Y:S01]  /*7800*/  MOV R16, R208 ;  /* 0x000000d000107202 */ /* 0x000fe20000000f00 */
        /* <DEDUP_REMOVED lines=15> */
[----:B------:R-:W-:Y:S01]  /*7900*/  @P2 IMAD.HI.U32 R17, R208, c[0x0][0x2c8], RZ ;  /* 0x0000b200d0112a27 */ /* 0x000fe200078e00ff */
[----:B------:R-:W-:Y:S03]  /*7910*/  HMMA.16816.F32 R152, R4, R22, R152 ;  /* 0x000000160498723c */ /* 0x000fe60000001898 */
[----:B------:R-:W-:Y:S02]  /*7920*/  FADD.FTZ R92, R81, R92 ;  /* 0x0000005c515c7221 */ /* 0x000fe40000010000 */
[----:B------:R-:W-:-:S02]  /*7930*/  FADD.FTZ R88, R183, R88 ;  /* 0x00000058b7587221 */ /* 0x000fc40000010000 */
[----:B------:R-:W-:Y:S02]  /*7940*/  FADD.FTZ R82, R99, R82 ;  /* 0x0000005263527221 */ /* 0x000fe40000010000 */
[----:B------:R-:W-:Y:S01]  /*7950*/  FADD.FTZ R84, R107, R84 ;  /* 0x000000546b547221 */ /* 0x000fe20000010000 */
[----:B------:R-:W-:Y:S01]  /*7960*/  @P2 SHF.R.U32.HI R16, RZ, c[0x0][0x2cc], R17 ;  /* 0x0000b300ff102a19 */ /* 0x000fe20000011611 */
[----:B------:R-:W-:Y:S02]  /*7970*/  FADD.FTZ R92, R80, R92 ;  /* 0x0000005c505c7221 */ /* 0x000fe40000010000 */
[----:B------:R-:W-:Y:S02]  /*7980*/  FADD.FTZ R88, R77, R88 ;  /* 0x000000584d587221 */ /* 0x000fe40000010000 */
[----:B------:R-:W-:Y:S02]  /*7990*/  FADD.FTZ R82, R192, R82 ;  /* 0x00000052c0527221 */ /* 0x000fe40000010000 */
[----:B------:R-:W-:Y:S01]  /*79a0*/  FADD.FTZ R84, R46, R84 ;  /* 0x000000542e547221 */ /* 0x000fe20000010000 */
[----:B------:R-:W-:Y:S01]  /*79b0*/  IADD3 R13, R16, -c[0x0][0x168], R181 ;  /* 0x80005a00100d7a10 */ /* 0x000fe20007ffe0b5 */
[----:B------:R-:W-:Y:S01]  /*79c0*/  FADD.FTZ R92, R79, R92 ;  /* 0x0000005c4f5c7221 */ /* 0x000fe20000010000 */
[----:B------:R-:W-:Y:S01]  /*79d0*/  MOV R12, RZ ;  /* 0x000000ff000c7202 */ /* 0x000fe20000000f00 */
[----:B------:R-:W-:-:S02]  /*79e0*/  FADD.FTZ R88, R73, R88 ;  /* 0x0000005849587221 */ /* 0x000fc40000010000 */
[----:B------:R-:W-:Y:S02]  /*79f0*/  FADD.FTZ R82, R191, R82 ;  /* 0x00000052bf527221 */ /* 0x000fe40000010000 */
[----:B------:R-:W-:Y:S02]  /*7a00*/  FADD.FTZ R84, R45, R84 ;  /* 0x000000542d547221 */ /* 0x000fe40000010000 */
[----:B------:R-:W-:Y:S02]  /*7a10*/  FADD.FTZ R92, R78, R92 ;  /* 0x0000005c4e5c7221 */ /* 0x000fe40000010000 */
[----:B------:R-:W-:Y:S02]  /*7a20*/  FADD.FTZ R88, R74, R88 ;  /* 0x000000584a587221 */ /* 0x000fe40000010000 */
[----:B------:R-:W-:-:S04]  /*7a30*/  IMAD.HI R12, R13, -0x6db6db6d, R12 ;  /* 0x924924930d0c7827 */ /* 0x000fc800078e020c */
[----:B------:R-:W-:Y:S02]  /*7a40*/  FADD.FTZ R82, R190, R82 ;  /* 0x00000052be527221 */ /* 0x000fe40000010000 */
[----:B------:R-:W-:Y:S02]  /*7a50*/  FADD.FTZ R84, R44, R84 ;  /* 0x000000542c547221 */ /* 0x000fe40000010000 */
[----:B------:R-:W-:Y:S02]  /*7a60*/  FADD.FTZ R92, R42, R92 ;  /* 0x0000005c2a5c7221 */ /* 0x000fe40000010000 */
[----:B------:R-:W-:Y:S01]  /*7a70*/  FADD.FTZ R88, R62, R88 ;  /* 0x000000583e587221 */ /* 0x000fe20000010000 */
[----:B------:R-:W-:Y:S01]  /*7a80*/  SHF.R.U32.HI R8, RZ, 0x1f, R12 ;  /* 0x0000001fff087819 */ /* 0x000fe2000001160c */
[----:B------:R-:W-:Y:S02]  /*7a90*/  FADD.FTZ R82, R189, R82 ;  /* 0x00000052bd527221 */ /* 0x000fe40000010000 */
[----:B------:R-:W-:-:S02]  /*7aa0*/  FADD.FTZ R84, R43, R84 ;  /* 0x000000542b547221 */ /* 0x000fc40000010000 */
[----:B------:R-:W-:Y:S02]  /*7ab0*/  FADD.FTZ R92, R40, R92 ;  /* 0x0000005c285c7221 */ /* 0x000fe40000010000 */
[----:B------:R-:W-:Y:S01]  /*7ac0*/  FADD.FTZ R88, R37, R88 ;  /* 0x0000005825587221 */ /* 0x000fe20000010000 */
[----:B------:R-:W-:Y:S01]  /*7ad0*/  LEA.HI.SX32 R12, R12, R8, 0x1a ;  /* 0x000000080c0c7211 */ /* 0x000fe200078fd2ff */
[----:B------:R-:W-:Y:S02]  /*7ae0*/  FADD.FTZ R82, R103, R82 ;  /* 0x0000005267527221 */ /* 0x000fe40000010000 */
[----:B------:R-:W-:Y:S02]  /*7af0*/  FADD.FTZ R84, R31, R84 ;  /* 0x000000541f547221 */ /* 0x000fe40000010000 */
[----:B------:R-:W-:Y:S01]  /*7b00*/  FADD.FTZ R92, R39, R92 ;  /* 0x0000005c275c7221 */ /* 0x000fe20000010000 */
[----:B------:R-:W-:Y:S01]  /*7b10*/  IADD3 R18, R180, -0x2, RZ ;  /* 0xfffffffeb4127810 */ /* 0x000fe20007ffe0ff */
[----:B------:R-:W-:Y:S01]  /*7b20*/  FADD.FTZ R88, R36, R88 ;  /* 0x0000005824587221 */ /* 0x000fe20000010000 */
[----:B------:R-:W-:Y:S01]  /*7b30*/  HMMA.16816.F32 R168, R4, R14, R168 ;  /* 0x0000000e04a8723c */ /* 0x000fe200000018a8 */
[----:B------:R-:W-:-:S02]  /*7b40*/  FADD.FTZ R82, R98, R82 ;  /* 0x0000005262527221 */ /* 0x000fc40000010000 */
[----:B------:R-:W-:Y:S02]  /*7b50*/  FADD.FTZ R84, R30, R84 ;  /* 0x000000541e547221 */ /* 0x000fe40000010000 */
[----:B------:R-:W-:-:S03]  /*7b60*/  FADD.FTZ R88, R33, R88 ;  /* 0x0000005821587221 */ /* 0x000fc60000010000 */
[----:B------:R-:W-:Y:S01]  /*7b70*/  HMMA.16816.F32 R176, R4, R10, R176 ;  /* 0x0000000a04b0723c */ /* 0x000fe200000018b0 */
[----:B------:R-:W-:Y:S01]  /*7b80*/  FADD.FTZ R82, R97, R82 ;  /* 0x0000005261527221 */ /* 0x000fe20000010000 */
[----:B------:R-:W-:Y:S01]  /*7b90*/  STL [R1+0x50], R18 ;  /* 0x0000501201007387 */ /* 0x000fe20000100800 */
[----:B------:R-:W-:-:S04]  /*7ba0*/  FADD.FTZ R84, R29, R84 ;  /* 0x000000541d547221 */ /* 0x000fc80000010000 */
[----:B------:R-:W-:Y:S02]  /*7bb0*/  FADD.FTZ R4, R38, R92 ;  /* 0x0000005c26047221 */ /* 0x000fe40000010000 */
[----:B------:R-:W-:Y:S02]  /*7bc0*/  FADD.FTZ R6, R32, R88 ;  /* 0x0000005820067221 */ /* 0x000fe40000010000 */
[----:B------:R-:W-:Y:S01]  /*7bd0*/  FADD.FTZ R5, R28, R84 ;  /* 0x000000541c057221 */ /* 0x000fe20000010000 */
[----:B--2---:R-:W-:-:S05]  /*7be0*/  IMNMX R19, R19, R12, !PT ;  /* 0x0000000c13137217 */ /* 0x004fca0007800200 */
[----:B------:R-:W-:Y:S04]  /*7bf0*/  STL [R1+0x58], R19 ;  /* 0x0000581301007387 */ /* 0x000fe80000100800 */
[----:B------:R1:W-:Y:S04]  /*7c00*/  STL [R1+0x48], R4 ;  /* 0x0000480401007387 */ /* 0x0003e80000100800 */
[----:B------:R2:W-:Y:S01]  /*7c10*/  STL [R1+0x60], R6 ;  /* 0x0000600601007387 */ /* 0x0005e20000100800 */
[----:B------:R-:W-:Y:S01]  /*7c20*/  ISETP.GE.AND P0, PT, R18, R19, PT ;  /* 0x000000131200720c */ /* 0x000fe20003f06270 */
[----:B-1----:R-:W-:-:S05]  /*7c30*/  FADD.FTZ R4, R96, R82 ;  /* 0x0000005260047221 */ /* 0x002fca0000010000 */
[----:B------:R2:W-:Y:S04]  /*7c40*/  STL [R1+0x4c], R4 ;  /* 0x00004c0401007387 */ /* 0x0005e80000100800 */
[----:B------:R2:W-:Y:S03]  /*7c50*/  STL [R1+0x54], R5 ;  /* 0x0000540501007387 */ /* 0x0005e60000100800 */
[----:B------:R-:W-:Y:S05]  /*7c60*/  @!P0 BRA `(.L_x_1339) ;  /* 0x0000618000008947 */ /* 0x000fea0003800000 */
[----:B------:R-:W-:Y:S01]  /*7c70*/  MOV R180, R0 ;  /* 0x0000000000b47202 */ /* 0x000fe20000000f00 */
[----:B------:R-:W-:Y:S01]  /*7c80*/  IMAD.MOV.U32 R0, RZ, RZ, R18 ;  /* 0x000000ffff007224 */ /* 0x000fe200078e0012 */
[----:B------:R-:W-:Y:S01]  /*7c90*/  MOV R183, R2 ;  /* 0x0000000200b77202 */ /* 0x000fe20000000f00 */
[----:B------:R-:W-:Y:S01]  /*7ca0*/  IMAD.MOV.U32 R181, RZ, RZ, R68 ;  /* 0x000000ffffb57224 */ /* 0x000fe200078e0044 */
[----:B------:R-:W-:-:S02]  /*7cb0*/  MOV R182, R3 ;  /* 0x0000000300b67202 */ /* 0x000fc40000000f00 */
[----:B------:R1:W-:Y:S04]  /*7cc0*/  STL [R1+0x50], R0 ;  /* 0x0000500001007387 */ /* 0x0003e80000100800 */
.L_x_1350:
[----:B------:R-:W3:Y:S01]  /*7cd0*/  LDL R2, [R1+0x50] ;  /* 0x0000500001027983 */ /* 0x000ee20000100800 */
[----:B------:R-:W-:Y:S04]  /*7ce0*/  DEPBAR.LE SB0, 0x0 ;  /* 0x000080000000791a */ /* 0x000fe80000000000 */
[----:B-1----:R-:W3:Y:S01]  /*7cf0*/  LDL R0, [R1+0x10] ;  /* 0x0000100001007983 */ /* 0x002ee20000100800 */
[----:B------:R-:W-:Y:S01]  /*7d00*/  WARPSYNC 0xffffffff ;  /* 0xffffffff00007948 */ /* 0x000fe20003800000 */
[----:B------:R-:W-:Y:S02]  /*7d10*/  BSSY B0, `(.L_x_1340) ;  /* 0x0000051000007945 */ /* 0x000fe40003800000 */
[----:B------:R-:W-:Y:S06]  /*7d20*/  BAR.SYNC.DEFER_BLOCKING 0x0 ;  /* 0x0000000000007b1d */ /* 0x000fec0000010000 */
[----:B------:R1:W4:Y:S04]  /*7d30*/  LDSM.16.M88.4 R112, [R241] ;  /* 0x00000000f170783b */ /* 0x0003280000000200 */
[----:B------:R1:W2:Y:S04]  /*7d40*/  LDSM.16.M88.4 R108, [R241+0x2000] ;  /* 0x00200000f16c783b */ /* 0x0002a80000000200 */
[----:B------:R1:W1:Y:S04]  /*7d50*/  LDSM.16.M88.4 R16, [R240] ;  /* 0x00000000f010783b */ /* 0x0002680000000200 */
[----:B------:R1:W1:Y:S04]  /*7d60*/  LDSM.16.M88.4 R32, [R240+0x800] ;  /* 0x00080000f020783b */ /* 0x0002680000000200 */
[----:B------:R1:W1:Y:S04]  /*7d70*/  LDSM.16.M88.4 R48, [R240+0x1000] ;  /* 0x00100000f030783b */ /* 0x0002680000000200 */
        /* <DEDUP_REMOVED lines=10> */
[----:B------:R1:W1:Y:S04]  /*7e20*/  LDSM.16.M88.4 R212, [R227] ;  /* 0x00000000e3d4783b */ /* 0x0002680000000200 */
[----:B------:R1:W1:Y:S04]  /*7e30*/  LDSM.16.M88.4 R216, [R226] ;  /* 0x00000000e2d8783b */ /* 0x0002680000000200 */
[----:B------:R1:W1:Y:S01]  /*7e40*/  LDSM.16.M88.4 R220, [R225] ;  /* 0x00000000e1dc783b */ /* 0x0002620000000200 */
[----:B---3--:R-:W-:-:S13]  /*7e50*/  ISETP.GT.AND P0, PT, R0, R2, PT ;  /* 0x000000020000720c */ /* 0x008fda0003f04270 */
[----:B------:R-:W-:-:S05]  /*7e60*/  @P0 BRA `(.L_x_1341) ;  /* 0x000003b000000947 */ /* 0x000fca0003800000 */
[----:B-12-4-:R-:W2:Y:S04]  /*7e70*/  LDL R6, [R1+0x20] ;  /* 0x0000200001067983 */ /* 0x016ea80000100800 */
[----:B------:R-:W3:Y:S04]  /*7e80*/  LDL R5, [R1+0x1c] ;  /* 0x00001c0001057983 */ /* 0x000ee80000100800 */
[----:B------:R-:W4:Y:S04]  /*7e90*/  LDL.64 R8, [R1+0x30] ;  /* 0x0000300001087983 */ /* 0x000f280000100a00 */
[----:B------:R-:W5:Y:S01]  /*7ea0*/  LDL R4, [R1+0x4] ;  /* 0x0000040001047983 */ /* 0x000f620000100800 */
[----:B--2---:R-:W-:Y:S01]  /*7eb0*/  IMAD.WIDE.U32 R2, R6, c[0x0][0x208], RZ ;  /* 0x0000820006027a25 */ /* 0x004fe200078e00ff */
[----:B------:R-:W-:Y:S02]  /*7ec0*/  SHF.R.S32.HI R0, RZ, 0x1f, R6 ;  /* 0x0000001fff007819 */ /* 0x000fe40000011406 */
[----:B---3--:R-:W-:Y:S03]  /*7ed0*/  SHF.R.S32.HI R7, RZ, 0x1f, R5 ;  /* 0x0000001fff077819 */ /* 0x008fe60000011405 */
[----:B------:R-:W-:Y:S02]  /*7ee0*/  IMAD R0, R0, c[0x0][0x208], RZ ;  /* 0x0000820000007a24 */ /* 0x000fe400078e02ff */
[----:B------:R-:W-:Y:S02]  /*7ef0*/  IMAD R7, R7, c[0x0][0x218], RZ ;  /* 0x0000860007077a24 */ /* 0x000fe400078e02ff */
[----:B------:R-:W-:Y:S02]  /*7f00*/  IMAD R0, R6, c[0x0][0x20c], R0 ;  /* 0x0000830006007a24 */ /* 0x000fe400078e0200 */
[----:B------:R-:W-:Y:S02]  /*7f10*/  IMAD R7, R5, c[0x0][0x21c], R7 ;  /* 0x0000870005077a24 */ /* 0x000fe400078e0207 */
[----:B------:R-:W-:Y:S01]  /*7f20*/  IMAD.IADD R3, R3, 0x1, R0 ;  /* 0x0000000103037824 */ /* 0x000fe200078e0200 */
[----:B------:R-:W-:Y:S03]  /*7f30*/  SHF.L.U32 R0, R251, 0x1, RZ ;  /* 0x00000001fb007819 */ /* 0x000fe600000006ff */
[----:B------:R-:W-:Y:S05]  /*7f40*/  IMAD.WIDE.U32 R2, R5, c[0x0][0x218], R2 ;  /* 0x0000860005027a25 */ /* 0x000fea00078e0002 */
[----:B----4-:R-:W-:Y:S04]  /*7f50*/  IADD3 R2, P4, R8, R2, RZ ;  /* 0x0000000208027210 */ /* 0x010fe80007f9e0ff */
[----:B------:R-:W-:Y:S02]  /*7f60*/  LEA R10, P0, R2, c[0x0][0x1f8], 0x1 ;  /* 0x00007e00020a7a11 */ /* 0x000fe400078008ff */
[----:B-----5:R-:W-:Y:S02]  /*7f70*/  IADD3.X R7, R4, R3, R7, P4, !PT ;  /* 0x0000000304077210 */ /* 0x020fe400027fe407 */
[----:B------:R-:W-:Y:S02]  /*7f80*/  SHF.L.U64.HI R3, R251, 0x1, R242 ;  /* 0x00000001fb037819 */ /* 0x000fe400000102f2 */
[----:B------:R-:W-:Y:S01]  /*7f90*/  LEA.HI.X R7, R2, c[0x0][0x1fc], R7, 0x1, P0 ;  /* 0x00007f0002077a11 */ /* 0x000fe200000f0c07 */
[----:B------:R-:W-:-:S05]  /*7fa0*/  BRA.DIV ~URZ, `(.L_x_1342) ;  /* 0x0000f1527f007947 */ /* 0x000fca000b800000 */
[----:B------:R1:W2:Y:S02]  /*7fb0*/  SHFL.IDX PT, R11, R7, RZ, 0x181f ;  /* 0x00181fff070b7589 */ /* 0x0002a400000e0000 */
.L_x_1393:
[----:B------:R-:W-:-:S05]  /*7fc0*/  BRA.DIV ~URZ, `(.L_x_1343) ;  /* 0x0000f1a27f007947 */ /* 0x000fca000b800000 */
[----:B------:R-:W3:Y:S04]  /*7fd0*/  SHFL.IDX PT, R20, R10, RZ, 0x181f ;  /* 0x00181fff0a147589 */ /* 0x000ee800000e0000 */
[----:B------:R-:W4:Y:S04]  /*7fe0*/  SHFL.IDX PT, R14, R10, 0x1, 0x181f ;  /* 0x00381f000a0e7f89 */ /* 0x000f2800000e0000 */
[----:B------:R-:W-:Y:S04]  /*7ff0*/  SHFL.IDX PT, R15, R7, 0x1, 0x181f ;  /* 0x00381f00070f7f89 */ /* 0x000fe800000e0000 */
[----:B------:R-:W-:Y:S04]  /*8000*/  SHFL.IDX PT, R12, R10, 0x2, 0x181f ;  /* 0x00581f000a0c7f89 */ /* 0x000fe800000e0000 */
[----:B------:R-:W5:Y:S04]  /*8010*/  SHFL.IDX PT, R8, R10, 0x3, 0x181f ;  /* 0x00781f000a087f89 */ /* 0x000f6800000e0000 */
[----:B------:R-:W-:Y:S04]  /*8020*/  SHFL.IDX PT, R13, R7, 0x2, 0x181f ;  /* 0x00581f00070d7f89 */ /* 0x000fe800000e0000 */
[----:B------:R-:W-:Y:S04]  /*8030*/  SHFL.IDX PT, R5, R10, 0x4, 0x181f ;  /* 0x00981f000a057f89 */ /* 0x000fe800000e0000 */
[----:B------:R-:W1:Y:S04]  /*8040*/  SHFL.IDX PT, R9, R7, 0x3, 0x181f ;  /* 0x00781f0007097f89 */ /* 0x000e6800000e0000 */
[----:B------:R-:W2:Y:S04]  /*8050*/  SHFL.IDX PT, R2, R10, 0x5, 0x181f ;  /* 0x00b81f000a027f89 */ /* 0x000ea800000e0000 */
[----:B------:R-:W2:Y:S04]  /*8060*/  SHFL.IDX PT, R6, R7, 0x4, 0x181f ;  /* 0x00981f0007067f89 */ /* 0x000ea800000e0000 */
[----:B------:R-:W2:Y:S04]  /*8070*/  SHFL.IDX PT, R4, R7, 0x5, 0x181f ;  /* 0x00b81f0007047f89 */ /* 0x000ea800000e0000 */
[----:B-1----:R-:W1:Y:S01]  /*8080*/  SHFL.IDX PT, R7, R7, 0x6, 0x181f ;  /* 0x00d81f0007077f89 */ /* 0x002e6200000e0000 */
[-C--:B---3--:R-:W-:Y:S02]  /*8090*/  IADD3 R20, P0, R20, R0.reuse, RZ ;  /* 0x0000000014147210 */ /* 0x088fe40007f1e0ff */
[-C--:B----4-:R-:W-:Y:S02]  /*80a0*/  IADD3 R14, P4, R14, R0.reuse, RZ ;  /* 0x000000000e0e7210 */ /* 0x090fe40007f9e0ff */
[-C--:B-----5:R-:W-:Y:S01]  /*80b0*/  IADD3 R8, P5, R8, R0.reuse, RZ ;  /* 0x0000000008087210 */ /* 0x0a0fe20007fbe0ff */
[--C-:B--2---:R-:W-:Y:S01]  /*80c0*/  IMAD.X R21, R11, 0x1, R3.reuse, P0 ;  /* 0x000000010b157824 */ /* 0x104fe200000e0603 */
[-C--:B------:R-:W-:Y:S01]  /*80d0*/  IADD3 R12, P0, R12, R0.reuse, RZ ;  /* 0x000000000c0c7210 */ /* 0x080fe20007f1e0ff */
[--C-:B------:R-:W-:Y:S02]  /*80e0*/  IMAD.X R15, R15, 0x1, R3.reuse, P4 ;  /* 0x000000010f0f7824 */ /* 0x100fe400020e0603 */
[--C-:B------:R-:W-:Y:S01]  /*80f0*/  IMAD.X R9, R9, 0x1, R3.reuse, P5 ;  /* 0x0000000109097824 */ /* 0x100fe200028e0603 */
[----:B------:R2:W-:Y:S01]  /*8100*/  LDGSTS.E.BYPASS.LTC128B.128 [R244+0x100], [R20.64], !P3 ;  /* 0x0010000014f47fae */ /* 0x0005e2000d901d48 */
[--C-:B------:R-:W-:Y:S03]  /*8110*/  IMAD.X R13, R13, 0x1, R3.reuse, P0 ;  /* 0x000000010d0d7824 */ /* 0x100fe600000e0603 */
[----:B------:R3:W-:Y:S04]  /*8120*/  LDGSTS.E.BYPASS.LTC128B.128 [R244+0x900], [R14.64], !P3 ;  /* 0x009000000ef47fae */ /* 0x0007e8000d901d48 */
[----:B------:R4:W-:Y:S04]  /*8130*/  LDGSTS.E.BYPASS.LTC128B.128 [R244+0x1100], [R12.64], !P3 ;  /* 0x011000000cf47fae */ /* 0x0009e8000d901d48 */
[----:B------:R4:W-:Y:S01]  /*8140*/  LDGSTS.E.BYPASS.LTC128B.128 [R244+0x1900], [R8.64], !P3 ;  /* 0x0190000008f47fae */ /* 0x0009e2000d901d48 */
[-C--:B--2---:R-:W-:Y:S02]  /*8150*/  IADD3 R20, P4, R5, R0.reuse, RZ ;  /* 0x0000000005147210 */ /* 0x084fe40007f9e0ff */
[----:B---3--:R-:W-:Y:S03]  /*8160*/  IADD3 R14, P0, R2, R0, RZ ;  /* 0x00000000020e7210 */ /* 0x008fe60007f1e0ff */
[--C-:B------:R-:W-:Y:S02]  /*8170*/  IMAD.X R21, R6, 0x1, R3.reuse, P4 ;  /* 0x0000000106157824 */ /* 0x100fe400020e0603 */
[----:B------:R-:W-:Y:S03]  /*8180*/  IMAD.X R15, R4, 0x1, R3, P0 ;  /* 0x00000001040f7824 */ /* 0x000fe600000e0603 */
[----:B------:R4:W-:Y:S04]  /*8190*/  LDGSTS.E.BYPASS.LTC128B.128 [R244+0x2100], [R20.64], !P3 ;  /* 0x0210000014f47fae */ /* 0x0009e8000d901d48 */
[----:B------:R4:W2:Y:S04]  /*81a0*/  SHFL.IDX PT, R4, R10, 0x6, 0x181f ;  /* 0x00d81f000a047f89 */ /* 0x0008a800000e0000 */
[----:B------:R4:W-:Y:S02]  /*81b0*/  LDGSTS.E.BYPASS.LTC128B.128 [R244+0x2900], [R14.64], !P3 ;  /* 0x029000000ef47fae */ /* 0x0009e4000d901d48 */
.L_x_1394:
[----:B-12---:R-:W-:Y:S04]  /*81c0*/  IADD3 R4, P0, R4, R0, RZ ;  /* 0x0000000004047210 */ /* 0x006fe80007f1e0ff */
[----:B------:R-:W-:Y:S05]  /*81d0*/  IADD3.X R5, R7, R3, RZ, P0, !PT ;  /* 0x0000000307057210 */ /* 0x000fea00007fe4ff */
[----:B------:R-:W-:Y:S01]  /*81e0*/  @!PT LDS RZ, [RZ] ;  /* 0x00000000fffff984 */ /* 0x000fe20000000800 */
[----:B------:R-:W-:Y:S01]  /*81f0*/  @!PT LDS RZ, [RZ] ;  /* 0x00000000fffff984 */ /* 0x000fe20000000800 */
[----:B------:R-:W-:Y:S01]  /*8200*/  @!PT LDS RZ, [RZ] ;  /* 0x00000000fffff984 */ /* 0x000fe20000000800 */
[----:B------:R1:W-:Y:S04]  /*8210*/  LDGSTS.E.BYPASS.LTC128B.128 [R244+0x3100], [R4.64], !P3 ;  /* 0x0310000004f47fae */ /* 0x0003e8000d901d48 */
.L_x_1341:
[----:B-12-4-:R-:W-:Y:S05]  /*8220*/  BSYNC B0 ;  /* 0x0000000000007941 */ /* 0x016fea0003800000 */
.L_x_1340:
        /* <DEDUP_REMOVED lines=57> */
[----:B------:R-:W-:Y:S07]  /*85c0*/  LDSM.16.M88.4 R212, [R235] ;  /* 0x00000000ebd4783b */ /* 0x000fee0000000200 */
[-C--:B------:R-:W-:Y:S08]  /*85d0*/  HMMA.16816.F32 R84, R188, R216.reuse, R84 ;  /* 0x000000d8bc54723c */ /* 0x080ff00000001854 */
[C---:B------:R-:W-:Y:S08]  /*85e0*/  HMMA.16816.F32 R88, R196.reuse, R216, R88 ;  /* 0x000000d8c458723c */ /* 0x040ff00000001858 */
[-C--:B------:R-:W-:Y:S08]  /*85f0*/  HMMA.16816.F32 R92, R196, R218.reuse, R92 ;  /* 0x000000dac45c723c */ /* 0x080ff0000000185c */
[C---:B------:R-:W-:Y:S01]  /*8600*/  HMMA.16816.F32 R96, R188.reuse, R218, R96 ;  /* 0x000000dabc60723c */ /* 0x040fe20000001860 */
[----:B------:R-:W-:Y:S07]  /*8610*/  LDSM.16.M88.4 R216, [R224] ;  /* 0x00000000e0d8783b */ /* 0x000fee0000000200 */
[-C--:B------:R-:W-:Y:S08]  /*8620*/  HMMA.16816.F32 R100, R188, R220.reuse, R100 ;  /* 0x000000dcbc64723c */ /* 0x080ff00000001864 */
[C---:B------:R-:W-:Y:S01]  /*8630*/  HMMA.16816.F32 R104, R196.reuse, R220, R104 ;  /* 0x000000dcc468723c */ /* 0x040fe20000001868 */
[----:B------:R-:W2:Y:S07]  /*8640*/  LDL R221, [R1+0x10] ;  /* 0x0000100001dd7983 */ /* 0x000eae0000100800 */
[-C--:B------:R-:W-:Y:S01]  /*8650*/  HMMA.16816.F32 R108, R196, R222.reuse, R108 ;  /* 0x000000dec46c723c */ /* 0x080fe2000000186c */
[----:B------:R-:W-:Y:S07]  /*8660*/  LDSM.16.M88.4 R196, [R236+0x2800] ;  /* 0x00280000ecc4783b */ /* 0x000fee0000000200 */
[----:B------:R-:W-:Y:S01]  /*8670*/  HMMA.16816.F32 R112, R188, R222, R112 ;  /* 0x000000debc70723c */ /* 0x000fe20000001870 */
[----:B------:R-:W5:Y:S07]  /*8680*/  LDSM.16.M88.4 R188, [R236+0x1800] ;  /* 0x00180000ecbc783b */ /* 0x000f6e0000000200 */
        /* <DEDUP_REMOVED lines=27> */
[-C--:B---3--:R-:W-:Y:S08]  /*8840*/  HMMA.16816.F32 R100, R184, R204.reuse, R100 ;  /* 0x000000ccb864723c */ /* 0x088ff00000001864 */
[C---:B------:R-:W-:Y:S08]  /*8850*/  HMMA.16816.F32 R104, R200.reuse, R204, R104 ;  /* 0x000000ccc868723c */ /* 0x040ff00000001868 */
[-C--:B------:R-:W-:Y:S08]  /*8860*/  HMMA.16816.F32 R108, R200, R206.reuse, R108 ;  /* 0x000000cec86c723c */ /* 0x080ff0000000186c */
[----:B------:R-:W-:Y:S08]  /*8870*/  HMMA.16816.F32 R112, R184, R206, R112 ;  /* 0x000000ceb870723c */ /* 0x000ff00000001870 */
[-C--:B------:R-:W-:Y:S08]  /*8880*/  HMMA.16816.F32 R4, R212, R216.reuse, R4 ;  /* 0x000000d8d404723c */ /* 0x080ff00000001804 */
[C---:B----4-:R-:W-:Y:S08]  /*8890*/  HMMA.16816.F32 R8, R188.reuse, R216, R8 ;  /* 0x000000d8bc08723c */ /* 0x050ff00000001808 */
        /* <DEDUP_REMOVED lines=8> */
[----:B------:R3:W4:Y:S01]  /*8920*/  MUFU.TANH R185, R7 ;  /* 0x0000000700b97308 */ /* 0x0007220000002400 */
        /* <DEDUP_REMOVED lines=8> */
[----:B------:R-:W-:Y:S01]  /*89b0*/  FMUL.FTZ R16, R16, c[0x0][0x320] ;  /* 0x0000c80010107a20 */ /* 0x000fe20000410000 */
[----:B--2---:R-:W-:Y:S01]  /*89c0*/  ISETP.GT.AND P0, PT, R2, R221, PT ;  /* 0x000000dd0200720c */ /* 0x004fe20003f04270 */
[----:B------:R-:W-:Y:S02]  /*89d0*/  FMUL.FTZ R17, R17, c[0x0][0x320] ;  /* 0x0000c80011117a20 */ /* 0x000fe40000410000 */
[----:B------:R-:W-:Y:S01]  /*89e0*/  FMUL.FTZ R18, R18, c[0x0][0x320] ;  /* 0x0000c80012127a20 */ /* 0x000fe20000410000 */
[----:B------:R-:W2:Y:S01]  /*89f0*/  MUFU.TANH R187, R9 ;  /* 0x0000000900bb7308 */ /* 0x000ea20000002400 */
[----:B------:R-:W-:Y:S01]  /*8a00*/  FMUL.FTZ R19, R19, c[0x0][0x320] ;  /* 0x0000c80013137a20 */ /* 0x000fe20000410000 */
[----:B---3--:R-:W3:Y:S08]  /*8a10*/  LDSM.16.M88.4 R4, [R224+0x800] ;  /* 0x00080000e004783b */ /* 0x008ef00000000200 */
[----:B------:R-:W1:Y:S10]  /*8a20*/  MUFU.TANH R192, R10 ;  /* 0x0000000a00c07308 */ /* 0x000e740000002400 */
[----:B------:R5:W1:Y:S10]  /*8a30*/  MUFU.TANH R193, R11 ;  /* 0x0000000b00c17308 */ /* 0x000a740000002400 */
[----:B------:R-:W1:Y:S10]  /*8a40*/  MUFU.TANH R0, R0 ;  /* 0x0000000000007308 */ /* 0x000e740000002400 */
[----:B------:R-:W1:Y:S01]  /*8a50*/  MUFU.TANH R3, R3 ;  /* 0x0000000300037308 */ /* 0x000e620000002400 */
[----:B-----5:R-:W5:Y:S01]  /*8a60*/  LDSM.16.M88.4 R8, [R224+0x1000] ;  /* 0x00100000e008783b */ /* 0x020f620000000200 */
[-C--:B---3--:R-:W-:Y:S08]  /*8a70*/  HMMA.16816.F32 R20, R212, R4.reuse, R20 ;  /* 0x00000004d414723c */ /* 0x088ff00000001814 */
[----:B------:R-:W3:Y:S01]  /*8a80*/  MUFU.TANH R12, R12 ;  /* 0x0000000c000c7308 */ /* 0x000ee20000002400 */
        /* <DEDUP_REMOVED lines=43> */
[----:B------:R-:W1:Y:S03]  /*8d40*/  LDSM.16.M88.4 R4, [R224+0x2800] ;  /* 0x00280000e004783b */ /* 0x000e660000000200 */
[----:B------:R-:W-:Y:S02]  /*8d50*/  FMUL.FTZ R41, R41, c[0x0][0x320] ;  /* 0x0000c80029297a20 */ /* 0x000fe40000410000 */
[----:B------:R-:W-:Y:S02]  /*8d60*/  FMUL.FTZ R42, R42, c[0x0][0x320] ;  /* 0x0000c8002a2a7a20 */ /* 0x000fe40000410000 */
[----:B------:R-:W-:Y:S01]  /*8d70*/  FMUL.FTZ R43, R43, c[0x0][0x320] ;  /* 0x0000c8002b2b7a20 */ /* 0x000fe20000410000 */
[----:B------:R-:W1:Y:S01]  /*8d80*/  MUFU.TANH R22, R22 ;  /* 0x0000001600167308 */ /* 0x000e620000002400 */
[-C--:B-----5:R-:W-:Y:S03]  /*8d90*/  HMMA.16816.F32 R68, R212, R8.reuse, R68 ;  /* 0x00000008d444723c */ /* 0x0a0fe60000001844 */
[----:B------:R-:W-:Y:S02]  /*8da0*/  FMUL.FTZ R44, R44, c[0x0][0x320] ;  /* 0x0000c8002c2c7a20 */ /* 0x000fe40000410000 */
[----:B------:R-:W-:Y:S02]  /*8db0*/  FMUL.FTZ R45, R45, c[0x0][0x320] ;  /* 0x0000c8002d2d7a20 */ /* 0x000fe40000410000 */
[----:B------:R-:W-:Y:S01]  /*8dc0*/  FMUL.FTZ R46, R46, c[0x0][0x320] ;  /* 0x0000c8002e2e7a20 */ /* 0x000fe20000410000 */
[C---:B------:R-:W-:Y:S01]  /*8dd0*/  HMMA.16816.F32 R72, R188.reuse, R8, R72 ;  /* 0x00000008bc48723c */ /* 0x040fe20000001848 */
[----:B------:R-:W2:Y:S03]  /*8de0*/  MUFU.TANH R23, R23 ;  /* 0x0000001700177308 */ /* 0x000ea60000002400 */
[----:B------:R-:W-:Y:S02]  /*8df0*/  FMUL.FTZ R47, R47, c[0x0][0x320] ;  /* 0x0000c8002f2f7a20 */ /* 0x000fe40000410000 */
[----:B------:R-:W-:Y:S02]  /*8e00*/  FMUL.FTZ R48, R48, c[0x0][0x320] ;  /* 0x0000c80030307a20 */ /* 0x000fe40000410000 */
[-C--:B------:R-:W-:Y:S03]  /*8e10*/  HMMA.16816.F32 R76, R188, R10.reuse, R76 ;  /* 0x0000000abc4c723c */ /* 0x080fe6000000184c */
[----:B------:R-:W2:Y:S01]  /*8e20*/  MUFU.TANH R24, R24 ;  /* 0x0000001800187308 */ /* 0x000ea20000002400 */
[----:B------:R-:W-:Y:S02]  /*8e30*/  FMUL.FTZ R49, R49, c[0x0][0x320] ;  /* 0x0000c80031317a20 */ /* 0x000fe40000410000 */
[----:B------:R-:W-:Y:S02]  /*8e40*/  FMUL.FTZ R50, R50, c[0x0][0x320] ;  /* 0x0000c80032327a20 */ /* 0x000fe40000410000 */
[C---:B------:R-:W-:Y:S01]  /*8e50*/  HMMA.16816.F32 R80, R212.reuse, R10, R80 ;  /* 0x0000000ad450723c */ /* 0x040fe20000001850 */
[----:B------:R-:W5:Y:S01]  /*8e60*/  LDSM.16.M88.4 R8, [R224+0x3000] ;  /* 0x00300000e008783b */ /* 0x000f620000000200 */
[----:B------:R-:W-:Y:S04]  /*8e70*/  DEPBAR.LE SB0, 0x0 ;  /* 0x000080000000791a */ /* 0x000fe80000000000 */
[----:B------:R-:W2:Y:S01]  /*8e80*/  MUFU.TANH R25, R25 ;  /* 0x0000001900197308 */ /* 0x000ea20000002400 */
[----:B------:R-:W-:Y:S01]  /*8e90*/  FMUL.FTZ R68, R68, c[0x0][0x320] ;  /* 0x0000c80044447a20 */ /* 0x000fe20000410000 */
[-C--:B-1----:R-:W-:Y:S01]  /*8ea0*/  HMMA.16816.F32 R84, R212, R4.reuse, R84 ;  /* 0x00000004d454723c */ /* 0x082fe20000001854 */
[----:B------:R-:W-:Y:S04]  /*8eb0*/  BAR.SYNC.DEFER_BLOCKING 0x0 ;  /* 0x0000000000007b1d */ /* 0x000fe80000010000 */
        /* <DEDUP_REMOVED lines=16> */
[----:B------:R-:W1:Y:S01]  /*8fc0*/  MUFU.TANH R209, R81 ;  /* 0x0000005100d17308 */ /* 0x000e620000002400 */
[----:B------:R-:W-:Y:S02]  /*8fd0*/  FMUL.FTZ R57, R57, c[0x0][0x320] ;  /* 0x0000c80039397a20 */ /* 0x000fe40000410000 */
[C---:B------:R-:W-:Y:S04]  /*8fe0*/  HMMA.16816.F32 R104, R188.reuse, R8, R104 ;  /* 0x00000008bc68723c */ /* 0x040fe80000001868 */
[----:B------:R-:W-:Y:S02]  /*8ff0*/  FMUL.FTZ R58, R58, c[0x0][0x320] ;  /* 0x0000c8003a3a7a20 */ /* 0x000fe40000410000 */
[----:B------:R-:W-:Y:S01]  /*9000*/  FMUL.FTZ R59, R59, c[0x0][0x320] ;  /* 0x0000c8003b3b7a20 */ /* 0x000fe20000410000 */
[----:B------:R-:W1:Y:S01]  /*9010*/  MUFU.TANH R26, R26 ;  /* 0x0000001a001a7308 */ /* 0x000e620000002400 */
[-C--:B------:R-:W-:Y:S04]  /*9020*/  HMMA.16816.F32 R108, R188, R10.reuse, R108 ;  /* 0x0000000abc6c723c */ /* 0x080fe8000000186c */
[----:B------:R-:W-:Y:S02]  /*9030*/  FMUL.FTZ R96, R96, c[0x0][0x320] ;  /* 0x0000c80060607a20 */ /* 0x000fe40000410000 */
[----:B------:R-:W-:Y:S02]  /*9040*/  FMUL.FTZ R97, R97, c[0x0][0x320] ;  /* 0x0000c80061617a20 */ /* 0x000fe40000410000 */
[----:B------:R-:W-:Y:S01]  /*9050*/  FMUL.FTZ R98, R98, c[0x0][0x320] ;  /* 0x0000c80062627a20 */ /* 0x000fe20000410000 */
[----:B------:R-:W1:Y:S01]  /*9060*/  MUFU.TANH R206, R96 ;  /* 0x0000006000ce7308 */ /* 0x000e620000002400 */
[----:B------:R-:W-:Y:S04]  /*9070*/  HMMA.16816.F32 R112, R212, R10, R112 ;  /* 0x0000000ad470723c */ /* 0x000fe80000001870 */
[----:B------:R-:W-:Y:S02]  /*9080*/  FMUL.FTZ R99, R99, c[0x0][0x320] ;  /* 0x0000c80063637a20 */ /* 0x000fe40000410000 */
[----:B------:R-:W-:Y:S02]  /*9090*/  FMUL.FTZ R100, R100, c[0x0][0x320] ;  /* 0x0000c80064647a20 */ /* 0x000fe40000410000 */
[----:B------:R-:W-:Y:S01]  /*90a0*/  FMUL.FTZ R60, R60, c[0x0][0x320] ;  /* 0x0000c8003c3c7a20 */ /* 0x000fe20000410000 */
[----:B------:R-:W2:Y:S03]  /*90b0*/  MUFU.TANH R205, R97 ;  /* 0x0000006100cd7308 */ /* 0x000ea60000002400 */
[----:B------:R-:W-:Y:S02]  /*90c0*/  FMUL.FTZ R61, R61, c[0x0][0x320] ;  /* 0x0000c8003d3d7a20 */ /* 0x000fe40000410000 */
[----:B------:R-:W-:Y:S02]  /*90d0*/  FMUL.FTZ R62, R62, c[0x0][0x320] ;  /* 0x0000c8003e3e7a20 */ /* 0x000fe40000410000 */
[----:B------:R-:W-:Y:S02]  /*90e0*/  FMUL.FTZ R63, R63, c[0x0][0x320] ;  /* 0x0000c8003f3f7a20 */ /* 0x000fe40000410000 */
[----:B------:R-:W-:Y:S01]  /*90f0*/  FMUL.FTZ R64, R64, c[0x0][0x320] ;  /* 0x0000c80040407a20 */ /* 0x000fe20000410000 */
[----:B------:R5:W2:Y:S01]  /*9100*/  MUFU.TANH R204, R98 ;  /* 0x0000006200cc7308 */ /* 0x000aa20000002400 */
[----:B------:R-:W-:Y:S02]  /*9110*/  FMUL.FTZ R65, R65, c[0x0][0x320] ;  /* 0x0000c80041417a20 */ /* 0x000fe40000410000 */
[----:B------:R-:W-:Y:S02]  /*9120*/  FMUL.FTZ R66, R66, c[0x0][0x320] ;  /* 0x0000c80042427a20 */ /* 0x000fe40000410000 */
[----:B------:R-:W-:Y:S02]  /*9130*/  FMUL.FTZ R67, R67, c[0x0][0x320] ;  /* 0x0000c80043437a20 */ /* 0x000fe40000410000 */
[----:B-1----:R-:W-:Y:S02]  /*9140*/  FMUL.FTZ R68, R70, c[0x0][0x320] ;  /* 0x0000c80046447a20 */ /* 0x002fe40000410000 */
[----:B------:R-:W-:Y:S01]  /*9150*/  FMUL.FTZ R69, R71, c[0x0][0x320] ;  /* 0x0000c80047457a20 */ /* 0x000fe20000410000 */
[----:B------:R1:W1:Y:S01]  /*9160*/  MUFU.TANH R203, R99 ;  /* 0x0000006300cb7308 */ /* 0x0002620000002400 */
[----:B------:R-:W-:Y:S02]  /*9170*/  FMUL.FTZ R70, R72, c[0x0][0x320] ;  /* 0x0000c80048467a20 */ /* 0x000fe40000410000 */
        /* <DEDUP_REMOVED lines=14> */
[----:B-----5:R-:W-:Y:S02]  /*9260*/  FMUL.FTZ R98, R104, c[0x0][0x320] ;  /* 0x0000c80068627a20 */ /* 0x020fe40000410000 */
[----:B-1----:R-:W-:Y:S01]  /*9270*/  FMUL.FTZ R99, R105, c[0x0][0x320] ;  /* 0x0000c80069637a20 */ /* 0x002fe20000410000 */
[----:B------:R-:W1:Y:S01]  /*9280*/  MUFU.TANH R28, R28 ;  /* 0x0000001c001c7308 */ /* 0x000e620000002400 */
[----:B------:R-:W-:Y:S02]  /*9290*/  FMUL.FTZ R96, R106, c[0x0][0x320] ;  /* 0x0000c8006a607a20 */ /* 0x000fe40000410000 */
[----:B------:R-:W-:Y:S02]  /*92a0*/  FMUL.FTZ R81, R107, c[0x0][0x320] ;  /* 0x0000c8006b517a20 */ /* 0x000fe40000410000 */
[----:B--2---:R-:W-:Y:S02]  /*92b0*/  FMUL.FTZ R100, R108, c[0x0][0x320] ;  /* 0x0000c8006c647a20 */ /* 0x004fe40000410000 */
        /* <DEDUP_REMOVED lines=22> */
[----:B------:R-:W-:Y:S07]  /*9420*/  FMUL.FTZ R102, R102, c[0x0][0x320] ;  /* 0x0000c80066667a20 */ /* 0x000fee0000410000 */
        /* <DEDUP_REMOVED lines=73> */
[----:B------:R-:W1:Y:S01]  /*98c0*/  MUFU.TANH R11, R11 ;  /* 0x0000000b000b7308 */ /* 0x000e620000002400 */
[----:B------:R-:W-:-:S05]  /*98d0*/  @!P0 BRA `(.L_x_1345) ;  /* 0x000004e000008947 */ /* 0x000fca0003800000 */
[C---:B-1234-:R-:W-:Y:S01]  /*98e0*/  IMAD.SHL.U32 R84, R251.reuse, 0x2, RZ ;  /* 0x00000002fb547824 */ /* 0x05efe200078e00ff */
[----:B------:R-:W2:Y:S01]  /*98f0*/  LDL R218, [R1+0x24] ;  /* 0x0000240001da7983 */ /* 0x000ea20000100800 */
[----:B------:R-:W-:Y:S02]  /*9900*/  PLOP3.LUT P4, PT, PT, PT, UP0, 0x80, 0x0 ;  /* 0x000000000000781c */ /* 0x000fe40003f8f008 */
[----:B------:R-:W-:Y:S01]  /*9910*/  PLOP3.LUT P0, PT, PT, PT, UP0, 0x80, 0x0 ;  /* 0x000000000000781c */ /* 0x000fe20003f0f008 */
[----:B------:R-:W3:Y:S01]  /*9920*/  LDL.64 R82, [R1+0x40] ;  /* 0x0000400001527983 */ /* 0x000ee20000100a00 */
[----:B------:R-:W-:Y:S03]  /*9930*/  SHF.L.U64.HI R85, R251, 0x1, R242 ;  /* 0x00000001fb557819 */ /* 0x000fe600000102f2 */
[----:B------:R-:W4:Y:S04]  /*9940*/  LDL R217, [R1+0xc] ;  /* 0x00000c0001d97983 */ /* 0x000f280000100800 */
[----:B------:R-:W5:Y:S04]  /*9950*/  LDL.64 R222, [R1+0x38] ;  /* 0x0000380001de7983 */ /* 0x000f680000100a00 */
[----:B------:R-:W3:Y:S01]  /*9960*/  LDL R221, [R1+0x8] ;  /* 0x0000080001dd7983 */ /* 0x000ee20000100800 */
[----:B--2---:R-:W-:Y:S05]  /*9970*/  IMAD R5, R2, 0x70, R218 ;  /* 0x0000007002057824 */ /* 0x004fea00078e02da */
[----:B------:R-:W-:Y:S05]  /*9980*/  IADD3 R5, R5, -0x70, R250 ;  /* 0xffffff9005057810 */ /* 0x000fea0007ffe0fa */
[----:B------:R-:W-:Y:S04]  /*9990*/  @P4 IMAD.HI.U32 R2, R5, c[0x0][0x2bc], RZ ;  /* 0x0000af0005024a27 */ /* 0x000fe800078e00ff */
[--C-:B------:R-:W-:Y:S01]  /*99a0*/  IMAD.MOV.U32 R4, RZ, RZ, R5.reuse ;  /* 0x000000ffff047224 */ /* 0x100fe200078e0005 */
[----:B------:R-:W-:Y:S04]  /*99b0*/  @P0 SHF.R.U32.HI R4, RZ, c[0x0][0x2c0], R2 ;  /* 0x0000b000ff040a19 */ /* 0x000fe80000011602 */
[C---:B---3--:R-:W-:Y:S01]  /*99c0*/  @!P1 IADD3 R2, P0, R4.reuse, R82, RZ ;  /* 0x0000005204029210 */ /* 0x048fe20007f1e0ff */
[----:B------:R-:W-:Y:S03]  /*99d0*/  IMAD.MOV R6, RZ, RZ, -R4 ;  /* 0x000000ffff067224 */ /* 0x000fe600078e0a04 */
[----:B----4-:R-:W-:Y:S01]  /*99e0*/  @!P1 LEA.HI.X.SX32 R4, R4, R217, 0x1, P0 ;  /* 0x000000d904049211 */ /* 0x010fe200000f0eff */
[----:B------:R-:W-:Y:S01]  /*99f0*/  IMAD R82, R6, c[0x0][0x2b8], R5 ;  /* 0x0000ae0006527a24 */ /* 0x000fe200078e0205 */
[C---:B------:R-:W-:Y:S01]  /*9a00*/  @!P1 LEA R8, P0, R2.reuse, c[0x0][0x2a0], 0x2 ;  /* 0x0000a80002089a11 */ /* 0x040fe200078010ff */
[----:B------:R-:W-:Y:S03]  /*9a10*/  IMAD.MOV.U32 R6, RZ, RZ, RZ ;  /* 0x000000ffff067224 */ /* 0x000fe600078e00ff */
[----:B------:R-:W-:Y:S01]  /*9a20*/  @!P1 LEA.HI.X R9, R2, c[0x0][0x2a4], R4, 0x2, P0 ;  /* 0x0000a90002099a11 */ /* 0x000fe200000f1404 */
[----:B------:R-:W-:Y:S01]  /*9a30*/  IMAD.WIDE.U32 R4, R82, c[0x0][0x1e0], RZ ;  /* 0x0000780052047a25 */ /* 0x000fe200078e00ff */
[----:B------:R1:W-:Y:S01]  /*9a40*/  STL [R1+0x20], R82 ;  /* 0x0000205201007387 */ /* 0x0003e20000100800 */
[----:B------:R-:W-:Y:S03]  /*9a50*/  SHF.R.S32.HI R2, RZ, 0x1f, R82 ;  /* 0x0000001fff027819 */ /* 0x000fe60000011452 */
[----:B------:R-:W1:Y:S02]  /*9a60*/  @!P1 LDG.E R6, [R8.64] ;  /* 0x0000000808069981 */ /* 0x000e64000c1e1900 */
[----:B------:R-:W-:Y:S04]  /*9a70*/  IMAD R2, R2, c[0x0][0x1e0], RZ ;  /* 0x0000780002027a24 */ /* 0x000fe800078e02ff */
[----:B------:R-:W-:Y:S04]  /*9a80*/  IMAD R2, R82, c[0x0][0x1e4], R2 ;  /* 0x0000790052027a24 */ /* 0x000fe800078e0202 */
[----:B------:R-:W-:Y:S01]  /*9a90*/  IMAD.IADD R5, R5, 0x1, R2 ;  /* 0x0000000105057824 */ /* 0x000fe200078e0202 */
[----:B-1----:R-:W-:Y:S01]  /*9aa0*/  SHF.R.S32.HI R82, RZ, 0x1f, R6 ;  /* 0x0000001fff527819 */ /* 0x002fe20000011406 */
[----:B------:R1:W-:Y:S02]  /*9ab0*/  STL [R1+0x1c], R6 ;  /* 0x00001c0601007387 */ /* 0x0003e40000100800 */
[----:B------:R-:W-:Y:S04]  /*9ac0*/  IMAD.WIDE.U32 R4, R6, c[0x0][0x1f0], R4 ;  /* 0x00007c0006047a25 */ /* 0x000fe800078e0004 */
[----:B------:R-:W-:Y:S01]  /*9ad0*/  IMAD R82, R82, c[0x0][0x1f0], RZ ;  /* 0x00007c0052527a24 */ /* 0x000fe200078e02ff */
[----:B-----5:R-:W-:Y:S03]  /*9ae0*/  IADD3 R2, P0, R222, R4, RZ ;  /* 0x00000004de027210 */ /* 0x020fe60007f1e0ff */
[----:B------:R-:W-:Y:S05]  /*9af0*/  IMAD R82, R6, c[0x0][0x1f4], R82 ;  /* 0x00007d0006527a24 */ /* 0x000fea00078e0252 */
[----:B------:R-:W-:Y:S02]  /*9b00*/  IADD3.X R82, R221, R5, R82, P0, !PT ;  /* 0x00000005dd527210 */ /* 0x000fe400007fe452 */
[C---:B------:R-:W-:Y:S04]  /*9b10*/  LEA R83, P0, R2.reuse, c[0x0][0x1c8], 0x1 ;  /* 0x0000720002537a11 */ /* 0x040fe800078008ff */
[----:B------:R-:W-:Y:S01]  /*9b20*/  LEA.HI.X R82, R2, c[0x0][0x1cc], R82, 0x1, P0 ;  /* 0x0000730002527a11 */ /* 0x000fe200000f0c52 */
[----:B------:R-:W-:-:S06]  /*9b30*/  BRA.DIV ~URZ, `(.L_x_1346) ;  /* 0x0000dcf27f007947 */ /* 0x000fcc000b800000 */
[----:B------:R2:W3:Y:S02]  /*9b40*/  SHFL.IDX PT, R86, R82, RZ, 0x181f ;  /* 0x00181fff52567589 */ /* 0x0004e400000e0000 */
.L_x_1395:
[----:B------:R-:W-:-:S05]  /*9b50*/  BRA.DIV ~URZ, `(.L_x_1347) ;  /* 0x0000dd427f007947 */ /* 0x000fca000b800000 */
[----:B------:R-:W4:Y:S02]  /*9b60*/  SHFL.IDX PT, R2, R83, RZ, 0x181f ;  /* 0x00181fff53027589 */ /* 0x000f2400000e0000 */
[-C--:B----4-:R-:W-:Y:S02]  /*9b70*/  IADD3 R4, P0, R2, R84.reuse, RZ ;  /* 0x0000005402047210 */ /* 0x090fe40007f1e0ff */
[----:B------:R-:W4:Y:S03]  /*9b80*/  SHFL.IDX PT, R2, R83, 0x1, 0x181f ;  /* 0x00381f0053027f89 */ /* 0x000f2600000e0000 */
[--C-:B---3--:R-:W-:Y:S05]  /*9b90*/  IMAD.X R5, R86, 0x1, R85.reuse, P0 ;  /* 0x0000000156057824 */ /* 0x108fea00000e0655 */
[----:B------:R-:W-:Y:S01]  /*9ba0*/  @!PT LDS RZ, [RZ] ;  /* 0x00000000fffff984 */ /* 0x000fe20000000800 */
[----:B------:R3:W-:Y:S01]  /*9bb0*/  LDGSTS.E.BYPASS.LTC128B.128 [R244+0x3900], [R4.64], !P3 ;  /* 0x0390000004f47fae */ /* 0x0007e2000d901d48 */
[-C--:B----4-:R-:W-:Y:S03]  /*9bc0*/  IADD3 R8, P0, R2, R84.reuse, RZ ;  /* 0x0000005402087210 */ /* 0x090fe60007f1e0ff */
[----:B------:R-:W-:Y:S04]  /*9bd0*/  SHFL.IDX PT, R2, R83, 0x2, 0x181f ;  /* 0x00581f0053027f89 */ /* 0x000fe800000e0000 */
[----:B---3--:R-:W3:Y:S02]  /*9be0*/  SHFL.IDX PT, R4, R82, 0x1, 0x181f ;  /* 0x00381f0052047f89 */ /* 0x008ee400000e0000 */
[--C-:B---3--:R-:W-:Y:S02]  /*9bf0*/  IMAD.X R9, R4, 0x1, R85.reuse, P0 ;  /* 0x0000000104097824 */ /* 0x108fe400000e0655 */
[----:B------:R-:W3:Y:S04]  /*9c00*/  SHFL.IDX PT, R4, R82, 0x2, 0x181f ;  /* 0x00581f0052047f89 */ /* 0x000ee800000e0000 */
[----:B------:R4:W-:Y:S02]  /*9c10*/  LDGSTS.E.BYPASS.LTC128B.128 [R244+0x4100], [R8.64], !P3 ;  /* 0x0410000008f47fae */ /* 0x0009e4000d901d48 */
[-C--:B----4-:R-:W-:Y:S02]  /*9c20*/  IADD3 R8, P0, R2, R84.reuse, RZ ;  /* 0x0000005402087210 */ /* 0x090fe40007f1e0ff */
[----:B------:R-:W4:Y:S03]  /*9c30*/  SHFL.IDX PT, R2, R83, 0x3, 0x181f ;  /* 0x00781f0053027f89 */ /* 0x000f2600000e0000 */
        /* <DEDUP_REMOVED lines=12> */
[----:B------:R4:W-:Y:S04]  /*9d00*/  LDGSTS.E.BYPASS.LTC128B.128 [R244+0x5900], [R8.64], !P3 ;  /* 0x0590000008f47fae */ /* 0x0009e8000d901d48 */
[----:B--2---:R-:W2:Y:S01]  /*9d10*/  SHFL.IDX PT, R82, R82, 0x6, 0x181f ;  /* 0x00d81f0052527f89 */ /* 0x004ea200000e0000 */
[----:B----4-:R-:W-:Y:S05]  /*9d20*/  IADD3 R8, P0, R2, R84, RZ ;  /* 0x0000005402087210 */ /* 0x010fea0007f1e0ff */
[----:B---3--:R-:W-:Y:S02]  /*9d30*/  IMAD.X R9, R4, 0x1, R85, P0 ;  /* 0x0000000104097824 */ /* 0x008fe400000e0655 */
[----:B------:R3:W4:Y:S04]  /*9d40*/  SHFL.IDX PT, R4, R83, 0x6, 0x181f ;  /* 0x00d81f0053047f89 */ /* 0x00072800000e0000 */
[----:B------:R3:W-:Y:S02]  /*9d50*/  LDGSTS.E.BYPASS.LTC128B.128 [R244+0x6100], [R8.64], !P3 ;  /* 0x0610000008f47fae */ /* 0x0007e4000d901d48 */
.L_x_1396:
[----:B--2-4-:R-:W-:Y:S04]  /*9d60*/  IADD3 R4, P0, R4, R84, RZ ;  /* 0x0000005404047210 */ /* 0x014fe80007f1e0ff */
[----:B------:R-:W-:Y:S05]  /*9d70*/  IADD3.X R5, R82, R85, RZ, P0, !PT ;  /* 0x0000005552057210 */ /* 0x000fea00007fe4ff */
[----:B------:R-:W-:Y:S01]  /*9d80*/  @!PT LDS RZ, [RZ] ;  /* 0x00000000fffff984 */ /* 0x000fe20000000800 */
[----:B------:R-:W-:Y:S01]  /*9d90*/  @!PT LDS RZ, [RZ] ;  /* 0x00000000fffff984 */ /* 0x000fe20000000800 */
[----:B------:R-:W-:Y:S01]  /*9da0*/  @!PT LDS RZ, [RZ] ;  /* 0x00000000fffff984 */ /* 0x000fe20000000800 */
[----:B------:R2:W-:Y:S04]  /*9db0*/  LDGSTS.E.BYPASS.LTC128B.128 [R244+0x6900], [R4.64], !P3 ;  /* 0x0690000004f47fae */ /* 0x0005e8000d901d48 */
.L_x_1345:
[----:B--234-:R-:W-:Y:S05]  /*9dc0*/  BSYNC B0 ;  /* 0x0000000000007941 */ /* 0x01cfea0003800000 */
.L_x_1344:
[----:B------:R-:W2:Y:S04]  /*9dd0*/  LDL R5, [R1+0x5c] ;  /* 0x00005c0001057983 */ /* 0x000ea80000100800 */
[----:B------:R-:W3:Y:S04]  /*9de0*/  LDL R4, [R1+0x50] ;  /* 0x0000500001047983 */ /* 0x000ee80000100800 */
[----:B------:R-:W0:Y:S01]  /*9df0*/  LDGDEPBAR ;  /* 0x00000000000079af */ /* 0x000e220000000000 */
[----:B-12---:R-:W-:Y:S01]  /*9e00*/  MOV R6, R5 ;  /* 0x0000000500067202 */ /* 0x006fe20000000f00 */
[----:B------:R-:W-:Y:S04]  /*9e10*/  @P2 IMAD.HI.U32 R2, R5, c[0x0][0x2c8], RZ ;  /* 0x0000b20005022a27 */ /* 0x000fe800078e00ff */
[----:B---3--:R-:W-:Y:S01]  /*9e20*/  IMAD R4, R4, -0x70, RZ ;  /* 0xffffff9004047824 */ /* 0x008fe200078e02ff */
[----:B------:R-:W-:Y:S02]  /*9e30*/  @P2 SHF.R.U32.HI R6, RZ, c[0x0][0x2cc], R2 ;  /* 0x0000b300ff062a19 */ /* 0x000fe40000011602 */
[----:B------:R-:W-:Y:S02]  /*9e40*/  MOV R2, c[0x0][0x2ac] ;  /* 0x0000ab0000027a02 */ /* 0x000fe40000000f00 */
[----:B------:R-:W-:Y:S05]  /*9e50*/  IADD3 R4, -R245, 0x1, R4 ;  /* 0x00000001f5047810 */ /* 0x000fea0007ffe104 */
[----:B------:R-:W-:Y:S05]  /*9e60*/  IMAD R4, R2, c[0x0][0x1d0], R4 ;  /* 0x0000740002047a24 */ /* 0x000fea00078e0204 */
[----:B------:R-:W-:Y:S01]  /*9e70*/  IADD3 R101, R4, -c[0x0][0x168], RZ ;  /* 0x80005a0004657a10 */ /* 0x000fe20007ffe0ff */
[----:B------:R-:W-:-:S05]  /*9e80*/  BRA.DIV ~URZ, `(.L_x_1348) ;  /* 0x0000e0d27f007947 */ /* 0x000fca000b800000 */
[----:B------:R1:W2:Y:S02]  /*9e90*/  SHFL.IDX PT, R4, R6, RZ, 0x1c1f ;  /* 0x001c1fff06047589 */ /* 0x0002a400000e0000 */
.L_x_1397:
[----:B--2---:R-:W-:Y:S05]  /*9ea0*/  IMAD.IADD R4, R101, 0x1, R4 ;  /* 0x0000000165047824 */ /* 0x004fea00078e0204 */
[C---:B------:R-:W-:Y:S02]  /*9eb0*/  ISETP.GT.AND P6, PT, R4.reuse, RZ, PT ;  /* 0x000000ff0400720c */ /* 0x040fe40003fc4270 */
[C---:B------:R-:W-:Y:S02]  /*9ec0*/  ISETP.GT.AND P5, PT, R4.reuse, 0x1, PT ;  /* 0x000000010400780c */ /* 0x040fe40003fa4270 */
[C---:B------:R-:W-:Y:S02]  /*9ed0*/  ISETP.GT.AND P4, PT, R4.reuse, 0x8, PT ;  /* 0x000000080400780c */ /* 0x040fe40003f84270 */
[----:B------:R-:W-:Y:S02]  /*9ee0*/  ISETP.GT.AND P0, PT, R4, 0x9, PT ;  /* 0x000000090400780c */ /* 0x000fe40003f04270 */
[----:B------:R-:W-:Y:S02]  /*9ef0*/  FSEL R82, R0, -INF , P6 ;  /* 0xff80000000527808 */ /* 0x000fe40003000000 */
[C---:B------:R-:W-:Y:S02]  /*9f00*/  ISETP.GT.AND P6, PT, R4.reuse, 0x10, PT ;  /* 0x000000100400780c */ /* 0x040fe40003fc4270 */
[----:B------:R-:W-:Y:S02]  /*9f10*/  FSEL R83, R3, -INF , P5 ;  /* 0xff80000003537808 */ /* 0x000fe40002800000 */
        /* <DEDUP_REMOVED lines=32> */
[C---:B------:R-:W-:Y:S02]  /*a120*/  ISETP.GT.AND P5, PT, R4.reuse, 0x51, PT ;  /* 0x000000510400780c */ /* 0x040fe40003fa4270 */
        /* <DEDUP_REMOVED lines=13> */
[----:B------:R-:W-:Y:S02]  /*a200*/  FSEL R195, R195, -INF , P5 ;  /* 0xff800000c3c37808 */ /* 0x000fe40002800000 */
[----:B------:R-:W-:Y:S02]  /*a210*/  FSEL R64, R107, -INF , P4 ;  /* 0xff8000006b407808 */ /* 0x000fe40002000000 */
[----:B------:R-:W-:Y:S01]  /*a220*/  FSEL R53, R105, -INF , P0 ;  /* 0xff80000069357808 */ /* 0x000fe20000000000 */
[----:B------:R-:W-:-:S05]  /*a230*/  BRA.DIV ~URZ, `(.L_x_1349) ;  /* 0x0000dd727f007947 */ /* 0x000fca000b800000 */
[----:B------:R-:W2:Y:S08]  /*a240*/  SHFL.IDX PT, R2, R6, 0x1, 0x1c1f ;  /* 0x003c1f0006027f89 */ /* 0x000eb000000e0000 */
[----:B------:R-:W3:Y:S08]  /*a250*/  SHFL.IDX PT, R0, R6, 0x2, 0x1c1f ;  /* 0x005c1f0006007f89 */ /* 0x000ef000000e0000 */
[----:B------:R-:W4:Y:S01]  /*a260*/  SHFL.IDX PT, R3, R6, 0x3, 0x1c1f ;  /* 0x007c1f0006037f89 */ /* 0x000f2200000e0000 */
[C---:B--2---:R-:W-:Y:S05]  /*a270*/  IMAD.IADD R2, R101.reuse, 0x1, R2 ;  /* 0x0000000165027824 */ /* 0x044fea00078e0202 */
[C---:B------:R-:W-:Y:S02]  /*a280*/  ISETP.GT.AND P6, PT, R2.reuse, RZ, PT ;  /* 0x000000ff0200720c */ /* 0x040fe40003fc4270 */
[C---:B------:R-:W-:Y:S01]  /*a290*/  ISETP.GT.AND P5, PT, R2.reuse, 0x1, PT ;  /* 0x000000010200780c */ /* 0x040fe20003fa4270 */
[C---:B---3--:R-:W-:Y:S01]  /*a2a0*/  IMAD.IADD R0, R101.reuse, 0x1, R0 ;  /* 0x0000000165007824 */ /* 0x048fe200078e0200 */
[C---:B------:R-:W-:Y:S02]  /*a2b0*/  ISETP.GT.AND P4, PT, R2.reuse, 0x8, PT ;  /* 0x000000080200780c */ /* 0x040fe40003f84270 */
[----:B------:R-:W-:Y:S02]  /*a2c0*/  ISETP.GT.AND P0, PT, R2, 0x9, PT ;  /* 0x000000090200780c */ /* 0x000fe40003f04270 */
[----:B------:R-:W-:Y:S02]  /*a2d0*/  FSEL R32, R184, -INF , P6 ;  /* 0xff800000b8207808 */ /* 0x000fe40003000000 */
[C---:B------:R-:W-:Y:S01]  /*a2e0*/  ISETP.GT.AND P6, PT, R2.reuse, 0x10, PT ;  /* 0x000000100200780c */ /* 0x040fe20003fc4270 */
[----:B----4-:R-:W-:Y:S01]  /*a2f0*/  IMAD.IADD R101, R101, 0x1, R3 ;  /* 0x0000000165657824 */ /* 0x010fe200078e0203 */
        /* <DEDUP_REMOVED lines=35> */
[----:B------:R-:W-:Y:S02]  /*a530*/  ISETP.GT.AND P4, PT, R2, 0x58, PT ;  /* 0x000000580200780c */ /* 0x000fe40003f84270 */
        /* <DEDUP_REMOVED lines=11> */
[C---:B------:R-:W-:Y:S02]  /*a5f0*/  ISETP.GT.AND P6, PT, R0.reuse, RZ, PT ;  /* 0x000000ff0000720c */ /* 0x040fe40003fc4270 */
        /* <DEDUP_REMOVED lines=54> */
[----:B------:R-:W-:Y:S02]  /*a960*/  FMNMX.FTZ R0, R82, R182, !PT ;  /* 0x000000b652007209 */ /* 0x000fe40007810000 */
[----:B------:R-:W-:Y:S02]  /*a970*/  FSEL R105, R98, -INF , P6 ;  /* 0xff80000062697808 */ /* 0x000fe40003000000 */
[----:B------:R-:W-:Y:S02]  /*a980*/  FMNMX.FTZ R0, R83, R0, !PT ;  /* 0x0000000053007209 */ /* 0x000fe40007810000 */
[----:B------:R-:W-:Y:S02]  /*a990*/  FSEL R99, R99, -INF , P5 ;  /* 0xff80000063637808 */ /* 0x000fe40002800000 */
[----:B------:R-:W-:Y:S02]  /*a9a0*/  FMNMX.FTZ R0, R84, R0, !PT ;  /* 0x0000000054007209 */ /* 0x000fe40007810000 */
[----:B------:R-:W-:Y:S02]  /*a9b0*/  FSEL R98, R100, -INF , P4 ;  /* 0xff80000064627808 */ /* 0x000fe40002000000 */
[----:B------:R-:W-:Y:S02]  /*a9c0*/  FMNMX.FTZ R0, R85, R0, !PT ;  /* 0x0000000055007209 */ /* 0x000fe40007810000 */
[----:B------:R-:W-:Y:S02]  /*a9d0*/  FSEL R10, R10, -INF , P0 ;  /* 0xff8000000a0a7808 */ /* 0x000fe40000000000 */
[----:B------:R-:W-:Y:S02]  /*a9e0*/  FMNMX.FTZ R0, R94, R0, !PT ;  /* 0x000000005e007209 */ /* 0x000fe40007810000 */
[----:B------:R-:W-:Y:S02]  /*a9f0*/  ISETP.GT.AND P6, PT, R101, RZ, PT ;  /* 0x000000ff6500720c */ /* 0x000fe40003fc4270 */
[----:B------:R-:W-:Y:S02]  /*aa00*/  FMNMX.FTZ R0, R93, R0, !PT ;  /* 0x000000005d007209 */ /* 0x000fe40007810000 */
[C---:B------:R-:W-:Y:S02]  /*aa10*/  ISETP.GT.AND P5, PT, R101.reuse, 0x1, PT ;  /* 0x000000016500780c */ /* 0x040fe40003fa4270 */
[----:B------:R-:W-:Y:S02]  /*aa20*/  FMNMX.FTZ R0, R92, R0, !PT ;  /* 0x000000005c007209 */ /* 0x000fe40007810000 */
[----:B------:R-:W-:Y:S02]  /*aa30*/  FSEL R12, R192, -INF , P6 ;  /* 0xff800000c00c7808 */ /* 0x000fe40003000000 */
[----:B------:R-:W-:Y:S02]  /*aa40*/  FMNMX.FTZ R0, R90, R0, !PT ;  /* 0x000000005a007209 */ /* 0x000fe40007810000 */
[----:B------:R-:W-:Y:S02]  /*aa50*/  ISETP.GT.AND P4, PT, R101, 0x8, PT ;  /* 0x000000086500780c */ /* 0x000fe40003f84270 */
        /* <DEDUP_REMOVED lines=40> */
[----:B------:R-:W-:Y:S01]  /*ace0*/  FSEL R47, R47, -INF , P0 ;  /* 0xff8000002f2f7808 */ /* 0x000fe20000000000 */
[----:B------:R-:W2:Y:S01]  /*acf0*/  SHFL.BFLY PT, R2, R0, 0x2, 0x1f ;  /* 0x0c401f0000027f89 */ /* 0x000ea200000e0000 */
        /* <DEDUP_REMOVED lines=12> */
[----:B--2---:R-:W-:Y:S02]  /*adc0*/  FMNMX.FTZ R0, R2, R0, !PT ;  /* 0x0000000002007209 */ /* 0x004fe40007810000 */
[----:B------:R-:W-:Y:S02]  /*add0*/  FMNMX.FTZ R2, R32, R183, !PT ;  /* 0x000000b720027209 */ /* 0x000fe40007810000 */
[----:B------:R-:W-:Y:S01]  /*ade0*/  ISETP.GT.AND P0, PT, R101, 0x49, PT ;  /* 0x000000496500780c */ /* 0x000fe20003f04270 */
[----:B------:R-:W2:Y:S01]  /*adf0*/  SHFL.BFLY PT, R3, R0, 0x1, 0x1f ;  /* 0x0c201f0000037f89 */ /* 0x000ea200000e0000 */
        /* <DEDUP_REMOVED lines=13> */
[----:B--2---:R-:W-:Y:S02]  /*aed0*/  FMNMX.FTZ R3, R0, R3, !PT ;  /* 0x0000000300037209 */ /* 0x004fe40007810000 */
        /* <DEDUP_REMOVED lines=23> */
[----:B------:R-:W-:Y:S02]  /*b050*/  FSEL R7, R95, -INF , P0 ;  /* 0xff8000005f077808 */ /* 0x000fe40000000000 */
        /* <DEDUP_REMOVED lines=8> */
[----:B------:R-:W2:Y:S02]  /*b0e0*/  SHFL.BFLY PT, R0, R2, 0x2, 0x1f ;  /* 0x0c401f0002007f89 */ /* 0x000ea400000e0000 */
[----:B--2---:R-:W-:Y:S06]  /*b0f0*/  FMNMX.FTZ R0, R2, R0, !PT ;  /* 0x0000000002007209 */ /* 0x004fec0007810000 */
[----:B------:R-:W2:Y:S02]  /*b100*/  SHFL.BFLY PT, R2, R0, 0x1, 0x1f ;  /* 0x0c201f0000027f89 */ /* 0x000ea400000e0000 */
[----:B--2---:R-:W-:Y:S02]  /*b110*/  FMNMX.FTZ R2, R0, R2, !PT ;  /* 0x0000000200027209 */ /* 0x004fe40007810000 */
        /* <DEDUP_REMOVED lines=62> */
[----:B------:R2:W3:Y:S02]  /*b500*/  SHFL.BFLY PT, R68, R4, 0x1, 0x1f ;  /* 0x0c201f0004447f89 */ /* 0x0004e400000e0000 */
.L_x_1398:
[----:B-1----:R-:W4:Y:S01]  /*b510*/  LDL.LU R6, [R1+0x48] ;  /* 0x0000480001067983 */ /* 0x002f220000300800 */
[C---:B------:R-:W-:Y:S01]  /*b520*/  FMUL.FTZ R185, R3.reuse, c[0x0][0x2d0] ;  /* 0x0000b40003b97a20 */ /* 0x040fe20000410000 */
[----:B------:R-:W-:Y:S01]  /*b530*/  FSETP.NEU.FTZ.AND P0, PT, R3, -INF , PT ;  /* 0xff8000000300780b */ /* 0x000fe20003f1d000 */
[----:B------:R-:W-:Y:S01]  /*b540*/  FMUL.FTZ R109, R2, c[0x0][0x2d0] ;  /* 0x0000b400026d7a20 */ /* 0x000fe20000410000 */
[----:B---3--:R-:W-:Y:S01]  /*b550*/  FMNMX.FTZ R68, R68, R4, !PT ;  /* 0x0000000444447209 */ /* 0x008fe20007810000 */
[----:B------:R-:W-:Y:S01]  /*b560*/  FMUL.FTZ R97, R0, c[0x0][0x2d0] ;  /* 0x0000b40000617a20 */ /* 0x000fe20000410000 */
[----:B------:R-:W-:Y:S01]  /*b570*/  FSEL R185, R185, RZ, P0 ;  /* 0x000000ffb9b97208 */ /* 0x000fe20000000000 */
[----:B------:R-:W-:Y:S01]  /*b580*/  WARPSYNC 0xffffffff ;  /* 0xffffffff00007948 */ /* 0x000fe20003800000 */
[----:B--2---:R-:W-:Y:S02]  /*b590*/  FSEL R4, R3, RZ, P0 ;  /* 0x000000ff03047208 */ /* 0x004fe40000000000 */
[----:B------:R-:W-:Y:S01]  /*b5a0*/  FSETP.NEU.FTZ.AND P0, PT, R2, -INF , PT ;  /* 0xff8000000200780b */ /* 0x000fe20003f1d000 */
[--C-:B------:R-:W-:Y:S02]  /*b5b0*/  FFMA.FTZ R186, R64, c[0x0][0x2d0], -R185.reuse ;  /* 0x0000b40040ba7a23 */ /* 0x100fe400000108b9 */
[----:B------:R-:W2:Y:S01]  /*b5c0*/  LDL.LU R64, [R1+0x60] ;  /* 0x0000600001407983 */ /* 0x000ea20000300800 */
[----:B------:R-:W-:Y:S01]  /*b5d0*/  FSEL R109, R109, RZ, P0 ;  /* 0x000000ff6d6d7208 */ /* 0x000fe20000000000 */
[----:B------:R-:W-:Y:S02]  /*b5e0*/  FADD.FTZ R4, -R4, R182 ;  /* 0x000000b604047221 */ /* 0x000fe40000010100 */
[----:B------:R-:W-:Y:S01]  /*b5f0*/  MUFU.EX2 R186, R186 ;  /* 0x000000ba00ba7308 */ /* 0x000fe20000000800 */
[----:B------:R-:W-:Y:S02]  /*b600*/  FFMA.FTZ R95, R84, c[0x0][0x2d0], -R185 ;  /* 0x0000b400545f7a23 */ /* 0x000fe400000108b9 */
[----:B------:R-:W-:Y:S02]  /*b610*/  FFMA.FTZ R223, R39, c[0x0][0x2d0], -R109 ;  /* 0x0000b40027df7a23 */ /* 0x000fe4000001086d */
[----:B------:R-:W3:Y:S01]  /*b620*/  LDL.LU R39, [R1+0x54] ;  /* 0x0000540001277983 */ /* 0x000ee20000300800 */
[--C-:B------:R-:W-:Y:S02]  /*b630*/  FFMA.FTZ R84, R65, c[0x0][0x2d0], -R185.reuse ;  /* 0x0000b40041547a23 */ /* 0x100fe400000108b9 */
[----:B------:R-:W-:Y:S01]  /*b640*/  FMUL.FTZ R65, R4, c[0x0][0x2d0] ;  /* 0x0000b40004417a20 */ /* 0x000fe20000410000 */
[----:B------:R-:W-:Y:S01]  /*b650*/  FSEL R4, R2, RZ, P0 ;  /* 0x000000ff02047208 */ /* 0x000fe20000000000 */
[--C-:B------:R-:W-:Y:S01]  /*b660*/  FFMA.FTZ R82, R82, c[0x0][0x2d0], -R185.reuse ;  /* 0x0000b40052527a23 */ /* 0x100fe200000108b9 */
[----:B------:R-:W-:Y:S01]  /*b670*/  FSETP.NEU.FTZ.AND P0, PT, R0, -INF , PT ;  /* 0xff8000000000780b */ /* 0x000fe20003f1d000 */
[--C-:B------:R-:W-:Y:S02]  /*b680*/  FFMA.FTZ R81, R94, c[0x0][0x2d0], -R185.reuse ;  /* 0x0000b4005e517a23 */ /* 0x100fe400000108b9 */
[----:B------:R1:W-:Y:S01]  /*b690*/  MUFU.EX2 R72, R82 ;  /* 0x0000005200487308 */ /* 0x0003e20000000800 */
[--C-:B------:R-:W-:Y:S01]  /*b6a0*/  FFMA.FTZ R91, R91, c[0x0][0x2d0], -R185.reuse ;  /* 0x0000b4005b5b7a23 */ /* 0x100fe200000108b9 */
[----:B------:R-:W-:Y:S01]  /*b6b0*/  FSEL R97, R97, RZ, P0 ;  /* 0x000000ff61617208 */ /* 0x000fe20000000000 */
[--C-:B------:R-:W-:Y:S02]  /*b6c0*/  FFMA.FTZ R87, R87, c[0x0][0x2d0], -R185.reuse ;  /* 0x0000b40057577a23 */ /* 0x100fe400000108b9 */
[----:B------:R-:W-:Y:S02]  /*b6d0*/  FFMA.FTZ R86, R86, c[0x0][0x2d0], -R185 ;  /* 0x0000b40056567a23 */ /* 0x000fe400000108b9 */
[--C-:B------:R-:W-:Y:S02]  /*b6e0*/  FFMA.FTZ R37, R37, c[0x0][0x2d0], -R109.reuse ;  /* 0x0000b40025257a23 */ /* 0x100fe4000001086d */
[----:B------:R-:W-:Y:S01]  /*b6f0*/  FFMA.FTZ R38, R38, c[0x0][0x2d0], -R109 ;  /* 0x0000b40026267a23 */ /* 0x000fe2000001086d */
[----:B------:R-:W4:Y:S01]  /*b700*/  MUFU.EX2 R65, R65 ;  /* 0x0000004100417308 */ /* 0x000f220000000800 */
[----:B------:R-:W-:Y:S02]  /*b710*/  FFMA.FTZ R5, R89, c[0x0][0x2d0], -R185 ;  /* 0x0000b40059057a23 */ /* 0x000fe400000108b9 */
[----:B------:R-:W-:Y:S02]  /*b720*/  FADD.FTZ R4, -R4, R183 ;  /* 0x000000b704047221 */ /* 0x000fe40000010100 */
[----:B------:R-:W-:Y:S02]  /*b730*/  FFMA.FTZ R83, R83, c[0x0][0x2d0], -R185 ;  /* 0x0000b40053537a23 */ /* 0x000fe400000108b9 */
[--C-:B------:R-:W-:Y:S02]  /*b740*/  FFMA.FTZ R32, R32, c[0x0][0x2d0], -R109.reuse ;  /* 0x0000b40020207a23 */ /* 0x100fe4000001086d */
[----:B------:R-:W-:Y:S02]  /*b750*/  FMUL.FTZ R4, R4, c[0x0][0x2d0] ;  /* 0x0000b40004047a20 */ /* 0x000fe40000410000 */
[----:B------:R-:W5:Y:S01]  /*b760*/  MUFU.EX2 R83, R83 ;  /* 0x0000005300537308 */ /* 0x000f620000000800 */
[--C-:B------:R-:W-:Y:S02]  /*b770*/  FFMA.FTZ R100, R67, c[0x0][0x2d0], -R109.reuse ;  /* 0x0000b40043647a23 */ /* 0x100fe4000001086d */
[----:B------:R-:W-:Y:S02]  /*b780*/  FFMA.FTZ R182, R20, c[0x0][0x2d0], -R109 ;  /* 0x0000b40014b67a23 */ /* 0x000fe4000001086d */
[----:B------:R-:W-:Y:S02]  /*b790*/  FFMA.FTZ R20, R11, c[0x0][0x2d0], -R97 ;  /* 0x0000b4000b147a23 */ /* 0x000fe40000010861 */
[--C-:B------:R-:W-:Y:S02]  /*b7a0*/  FFMA.FTZ R33, R33, c[0x0][0x2d0], -R109.reuse ;  /* 0x0000b40021217a23 */ /* 0x100fe4000001086d */
[--C-:B-1----:R-:W-:Y:S01]  /*b7b0*/  FFMA.FTZ R82, R35, c[0x0][0x2d0], -R109.reuse ;  /* 0x0000b40023527a23 */ /* 0x102fe2000001086d */
[----:B------:R-:W-:Y:S01]  /*b7c0*/  MUFU.EX2 R67, R4 ;  /* 0x0000000400437308 */ /* 0x000fe20000000800 */
[--C-:B------:R-:W-:Y:S02]  /*b7d0*/  FFMA.FTZ R104, R54, c[0x0][0x2d0], -R109.reuse ;  /* 0x0000b40036687a23 */ /* 0x100fe4000001086d */
[----:B------:R-:W-:Y:S02]  /*b7e0*/  FFMA.FTZ R103, R55, c[0x0][0x2d0], -R109 ;  /* 0x0000b40037677a23 */ /* 0x000fe4000001086d */
[----:B------:R-:W-:Y:S02]  /*b7f0*/  FFMA.FTZ R80, R28, c[0x0][0x2d0], -R97 ;  /* 0x0000b4001c507a23 */ /* 0x000fe40000010861 */
[--C-:B------:R-:W-:Y:S02]  /*b800*/  FFMA.FTZ R8, R85, c[0x0][0x2d0], -R185.reuse ;  /* 0x0000b40055087a23 */ /* 0x100fe400000108b9 */
[----:B------:R-:W-:Y:S01]  /*b810*/  FFMA.FTZ R85, R88, c[0x0][0x2d0], -R185 ;  /* 0x0000b40058557a23 */ /* 0x000fe200000108b9 */
[----:B------:R-:W-:Y:S01]  /*b820*/  MUFU.EX2 R32, R32 ;  /* 0x0000002000207308 */ /* 0x000fe20000000800 */
[----:B------:R-:W-:Y:S02]  /*b830*/  FFMA.FTZ R214, R74, c[0x0][0x2d0], -R97 ;  /* 0x0000b4004ad67a23 */ /* 0x000fe40000010861 */
[--C-:B------:R-:W-:Y:S02]  /*b840*/  FFMA.FTZ R51, R93, c[0x0][0x2d0], -R185.reuse ;  /* 0x0000b4005d337a23 */ /* 0x100fe400000108b9 */
[--C-:B------:R-:W-:Y:S02]  /*b850*/  FFMA.FTZ R50, R92, c[0x0][0x2d0], -R185.reuse ;  /* 0x0000b4005c327a23 */ /* 0x100fe400000108b9 */
[--C-:B------:R-:W-:Y:S02]  /*b860*/  FFMA.FTZ R49, R90, c[0x0][0x2d0], -R185.reuse ;  /* 0x0000b4005a317a23 */ /* 0x100fe400000108b9 */
[--C-:B------:R-:W-:Y:S01]  /*b870*/  FFMA.FTZ R219, R219, c[0x0][0x2d0], -R185.reuse ;  /* 0x0000b400dbdb7a23 */ /* 0x100fe200000108b9 */
[----:B------:R-:W1:Y:S01]  /*b880*/  MUFU.EX2 R33, R33 ;  /* 0x0000002100217308 */ /* 0x000e620000000800 */
[----:B------:R-:W-:Y:S02]  /*b890*/  FFMA.FTZ R205, R205, c[0x0][0x2d0], -R185 ;  /* 0x0000b400cdcd7a23 */ /* 0x000fe400000108b9 */
[--C-:B------:R-:W-:Y:S02]  /*b8a0*/  FFMA.FTZ R36, R36, c[0x0][0x2d0], -R109.reuse ;  /* 0x0000b40024247a23 */ /* 0x100fe4000001086d */
[----:B------:R-:W-:Y:S02]  /*b8b0*/  FFMA.FTZ R187, R23, c[0x0][0x2d0], -R109 ;  /* 0x0000b40017bb7a23 */ /* 0x000fe4000001086d */
[----:B------:R-:W-:Y:S02]  /*b8c0*/  FFMA.FTZ R23, R29, c[0x0][0x2d0], -R97 ;  /* 0x0000b4001d177a23 */ /* 0x000fe40000010861 */
[----:B------:R-:W-:Y:S01]  /*b8d0*/  FFMA.FTZ R192, R22, c[0x0][0x2d0], -R109 ;  /* 0x0000b40016c07a23 */ /* 0x000fe2000001086d */
[----:B------:R1:W-:Y:S01]  /*b8e0*/  MUFU.EX2 R74, R95 ;  /* 0x0000005f004a7308 */ /* 0x0003e20000000800 */
[--C-:B------:R-:W-:Y:S02]  /*b8f0*/  FFMA.FTZ R22, R24, c[0x0][0x2d0], -R97.reuse ;  /* 0x0000b40018167a23 */ /* 0x100fe40000010861 */
[----:B------:R-:W-:Y:S02]  /*b900*/  FFMA.FTZ R212, R75, c[0x0][0x2d0], -R97 ;  /* 0x0000b4004bd47a23 */ /* 0x000fe40000010861 */
[--C-:B------:R-:W-:Y:S02]  /*b910*/  FFMA.FTZ R106, R106, c[0x0][0x2d0], -R185.reuse ;  /* 0x0000b4006a6a7a23 */ /* 0x100fe400000108b9 */
[--C-:B------:R-:W-:Y:S02]  /*b920*/  FFMA.FTZ R102, R102, c[0x0][0x2d0], -R185.reuse ;  /* 0x0000b40066667a23 */ /* 0x100fe400000108b9 */
[----:B------:R-:W-:Y:S01]  /*b930*/  FFMA.FTZ R220, R220, c[0x0][0x2d0], -R185 ;  /* 0x0000b400dcdc7a23 */ /* 0x000fe200000108b9 */
[----:B------:R-:W-:Y:S01]  /*b940*/  MUFU.EX2 R20, R20 ;  /* 0x0000001400147308 */ /* 0x000fe20000000800 */
[----:B------:R-:W-:Y:S02]  /*b950*/  FFMA.FTZ R215, R69, c[0x0][0x2d0], -R109 ;  /* 0x0000b40045d77a23 */ /* 0x000fe4000001086d */
[----:B------:R-:W-:Y:S02]  /*b960*/  FMUL.FTZ R69, R68, c[0x0][0x2d0] ;  /* 0x0000b40044457a20 */ /* 0x000fe40000410000 */
        /* <DEDUP_REMOVED lines=22> */
[----:B------:R-:W-:Y:S02]  /*bad0*/  FFMA.FTZ R184, R184, c[0x0][0x2d0], -R109 ;  /* 0x0000b400b8b87a23 */ /* 0x000fe4000001086d */
        /* <DEDUP_REMOVED lines=23> */
[----:B------:R-:W-:Y:S09]  /*bc50*/  FFMA.FTZ R98, R98, c[0x0][0x2d0], -R97 ;  /* 0x0000b40062627a23 */ /* 0x000ff20000010861 */
[----:B------:R-:W-:Y:S10]  /*bc60*/  MUFU.EX2 R100, R100 ;  /* 0x0000006400647308 */ /* 0x000ff40000000800 */
        /* <DEDUP_REMOVED lines=20> */
[----:B------:R-:W-:Y:S01]  /*bdb0*/  MUFU.EX2 R99, R99 ;  /* 0x0000006300637308 */ /* 0x000fe20000000800 */
[----:B----4-:R-:W-:Y:S01]  /*bdc0*/  FFMA.FTZ R9, R65, R6, R72 ;  /* 0x0000000641097223 */ /* 0x010fe20000010048 */
[C---:B-----5:R-:W-:Y:S01]  /*bdd0*/  F2FP.PACK_AB R72, R83.reuse, R72 ;  /* 0x000000485348723e */ /* 0x060fe200000000ff */
[----:B------:R-:W-:Y:S01]  /*bde0*/  FFMA.FTZ R6, R52, c[0x0][0x2d0], -R109 ;  /* 0x0000b40034067a23 */ /* 0x000fe2000001086d */
[----:B------:R-:W-:Y:S01]  /*bdf0*/  MOV R52, R5 ;  /* 0x0000000500347202 */ /* 0x000fe20000000f00 */
[----:B------:R-:W-:Y:S01]  /*be00*/  FADD.FTZ R9, R83, R9 ;  /* 0x0000000953097221 */ /* 0x000fe20000010000 */
[----:B------:R-:W-:Y:S01]  /*be10*/  FSEL R5, R0, RZ, P0 ;  /* 0x000000ff00057208 */ /* 0x000fe20000000000 */
[--C-:B------:R-:W-:Y:S01]  /*be20*/  FFMA.FTZ R83, R34, c[0x0][0x2d0], -R109.reuse ;  /* 0x0000b40022537a23 */ /* 0x100fe2000001086d */
[C---:B------:R-:W-:Y:S01]  /*be30*/  FSETP.NEU.FTZ.AND P0, PT, R68.reuse, -INF , PT ;  /* 0xff8000004400780b */ /* 0x040fe20003f1d000 */
[----:B------:R-:W-:Y:S01]  /*be40*/  FFMA.FTZ R109, R19, c[0x0][0x2d0], -R109 ;  /* 0x0000b400136d7a23 */ /* 0x000fe2000001086d */
[----:B-1----:R-:W-:Y:S01]  /*be50*/  F2FP.PACK_AB R73, R33, R32 ;  /* 0x000000202149723e */ /* 0x002fe200000000ff */
[----:B------:R-:W-:Y:S01]  /*be60*/  FADD.FTZ R5, -R5, R180 ;  /* 0x000000b405057221 */ /* 0x000fe20000010100 */
[----:B------:R-:W-:Y:S01]  /*be70*/  FSEL R69, R69, RZ, P0 ;  /* 0x000000ff45457208 */ /* 0x000fe20000000000 */
[----:B--2---:R-:W-:Y:S01]  /*be80*/  FFMA.FTZ R19, R67, R64, R32 ;  /* 0x0000004043137223 */ /* 0x004fe20000010020 */
[----:B------:R-:W-:Y:S01]  /*be90*/  FSEL R4, R68, RZ, P0 ;  /* 0x000000ff44047208 */ /* 0x000fe20000000000 */
[----:B------:R-:W-:Y:S01]  /*bea0*/  FMUL.FTZ R5, R5, c[0x0][0x2d0] ;  /* 0x0000b40005057a20 */ /* 0x000fe20000410000 */
[----:B------:R-:W-:Y:S01]  /*beb0*/  MUFU.EX2 R109, R109 ;  /* 0x0000006d006d7308 */ /* 0x000fe20000000800 */
[--C-:B------:R-:W-:Y:S02]  /*bec0*/  FFMA.FTZ R90, R26, c[0x0][0x2d0], -R69.reuse ;  /* 0x0000b4001a5a7a23 */ /* 0x100fe40000010845 */
[--C-:B------:R-:W-:Y:S02]  /*bed0*/  FFMA.FTZ R88, R27, c[0x0][0x2d0], -R69.reuse ;  /* 0x0000b4001b587a23 */ /* 0x100fe40000010845 */
[--C-:B------:R-:W-:Y:S02]  /*bee0*/  FFMA.FTZ R95, R42, c[0x0][0x2d0], -R69.reuse ;  /* 0x0000b4002a5f7a23 */ /* 0x100fe40000010845 */
[--C-:B------:R-:W-:Y:S02]  /*bef0*/  FFMA.FTZ R94, R43, c[0x0][0x2d0], -R69.reuse ;  /* 0x0000b4002b5e7a23 */ /* 0x100fe40000010845 */
[--C-:B------:R-:W-:Y:S01]  /*bf00*/  FFMA.FTZ R93, R46, c[0x0][0x2d0], -R69.reuse ;  /* 0x0000b4002e5d7a23 */ /* 0x100fe20000010845 */
[----:B------:R-:W3:Y:S01]  /*bf10*/  MUFU.EX2 R5, R5 ;  /* 0x0000000500057308 */ /* 0x000ee20000000800 */
[----:B------:R-:W-:Y:S02]  /*bf20*/  FFMA.FTZ R92, R47, c[0x0][0x2d0], -R69 ;  /* 0x0000b4002f5c7a23 */ /* 0x000fe40000010845 */
[----:B------:R-:W-:Y:S02]  /*bf30*/  FADD.FTZ R19, R33, R19 ;  /* 0x0000001321137221 */ /* 0x000fe40000010000 */
[--C-:B------:R-:W-:Y:S02]  /*bf40*/  FFMA.FTZ R64, R31, c[0x0][0x2d0], -R69.reuse ;  /* 0x0000b4001f407a23 */ /* 0x100fe40000010845 */
[--C-:B------:R-:W-:Y:S01]  /*bf50*/  FFMA.FTZ R191, R76, c[0x0][0x2d0], -R69.reuse ;  /* 0x0000b4004cbf7a23 */ /* 0x100fe20000010845 */
[----:B------:R-:W-:Y:S01]  /*bf60*/  F2FP.PACK_AB R76, R21, R20 ;  /* 0x00000014154c723e */ /* 0x000fe200000000ff */
        /* <DEDUP_REMOVED lines=19> */
[----:B------:R1:W-:Y:S01]  /*c0a0*/  MUFU.EX2 R77, R12 ;  /* 0x0000000c004d7308 */ /* 0x0003e20000000800 */
[----:B------:R-:W-:Y:S02]  /*c0b0*/  FFMA.FTZ R70, R70, c[0x0][0x2d0], -R69 ;  /* 0x0000b40046467a23 */ /* 0x000fe40000010845 */
[----:B------:R-:W-:Y:S02]  /*c0c0*/  FADD.FTZ R4, -R4, R181 ;  /* 0x000000b504047221 */ /* 0x000fe40000010100 */
[--C-:B------:R-:W-:Y:S02]  /*c0d0*/  FFMA.FTZ R181, R78, c[0x0][0x2d0], -R69.reuse ;  /* 0x0000b4004eb57a23 */ /* 0x100fe40000010845 */
[----:B------:R-:W-:Y:S02]  /*c0e0*/  FFMA.FTZ R69, R7, c[0x0][0x2d0], -R69 ;  /* 0x0000b40007457a23 */ /* 0x000fe40000010845 */
[C---:B---3--:R-:W-:Y:S01]  /*c0f0*/  FFMA.FTZ R7, R5.reuse, R39, R20 ;  /* 0x0000002705077223 */ /* 0x048fe20000010014 */
[----:B------:R-:W-:Y:S01]  /*c100*/  MUFU.EX2 R180, R180 ;  /* 0x000000b400b47308 */ /* 0x000fe20000000800 */
[----:B------:R-:W2:Y:S01]  /*c110*/  LDL.LU R39, [R1+0x4c] ;  /* 0x00004c0001277983 */ /* 0x000ea20000300800 */
[----:B------:R-:W-:Y:S02]  /*c120*/  FMUL.FTZ R4, R4, c[0x0][0x2d0] ;  /* 0x0000b40004047a20 */ /* 0x000fe40000410000 */
[C---:B------:R-:W-:Y:S01]  /*c130*/  FMUL.FTZ R24, R5.reuse, R156 ;  /* 0x0000009c05187220 */ /* 0x040fe20000410000 */
[----:B------:R-:W-:Y:S01]  /*c140*/  MOV R156, R23 ;  /* 0x00000017009c7202 */ /* 0x000fe20000000f00 */
[C---:B------:R-:W-:Y:S01]  /*c150*/  FMUL.FTZ R45, R5.reuse, R169 ;  /* 0x000000a9052d7220 */ /* 0x040fe20000410000 */
[----:B------:R-:W-:Y:S01]  /*c160*/  MOV R169, R22 ;  /* 0x0000001600a97202 */ /* 0x000fe20000000f00 */
[C---:B------:R-:W-:Y:S02]  /*c170*/  FMUL.FTZ R29, R5.reuse, R161 ;  /* 0x000000a1051d7220 */ /* 0x040fe40000410000 */
[----:B------:R-:W3:Y:S01]  /*c180*/  MUFU.EX2 R4, R4 ;  /* 0x0000000400047308 */ /* 0x000ee20000000800 */
[----:B------:R-:W-:Y:S01]  /*c190*/  FADD.FTZ R9, R74, R9 ;  /* 0x000000094a097221 */ /* 0x000fe20000010000 */
[C---:B------:R-:W-:Y:S01]  /*c1a0*/  F2FP.PACK_AB R74, R8.reuse, R74 ;  /* 0x0000004a084a723e */ /* 0x040fe200000000ff */
[C---:B------:R-:W-:Y:S02]  /*c1b0*/  FMUL.FTZ R28, R5.reuse, R160 ;  /* 0x000000a0051c7220 */ /* 0x040fe40000410000 */
[----:B------:R-:W-:Y:S02]  /*c1c0*/  FADD.FTZ R89, R8, R9 ;  /* 0x0000000908597221 */ /* 0x000fe40000010000 */
[C---:B------:R-:W-:Y:S02]  /*c1d0*/  FMUL.FTZ R8, R5.reuse, R148 ;  /* 0x0000009405087220 */ /* 0x040fe40000410000 */
[C---:B------:R-:W-:Y:S01]  /*c1e0*/  FMUL.FTZ R9, R5.reuse, R149 ;  /* 0x0000009505097220 */ /* 0x040fe20000410000 */
[----:B------:R-:W4:Y:S01]  /*c1f0*/  MUFU.EX2 R161, R6 ;  /* 0x0000000600a17308 */ /* 0x000f220000000800 */
[C---:B-1----:R-:W-:Y:S01]  /*c200*/  FMUL.FTZ R12, R5.reuse, R152 ;  /* 0x00000098050c7220 */ /* 0x042fe20000410000 */
[----:B------:R-:W-:Y:S01]  /*c210*/  MOV R152, R53 ;  /* 0x0000003500987202 */ /* 0x000fe20000000f00 */
[C---:B------:R-:W-:Y:S01]  /*c220*/  FMUL.FTZ R13, R5.reuse, R153 ;  /* 0x00000099050d7220 */ /* 0x040fe20000410000 */
[----:B------:R-:W-:Y:S01]  /*c230*/  MOV R153, R52 ;  /* 0x0000003400997202 */ /* 0x000fe20000000f00 */
[C---:B------:R-:W-:Y:S01]  /*c240*/  FMUL.FTZ R25, R5.reuse, R157 ;  /* 0x0000009d05197220 */ /* 0x040fe20000410000 */
[----:B------:R-:W-:Y:S01]  /*c250*/  LDSM.16.MT88.4 R52, [R232] ;  /* 0x00000000e834783b */ /* 0x000fe20000004200 */
[C---:B------:R-:W-:Y:S01]  /*c260*/  FMUL.FTZ R44, R5.reuse, R168 ;  /* 0x000000a8052c7220 */ /* 0x040fe20000410000 */
[----:B------:R-:W-:Y:S01]  /*c270*/  MOV R168, R38 ;  /* 0x0000002600a87202 */ /* 0x000fe20000000f00 */
[C---:B------:R-:W-:Y:S01]  /*c280*/  FMUL.FTZ R56, R5.reuse, R172 ;  /* 0x000000ac05387220 */ /* 0x040fe20000410000 */
[----:B------:R-:W-:Y:S01]  /*c290*/  MUFU.EX2 R160, R17 ;  /* 0x0000001100a07308 */ /* 0x000fe20000000800 */
[C---:B------:R-:W-:Y:S01]  /*c2a0*/  FMUL.FTZ R57, R5.reuse, R173 ;  /* 0x000000ad05397220 */ /* 0x040fe20000410000 */
[----:B------:R-:W-:Y:S01]  /*c2b0*/  MOV R172, R37 ;  /* 0x0000002500ac7202 */ /* 0x000fe20000000f00 */
[----:B------:R-:W-:Y:S01]  /*c2c0*/  FMUL.FTZ R60, R5, R176 ;  /* 0x000000b0053c7220 */ /* 0x000fe20000410000 */
[----:B------:R-:W-:Y:S01]  /*c2d0*/  F2FP.PACK_AB R176, R99, R105 ;  /* 0x0000006963b0723e */ /* 0x000fe200000000ff */
[C---:B---3--:R-:W-:Y:S02]  /*c2e0*/  FMUL.FTZ R26, R4.reuse, R158 ;  /* 0x0000009e041a7220 */ /* 0x048fe40000410000 */
[----:B------:R-:W-:Y:S02]  /*c2f0*/  FADD.FTZ R158, R21, R7 ;  /* 0x00000007159e7221 */ /* 0x000fe40000010000 */
[----:B------:R-:W1:Y:S01]  /*c300*/  LDSM.16.MT88.4 R20, [R234] ;  /* 0x00000000ea14783b */ /* 0x000e620000004200 */
[C---:B------:R-:W-:Y:S01]  /*c310*/  FMUL.FTZ R27, R4.reuse, R159 ;  /* 0x0000009f041b7220 */ /* 0x040fe20000410000 */
[----:B------:R-:W3:Y:S01]  /*c320*/  MUFU.EX2 R149, R16 ;  /* 0x0000001000957308 */ /* 0x000ee20000000800 */
[C---:B------:R-:W-:Y:S01]  /*c330*/  FMUL.FTZ R31, R4.reuse, R163 ;  /* 0x000000a3041f7220 */ /* 0x040fe20000410000 */
[----:B----4-:R-:W-:Y:S01]  /*c340*/  F2FP.PACK_AB R75, R161, R36 ;  /* 0x00000024a14b723e */ /* 0x010fe200000000ff */
[----:B------:R-:W-:Y:S02]  /*c350*/  FMUL.FTZ R61, R5, R177 ;  /* 0x000000b1053d7220 */ /* 0x000fe40000410000 */
[C---:B------:R-:W-:Y:S02]  /*c360*/  FMUL.FTZ R30, R4.reuse, R162 ;  /* 0x000000a2041e7220 */ /* 0x040fe40000410000 */
[C---:B------:R-:W-:Y:S03]  /*c370*/  FMUL.FTZ R58, R4.reuse, R174 ;  /* 0x000000ae043a7220 */ /* 0x040fe60000410000 */
[----:B------:R-:W-:Y:S01]  /*c380*/  MUFU.EX2 R163, R33 ;  /* 0x0000002100a37308 */ /* 0x000fe20000000800 */
[C---:B------:R-:W-:Y:S02]  /*c390*/  FMUL.FTZ R59, R4.reuse, R175 ;  /* 0x000000af043b7220 */ /* 0x040fe40000410000 */
[C---:B------:R-:W-:Y:S02]  /*c3a0*/  FMUL.FTZ R62, R4.reuse, R178 ;  /* 0x000000b2043e7220 */ /* 0x040fe40000410000 */
[----:B------:R-:W-:Y:S02]  /*c3b0*/  FMUL.FTZ R63, R4, R179 ;  /* 0x000000b3043f7220 */ /* 0x000fe40000410000 */
[C---:B------:R-:W-:Y:S02]  /*c3c0*/  FMUL.FTZ R6, R67.reuse, R146 ;  /* 0x0000009243067220 */ /* 0x040fe40000410000 */
[----:B------:R-:W-:Y:S01]  /*c3d0*/  FMUL.FTZ R7, R67, R147 ;  /* 0x0000009343077220 */ /* 0x000fe20000410000 */
[----:B------:R-:W-:Y:S01]  /*c3e0*/  MUFU.EX2 R159, R32 ;  /* 0x00000020009f7308 */ /* 0x000fe20000000800 */
[--C-:B------:R-:W-:Y:S02]  /*c3f0*/  FFMA.FTZ R34, R40, c[0x0][0x2d0], -R97.reuse ;  /* 0x0000b40028227a23 */ /* 0x100fe40000010861 */
[----:B------:R-:W-:Y:S01]  /*c400*/  FFMA.FTZ R97, R10, c[0x0][0x2d0], -R97 ;  /* 0x0000b4000a617a23 */ /* 0x000fe20000010861 */
[----:B---3--:R-:W-:Y:S01]  /*c410*/  F2FP.PACK_AB R78, R149, R160 ;  /* 0x000000a0954e723e */ /* 0x008fe200000000ff */
[C---:B------:R-:W-:Y:S02]  /*c420*/  FMUL.FTZ R10, R4.reuse, R150 ;  /* 0x00000096040a7220 */ /* 0x040fe40000410000 */
[C---:B------:R-:W-:Y:S01]  /*c430*/  FMUL.FTZ R40, R5.reuse, R164 ;  /* 0x000000a405287220 */ /* 0x040fe20000410000 */
[----:B------:R-:W-:Y:S01]  /*c440*/  MOV R164, R35 ;  /* 0x0000002300a47202 */ /* 0x000fe20000000f00 */
[----:B------:R-:W-:Y:S01]  /*c450*/  FMUL.FTZ R41, R5, R165 ;  /* 0x000000a505297220 */ /* 0x000fe20000410000 */
[----:B------:R-:W3:Y:S01]  /*c460*/  MUFU.EX2 R148, R18 ;  /* 0x0000001200947308 */ /* 0x000ee20000000800 */
[C---:B------:R-:W-:Y:S01]  /*c470*/  FMUL.FTZ R5, R65.reuse, R145 ;  /* 0x0000009141057220 */ /* 0x040fe20000410000 */
[----:B------:R-:W-:Y:S01]  /*c480*/  MOV R165, R34 ;  /* 0x0000002200a57202 */ /* 0x000fe20000000f00 */
[C---:B------:R-:W-:Y:S02]  /*c490*/  FMUL.FTZ R11, R4.reuse, R151 ;  /* 0x00000097040b7220 */ /* 0x040fe40000410000 */
[C---:B------:R-:W-:Y:S02]  /*c4a0*/  FMUL.FTZ R14, R4.reuse, R154 ;  /* 0x0000009a040e7220 */ /* 0x040fe40000410000 */
[C---:B------:R-:W-:Y:S02]  /*c4b0*/  FMUL.FTZ R15, R4.reuse, R155 ;  /* 0x0000009b040f7220 */ /* 0x040fe40000410000 */
[C---:B------:R-:W-:Y:S01]  /*c4c0*/  FMUL.FTZ R42, R4.reuse, R166 ;  /* 0x000000a6042a7220 */ /* 0x040fe20000410000 */
[----:B------:R-:W-:Y:S01]  /*c4d0*/  MUFU.EX2 R146, R87 ;  /* 0x0000005700927308 */ /* 0x000fe20000000800 */
[C---:B------:R-:W-:Y:S02]  /*c4e0*/  FMUL.FTZ R43, R4.reuse, R167 ;  /* 0x000000a7042b7220 */ /* 0x040fe40000410000 */
[C---:B------:R-:W-:Y:S02]  /*c4f0*/  FMUL.FTZ R46, R4.reuse, R170 ;  /* 0x000000aa042e7220 */ /* 0x040fe40000410000 */
[----:B------:R-:W-:Y:S02]  /*c500*/  FMUL.FTZ R47, R4, R171 ;  /* 0x000000ab042f7220 */ /* 0x000fe40000410000 */
[----:B------:R-:W-:Y:S02]  /*c510*/  FADD.FTZ R157, R36, R19 ;  /* 0x00000013249d7221 */ /* 0x000fe40000010000 */
[----:B------:R-:W-:Y:S01]  /*c520*/  FMUL.FTZ R16, R65, R140 ;  /* 0x0000008c41107220 */ /* 0x000fe20000410000 */
[----:B------:R-:W-:Y:S01]  /*c530*/  MUFU.EX2 R145, R86 ;  /* 0x0000005600917308 */ /* 0x000fe20000000800 */
[----:B------:R-:W-:Y:S02]  /*c540*/  FMUL.FTZ R19, R67, R143 ;  /* 0x0000008f43137220 */ /* 0x000fe40000410000 */
[----:B------:R-:W-:Y:S01]  /*c550*/  FMUL.FTZ R17, R65, R141 ;  /* 0x0000008d41117220 */ /* 0x000fe20000410000 */
[----:B---3--:R-:W-:Y:S01]  /*c560*/  F2FP.PACK_AB R79, R148, R159 ;  /* 0x0000009f944f723e */ /* 0x008fe200000000ff */
[----:B------:R-:W-:Y:S02]  /*c570*/  FMUL.FTZ R18, R67, R142 ;  /* 0x0000008e43127220 */ /* 0x000fe40000410000 */
[C---:B------:R-:W-:Y:S02]  /*c580*/  FMUL.FTZ R32, R65.reuse, R132 ;  /* 0x0000008441207220 */ /* 0x040fe40000410000 */
[----:B------:R-:W-:Y:S01]  /*c590*/  FMUL.FTZ R33, R65, R133 ;  /* 0x0000008541217220 */ /* 0x000fe20000410000 */
[----:B------:R-:W-:Y:S01]  /*c5a0*/  MUFU.EX2 R132, R82 ;  /* 0x0000005200847308 */ /* 0x000fe20000000800 */
[C---:B------:R-:W-:Y:S02]  /*c5b0*/  FMUL.FTZ R35, R67.reuse, R135 ;  /* 0x0000008743237220 */ /* 0x040fe40000410000 */
[----:B------:R-:W-:Y:S02]  /*c5c0*/  FMUL.FTZ R34, R67, R134 ;  /* 0x0000008643227220 */ /* 0x000fe40000410000 */
[----:B------:R-:W-:Y:S02]  /*c5d0*/  FADD.FTZ R157, R161, R157 ;  /* 0x0000009da19d7221 */ /* 0x000fe40000010000 */
[----:B------:R-:W-:Y:S03]  /*c5e0*/  FADD.FTZ R158, R160, R158 ;  /* 0x0000009ea09e7221 */ /* 0x000fe60000010000 */
[----:B------:R-:W-:Y:S01]  /*c5f0*/  MUFU.EX2 R133, R83 ;  /* 0x0000005300857308 */ /* 0x000fe20000000800 */
[----:B------:R-:W-:Y:S09]  /*c600*/  FADD.FTZ R158, R149, R158 ;  /* 0x0000009e959e7221 */ /* 0x000ff20000010000 */
[----:B------:R-:W-:Y:S10]  /*c610*/  MUFU.EX2 R135, R80 ;  /* 0x0000005000877308 */ /* 0x000ff40000000800 */
[----:B------:R3:W-:Y:S10]  /*c620*/  MUFU.EX2 R142, R48 ;  /* 0x00000030008e7308 */ /* 0x0007f40000000800 */
[----:B------:R4:W-:Y:S10]  /*c630*/  MUFU.EX2 R134, R50 ;  /* 0x0000003200867308 */ /* 0x0009f40000000800 */
[----:B------:R-:W-:Y:S01]  /*c640*/  MUFU.EX2 R143, R84 ;  /* 0x00000054008f7308 */ /* 0x000fe20000000800 */
[----:B---3--:R-:W-:Y:S09]  /*c650*/  FMUL.FTZ R48, R65, R124 ;  /* 0x0000007c41307220 */ /* 0x008ff20000410000 */
[----:B------:R-:W3:Y:S01]  /*c660*/  MUFU.EX2 R152, R152 ;  /* 0x0000009800987308 */ /* 0x000ee20000000800 */
[----:B----4-:R-:W-:Y:S09]  /*c670*/  FMUL.FTZ R50, R67, R126 ;  /* 0x0000007e43327220 */ /* 0x010ff20000410000 */
[----:B------:R-:W-:Y:S10]  /*c680*/  MUFU.EX2 R141, R172 ;  /* 0x000000ac008d7308 */ /* 0x000ff40000000800 */
[----:B------:R-:W-:Y:S01]  /*c690*/  MUFU.EX2 R126, R156 ;  /* 0x0000009c007e7308 */ /* 0x000fe20000000800 */
[----:B---3--:R-:W-:Y:S09]  /*c6a0*/  FADD.FTZ R157, R152, R157 ;  /* 0x0000009d989d7221 */ /* 0x008ff20000010000 */
        /* <DEDUP_REMOVED lines=8> */
[----:B------:R-:W3:Y:S10]  /*c730*/  MUFU.EX2 R97, R97 ;  /* 0x0000006100617308 */ /* 0x000ef40000000800 */
[----:B------:R-:W-:Y:S10]  /*c740*/  MUFU.EX2 R69, R69 ;  /* 0x0000004500457308 */ /* 0x000ff40000000800 */
[----:B------:R-:W-:Y:S01]  /*c750*/  MUFU.EX2 R155, R106 ;  /* 0x0000006a009b7308 */ /* 0x000fe20000000800 */
[----:B---3--:R-:W-:Y:S01]  /*c760*/  F2FP.PACK_AB R178, R97, R98 ;  /* 0x0000006261b2723e */ /* 0x008fe200000000ff */
[----:B--2---:R-:W-:Y:S01]  /*c770*/  FFMA.FTZ R162, R4, R39, R77 ;  /* 0x0000002704a27223 */ /* 0x004fe2000001004d */
[----:B------:R-:W-:Y:S01]  /*c780*/  F2FP.PACK_AB R77, R163, R77 ;  /* 0x0000004da34d723e */ /* 0x000fe200000000ff */
[----:B------:R-:W-:Y:S01]  /*c790*/  FMUL.FTZ R4, R65, R144 ;  /* 0x0000009041047220 */ /* 0x000fe20000410000 */
[----:B------:R-:W2:Y:S05]  /*c7a0*/  LDSM.16.MT88.4 R36, [R233] ;  /* 0x00000000e924783b */ /* 0x000eaa0000004200 */
[----:B------:R3:W-:Y:S01]  /*c7b0*/  MUFU.EX2 R144, R85 ;  /* 0x0000005500907308 */ /* 0x0007e20000000800 */
[----:B------:R-:W-:Y:S01]  /*c7c0*/  FADD.FTZ R163, R163, R162 ;  /* 0x000000a2a3a37221 */ /* 0x000fe20000010000 */
[-C--:B-1----:R-:W-:Y:S08]  /*c7d0*/  HMMA.16816.F32 R4, R72, R20.reuse, R4 ;  /* 0x000000144804723c */ /* 0x082ff00000001804 */
[----:B------:R-:W-:Y:S01]  /*c7e0*/  MUFU.EX2 R154, R102 ;  /* 0x00000066009a7308 */ /* 0x000fe20000000800 */
[----:B------:R-:W-:Y:S01]  /*c7f0*/  FADD.FTZ R159, R159, R163 ;  /* 0x000000a39f9f7221 */ /* 0x000fe20000010000 */
[C---:B------:R-:W-:Y:S04]  /*c800*/  HMMA.16816.F32 R8, R76.reuse, R20, R8 ;  /* 0x000000144c08723c */ /* 0x040fe80000001808 */
[----:B------:R-:W-:Y:S03]  /*c810*/  FADD.FTZ R159, R148, R159 ;  /* 0x0000009f949f7221 */ /* 0x000fe60000010000 */
[C---:B------:R-:W-:Y:S01]  /*c820*/  FMUL.FTZ R20, R65.reuse, R136 ;  /* 0x0000008841147220 */ /* 0x040fe20000410000 */
[-C--:B------:R-:W-:Y:S01]  /*c830*/  HMMA.16816.F32 R12, R76, R22.reuse, R12 ;  /* 0x000000164c0c723c */ /* 0x080fe2000000180c */
[----:B------:R1:W-:Y:S01]  /*c840*/  MUFU.EX2 R136, R66 ;  /* 0x0000004200887308 */ /* 0x0003e20000000800 */
[----:B---3--:R-:W-:Y:S02]  /*c850*/  LDSM.16.MT88.4 R84, [R234+0x800] ;  /* 0x00080000ea54783b */ /* 0x008fe40000004200 */
[----:B------:R-:W-:Y:S02]  /*c860*/  FMUL.FTZ R21, R65, R137 ;  /* 0x0000008941157220 */ /* 0x000fe40000410000 */
[----:B------:R-:W-:Y:S02]  /*c870*/  FADD.FTZ R159, R150, R159 ;  /* 0x0000009f969f7221 */ /* 0x000fe40000010000 */
[C---:B------:R-:W-:Y:S03]  /*c880*/  HMMA.16816.F32 R16, R72.reuse, R22, R16 ;  /* 0x000000164810723c */ /* 0x040fe60000001810 */
[----:B------:R3:W-:Y:S04]  /*c890*/  MUFU.EX2 R137, R49 ;  /* 0x0000003100897308 */ /* 0x0007e80000000800 */
[C---:B------:R-:W-:Y:S02]  /*c8a0*/  FMUL.FTZ R22, R67.reuse, R138 ;  /* 0x0000008a43167220 */ /* 0x040fe40000410000 */
[C---:B------:R-:W-:Y:S04]  /*c8b0*/  FMUL.FTZ R23, R67.reuse, R139 ;  /* 0x0000008b43177220 */ /* 0x040fe80000410000 */
[----:B------:R4:W5:Y:S03]  /*c8c0*/  MUFU.EX2 R138, R81 ;  /* 0x00000051008a7308 */ /* 0x0009660000000800 */
[-C--:B--2---:R-:W-:Y:S03]  /*c8d0*/  HMMA.16816.F32 R20, R72, R36.reuse, R20 ;  /* 0x000000244814723c */ /* 0x084fe60000001814 */
[----:B-1----:R-:W-:Y:S04]  /*c8e0*/  FMUL.FTZ R66, R67, R118 ;  /* 0x0000007643427220 */ /* 0x002fe80000410000 */
[----:B------:R-:W-:Y:S01]  /*c8f0*/  MUFU.EX2 R118, R207 ;  /* 0x000000cf00767308 */ /* 0x000fe20000000800 */
[C---:B------:R-:W-:Y:S04]  /*c900*/  HMMA.16816.F32 R24, R76.reuse, R36, R24 ;  /* 0x000000244c18723c */ /* 0x040fe80000001818 */
[C---:B---3--:R-:W-:Y:S03]  /*c910*/  FMUL.FTZ R49, R65.reuse, R125 ;  /* 0x0000007d41317220 */ /* 0x048fe60000410000 */
[C---:B------:R-:W-:Y:S01]  /*c920*/  FMUL.FTZ R36, R65.reuse, R128 ;  /* 0x0000008041247220 */ /* 0x040fe20000410000 */
[-C--:B------:R-:W-:Y:S01]  /*c930*/  HMMA.16816.F32 R28, R76, R38.reuse, R28 ;  /* 0x000000264c1c723c */ /* 0x080fe2000000181c */
[----:B------:R-:W-:Y:S03]  /*c940*/  MUFU.EX2 R125, R168 ;  /* 0x000000a8007d7308 */ /* 0x000fe60000000800 */
[----:B------:R-:W-:Y:S01]  /*c950*/  FMUL.FTZ R37, R65, R129 ;  /* 0x0000008141257220 */ /* 0x000fe20000410000 */
[----:B----4-:R-:W1:Y:S03]  /*c960*/  LDSM.16.MT88.4 R80, [R231] ;  /* 0x00000000e750783b */ /* 0x010e660000004200 */
[C---:B------:R-:W-:Y:S03]  /*c970*/  HMMA.16816.F32 R32, R72.reuse, R38, R32 ;  /* 0x000000264820723c */ /* 0x040fe60000001820 */
[----:B------:R2:W3:Y:S04]  /*c980*/  MUFU.EX2 R139, R51 ;  /* 0x00000033008b7308 */ /* 0x0004e80000000800 */
[C---:B------:R-:W-:Y:S02]  /*c990*/  FMUL.FTZ R38, R67.reuse, R130 ;  /* 0x0000008243267220 */ /* 0x040fe40000410000 */
[C---:B------:R-:W-:Y:S04]  /*c9a0*/  FMUL.FTZ R39, R67.reuse, R131 ;  /* 0x0000008343277220 */ /* 0x040fe80000410000 */
[----:B------:R-:W-:Y:S03]  /*c9b0*/  MUFU.EX2 R131, R94 ;  /* 0x0000005e00837308 */ /* 0x000fe60000000800 */
[-C--:B------:R-:W-:Y:S07]  /*c9c0*/  HMMA.16816.F32 R36, R72, R52.reuse, R36 ;  /* 0x000000344824723c */ /* 0x080fee0000001824 */
[----:B------:R-:W-:Y:S01]  /*c9d0*/  MUFU.EX2 R130, R93 ;  /* 0x0000005d00827308 */ /* 0x000fe20000000800 */
[C---:B------:R-:W-:Y:S04]  /*c9e0*/  HMMA.16816.F32 R40, R76.reuse, R52, R40 ;  /* 0x000000344c28723c */ /* 0x040fe80000001828 */
[----:B--2---:R-:W-:Y:S03]  /*c9f0*/  FMUL.FTZ R51, R67, R127 ;  /* 0x0000007f43337220 */ /* 0x004fe60000410000 */
[C---:B------:R-:W-:Y:S01]  /*ca00*/  FMUL.FTZ R52, R65.reuse, R120 ;  /* 0x0000007841347220 */ /* 0x040fe20000410000 */
[-C--:B------:R-:W-:Y:S01]  /*ca10*/  HMMA.16816.F32 R44, R76, R54.reuse, R44 ;  /* 0x000000364c2c723c */ /* 0x080fe2000000182c */
[----:B------:R2:W4:Y:S03]  /*ca20*/  MUFU.EX2 R127, R64 ;  /* 0x00000040007f7308 */ /* 0x0005260000000800 */
[----:B------:R-:W-:Y:S04]  /*ca30*/  FMUL.FTZ R53, R65, R121 ;  /* 0x0000007941357220 */ /* 0x000fe80000410000 */
[C---:B------:R-:W-:Y:S03]  /*ca40*/  HMMA.16816.F32 R48, R72.reuse, R54, R48 ;  /* 0x000000364830723c */ /* 0x040fe60000001830 */
[----:B------:R-:W-:Y:S04]  /*ca50*/  MUFU.EX2 R129, R223 ;  /* 0x000000df00817308 */ /* 0x000fe80000000800 */
[C---:B------:R-:W-:Y:S02]  /*ca60*/  FMUL.FTZ R54, R67.reuse, R122 ;  /* 0x0000007a43367220 */ /* 0x040fe40000410000 */
[C---:B------:R-:W-:Y:S03]  /*ca70*/  FMUL.FTZ R55, R67.reuse, R123 ;  /* 0x0000007b43377220 */ /* 0x040fe60000410000 */
[----:B------:R-:W-:Y:S01]  /*ca80*/  FMUL.FTZ R67, R67, R119 ;  /* 0x0000007743437220 */ /* 0x000fe20000410000 */
[----:B------:R-:W-:Y:S03]  /*ca90*/  MUFU.EX2 R128, R164 ;  /* 0x000000a400807308 */ /* 0x000fe60000000800 */
[-C--:B-1----:R-:W-:Y:S03]  /*caa0*/  HMMA.16816.F32 R52, R72, R80.reuse, R52 ;  /* 0x000000504834723c */ /* 0x082fe60000001834 */
[C---:B--2---:R-:W-:Y:S02]  /*cab0*/  FMUL.FTZ R64, R65.reuse, R116 ;  /* 0x0000007441407220 */ /* 0x044fe40000410000 */
[----:B------:R-:W-:Y:S02]  /*cac0*/  FMUL.FTZ R65, R65, R117 ;  /* 0x0000007541417220 */ /* 0x000fe40000410000 */
[----:B------:R-:W1:Y:S01]  /*cad0*/  MUFU.EX2 R117, R95 ;  /* 0x0000005f00757308 */ /* 0x000e620000000800 */
[C---:B------:R-:W-:Y:S08]  /*cae0*/  HMMA.16816.F32 R56, R76.reuse, R80, R56 ;  /* 0x000000504c38723c */ /* 0x040ff00000001838 */
[-C--:B------:R-:W-:Y:S01]  /*caf0*/  HMMA.16816.F32 R60, R76, R82.reuse, R60 ;  /* 0x000000524c3c723c */ /* 0x080fe2000000183c */
[----:B------:R2:W-:Y:S06]  /*cb00*/  MUFU.EX2 R164, R92 ;  /* 0x0000005c00a47308 */ /* 0x0005ec0000000800 */
[----:B-----5:R-:W-:Y:S01]  /*cb10*/  FADD.FTZ R77, R138, R89 ;  /* 0x000000598a4d7221 */ /* 0x020fe20000010000 */
[----:B------:R-:W-:Y:S01]  /*cb20*/  HMMA.16816.F32 R64, R72, R82, R64 ;  /* 0x000000524840723c */ /* 0x000fe20000001840 */
[----:B------:R-:W5:Y:S02]  /*cb30*/  LDSM.16.MT88.4 R80, [R233+0x800] ;  /* 0x00080000e950783b */ /* 0x000f640000004200 */
[----:B------:R-:W-:Y:S01]  /*cb40*/  MUFU.EX2 R106, R222 ;  /* 0x000000de006a7308 */ /* 0x000fe20000000800 */
[C---:B---3--:R-:W-:Y:S01]  /*cb50*/  FADD.FTZ R77, R139.reuse, R77 ;  /* 0x0000004d8b4d7221 */ /* 0x048fe20000010000 */
[----:B------:R-:W-:Y:S02]  /*cb60*/  F2FP.PACK_AB R79, R132, R133 ;  /* 0x00000085844f723e */ /* 0x000fe400000000ff */
[----:B------:R-:W-:Y:S01]  /*cb70*/  F2FP.PACK_AB R76, R139, R138 ;  /* 0x0000008a8b4c723e */ /* 0x000fe200000000ff */
[----:B------:R-:W-:Y:S01]  /*cb80*/  FADD.FTZ R77, R134, R77 ;  /* 0x0000004d864d7221 */ /* 0x000fe20000010000 */
[C---:B------:R-:W-:Y:S01]  /*cb90*/  F2FP.PACK_AB R78, R137.reuse, R134 ;  /* 0x00000086894e723e */ /* 0x040fe200000000ff */
[----:B------:R-:W3:Y:S02]  /*cba0*/  LDSM.16.MT88.4 R88, [R232+0x800] ;  /* 0x00080000e858783b */ /* 0x000ee40000004200 */
[----:B------:R-:W-:Y:S01]  /*cbb0*/  FADD.FTZ R162, R137, R77 ;  /* 0x0000004d89a27221 */ /* 0x000fe20000010000 */
[C---:B------:R-:W-:Y:S01]  /*cbc0*/  F2FP.PACK_AB R77, R141.reuse, R152 ;  /* 0x000000988d4d723e */ /* 0x040fe200000000ff */
[----:B------:R-:W-:Y:S01]  /*cbd0*/  MUFU.EX2 R134, R205 ;  /* 0x000000cd00867308 */ /* 0x000fe20000000800 */
[----:B------:R-:W-:Y:S01]  /*cbe0*/  F2FP.PACK_AB R72, R142, R151 ;  /* 0x000000978e48723e */ /* 0x000fe200000000ff */
[----:B------:R-:W-:Y:S01]  /*cbf0*/  FADD.FTZ R141, R141, R157 ;  /* 0x0000009d8d8d7221 */ /* 0x000fe20000010000 */
[----:B------:R-:W-:Y:S01]  /*cc00*/  F2FP.PACK_AB R74, R126, R135 ;  /* 0x000000877e4a723e */ /* 0x000fe200000000ff */
[----:B--2---:R-:W-:Y:S01]  /*cc10*/  LDSM.16.MT88.4 R92, [R232+0x1000] ;  /* 0x00100000e85c783b */ /* 0x004fe20000004200 */
[----:B----4-:R-:W-:Y:S01]  /*cc20*/  F2FP.PACK_AB R75, R127, R136 ;  /* 0x000000887f4b723e */ /* 0x010fe200000000ff */
[-C--:B------:R-:W-:Y:S04]  /*cc30*/  HMMA.16816.F32 R4, R76, R84.reuse, R4 ;  /* 0x000000544c04723c */ /* 0x080fe80000001804 */
[----:B------:R-:W2:Y:S01]  /*cc40*/  MUFU.EX2 R102, R221 ;  /* 0x000000dd00667308 */ /* 0x000ea20000000800 */
[----:B------:R-:W-:Y:S01]  /*cc50*/  F2FP.PACK_AB R73, R147, R150 ;  /* 0x000000969349723e */ /* 0x000fe200000000ff */
[----:B------:R-:W-:Y:S02]  /*cc60*/  FADD.FTZ R141, R133, R141 ;  /* 0x0000008d858d7221 */ /* 0x000fe40000010000 */
[----:B------:R-:W-:Y:S04]  /*cc70*/  FADD.FTZ R151, R151, R158 ;  /* 0x0000009e97977221 */ /* 0x000fe80000010000 */
[C---:B------:R-:W-:Y:S02]  /*cc80*/  HMMA.16816.F32 R8, R72.reuse, R84, R8 ;  /* 0x000000544808723c */ /* 0x040fe40000001808 */
[----:B------:R-:W-:Y:S02]  /*cc90*/  MUFU.EX2 R137, R220 ;  /* 0x000000dc00897308 */ /* 0x000fe40000000800 */
[----:B------:R-:W-:Y:S02]  /*cca0*/  FADD.FTZ R151, R142, R151 ;  /* 0x000000978e977221 */ /* 0x000fe40000010000 */
[----:B------:R-:W-:Y:S02]  /*ccb0*/  FADD.FTZ R132, R132, R141 ;  /* 0x0000008d84847221 */ /* 0x000fe40000010000 */
[-C--:B------:R-:W-:Y:S04]  /*ccc0*/  HMMA.16816.F32 R12, R72, R86.reuse, R12 ;  /* 0x00000056480c723c */ /* 0x080fe8000000180c */
[----:B------:R-:W-:Y:S01]  /*ccd0*/  MUFU.EX2 R139, R211 ;  /* 0x000000d3008b7308 */ /* 0x000fe20000000800 */
[----:B------:R-:W-:Y:S02]  /*cce0*/  FADD.FTZ R135, R135, R151 ;  /* 0x0000009787877221 */ /* 0x000fe40000010000 */
[----:B------:R-:W-:Y:S01]  /*ccf0*/  FADD.FTZ R147, R147, R159 ;  /* 0x0000009f93937221 */ /* 0x000fe20000010000 */
[C---:B------:R-:W-:Y:S01]  /*cd00*/  HMMA.16816.F32 R16, R76.reuse, R86, R16 ;  /* 0x000000564c10723c */ /* 0x040fe20000001810 */
[----:B------:R-:W4:Y:S03]  /*cd10*/  LDSM.16.MT88.4 R84, [R231+0x800] ;  /* 0x00080000e754783b */ /* 0x000f260000004200 */
[----:B------:R-:W-:Y:S02]  /*cd20*/  FADD.FTZ R135, R126, R135 ;  /* 0x000000877e877221 */ /* 0x000fe40000010000 */
[----:B------:R-:W-:Y:S01]  /*cd30*/  MUFU.EX2 R138, R209 ;  /* 0x000000d1008a7308 */ /* 0x000fe20000000800 */
[----:B------:R-:W-:Y:S01]  /*cd40*/  FADD.FTZ R147, R136, R147 ;  /* 0x0000009388937221 */ /* 0x000fe20000010000 */
[-C--:B-----5:R-:W-:Y:S04]  /*cd50*/  HMMA.16816.F32 R20, R76, R80.reuse, R20 ;  /* 0x000000504c14723c */ /* 0x0a0fe80000001814 */
[----:B------:R-:W-:Y:S02]  /*cd60*/  FADD.FTZ R147, R127, R147 ;  /* 0x000000937f937221 */ /* 0x000fe40000010000 */
[----:B------:R-:W-:Y:S02]  /*cd70*/  FADD.FTZ R136, R125, R132 ;  /* 0x000000847d887221 */ /* 0x000fe40000010000 */
[C---:B------:R-:W-:Y:S01]  /*cd80*/  HMMA.16816.F32 R24, R72.reuse, R80, R24 ;  /* 0x000000504818723c */ /* 0x040fe20000001818 */
[----:B------:R-:W-:Y:S03]  /*cd90*/  MUFU.EX2 R116, R206 ;  /* 0x000000ce00747308 */ /* 0x000fe60000000800 */
[----:B-1----:R-:W-:Y:S02]  /*cda0*/  FADD.FTZ R147, R117, R147 ;  /* 0x0000009375937221 */ /* 0x002fe40000010000 */
[----:B------:R-:W-:Y:S02]  /*cdb0*/  FADD.FTZ R162, R156, R162 ;  /* 0x000000a29ca27221 */ /* 0x000fe40000010000 */
[-C--:B------:R-:W-:Y:S03]  /*cdc0*/  HMMA.16816.F32 R28, R72, R82.reuse, R28 ;  /* 0x00000052481c723c */ /* 0x080fe6000000181c */
[----:B------:R-:W-:Y:S05]  /*cdd0*/  MUFU.EX2 R165, R204 ;  /* 0x000000cc00a57308 */ /* 0x000fea0000000800 */
[C---:B------:R-:W-:Y:S01]  /*cde0*/  HMMA.16816.F32 R32, R76.reuse, R82, R32 ;  /* 0x000000524c20723c */ /* 0x040fe20000001820 */
[----:B------:R-:W1:Y:S04]  /*cdf0*/  LDSM.16.MT88.4 R80, [R234+0x1000] ;  /* 0x00100000ea50783b */ /* 0x000e680000004200 */
        /* <DEDUP_REMOVED lines=8> */
[----:B------:R-:W1:Y:S05]  /*ce80*/  MUFU.EX2 R174, R215 ;  /* 0x000000d700ae7308 */ /* 0x000e6a0000000800 */
[-C--:B----4-:R-:W-:Y:S05]  /*ce90*/  HMMA.16816.F32 R52, R76, R84.reuse, R52 ;  /* 0x000000544c34723c */ /* 0x090fea0000001834 */
[----:B------:R-:W4:Y:S03]  /*cea0*/  MUFU.EX2 R123, R213 ;  /* 0x000000d5007b7308 */ /* 0x000f260000000800 */
[C---:B------:R-:W-:Y:S07]  /*ceb0*/  HMMA.16816.F32 R56, R72.reuse, R84, R56 ;  /* 0x000000544838723c */ /* 0x040fee0000001838 */
[----:B------:R-:W1:Y:S01]  /*cec0*/  MUFU.EX2 R122, R210 ;  /* 0x000000d2007a7308 */ /* 0x000e620000000800 */
[-C--:B------:R-:W-:Y:S07]  /*ced0*/  HMMA.16816.F32 R60, R72, R86.reuse, R60 ;  /* 0x00000056483c723c */ /* 0x080fee000000183c */
[C---:B------:R-:W-:Y:S01]  /*cee0*/  FADD.FTZ R73, R155.reuse, R162 ;  /* 0x000000a29b497221 */ /* 0x040fe20000010000 */
[----:B------:R-:W-:Y:S01]  /*cef0*/  HMMA.16816.F32 R64, R76, R86, R64 ;  /* 0x000000564c40723c */ /* 0x000fe20000001840 */
[----:B------:R-:W3:Y:S01]  /*cf00*/  LDSM.16.MT88.4 R84, [R231+0x1000] ;  /* 0x00100000e754783b */ /* 0x000ee20000004200 */
[----:B------:R-:W-:Y:S02]  /*cf10*/  MUFU.EX2 R173, R218 ;  /* 0x000000da00ad7308 */ /* 0x000fe40000000800 */
[----:B------:R-:W-:Y:S01]  /*cf20*/  FADD.FTZ R73, R154, R73 ;  /* 0x000000499a497221 */ /* 0x000fe20000010000 */
[----:B------:R-:W-:Y:S02]  /*cf30*/  F2FP.PACK_AB R72, R155, R156 ;  /* 0x0000009c9b48723e */ /* 0x000fe400000000ff */
[C---:B------:R-:W-:Y:S01]  /*cf40*/  F2FP.PACK_AB R74, R153.reuse, R154 ;  /* 0x0000009a994a723e */ /* 0x040fe200000000ff */
[----:B------:R-:W-:Y:S01]  /*cf50*/  FADD.FTZ R155, R153, R73 ;  /* 0x00000049999b7221 */ /* 0x000fe20000010000 */
[----:B------:R-:W-:Y:S03]  /*cf60*/  F2FP.PACK_AB R73, R129, R125 ;  /* 0x0000007d8149723e */ /* 0x000fe600000000ff */
[----:B------:R-:W-:Y:S01]  /*cf70*/  F2FP.PACK_AB R75, R107, R108 ;  /* 0x0000006c6b4b723e */ /* 0x000fe200000000ff */
[----:B------:R-:W-:Y:S01]  /*cf80*/  MUFU.EX2 R121, R216 ;  /* 0x000000d800797308 */ /* 0x000fe20000000800 */
[----:B------:R-:W-:Y:S01]  /*cf90*/  F2FP.PACK_AB R76, R128, R124 ;  /* 0x0000007c804c723e */ /* 0x000fe200000000ff */
[----:B------:R-:W-:Y:S01]  /*cfa0*/  FADD.FTZ R129, R129, R136 ;  /* 0x0000008881817221 */ /* 0x000fe20000010000 */
[----:B--2---:R-:W-:Y:S02]  /*cfb0*/  F2FP.PACK_AB R78, R102, R106 ;  /* 0x0000006a664e723e */ /* 0x004fe400000000ff */
[C---:B------:R-:W-:Y:S01]  /*cfc0*/  F2FP.PACK_AB R77, R131.reuse, R117 ;  /* 0x00000075834d723e */ /* 0x040fe200000000ff */
[-C--:B-1----:R-:W-:Y:S04]  /*cfd0*/  HMMA.16816.F32 R4, R72, R80.reuse, R4 ;  /* 0x000000504804723c */ /* 0x082fe80000001804 */
[----:B------:R-:W-:Y:S01]  /*cfe0*/  MUFU.EX2 R120, R214 ;  /* 0x000000d600787308 */ /* 0x000fe20000000800 */
[----:B------:R-:W-:Y:S01]  /*cff0*/  F2FP.PACK_AB R79, R164, R130 ;  /* 0x00000082a44f723e */ /* 0x000fe200000000ff */
[----:B------:R-:W-:Y:S01]  /*d000*/  FADD.FTZ R131, R131, R147 ;  /* 0x0000009383837221 */ /* 0x000fe20000010000 */
[----:B------:R-:W-:Y:S01]  /*d010*/  F2FP.PACK_AB R117, R183, R184 ;  /* 0x000000b8b775723e */ /* 0x000fe200000000ff */
[----:B------:R-:W-:Y:S04]  /*d020*/  FADD.FTZ R129, R108, R129 ;  /* 0x000000816c817221 */ /* 0x000fe80000010000 */
[C---:B------:R-:W-:Y:S02]  /*d030*/  HMMA.16816.F32 R8, R76.reuse, R80, R8 ;  /* 0x000000504c08723c */ /* 0x040fe40000001808 */
[----:B------:R-:W-:Y:S02]  /*d040*/  MUFU.EX2 R172, R212 ;  /* 0x000000d400ac7308 */ /* 0x000fe40000000800 */
[----:B------:R-:W-:Y:S04]  /*d050*/  FADD.FTZ R107, R107, R129 ;  /* 0x000000816b6b7221 */ /* 0x000fe80000010000 */
[-C--:B------:R-:W-:Y:S04]  /*d060*/  HMMA.16816.F32 R12, R76, R82.reuse, R12 ;  /* 0x000000524c0c723c */ /* 0x080fe8000000180c */
[----:B------:R-:W-:Y:S01]  /*d070*/  MUFU.EX2 R196, R196 ;  /* 0x000000c400c47308 */ /* 0x000fe20000000800 */
[----:B------:R-:W-:Y:S03]  /*d080*/  FADD.FTZ R107, R104, R107 ;  /* 0x0000006b686b7221 */ /* 0x000fe60000010000 */
[C---:B------:R-:W-:Y:S01]  /*d090*/  HMMA.16816.F32 R16, R72.reuse, R82, R16 ;  /* 0x000000524810723c */ /* 0x040fe20000001810 */
[----:B------:R-:W1:Y:S03]  /*d0a0*/  LDSM.16.MT88.4 R80, [R234+0x1800] ;  /* 0x00180000ea50783b */ /* 0x000e660000004200 */
[----:B------:R-:W-:Y:S02]  /*d0b0*/  FADD.FTZ R107, R103, R107 ;  /* 0x0000006b676b7221 */ /* 0x000fe40000010000 */
[----:B------:R-:W-:Y:S02]  /*d0c0*/  MUFU.EX2 R193, R193 ;  /* 0x000000c100c17308 */ /* 0x000fe40000000800 */
[-C--:B-----5:R-:W-:Y:S04]  /*d0d0*/  HMMA.16816.F32 R20, R72, R88.reuse, R20 ;  /* 0x000000584814723c */ /* 0x0a0fe80000001814 */
[----:B------:R-:W-:Y:S04]  /*d0e0*/  FADD.FTZ R107, R101, R107 ;  /* 0x0000006b656b7221 */ /* 0x000fe80000010000 */
[C---:B------:R-:W-:Y:S01]  /*d0f0*/  HMMA.16816.F32 R24, R76.reuse, R88, R24 ;  /* 0x000000584c18723c */ /* 0x040fe20000001818 */
[----:B------:R-:W-:Y:S03]  /*d100*/  MUFU.EX2 R189, R189 ;  /* 0x000000bd00bd7308 */ /* 0x000fe60000000800 */
[----:B------:R-:W-:Y:S04]  /*d110*/  FADD.FTZ R107, R100, R107 ;  /* 0x0000006b646b7221 */ /* 0x000fe80000010000 */
[-C--:B------:R-:W-:Y:S03]  /*d120*/  HMMA.16816.F32 R28, R76, R90.reuse, R28 ;  /* 0x0000005a4c1c723c */ /* 0x080fe6000000181c */
[----:B------:R-:W-:Y:S01]  /*d130*/  MUFU.EX2 R119, R208 ;  /* 0x000000d000777308 */ /* 0x000fe20000000800 */
[----:B---3--:R-:W-:Y:S04]  /*d140*/  FADD.FTZ R107, R175, R107 ;  /* 0x0000006baf6b7221 */ /* 0x008fe80000010000 */
[C---:B------:R-:W-:Y:S01]  /*d150*/  HMMA.16816.F32 R32, R72.reuse, R90, R32 ;  /* 0x0000005a4820723c */ /* 0x040fe20000001820 */
[----:B------:R-:W2:Y:S03]  /*d160*/  LDSM.16.MT88.4 R88, [R233+0x1800] ;  /* 0x00180000e958783b */ /* 0x000ea60000004200 */
[----:B------:R-:W-:Y:S01]  /*d170*/  FADD.FTZ R107, R174, R107 ;  /* 0x0000006bae6b7221 */ /* 0x000fe20000010000 */
[----:B------:R-:W-:Y:S03]  /*d180*/  MUFU.EX2 R115, R115 ;  /* 0x0000007300737308 */ /* 0x000fe60000000800 */
[-C--:B------:R-:W-:Y:S04]  /*d190*/  HMMA.16816.F32 R36, R72, R92.reuse, R36 ;  /* 0x0000005c4824723c */ /* 0x080fe80000001824 */
[----:B----4-:R-:W-:Y:S03]  /*d1a0*/  FADD.FTZ R107, R123, R107 ;  /* 0x0000006b7b6b7221 */ /* 0x010fe60000010000 */
[----:B------:R-:W-:Y:S01]  /*d1b0*/  MUFU.EX2 R113, R113 ;  /* 0x0000007100717308 */ /* 0x000fe20000000800 */
[C---:B------:R-:W-:Y:S04]  /*d1c0*/  HMMA.16816.F32 R40, R76.reuse, R92, R40 ;  /* 0x0000005c4c28723c */ /* 0x040fe80000001828 */
[----:B------:R-:W-:Y:S04]  /*d1d0*/  FADD.FTZ R107, R122, R107 ;  /* 0x0000006b7a6b7221 */ /* 0x000fe80000010000 */
[-C--:B------:R-:W-:Y:S01]  /*d1e0*/  HMMA.16816.F32 R44, R76, R94.reuse, R44 ;  /* 0x0000005e4c2c723c */ /* 0x080fe2000000182c */
[----:B------:R-:W3:Y:S03]  /*d1f0*/  MUFU.EX2 R70, R70 ;  /* 0x0000004600467308 */ /* 0x000ee60000000800 */
[----:B------:R-:W-:Y:S04]  /*d200*/  FADD.FTZ R107, R187, R107 ;  /* 0x0000006bbb6b7221 */ /* 0x000fe80000010000 */
[C---:B------:R-:W-:Y:S01]  /*d210*/  HMMA.16816.F32 R48, R72.reuse, R94, R48 ;  /* 0x0000005e4830723c */ /* 0x040fe20000001830 */
[----:B------:R-:W4:Y:S02]  /*d220*/  LDSM.16.MT88.4 R92, [R232+0x1800] ;  /* 0x00180000e85c783b */ /* 0x000f240000004200 */
[----:B------:R-:W-:Y:S01]  /*d230*/  MUFU.EX2 R96, R96 ;  /* 0x0000006000607308 */ /* 0x000fe20000000800 */
[----:B------:R-:W-:Y:S04]  /*d240*/  FADD.FTZ R107, R188, R107 ;  /* 0x0000006bbc6b7221 */ /* 0x000fe80000010000 */
[-C--:B------:R-:W-:Y:S04]  /*d250*/  HMMA.16816.F32 R52, R72, R84.reuse, R52 ;  /* 0x000000544834723c */ /* 0x080fe80000001834 */
[----:B------:R-:W-:Y:S01]  /*d260*/  FADD.FTZ R107, R190, R107 ;  /* 0x0000006bbe6b7221 */ /* 0x000fe20000010000 */
[----:B------:R-:W5:Y:S03]  /*d270*/  MUFU.EX2 R71, R71 ;  /* 0x0000004700477308 */ /* 0x000f660000000800 */
[C---:B------:R-:W-:Y:S04]  /*d280*/  HMMA.16816.F32 R56, R76.reuse, R84, R56 ;  /* 0x000000544c38723c */ /* 0x040fe80000001838 */
[----:B---3--:R-:W-:Y:S01]  /*d290*/  F2FP.PACK_AB R179, R69, R70 ;  /* 0x0000004645b3723e */ /* 0x008fe200000000ff */
[----:B------:R-:W-:Y:S02]  /*d2a0*/  FADD.FTZ R107, R192, R107 ;  /* 0x0000006bc06b7221 */ /* 0x000fe40000010000 */
[----:B------:R-:W-:Y:S01]  /*d2b0*/  FADD.FTZ R84, R146, R155 ;  /* 0x0000009b92547221 */ /* 0x000fe20000010000 */
[-C--:B------:R-:W-:Y:S04]  /*d2c0*/  HMMA.16816.F32 R60, R76, R86.reuse, R60 ;  /* 0x000000564c3c723c */ /* 0x080fe8000000183c */
[----:B------:R-:W-:Y:S02]  /*d2d0*/  FADD.FTZ R84, R145, R84 ;  /* 0x0000005491547221 */ /* 0x000fe40000010000 */
[----:B------:R-:W-:Y:S01]  /*d2e0*/  FADD.FTZ R107, R184, R107 ;  /* 0x0000006bb86b7221 */ /* 0x000fe20000010000 */
[----:B------:R-:W-:Y:S01]  /*d2f0*/  F2FP.PACK_AB R78, R143, R144 ;  /* 0x000000908f4e723e */ /* 0x000fe200000000ff */
[----:B------:R-:W-:Y:S04]  /*d300*/  HMMA.16816.F32 R64, R72, R86, R64 ;  /* 0x000000564840723c */ /* 0x000fe80000001840 */
[----:B------:R-:W-:Y:S01]  /*d310*/  F2FP.PACK_AB R76, R145, R146 ;  /* 0x00000092914c723e */ /* 0x000fe200000000ff */
[----:B------:R-:W-:Y:S01]  /*d320*/  FADD.FTZ R84, R144, R84 ;  /* 0x0000005490547221 */ /* 0x000fe20000010000 */
[----:B------:R-:W-:Y:S01]  /*d330*/  F2FP.PACK_AB R77, R103, R104 ;  /* 0x00000068674d723e */ /* 0x000fe200000000ff */
[----:B------:R-:W-:Y:S01]  /*d340*/  FADD.FTZ R107, R183, R107 ;  /* 0x0000006bb76b7221 */ /* 0x000fe20000010000 */
[----:B------:R-:W-:Y:S01]  /*d350*/  F2FP.PACK_AB R79, R100, R101 ;  /* 0x00000065644f723e */ /* 0x000fe200000000ff */
[----:B------:R-:W-:Y:S02]  /*d360*/  FADD.FTZ R145, R143, R84 ;  /* 0x000000548f917221 */ /* 0x000fe40000010000 */
[----:B------:R-:W3:Y:S01]  /*d370*/  LDSM.16.MT88.4 R84, [R231+0x1800] ;  /* 0x00180000e754783b */ /* 0x000ee20000004200 */
[----:B------:R-:W-:Y:S01]  /*d380*/  F2FP.PACK_AB R72, R110, R111 ;  /* 0x0000006f6e48723e */ /* 0x000fe200000000ff */
[----:B------:R-:W-:Y:S01]  /*d390*/  FADD.FTZ R107, R182, R107 ;  /* 0x0000006bb66b7221 */ /* 0x000fe20000010000 */
[----:B------:R-:W-:Y:S01]  /*d3a0*/  F2FP.PACK_AB R74, R114, R112 ;  /* 0x00000070724a723e */ /* 0x000fe200000000ff */
[-C--:B-1----:R-:W-:Y:S05]  /*d3b0*/  HMMA.16816.F32 R4, R76, R80.reuse, R4 ;  /* 0x000000504c04723c */ /* 0x082fea0000001804 */
[----:B------:R-:W-:Y:S02]  /*d3c0*/  F2FP.PACK_AB R73, R168, R165 ;  /* 0x000000a5a849723e */ /* 0x000fe400000000ff */
[----:B------:R-:W-:Y:S02]  /*d3d0*/  F2FP.PACK_AB R75, R201, R169 ;  /* 0x000000a9c94b723e */ /* 0x000fe400000000ff */
[----:B-----5:R-:W-:Y:S03]  /*d3e0*/  F2FP.PACK_AB R177, R71, R96 ;  /* 0x0000006047b1723e */ /* 0x020fe600000000ff */
[----:B------:R-:W-:Y:S02]  /*d3f0*/  MOV R183, R2 ;  /* 0x0000000200b77202 */ /* 0x000fe40000000f00 */
[C---:B------:R-:W-:Y:S08]  /*d400*/  HMMA.16816.F32 R8, R72.reuse, R80, R8 ;  /* 0x000000504808723c */ /* 0x040ff00000001808 */
[-C--:B------:R-:W-:Y:S08]  /*d410*/  HMMA.16816.F32 R12, R72, R82.reuse, R12 ;  /* 0x00000052480c723c */ /* 0x080ff0000000180c */
[C---:B------:R-:W-:Y:S01]  /*d420*/  HMMA.16816.F32 R16, R76.reuse, R82, R16 ;  /* 0x000000524c10723c */ /* 0x040fe20000001810 */
[----:B------:R-:W1:Y:S07]  /*d430*/  LDSM.16.MT88.4 R80, [R234+0x2000] ;  /* 0x00200000ea50783b */ /* 0x000e6e0000004200 */
[-C--:B--2---:R-:W-:Y:S08]  /*d440*/  HMMA.16816.F32 R20, R76, R88.reuse, R20 ;  /* 0x000000584c14723c */ /* 0x084ff00000001814 */
[C---:B------:R-:W-:Y:S08]  /*d450*/  HMMA.16816.F32 R24, R72.reuse, R88, R24 ;  /* 0x000000584818723c */ /* 0x040ff00000001818 */
[-C--:B------:R-:W-:Y:S08]  /*d460*/  HMMA.16816.F32 R28, R72, R90.reuse, R28 ;  /* 0x0000005a481c723c */ /* 0x080ff0000000181c */
[C---:B------:R-:W-:Y:S01]  /*d470*/  HMMA.16816.F32 R32, R76.reuse, R90, R32 ;  /* 0x0000005a4c20723c */ /* 0x040fe20000001820 */
[----:B------:R-:W2:Y:S07]  /*d480*/  LDSM.16.MT88.4 R88, [R233+0x2000] ;  /* 0x00200000e958783b */ /* 0x000eae0000004200 */
[-C--:B----4-:R-:W-:Y:S08]  /*d490*/  HMMA.16816.F32 R36, R76, R92.reuse, R36 ;  /* 0x0000005c4c24723c */ /* 0x090ff00000001824 */
[C---:B------:R-:W-:Y:S08]  /*d4a0*/  HMMA.16816.F32 R40, R72.reuse, R92, R40 ;  /* 0x0000005c4828723c */ /* 0x040ff00000001828 */
[-C--:B------:R-:W-:Y:S08]  /*d4b0*/  HMMA.16816.F32 R44, R72, R94.reuse, R44 ;  /* 0x0000005e482c723c */ /* 0x080ff0000000182c */
[C---:B------:R-:W-:Y:S01]  /*d4c0*/  HMMA.16816.F32 R48, R76.reuse, R94, R48 ;  /* 0x0000005e4c30723c */ /* 0x040fe20000001830 */
[----:B------:R-:W4:Y:S07]  /*d4d0*/  LDSM.16.MT88.4 R92, [R232+0x2000] ;  /* 0x00200000e85c783b */ /* 0x000f2e0000004200 */
[-C--:B---3--:R-:W-:Y:S08]  /*d4e0*/  HMMA.16816.F32 R52, R76, R84.reuse, R52 ;  /* 0x000000544c34723c */ /* 0x088ff00000001834 */
[C---:B------:R-:W-:Y:S07]  /*d4f0*/  HMMA.16816.F32 R56, R72.reuse, R84, R56 ;  /* 0x000000544838723c */ /* 0x040fee0000001838 */
[----:B------:R-:W-:Y:S01]  /*d500*/  FADD.FTZ R84, R137, R145 ;  /* 0x0000009189547221 */ /* 0x000fe20000010000 */
[-C--:B------:R-:W-:Y:S04]  /*d510*/  HMMA.16816.F32 R60, R72, R86.reuse, R60 ;  /* 0x00000056483c723c */ /* 0x080fe8000000183c */
[C---:B------:R-:W-:Y:S03]  /*d520*/  FADD.FTZ R84, R140.reuse, R84 ;  /* 0x000000548c547221 */ /* 0x040fe60000010000 */
[----:B------:R-:W-:Y:S01]  /*d530*/  F2FP.PACK_AB R72, R140, R137 ;  /* 0x000000898c48723e */ /* 0x000fe200000000ff */
[----:B------:R-:W-:Y:S01]  /*d540*/  HMMA.16816.F32 R64, R76, R86, R64 ;  /* 0x000000564c40723c */ /* 0x000fe20000001840 */
[----:B------:R-:W-:Y:S03]  /*d550*/  LDSM.16.MT88.4 R140, [R234+0x3000] ;  /* 0x00300000ea8c783b */ /* 0x000fe60000004200 */
[----:B------:R-:W-:Y:S01]  /*d560*/  F2FP.PACK_AB R74, R138, R139 ;  /* 0x0000008b8a4a723e */ /* 0x000fe200000000ff */
[----:B------:R-:W-:Y:S01]  /*d570*/  FADD.FTZ R84, R139, R84 ;  /* 0x000000548b547221 */ /* 0x000fe20000010000 */
[----:B------:R-:W-:Y:S02]  /*d580*/  F2FP.PACK_AB R73, R174, R175 ;  /* 0x000000afae49723e */ /* 0x000fe400000000ff */
[----:B------:R-:W-:Y:S01]  /*d590*/  F2FP.PACK_AB R75, R122, R123 ;  /* 0x0000007b7a4b723e */ /* 0x000fe200000000ff */
[----:B------:R-:W-:Y:S02]  /*d5a0*/  FADD.FTZ R137, R138, R84 ;  /* 0x000000548a897221 */ /* 0x000fe40000010000 */
[----:B------:R-:W3:Y:S01]  /*d5b0*/  LDSM.16.MT88.4 R84, [R231+0x2000] ;  /* 0x00200000e754783b */ /* 0x000ee20000004200 */
[----:B------:R-:W-:Y:S02]  /*d5c0*/  F2FP.PACK_AB R76, R121, R173 ;  /* 0x000000ad794c723e */ /* 0x000fe400000000ff */
[----:B------:R-:W-:Y:S01]  /*d5d0*/  F2FP.PACK_AB R78, R172, R120 ;  /* 0x00000078ac4e723e */ /* 0x000fe200000000ff */
[-C--:B-1----:R-:W-:Y:S05]  /*d5e0*/  HMMA.16816.F32 R4, R72, R80.reuse, R4 ;  /* 0x000000504804723c */ /* 0x082fea0000001804 */
[----:B------:R-:W-:Y:S02]  /*d5f0*/  F2FP.PACK_AB R77, R193, R196 ;  /* 0x000000c4c14d723e */ /* 0x000fe400000000ff */
[----:B------:R-:W-:Y:S07]  /*d600*/  F2FP.PACK_AB R79, R189, R191 ;  /* 0x000000bfbd4f723e */ /* 0x000fee00000000ff */
        /* <DEDUP_REMOVED lines=18> */
[----:B------:R-:W-:Y:S02]  /*d730*/  FADD.FTZ R137, R124, R135 ;  /* 0x000000877c897221 */ /* 0x000fe40000010000 */
[----:B------:R-:W-:Y:S01]  /*d740*/  LDSM.16.MT88.4 R124, [R232+0x3000] ;  /* 0x00300000e87c783b */ /* 0x000fe20000004200 */
[----:B------:R-:W-:Y:S01]  /*d750*/  F2FP.PACK_AB R78, R134, R116 ;  /* 0x00000074864e723e */ /* 0x000fe200000000ff */
[----:B------:R-:W-:Y:S04]  /*d760*/  HMMA.16816.F32 R64, R72, R86, R64 ;  /* 0x000000564840723c */ /* 0x000fe80000001840 */
[C---:B------:R-:W-:Y:S01]  /*d770*/  F2FP.PACK_AB R76, R118.reuse, R119 ;  /* 0x00000077764c723e */ /* 0x040fe200000000ff */
[----:B------:R-:W-:Y:S01]  /*d780*/  FADD.FTZ R84, R118, R84 ;  /* 0x0000005476547221 */ /* 0x000fe20000010000 */
[----:B------:R-:W-:Y:S01]  /*d790*/  F2FP.PACK_AB R77, R188, R187 ;  /* 0x000000bbbc4d723e */ /* 0x000fe200000000ff */
[----:B------:R-:W-:Y:S01]  /*d7a0*/  FADD.FTZ R128, R128, R137 ;  /* 0x0000008980807221 */ /* 0x000fe20000010000 */
[----:B------:R-:W-:Y:S01]  /*d7b0*/  F2FP.PACK_AB R79, R192, R190 ;  /* 0x000000bec04f723e */ /* 0x000fe200000000ff */
[----:B------:R-:W-:Y:S03]  /*d7c0*/  FADD.FTZ R84, R116, R84 ;  /* 0x0000005474547221 */ /* 0x000fe60000010000 */
[----:B------:R-:W-:Y:S01]  /*d7d0*/  F2FP.PACK_AB R72, R200, R194 ;  /* 0x000000c2c848723e */ /* 0x000fe200000000ff */
[----:B------:R-:W-:Y:S01]  /*d7e0*/  FADD.FTZ R118, R134, R84 ;  /* 0x0000005486767221 */ /* 0x000fe20000010000 */
[----:B------:R-:W-:Y:S01]  /*d7f0*/  F2FP.PACK_AB R73, R180, R181 ;  /* 0x000000b5b449723e */ /* 0x000fe200000000ff */
[-C--:B-1----:R-:W-:Y:S01]  /*d800*/  HMMA.16816.F32 R4, R76, R80.reuse, R4 ;  /* 0x000000504c04723c */ /* 0x082fe20000001804 */
[----:B------:R-:W1:Y:S04]  /*d810*/  LDSM.16.MT88.4 R84, [R231+0x2800] ;  /* 0x00280000e754783b */ /* 0x000e680000004200 */
[----:B------:R-:W-:Y:S01]  /*d820*/  F2FP.PACK_AB R74, R198, R199 ;  /* 0x000000c7c64a723e */ /* 0x000fe200000000ff */
[----:B------:R-:W-:Y:S01]  /*d830*/  FADD.FTZ R106, R106, R128 ;  /* 0x000000806a6a7221 */ /* 0x000fe20000010000 */
[----:B------:R-:W-:Y:S02]  /*d840*/  F2FP.PACK_AB R75, R113, R115 ;  /* 0x00000073714b723e */ /* 0x000fe400000000ff */
[----:B------:R-:W3:Y:S03]  /*d850*/  LDSM.16.MT88.4 R132, [R233+0x3000] ;  /* 0x00300000e984783b */ /* 0x000ee60000004200 */
[----:B------:R-:W-:Y:S01]  /*d860*/  F2FP.PACK_AB R116, R195, R197 ;  /* 0x000000c5c374723e */ /* 0x000fe200000000ff */
[----:B------:R-:W-:Y:S01]  /*d870*/  FADD.FTZ R106, R102, R106 ;  /* 0x0000006a666a7221 */ /* 0x000fe20000010000 */
[C---:B------:R-:W-:Y:S04]  /*d880*/  HMMA.16816.F32 R8, R72.reuse, R80, R8 ;  /* 0x000000504808723c */ /* 0x040fe80000001808 */
[----:B------:R-:W-:Y:S01]  /*d890*/  F2FP.PACK_AB R119, R109, R182 ;  /* 0x000000b66d77723e */ /* 0x000fe200000000ff */
[----:B------:R-:W-:Y:S01]  /*d8a0*/  FADD.FTZ R106, R111, R106 ;  /* 0x0000006a6f6a7221 */ /* 0x000fe20000010000 */
[----:B------:R-:W-:Y:S01]  /*d8b0*/  MOV R182, R3 ;  /* 0x0000000300b67202 */ /* 0x000fe20000000f00 */
[----:B------:R-:W-:Y:S01]  /*d8c0*/  FADD.FTZ R80, R197, R118 ;  /* 0x00000076c5507221 */ /* 0x000fe20000010000 */
[-C--:B------:R-:W-:Y:S04]  /*d8d0*/  HMMA.16816.F32 R12, R72, R82.reuse, R12 ;  /* 0x00000052480c723c */ /* 0x080fe8000000180c */
[----:B------:R-:W-:Y:S01]  /*d8e0*/  F2FP.PACK_AB R118, R185, R186 ;  /* 0x000000bab976723e */ /* 0x000fe200000000ff */
[----:B------:R-:W-:Y:S02]  /*d8f0*/  FADD.FTZ R80, R195, R80 ;  /* 0x00000050c3507221 */ /* 0x000fe40000010000 */
[----:B------:R-:W-:Y:S01]  /*d900*/  FADD.FTZ R106, R110, R106 ;  /* 0x0000006a6e6a7221 */ /* 0x000fe20000010000 */
[C---:B------:R-:W-:Y:S04]  /*d910*/  HMMA.16816.F32 R16, R76.reuse, R82, R16 ;  /* 0x000000524c10723c */ /* 0x040fe80000001810 */
[----:B------:R-:W-:Y:S02]  /*d920*/  FADD.FTZ R80, R186, R80 ;  /* 0x00000050ba507221 */ /* 0x000fe40000010000 */
[----:B------:R-:W-:Y:S02]  /*d930*/  FADD.FTZ R106, R112, R106 ;  /* 0x0000006a706a7221 */ /* 0x000fe40000010000 */
[-C--:B--2---:R-:W-:Y:S04]  /*d940*/  HMMA.16816.F32 R20, R76, R88.reuse, R20 ;  /* 0x000000584c14723c */ /* 0x084fe80000001814 */
[----:B------:R-:W-:Y:S04]  /*d950*/  FADD.FTZ R106, R114, R106 ;  /* 0x0000006a726a7221 */ /* 0x000fe80000010000 */
[C---:B------:R-:W-:Y:S04]  /*d960*/  HMMA.16816.F32 R24, R72.reuse, R88, R24 ;  /* 0x000000584818723c */ /* 0x040fe80000001818 */
[----:B------:R-:W-:Y:S04]  /*d970*/  FADD.FTZ R106, R173, R106 ;  /* 0x0000006aad6a7221 */ /* 0x000fe80000010000 */
[-C--:B------:R-:W-:Y:S04]  /*d980*/  HMMA.16816.F32 R28, R72, R90.reuse, R28 ;  /* 0x0000005a481c723c */ /* 0x080fe8000000181c */
[----:B------:R-:W-:Y:S04]  /*d990*/  FADD.FTZ R106, R121, R106 ;  /* 0x0000006a796a7221 */ /* 0x000fe80000010000 */
[C---:B------:R-:W-:Y:S04]  /*d9a0*/  HMMA.16816.F32 R32, R76.reuse, R90, R32 ;  /* 0x0000005a4c20723c */ /* 0x040fe80000001820 */
[----:B------:R-:W-:Y:S04]  /*d9b0*/  FADD.FTZ R106, R120, R106 ;  /* 0x0000006a786a7221 */ /* 0x000fe80000010000 */
[-C--:B----4-:R-:W-:Y:S04]  /*d9c0*/  HMMA.16816.F32 R36, R76, R92.reuse, R36 ;  /* 0x0000005c4c24723c */ /* 0x090fe80000001824 */
[----:B------:R-:W-:Y:S04]  /*d9d0*/  FADD.FTZ R106, R172, R106 ;  /* 0x0000006aac6a7221 */ /* 0x000fe80000010000 */
[C---:B------:R-:W-:Y:S04]  /*d9e0*/  HMMA.16816.F32 R40, R72.reuse, R92, R40 ;  /* 0x0000005c4828723c */ /* 0x040fe80000001828 */
[----:B------:R-:W-:Y:S04]  /*d9f0*/  FADD.FTZ R106, R194, R106 ;  /* 0x0000006ac26a7221 */ /* 0x000fe80000010000 */
[-C--:B------:R-:W-:Y:S04]  /*da00*/  HMMA.16816.F32 R44, R72, R94.reuse, R44 ;  /* 0x0000005e482c723c */ /* 0x080fe8000000182c */
[----:B------:R-:W-:Y:S04]  /*da10*/  FADD.FTZ R106, R200, R106 ;  /* 0x0000006ac86a7221 */ /* 0x000fe80000010000 */
[C---:B------:R-:W-:Y:S04]  /*da20*/  HMMA.16816.F32 R48, R76.reuse, R94, R48 ;  /* 0x0000005e4c30723c */ /* 0x040fe80000001830 */
[----:B------:R-:W-:Y:S04]  /*da30*/  FADD.FTZ R106, R199, R106 ;  /* 0x0000006ac76a7221 */ /* 0x000fe80000010000 */
[-C--:B-1----:R-:W-:Y:S04]  /*da40*/  HMMA.16816.F32 R52, R76, R84.reuse, R52 ;  /* 0x000000544c34723c */ /* 0x082fe80000001834 */
[----:B------:R-:W-:Y:S04]  /*da50*/  FADD.FTZ R106, R198, R106 ;  /* 0x0000006ac66a7221 */ /* 0x000fe80000010000 */
[C---:B------:R-:W-:Y:S04]  /*da60*/  HMMA.16816.F32 R56, R72.reuse, R84, R56 ;  /* 0x000000544838723c */ /* 0x040fe80000001838 */
[----:B------:R-:W-:Y:S04]  /*da70*/  FADD.FTZ R106, R105, R106 ;  /* 0x0000006a696a7221 */ /* 0x000fe80000010000 */
[-C--:B------:R-:W-:Y:S01]  /*da80*/  HMMA.16816.F32 R60, R72, R86.reuse, R60 ;  /* 0x00000056483c723c */ /* 0x080fe2000000183c */
[----:B------:R-:W2:Y:S03]  /*da90*/  LDL R73, [R1+0x58] ;  /* 0x0000580001497983 */ /* 0x000ea60000100800 */
[----:B------:R-:W-:Y:S01]  /*daa0*/  FADD.FTZ R106, R99, R106 ;  /* 0x0000006a636a7221 */ /* 0x000fe20000010000 */
[----:B------:R-:W4:Y:S02]  /*dab0*/  LDL.LU R72, [R1+0x50] ;  /* 0x0000500001487983 */ /* 0x000f240000300800 */
[----:B------:R-:W-:Y:S01]  /*dac0*/  FADD.FTZ R74, R185, R80 ;  /* 0x00000050b94a7221 */ /* 0x000fe20000010000 */
[----:B------:R-:W-:Y:S04]  /*dad0*/  HMMA.16816.F32 R64, R76, R86, R64 ;  /* 0x000000564c40723c */ /* 0x000fe80000001840 */
[----:B------:R-:W-:Y:S01]  /*dae0*/  STL [R1+0x48], R74 ;  /* 0x0000484a01007387 */ /* 0x000fe20000100800 */
[----:B------:R-:W-:Y:S03]  /*daf0*/  FADD.FTZ R106, R98, R106 ;  /* 0x0000006a626a7221 */ /* 0x000fe60000010000 */
[-C--:B------:R-:W-:Y:S01]  /*db00*/  HMMA.16816.F32 R144, R116, R140.reuse, R4 ;  /* 0x0000008c7490723c */ /* 0x080fe20000001804 */
[----:B------:R-:W1:Y:S07]  /*db10*/  LDSM.16.MT88.4 R4, [R231+0x3000] ;  /* 0x00300000e704783b */ /* 0x000e6e0000004200 */
[C---:B------:R-:W-:Y:S07]  /*db20*/  HMMA.16816.F32 R148, R176.reuse, R140, R8 ;  /* 0x0000008cb094723c */ /* 0x040fee0000001808 */
[----:B------:R-:W-:Y:S01]  /*db30*/  FADD.FTZ R8, R130, R131 ;  /* 0x0000008382087221 */ /* 0x000fe20000010000 */
[-C--:B------:R-:W-:Y:S04]  /*db40*/  HMMA.16816.F32 R152, R176, R142.reuse, R12 ;  /* 0x0000008eb098723c */ /* 0x080fe8000000180c */
[----:B------:R-:W-:Y:S04]  /*db50*/  FADD.FTZ R8, R164, R8 ;  /* 0x00000008a4087221 */ /* 0x000fe80000010000 */
[C---:B------:R-:W-:Y:S04]  /*db60*/  HMMA.16816.F32 R140, R116.reuse, R142, R16 ;  /* 0x0000008e748c723c */ /* 0x040fe80000001810 */
[----:B------:R-:W-:Y:S04]  /*db70*/  FADD.FTZ R8, R165, R8 ;  /* 0x00000008a5087221 */ /* 0x000fe80000010000 */
[-C--:B---3--:R-:W-:Y:S04]  /*db80*/  HMMA.16816.F32 R136, R116, R132.reuse, R20 ;  /* 0x000000847488723c */ /* 0x088fe80000001814 */
[----:B------:R-:W-:Y:S04]  /*db90*/  FADD.FTZ R8, R168, R8 ;  /* 0x00000008a8087221 */ /* 0x000fe80000010000 */
[C---:B------:R-:W-:Y:S04]  /*dba0*/  HMMA.16816.F32 R156, R176.reuse, R132, R24 ;  /* 0x00000084b09c723c */ /* 0x040fe80000001818 */
[----:B------:R-:W-:Y:S04]  /*dbb0*/  FADD.FTZ R8, R169, R8 ;  /* 0x00000008a9087221 */ /* 0x000fe80000010000 */
[-C--:B------:R-:W-:Y:S04]  /*dbc0*/  HMMA.16816.F32 R160, R176, R134.reuse, R28 ;  /* 0x00000086b0a0723c */ /* 0x080fe8000000181c */
        /* <DEDUP_REMOVED lines=10> */
[----:B------:R-:W-:Y:S01]  /*dc70*/  FADD.FTZ R8, R181, R8 ;  /* 0x00000008b5087221 */ /* 0x000fe20000010000 */
[----:B------:R-:W-:Y:S03]  /*dc80*/  MOV R181, R68 ;  /* 0x0000004400b57202 */ /* 0x000fe60000000f00 */
[-C--:B-1----:R-:W-:Y:S04]  /*dc90*/  HMMA.16816.F32 R120, R116, R4.reuse, R52 ;  /* 0x000000047478723c */ /* 0x082fe80000001834 */
[----:B------:R-:W-:Y:S01]  /*dca0*/  FADD.FTZ R8, R180, R8 ;  /* 0x00000008b4087221 */ /* 0x000fe20000010000 */
[----:B------:R-:W-:Y:S03]  /*dcb0*/  MOV R180, R0 ;  /* 0x0000000000b47202 */ /* 0x000fe60000000f00 */
[C---:B------:R-:W-:Y:S04]  /*dcc0*/  HMMA.16816.F32 R172, R176.reuse, R4, R56 ;  /* 0x00000004b0ac723c */ /* 0x040fe80000001838 */
[----:B------:R-:W-:Y:S03]  /*dcd0*/  FADD.FTZ R8, R115, R8 ;  /* 0x0000000873087221 */ /* 0x000fe60000010000 */
[----:B------:R-:W-:Y:S01]  /*dce0*/  FADD.FTZ R5, R109, R107 ;  /* 0x0000006b6d057221 */ /* 0x000fe20000010000 */
[-C--:B------:R-:W-:Y:S04]  /*dcf0*/  HMMA.16816.F32 R176, R176, R6.reuse, R60 ;  /* 0x00000006b0b0723c */ /* 0x080fe8000000183c */
[----:B------:R1:W-:Y:S01]  /*dd00*/  STL [R1+0x60], R5 ;  /* 0x0000600501007387 */ /* 0x0003e20000100800 */
[----:B------:R-:W-:Y:S03]  /*dd10*/  FADD.FTZ R8, R113, R8 ;  /* 0x0000000871087221 */ /* 0x000fe60000010000 */
[----:B------:R-:W-:Y:S04]  /*dd20*/  HMMA.16816.F32 R116, R116, R6, R64 ;  /* 0x000000067474723c */ /* 0x000fe80000001840 */
[----:B------:R-:W-:Y:S03]  /*dd30*/  FADD.FTZ R8, R96, R8 ;  /* 0x0000000860087221 */ /* 0x000fe60000010000 */
[----:B------:R-:W-:Y:S02]  /*dd40*/  FADD.FTZ R6, R97, R106 ;  /* 0x0000006a61067221 */ /* 0x000fe40000010000 */
[----:B------:R-:W-:Y:S03]  /*dd50*/  FADD.FTZ R8, R71, R8 ;  /* 0x0000000847087221 */ /* 0x000fe60000010000 */
[----:B------:R3:W-:Y:S01]  /*dd60*/  STL [R1+0x54], R6 ;  /* 0x0000540601007387 */ /* 0x0007e20000100800 */
[----:B------:R-:W-:Y:S04]  /*dd70*/  FADD.FTZ R8, R70, R8 ;  /* 0x0000000846087221 */ /* 0x000fe80000010000 */
[----:B-1----:R-:W-:Y:S01]  /*dd80*/  FADD.FTZ R5, R69, R8 ;  /* 0x0000000845057221 */ /* 0x002fe20000010000 */
[C---:B----4-:R-:W-:Y:S02]  /*dd90*/  IADD3 R4, R72.reuse, -0x1, RZ ;  /* 0xffffffff48047810 */ /* 0x050fe40007ffe0ff */
[----:B--2---:R-:W-:Y:S03]  /*dda0*/  ISETP.GT.AND P0, PT, R72, R73, PT ;  /* 0x000000494800720c */ /* 0x004fe60003f04270 */
[----:B------:R3:W-:Y:S04]  /*ddb0*/  STL [R1+0x50], R4 ;  /* 0x0000500401007387 */ /* 0x0007e80000100800 */
[----:B------:R3:W-:Y:S04]  /*ddc0*/  STL [R1+0x4c], R5 ;  /* 0x00004c0501007387 */ /* 0x0007e80000100800 */
[----:B------:R3:W-:Y:S02]  /*ddd0*/  STL [R1+0x50], R4 ;  /* 0x0000500401007387 */ /* 0x0007e40000100800 */
[----:B---3--:R-:W-:-:S05]  /*dde0*/  @P0 BRA `(.L_x_1350) ;  /* 0xffff9ee000000947 */ /* 0x008fca000383ffff */
.L_x_1339:
[----:B--2---:R-:W2:Y:S04]  /*ddf0*/  LDL R5, [R1+0x10] ;  /* 0x0000100001057983 */ /* 0x004ea80000100800 */
[----:B------:R-:W2:Y:S02]  /*de00*/  LDL R4, [R1+0x50] ;  /* 0x0000500001047983 */ /* 0x000ea40000100800 */
[----:B--2---:R-:W-:-:S13]  /*de10*/  ISETP.GE.AND P0, PT, R4, R5, PT ;  /* 0x000000050400720c */ /* 0x004fda0003f06270 */
[----:B------:R-:W-:Y:S05]  /*de20*/  @!P0 BRA `(.L_x_1351) ;  /* 0x000051a000008947 */ /* 0x000fea0003800000 */
[----:B------:R-:W-:Y:S01]  /*de30*/  IMAD.MOV.U32 R183, RZ, RZ, R2 ;  /* 0x000000ffffb77224 */ /* 0x000fe200078e0002 */
[----:B------:R-:W-:Y:S01]  /*de40*/  MOV R181, R68 ;  /* 0x0000004400b57202 */ /* 0x000fe20000000f00 */
[----:B------:R-:W-:Y:S01]  /*de50*/  IMAD.MOV.U32 R182, RZ, RZ, R3 ;  /* 0x000000ffffb67224 */ /* 0x000fe200078e0003 */
[----:B------:R-:W-:Y:S02]  /*de60*/  MOV R180, R0 ;  /* 0x0000000000b47202 */ /* 0x000fe40000000f00 */
.L_x_1358:
[----:B------:R-:W2:Y:S01]  /*de70*/  LDL R3, [R1+0x20] ;  /* 0x0000200001037983 */ /* 0x000ea20000100800 */
[----:B------:R-:W-:Y:S04]  /*de80*/  DEPBAR.LE SB0, 0x0 ;  /* 0x000080000000791a */ /* 0x000fe80000000000 */
[----:B------:R-:W3:Y:S01]  /*de90*/  LDL R8, [R1+0x1c] ;  /* 0x00001c0001087983 */ /* 0x000ee20000100800 */
[----:B------:R-:W-:Y:S01]  /*dea0*/  WARPSYNC 0xffffffff ;  /* 0xffffffff00007948 */ /* 0x000fe20003800000 */
[----:B------:R-:W-:Y:S02]  /*deb0*/  SHF.L.U32 R84, R251, 0x1, RZ ;  /* 0x00000001fb547819 */ /* 0x000fe400000006ff */
[----:B------:R-:W4:Y:S04]  /*dec0*/  LDL.64 R6, [R1+0x30] ;  /* 0x0000300001067983 */ /* 0x000f280000100a00 */
[----:B------:R-:W5:Y:S04]  /*ded0*/  LDL R2, [R1+0x4] ;  /* 0x0000040001027983 */ /* 0x000f680000100800 */
[----:B------:R-:W-:Y:S06]  /*dee0*/  BAR.SYNC.DEFER_BLOCKING 0x0 ;  /* 0x0000000000007b1d */ /* 0x000fec0000010000 */
[----:B------:R1:W1:Y:S04]  /*def0*/  LDSM.16.M88.4 R112, [R241] ;  /* 0x00000000f170783b */ /* 0x0002680000000200 */
[----:B------:R1:W1:Y:S04]  /*df00*/  LDSM.16.M88.4 R108, [R241+0x2000] ;  /* 0x00200000f16c783b */ /* 0x0002680000000200 */
        /* <DEDUP_REMOVED lines=16> */
[C---:B--2---:R-:W-:Y:S01]  /*e010*/  IMAD.WIDE.U32 R4, R3.reuse, c[0x0][0x208], RZ ;  /* 0x0000820003047a25 */ /* 0x044fe200078e00ff */
[----:B------:R-:W-:Y:S05]  /*e020*/  SHF.R.S32.HI R0, RZ, 0x1f, R3 ;  /* 0x0000001fff007819 */ /* 0x000fea0000011403 */
[----:B------:R-:W-:Y:S04]  /*e030*/  IMAD R0, R0, c[0x0][0x208], RZ ;  /* 0x0000820000007a24 */ /* 0x000fe800078e02ff */
[----:B------:R-:W-:Y:S01]  /*e040*/  IMAD R0, R3, c[0x0][0x20c], R0 ;  /* 0x0000830003007a24 */ /* 0x000fe200078e0200 */
[----:B---3--:R-:W-:Y:S03]  /*e050*/  SHF.R.S32.HI R3, RZ, 0x1f, R8 ;  /* 0x0000001fff037819 */ /* 0x008fe60000011408 */
[----:B------:R-:W-:Y:S02]  /*e060*/  IMAD.IADD R5, R5, 0x1, R0 ;  /* 0x0000000105057824 */ /* 0x000fe400078e0200 */
[----:B------:R-:W-:Y:S02]  /*e070*/  IMAD R3, R3, c[0x0][0x218], RZ ;  /* 0x0000860003037a24 */ /* 0x000fe400078e02ff */
[C---:B------:R-:W-:Y:S04]  /*e080*/  IMAD.WIDE.U32 R4, R8.reuse, c[0x0][0x218], R4 ;  /* 0x0000860008047a25 */ /* 0x040fe800078e0004 */
[----:B------:R-:W-:Y:S01]  /*e090*/  IMAD R3, R8, c[0x0][0x21c], R3 ;  /* 0x0000870008037a24 */ /* 0x000fe200078e0203 */
[----:B----4-:R-:W-:Y:S04]  /*e0a0*/  IADD3 R0, P0, R6, R4, RZ ;  /* 0x0000000406007210 */ /* 0x010fe80007f1e0ff */
[----:B-----5:R-:W-:Y:S02]  /*e0b0*/  IADD3.X R3, R2, R5, R3, P0, !PT ;  /* 0x0000000502037210 */ /* 0x020fe400007fe403 */
[C---:B------:R-:W-:Y:S04]  /*e0c0*/  LEA R68, P0, R0.reuse, c[0x0][0x1f8], 0x1 ;  /* 0x00007e0000447a11 */ /* 0x040fe800078008ff */
[----:B------:R-:W-:Y:S02]  /*e0d0*/  LEA.HI.X R3, R0, c[0x0][0x1fc], R3, 0x1, P0 ;  /* 0x00007f0000037a11 */ /* 0x000fe400000f0c03 */
[----:B------:R-:W-:Y:S01]  /*e0e0*/  SHF.L.U64.HI R0, R251, 0x1, R242 ;  /* 0x00000001fb007819 */ /* 0x000fe200000102f2 */
[----:B------:R-:W-:-:S05]  /*e0f0*/  BRA.DIV ~URZ, `(.L_x_1352) ;  /* 0x0000b3627f007947 */ /* 0x000fca000b800000 */
[----:B-1----:R1:W2:Y:S02]  /*e100*/  SHFL.IDX PT, R2, R3, RZ, 0x181f ;  /* 0x00181fff03027589 */ /* 0x0022a400000e0000 */
.L_x_1399:
[-C--:B------:R-:W-:Y:S01]  /*e110*/  HMMA.16816.F32 R4, R112, R16.reuse, RZ ;  /* 0x000000107004723c */ /* 0x080fe200000018ff */
[----:B------:R-:W3:Y:S01]  /*e120*/  SHFL.IDX PT, R106, R68, 0x1, 0x181f ;  /* 0x00381f00446a7f89 */ /* 0x000ee200000e0000 */
[----:B------:R-:W-:Y:S06]  /*e130*/  BSSY B0, `(.L_x_1353) ;  /* 0x00001da000007945 */ /* 0x000fec0003800000 */
[C---:B------:R-:W-:Y:S01]  /*e140*/  HMMA.16816.F32 R8, R108.reuse, R16, RZ ;  /* 0x000000106c08723c */ /* 0x040fe200000018ff */
[----:B------:R-:W-:Y:S07]  /*e150*/  SHFL.IDX PT, R86, R3, 0x1, 0x181f ;  /* 0x00381f0003567f89 */ /* 0x000fee00000e0000 */
[-C--:B------:R-:W-:Y:S01]  /*e160*/  HMMA.16816.F32 R12, R108, R18.reuse, RZ ;  /* 0x000000126c0c723c */ /* 0x080fe200000018ff */
[----:B------:R-:W-:Y:S07]  /*e170*/  SHFL.IDX PT, R87, R68, 0x6, 0x181f ;  /* 0x00d81f0044577f89 */ /* 0x000fee00000e0000 */
[C---:B------:R-:W-:Y:S01]  /*e180*/  HMMA.16816.F32 R16, R112.reuse, R18, RZ ;  /* 0x000000127010723c */ /* 0x040fe200000018ff */
[----:B------:R-:W4:Y:S07]  /*e190*/  SHFL.IDX PT, R90, R68, 0x2, 0x181f ;  /* 0x00581f00445a7f89 */ /* 0x000f2e00000e0000 */
[-C--:B------:R-:W-:Y:S01]  /*e1a0*/  HMMA.16816.F32 R20, R112, R32.reuse, RZ ;  /* 0x000000207014723c */ /* 0x080fe200000018ff */
[----:B------:R-:W5:Y:S07]  /*e1b0*/  SHFL.IDX PT, R85, R3, 0x2, 0x181f ;  /* 0x00581f0003557f89 */ /* 0x000f6e00000e0000 */
[C---:B------:R-:W-:Y:S01]  /*e1c0*/  HMMA.16816.F32 R24, R108.reuse, R32, RZ ;  /* 0x000000206c18723c */ /* 0x040fe200000018ff */
[----:B------:R-:W1:Y:S07]  /*e1d0*/  SHFL.IDX PT, R104, R68, 0x3, 0x181f ;  /* 0x00781f0044687f89 */ /* 0x000e6e00000e0000 */
[-C--:B------:R-:W-:Y:S01]  /*e1e0*/  HMMA.16816.F32 R28, R108, R34.reuse, RZ ;  /* 0x000000226c1c723c */ /* 0x080fe200000018ff */
[----:B------:R-:W2:Y:S07]  /*e1f0*/  SHFL.IDX PT, R94, R68, 0x4, 0x181f ;  /* 0x00981f00445e7f89 */ /* 0x000eae00000e0000 */
[C---:B------:R-:W-:Y:S01]  /*e200*/  HMMA.16816.F32 R32, R112.reuse, R34, RZ ;  /* 0x000000227020723c */ /* 0x040fe200000018ff */
[----:B------:R-:W-:Y:S07]  /*e210*/  SHFL.IDX PT, R102, R68, 0x5, 0x181f ;  /* 0x00b81f0044667f89 */ /* 0x000fee00000e0000 */
[-C--:B------:R-:W-:Y:S01]  /*e220*/  HMMA.16816.F32 R36, R112, R48.reuse, RZ ;  /* 0x000000307024723c */ /* 0x080fe200000018ff */
[----:B------:R-:W1:Y:S07]  /*e230*/  SHFL.IDX PT, R88, R3, 0x3, 0x181f ;  /* 0x00781f0003587f89 */ /* 0x000e6e00000e0000 */
[C---:B------:R-:W-:Y:S01]  /*e240*/  HMMA.16816.F32 R40, R108.reuse, R48, RZ ;  /* 0x000000306c28723c */ /* 0x040fe200000018ff */
[----:B------:R-:W1:Y:S07]  /*e250*/  SHFL.IDX PT, R92, R3, 0x4, 0x181f ;  /* 0x00981f00035c7f89 */ /* 0x000e6e00000e0000 */
[-C--:B------:R-:W-:Y:S01]  /*e260*/  HMMA.16816.F32 R44, R108, R50.reuse, RZ ;  /* 0x000000326c2c723c */ /* 0x080fe200000018ff */
[----:B------:R-:W1:Y:S07]  /*e270*/  SHFL.IDX PT, R76, R68, RZ, 0x181f ;  /* 0x00181fff444c7589 */ /* 0x000e6e00000e0000 */
[C---:B------:R-:W-:Y:S08]  /*e280*/  HMMA.16816.F32 R48, R112.reuse, R50, RZ ;  /* 0x000000327030723c */ /* 0x040ff000000018ff */
[-C--:B------:R-:W-:Y:S08]  /*e290*/  HMMA.16816.F32 R52, R112, R64.reuse, RZ ;  /* 0x000000407034723c */ /* 0x080ff000000018ff */
[C---:B------:R-:W-:Y:S04]  /*e2a0*/  HMMA.16816.F32 R56, R108.reuse, R64, RZ ;  /* 0x000000406c38723c */ /* 0x040fe800000018ff */
[-C--:B---3--:R-:W-:Y:S02]  /*e2b0*/  IADD3 R106, P0, R106, R84.reuse, RZ ;  /* 0x000000546a6a7210 */ /* 0x088fe40007f1e0ff */
[----:B----4-:R-:W-:Y:S02]  /*e2c0*/  IADD3 R90, P6, R90, R84, RZ ;  /* 0x000000545a5a7210 */ /* 0x010fe40007fde0ff */
[-C--:B------:R-:W-:Y:S01]  /*e2d0*/  IADD3.X R107, R86, R0.reuse, RZ, P0, !PT ;  /* 0x00000000566b7210 */ /* 0x080fe200007fe4ff */
[-C--:B------:R-:W-:Y:S03]  /*e2e0*/  HMMA.16816.F32 R60, R108, R66.reuse, RZ ;  /* 0x000000426c3c723c */ /* 0x080fe600000018ff */
[----:B-----5:R-:W-:Y:S02]  /*e2f0*/  IADD3.X R91, R85, R0, RZ, P6, !PT ;  /* 0x00000000555b7210 */ /* 0x020fe400037fe4ff */
[-C--:B-1----:R-:W-:Y:S02]  /*e300*/  IADD3 R104, P5, R104, R84.reuse, RZ ;  /* 0x0000005468687210 */ /* 0x082fe40007fbe0ff */
[----:B--2---:R-:W-:Y:S01]  /*e310*/  IADD3 R94, P4, R94, R84, RZ ;  /* 0x000000545e5e7210 */ /* 0x004fe20007f9e0ff */
[C---:B------:R-:W-:Y:S04]  /*e320*/  HMMA.16816.F32 R64, R112.reuse, R66, RZ ;  /* 0x000000427040723c */ /* 0x040fe800000018ff */
[-C--:B------:R-:W-:Y:S02]  /*e330*/  IADD3.X R105, R88, R0.reuse, RZ, P5, !PT ;  /* 0x0000000058697210 */ /* 0x080fe40002ffe4ff */
[----:B------:R-:W-:Y:S02]  /*e340*/  IADD3.X R95, R92, R0, RZ, P4, !PT ;  /* 0x000000005c5f7210 */ /* 0x000fe400027fe4ff */
[----:B------:R-:W-:Y:S01]  /*e350*/  IADD3 R100, P2, R76, R84, RZ ;  /* 0x000000544c647210 */ /* 0x000fe20007f5e0ff */
[-C--:B------:R-:W-:Y:S03]  /*e360*/  HMMA.16816.F32 R68, R112, R80.reuse, RZ ;  /* 0x000000507044723c */ /* 0x080fe600000018ff */
[----:B------:R-:W-:Y:S02]  /*e370*/  IADD3.X R101, R2, R0, RZ, P2, !PT ;  /* 0x0000000002657210 */ /* 0x000fe400017fe4ff */
[----:B------:R-:W-:Y:S02]  /*e380*/  IADD3 R2, P0, R87, R84, RZ ;  /* 0x0000005457027210 */ /* 0x000fe40007f1e0ff */
[----:B------:R-:W-:Y:S01]  /*e390*/  MOV R86, R100 ;  /* 0x0000006400567202 */ /* 0x000fe20000000f00 */
[C---:B------:R-:W-:Y:S01]  /*e3a0*/  HMMA.16816.F32 R72, R108.reuse, R80, RZ ;  /* 0x000000506c48723c */ /* 0x040fe200000018ff */
[----:B------:R-:W1:Y:S03]  /*e3b0*/  SHFL.IDX PT, R100, R3, 0x5, 0x181f ;  /* 0x00b81f0003647f89 */ /* 0x000e6600000e0000 */
[----:B------:R-:W-:Y:S02]  /*e3c0*/  MOV R87, R101 ;  /* 0x0000006500577202 */ /* 0x000fe40000000f00 */
[----:B------:R-:W-:Y:S02]  /*e3d0*/  IADD3 R102, P2, R102, R84, RZ ;  /* 0x0000005466667210 */ /* 0x000fe40007f5e0ff */
[-C--:B------:R-:W-:Y:S01]  /*e3e0*/  HMMA.16816.F32 R76, R108, R82.reuse, RZ ;  /* 0x000000526c4c723c */ /* 0x080fe200000018ff */
[----:B------:R2:W-:Y:S07]  /*e3f0*/  LDGSTS.E.BYPASS.LTC128B.128 [R244+0x100], [R86.64], !P3 ;  /* 0x0010000056f47fae */ /* 0x0005ee000d901d48 */
[C---:B------:R-:W-:Y:S01]  /*e400*/  HMMA.16816.F32 R80, R112.reuse, R82, RZ ;  /* 0x000000527050723c */ /* 0x040fe200000018ff */
[----:B------:R3:W-:Y:S08]  /*e410*/  LDGSTS.E.BYPASS.LTC128B.128 [R244+0x900], [R106.64], !P3 ;  /* 0x009000006af47fae */ /* 0x0007f0000d901d48 */
[----:B------:R4:W-:Y:S03]  /*e420*/  LDGSTS.E.BYPASS.LTC128B.128 [R244+0x1100], [R90.64], !P3 ;  /* 0x011000005af47fae */ /* 0x0009e6000d901d48 */
[-C--:B-1----:R-:W-:Y:S05]  /*e430*/  IADD3.X R103, R100, R0.reuse, RZ, P2, !PT ;  /* 0x0000000064677210 */ /* 0x082fea00017fe4ff */
[----:B------:R3:W-:Y:S01]  /*e440*/  LDGSTS.E.BYPASS.LTC128B.128 [R244+0x1900], [R104.64], !P3 ;  /* 0x0190000068f47fae */ /* 0x0007e2000d901d48 */
[-C--:B--2---:R-:W-:Y:S07]  /*e450*/  HMMA.16816.F32 R84, R112, R96.reuse, RZ ;  /* 0x000000607054723c */ /* 0x084fee00000018ff */
[----:B------:R1:W-:Y:S08]  /*e460*/  LDGSTS.E.BYPASS.LTC128B.128 [R244+0x2100], [R94.64], !P3 ;  /* 0x021000005ef47fae */ /* 0x0003f0000d901d48 */
[----:B------:R2:W-:Y:S01]  /*e470*/  LDGSTS.E.BYPASS.LTC128B.128 [R244+0x2900], [R102.64], !P3 ;  /* 0x0290000066f47fae */ /* 0x0005e2000d901d48 */
[C---:B----4-:R-:W-:Y:S07]  /*e480*/  HMMA.16816.F32 R88, R108.reuse, R96, RZ ;  /* 0x000000606c58723c */ /* 0x050fee00000018ff */
[----:B------:R-:W4:Y:S01]  /*e490*/  SHFL.IDX PT, R3, R3, 0x6, 0x181f ;  /* 0x00d81f0003037f89 */ /* 0x000f2200000e0000 */
[-C--:B-1----:R-:W-:Y:S08]  /*e4a0*/  HMMA.16816.F32 R92, R108, R98.reuse, RZ ;  /* 0x000000626c5c723c */ /* 0x082ff000000018ff */
[C---:B------:R-:W-:Y:S04]  /*e4b0*/  HMMA.16816.F32 R96, R112.reuse, R98, RZ ;  /* 0x000000627060723c */ /* 0x040fe800000018ff */
[----:B----4-:R-:W-:Y:S02]  /*e4c0*/  IADD3.X R3, R3, R0, RZ, P0, !PT ;  /* 0x0000000003037210 */ /* 0x010fe400007fe4ff */
[----:B------:R-:W4:Y:S02]  /*e4d0*/  LDL R0, [R1+0x50] ;  /* 0x0000500001007983 */ /* 0x000f240000100800 */
[-C--:B--2---:R-:W-:Y:S02]  /*e4e0*/  HMMA.16816.F32 R100, R112, R184.reuse, RZ ;  /* 0x000000b87064723c */ /* 0x084fe400000018ff */
[----:B------:R1:W-:Y:S06]  /*e4f0*/  LDGSTS.E.BYPASS.LTC128B.128 [R244+0x3100], [R2.64], !P3 ;  /* 0x0310000002f47fae */ /* 0x0003ec000d901d48 */
[C---:B---3--:R-:W-:Y:S02]  /*e500*/  HMMA.16816.F32 R104, R108.reuse, R184, RZ ;  /* 0x000000b86c68723c */ /* 0x048fe400000018ff */
[----:B------:R-:W0:Y:S06]  /*e510*/  LDGDEPBAR ;  /* 0x00000000000079af */ /* 0x000e2c0000000000 */
[-C--:B------:R-:W-:Y:S08]  /*e520*/  HMMA.16816.F32 R108, R108, R186.reuse, RZ ;  /* 0x000000ba6c6c723c */ /* 0x080ff000000018ff */
[----:B------:R-:W-:Y:S01]  /*e530*/  HMMA.16816.F32 R112, R112, R186, RZ ;  /* 0x000000ba7070723c */ /* 0x000fe200000018ff */
[----:B------:R-:W-:Y:S07]  /*e540*/  LDSM.16.M88.4 R184, [R237] ;  /* 0x00000000edb8783b */ /* 0x000fee0000000200 */
[-C--:B------:R-:W-:Y:S01]  /*e550*/  HMMA.16816.F32 R4, R188, R192.reuse, R4 ;  /* 0x000000c0bc04723c */ /* 0x080fe20000001804 */
[----:B-1----:R-:W4:Y:S07]  /*e560*/  LDL R3, [R1+0x10] ;  /* 0x0000100001037983 */ /* 0x002f2e0000100800 */
        /* <DEDUP_REMOVED lines=32> */
[----:B------:R-:W-:Y:S07]  /*e770*/  LDSM.16.M88.4 R196, [R236+0x2800] ;  /* 0x00280000ecc4783b */ /* 0x000fee0000000200 */
[----:B------:R-:W-:Y:S01]  /*e780*/  HMMA.16816.F32 R112, R188, R222, R112 ;  /* 0x000000debc70723c */ /* 0x000fe20000001870 */
[----:B------:R-:W4:Y:S07]  /*e790*/  LDSM.16.M88.4 R188, [R236+0x1800] ;  /* 0x00180000ecbc783b */ /* 0x000f2e0000000200 */
        /* <DEDUP_REMOVED lines=10> */
[-C--:B-----5:R-:W-:Y:S08]  /*e840*/  HMMA.16816.F32 R36, R184, R208.reuse, R36 ;  /* 0x000000d0b824723c */ /* 0x0a0ff00000001824 */
[C---:B------:R-:W-:Y:S04]  /*e850*/  HMMA.16816.F32 R40, R200.reuse, R208, R40 ;  /* 0x000000d0c828723c */ /* 0x040fe80000001828 */
[----:B----4-:R-:W-:Y:S04]  /*e860*/  ISETP.GT.AND P0, PT, R0, R3, PT ;  /* 0x000000030000720c */ /* 0x010fe80003f04270 */
[-C--:B------:R-:W-:Y:S08]  /*e870*/  HMMA.16816.F32 R44, R200, R210.reuse, R44 ;  /* 0x000000d2c82c723c */ /* 0x080ff0000000182c */
[C---:B------:R-:W-:Y:S08]  /*e880*/  HMMA.16816.F32 R48, R184.reuse, R210, R48 ;  /* 0x000000d2b830723c */ /* 0x040ff00000001830 */
[-C--:B------:R-:W-:Y:S08]  /*e890*/  HMMA.16816.F32 R52, R184, R188.reuse, R52 ;  /* 0x000000bcb834723c */ /* 0x080ff00000001834 */
[C---:B------:R-:W-:Y:S08]  /*e8a0*/  HMMA.16816.F32 R56, R200.reuse, R188, R56 ;  /* 0x000000bcc838723c */ /* 0x040ff00000001838 */
[-C--:B------:R-:W-:Y:S08]  /*e8b0*/  HMMA.16816.F32 R60, R200, R190.reuse, R60 ;  /* 0x000000bec83c723c */ /* 0x080ff0000000183c */
[C---:B------:R-:W-:Y:S01]  /*e8c0*/  HMMA.16816.F32 R64, R184.reuse, R190, R64 ;  /* 0x000000beb840723c */ /* 0x040fe20000001840 */
[----:B------:R-:W3:Y:S07]  /*e8d0*/  LDSM.16.M88.4 R188, [R235+0x2000] ;  /* 0x00200000ebbc783b */ /* 0x000eee0000000200 */
        /* <DEDUP_REMOVED lines=9> */
[C---:B------:R-:W-:Y:S08]  /*e970*/  HMMA.16816.F32 R104, R200.reuse, R204, R104 ;  /* 0x000000ccc868723c */ /* 0x040ff00000001868 */
[-C--:B------:R-:W-:Y:S08]  /*e980*/  HMMA.16816.F32 R108, R200, R206.reuse, R108 ;  /* 0x000000cec86c723c */ /* 0x080ff0000000186c */
[----:B------:R-:W-:Y:S08]  /*e990*/  HMMA.16816.F32 R112, R184, R206, R112 ;  /* 0x000000ceb870723c */ /* 0x000ff00000001870 */
[-C--:B------:R-:W-:Y:S08]  /*e9a0*/  HMMA.16816.F32 R4, R212, R216.reuse, R4 ;  /* 0x000000d8d404723c */ /* 0x080ff00000001804 */
[C---:B---3--:R-:W-:Y:S08]  /*e9b0*/  HMMA.16816.F32 R8, R188.reuse, R216, R8 ;  /* 0x000000d8bc08723c */ /* 0x048ff00000001808 */
        /* <DEDUP_REMOVED lines=18> */
[----:B------:R-:W-:Y:S03]  /*eae0*/  FMUL.FTZ R19, R19, c[0x0][0x320] ;  /* 0x0000c80013137a20 */ /* 0x000fe60000410000 */
[----:B------:R4:W1:Y:S10]  /*eaf0*/  MUFU.TANH R187, R7 ;  /* 0x0000000700bb7308 */ /* 0x0008740000002400 */
[----:B------:R-:W1:Y:S10]  /*eb00*/  MUFU.TANH R194, R8 ;  /* 0x0000000800c27308 */ /* 0x000e740000002400 */
[----:B------:R-:W1:Y:S01]  /*eb10*/  MUFU.TANH R198, R9 ;  /* 0x0000000900c67308 */ /* 0x000e620000002400 */
[----:B----4-:R-:W4:Y:S09]  /*eb20*/  LDSM.16.M88.4 R4, [R224+0x800] ;  /* 0x00080000e004783b */ /* 0x010f320000000200 */
[----:B------:R-:W1:Y:S10]  /*eb30*/  MUFU.TANH R193, R10 ;  /* 0x0000000a00c17308 */ /* 0x000e740000002400 */
[----:B------:R5:W1:Y:S10]  /*eb40*/  MUFU.TANH R195, R11 ;  /* 0x0000000b00c37308 */ /* 0x000a740000002400 */
[----:B------:R1:W1:Y:S10]  /*eb50*/  MUFU.TANH R199, R12 ;  /* 0x0000000c00c77308 */ /* 0x0002740000002400 */
[----:B------:R2:W2:Y:S01]  /*eb60*/  MUFU.TANH R200, R13 ;  /* 0x0000000d00c87308 */ /* 0x0004a20000002400 */
[----:B-----5:R-:W5:Y:S01]  /*eb70*/  LDSM.16.M88.4 R8, [R224+0x1000] ;  /* 0x00100000e008783b */ /* 0x020f620000000200 */
[-C--:B----4-:R-:W-:Y:S08]  /*eb80*/  HMMA.16816.F32 R20, R212, R4.reuse, R20 ;  /* 0x00000004d414723c */ /* 0x090ff00000001814 */
[----:B------:R-:W4:Y:S01]  /*eb90*/  MUFU.TANH R196, R16 ;  /* 0x0000001000c47308 */ /* 0x000f220000002400 */
[C---:B------:R-:W-:Y:S04]  /*eba0*/  HMMA.16816.F32 R24, R188.reuse, R4, R24 ;  /* 0x00000004bc18723c */ /* 0x040fe80000001818 */
[----:B-1----:R-:W-:Y:S05]  /*ebb0*/  FMUL.FTZ R12, R14, c[0x0][0x320] ;  /* 0x0000c8000e0c7a20 */ /* 0x002fea0000410000 */
[----:B------:R1:W1:Y:S01]  /*ebc0*/  MUFU.TANH R197, R17 ;  /* 0x0000001100c57308 */ /* 0x0002620000002400 */
[-C--:B------:R-:W-:Y:S03]  /*ebd0*/  HMMA.16816.F32 R28, R188, R6.reuse, R28 ;  /* 0x00000006bc1c723c */ /* 0x080fe6000000181c */
[----:B--2---:R-:W-:Y:S05]  /*ebe0*/  FMUL.FTZ R13, R15, c[0x0][0x320] ;  /* 0x0000c8000f0d7a20 */ /* 0x004fea0000410000 */
[C---:B------:R-:W-:Y:S01]  /*ebf0*/  HMMA.16816.F32 R32, R212.reuse, R6, R32 ;  /* 0x00000006d420723c */ /* 0x040fe20000001820 */
[----:B------:R-:W2:Y:S01]  /*ec00*/  MUFU.TANH R201, R18 ;  /* 0x0000001200c97308 */ /* 0x000ea20000002400 */
[----:B------:R-:W2:Y:S02]  /*ec10*/  LDSM.16.M88.4 R4, [R224+0x1800] ;  /* 0x00180000e004783b */ /* 0x000ea40000000200 */
[----:B------:R-:W-:Y:S02]  /*ec20*/  FMUL.FTZ R20, R20, c[0x0][0x320] ;  /* 0x0000c80014147a20 */ /* 0x000fe40000410000 */
[----:B------:R-:W-:Y:S02]  /*ec30*/  FMUL.FTZ R21, R21, c[0x0][0x320] ;  /* 0x0000c80015157a20 */ /* 0x000fe40000410000 */
[----:B------:R-:W-:Y:S03]  /*ec40*/  FMUL.FTZ R23, R23, c[0x0][0x320] ;  /* 0x0000c80017177a20 */ /* 0x000fe60000410000 */
[----:B------:R3:W2:Y:S01]  /*ec50*/  MUFU.TANH R202, R19 ;  /* 0x0000001300ca7308 */ /* 0x0006a20000002400 */
[----:B------:R-:W-:Y:S02]  /*ec60*/  FMUL.FTZ R14, R26, c[0x0][0x320] ;  /* 0x0000c8001a0e7a20 */ /* 0x000fe40000410000 */
[----:B------:R-:W-:Y:S01]  /*ec70*/  FMUL.FTZ R15, R27, c[0x0][0x320] ;  /* 0x0000c8001b0f7a20 */ /* 0x000fe20000410000 */
[-C--:B-----5:R-:W-:Y:S03]  /*ec80*/  HMMA.16816.F32 R36, R212, R8.reuse, R36 ;  /* 0x00000008d424723c */ /* 0x0a0fe60000001824 */
[----:B-1----:R-:W-:Y:S02]  /*ec90*/  FMUL.FTZ R17, R24, c[0x0][0x320] ;  /* 0x0000c80018117a20 */ /* 0x002fe40000410000 */
[----:B------:R-:W-:Y:S01]  /*eca0*/  FMUL.FTZ R16, R30, c[0x0][0x320] ;  /* 0x0000c8001e107a20 */ /* 0x000fe20000410000 */
[----:B------:R1:W1:Y:S02]  /*ecb0*/  MUFU.TANH R203, R20 ;  /* 0x0000001400cb7308 */ /* 0x0002640000002400 */
[C---:B------:R-:W-:Y:S04]  /*ecc0*/  HMMA.16816.F32 R40, R188.reuse, R8, R40 ;  /* 0x00000008bc28723c */ /* 0x040fe80000001828 */
[----:B------:R-:W-:Y:S02]  /*ecd0*/  FMUL.FTZ R32, R32, c[0x0][0x320] ;  /* 0x0000c80020207a20 */ /* 0x000fe40000410000 */
[----:B------:R-:W-:Y:S02]  /*ece0*/  FMUL.FTZ R33, R33, c[0x0][0x320] ;  /* 0x0000c80021217a20 */ /* 0x000fe40000410000 */
[----:B------:R5:W4:Y:S01]  /*ecf0*/  MUFU.TANH R204, R21 ;  /* 0x0000001500cc7308 */ /* 0x000b220000002400 */
[-C--:B------:R-:W-:Y:S03]  /*ed00*/  HMMA.16816.F32 R44, R188, R10.reuse, R44 ;  /* 0x0000000abc2c723c */ /* 0x080fe6000000182c */
[----:B---3--:R-:W-:Y:S02]  /*ed10*/  FMUL.FTZ R19, R25, c[0x0][0x320] ;  /* 0x0000c80019137a20 */ /* 0x008fe40000410000 */
[----:B------:R-:W-:Y:S02]  /*ed20*/  FMUL.FTZ R18, R31, c[0x0][0x320] ;  /* 0x0000c8001f127a20 */ /* 0x000fe40000410000 */
[----:B------:R-:W-:Y:S01]  /*ed30*/  FMUL.FTZ R36, R36, c[0x0][0x320] ;  /* 0x0000c80024247a20 */ /* 0x000fe20000410000 */
[C---:B------:R-:W-:Y:S01]  /*ed40*/  HMMA.16816.F32 R48, R212.reuse, R10, R48 ;  /* 0x0000000ad430723c */ /* 0x040fe20000001830 */
[----:B------:R3:W3:Y:S01]  /*ed50*/  MUFU.TANH R205, R32 ;  /* 0x0000002000cd7308 */ /* 0x0006e20000002400 */
[----:B------:R-:W3:Y:S02]  /*ed60*/  LDSM.16.M88.4 R8, [R224+0x2000] ;  /* 0x00200000e008783b */ /* 0x000ee40000000200 */
[----:B------:R-:W-:Y:S02]  /*ed70*/  FMUL.FTZ R37, R37, c[0x0][0x320] ;  /* 0x0000c80025257a20 */ /* 0x000fe40000410000 */
[----:B------:R-:W-:Y:S02]  /*ed80*/  FMUL.FTZ R38, R38, c[0x0][0x320] ;  /* 0x0000c80026267a20 */ /* 0x000fe40000410000 */
[-C--:B--2---:R-:W-:Y:S03]  /*ed90*/  HMMA.16816.F32 R52, R212, R4.reuse, R52 ;  /* 0x00000004d434723c */ /* 0x084fe60000001834 */
[----:B------:R-:W2:Y:S01]  /*eda0*/  MUFU.TANH R206, R33 ;  /* 0x0000002100ce7308 */ /* 0x000ea20000002400 */
[----:B------:R-:W-:Y:S02]  /*edb0*/  FMUL.FTZ R39, R39, c[0x0][0x320] ;  /* 0x0000c80027277a20 */ /* 0x000fe40000410000 */
[----:B-1----:R-:W-:Y:S02]  /*edc0*/  FMUL.FTZ R20, R28, c[0x0][0x320] ;  /* 0x0000c8001c147a20 */ /* 0x002fe40000410000 */
[C---:B------:R-:W-:Y:S04]  /*edd0*/  HMMA.16816.F32 R56, R188.reuse, R4, R56 ;  /* 0x00000004bc38723c */ /* 0x040fe80000001838 */
[----:B-----5:R-:W-:Y:S01]  /*ede0*/  FMUL.FTZ R21, R22, c[0x0][0x320] ;  /* 0x0000c80016157a20 */ /* 0x020fe20000410000 */
[----:B------:R-:W1:Y:S01]  /*edf0*/  MUFU.TANH R208, R36 ;  /* 0x0000002400d07308 */ /* 0x000e620000002400 */
[----:B------:R-:W-:Y:S02]  /*ee00*/  FMUL.FTZ R22, R29, c[0x0][0x320] ;  /* 0x0000c8001d167a20 */ /* 0x000fe40000410000 */
[-C--:B------:R-:W-:Y:S04]  /*ee10*/  HMMA.16816.F32 R60, R188, R6.reuse, R60 ;  /* 0x00000006bc3c723c */ /* 0x080fe8000000183c */
[----:B------:R-:W-:Y:S02]  /*ee20*/  FMUL.FTZ R30, R34, c[0x0][0x320] ;  /* 0x0000c800221e7a20 */ /* 0x000fe40000410000 */
[----:B------:R-:W-:Y:S01]  /*ee30*/  FMUL.FTZ R31, R35, c[0x0][0x320] ;  /* 0x0000c800231f7a20 */ /* 0x000fe20000410000 */
[----:B------:R-:W1:Y:S01]  /*ee40*/  MUFU.TANH R207, R37 ;  /* 0x0000002500cf7308 */ /* 0x000e620000002400 */
[C---:B------:R-:W-:Y:S01]  /*ee50*/  HMMA.16816.F32 R64, R212.reuse, R6, R64 ;  /* 0x00000006d440723c */ /* 0x040fe20000001840 */
[----:B------:R-:W5:Y:S03]  /*ee60*/  LDSM.16.M88.4 R4, [R224+0x2800] ;  /* 0x00280000e004783b */ /* 0x000f660000000200 */
[----:B------:R-:W-:Y:S02]  /*ee70*/  FMUL.FTZ R52, R52, c[0x0][0x320] ;  /* 0x0000c80034347a20 */ /* 0x000fe40000410000 */
[----:B------:R-:W-:Y:S02]  /*ee80*/  FMUL.FTZ R53, R53, c[0x0][0x320] ;  /* 0x0000c80035357a20 */ /* 0x000fe40000410000 */
[----:B------:R-:W-:Y:S01]  /*ee90*/  FMUL.FTZ R28, R40, c[0x0][0x320] ;  /* 0x0000c800281c7a20 */ /* 0x000fe20000410000 */
[----:B------:R-:W1:Y:S01]  /*eea0*/  MUFU.TANH R223, R38 ;  /* 0x0000002600df7308 */ /* 0x000e620000002400 */
[-C--:B---3--:R-:W-:Y:S03]  /*eeb0*/  HMMA.16816.F32 R68, R212, R8.reuse, R68 ;  /* 0x00000008d444723c */ /* 0x088fe60000001844 */
[----:B------:R-:W-:Y:S02]  /*eec0*/  FMUL.FTZ R29, R41, c[0x0][0x320] ;  /* 0x0000c800291d7a20 */ /* 0x000fe40000410000 */
[----:B------:R-:W-:Y:S02]  /*eed0*/  FMUL.FTZ R25, R42, c[0x0][0x320] ;  /* 0x0000c8002a197a20 */ /* 0x000fe40000410000 */
[----:B------:R-:W-:Y:S01]  /*eee0*/  FMUL.FTZ R24, R43, c[0x0][0x320] ;  /* 0x0000c8002b187a20 */ /* 0x000fe20000410000 */
[C---:B------:R-:W-:Y:S01]  /*eef0*/  HMMA.16816.F32 R72, R188.reuse, R8, R72 ;  /* 0x00000008bc48723c */ /* 0x040fe20000001848 */
[----:B------:R-:W3:Y:S03]  /*ef00*/  MUFU.TANH R222, R39 ;  /* 0x0000002700de7308 */ /* 0x000ee60000002400 */
[----:B------:R-:W-:Y:S02]  /*ef10*/  FMUL.FTZ R32, R44, c[0x0][0x320] ;  /* 0x0000c8002c207a20 */ /* 0x000fe40000410000 */
[----:B------:R-:W-:Y:S02]  /*ef20*/  FMUL.FTZ R35, R45, c[0x0][0x320] ;  /* 0x0000c8002d237a20 */ /* 0x000fe40000410000 */
[-C--:B------:R-:W-:Y:S03]  /*ef30*/  HMMA.16816.F32 R76, R188, R10.reuse, R76 ;  /* 0x0000000abc4c723c */ /* 0x080fe6000000184c */
[----:B------:R1:W1:Y:S01]  /*ef40*/  MUFU.TANH R218, R52 ;  /* 0x0000003400da7308 */ /* 0x0002620000002400 */
[----:B------:R-:W-:Y:S02]  /*ef50*/  FMUL.FTZ R27, R46, c[0x0][0x320] ;  /* 0x0000c8002e1b7a20 */ /* 0x000fe40000410000 */
[----:B------:R-:W-:Y:S02]  /*ef60*/  FMUL.FTZ R26, R47, c[0x0][0x320] ;  /* 0x0000c8002f1a7a20 */ /* 0x000fe40000410000 */
[C---:B------:R-:W-:Y:S01]  /*ef70*/  HMMA.16816.F32 R80, R212.reuse, R10, R80 ;  /* 0x0000000ad450723c */ /* 0x040fe20000001850 */
[----:B------:R-:W2:Y:S01]  /*ef80*/  LDSM.16.M88.4 R8, [R224+0x3000] ;  /* 0x00300000e008783b */ /* 0x000ea20000000200 */
[----:B------:R-:W-:Y:S04]  /*ef90*/  DEPBAR.LE SB0, 0x0 ;  /* 0x000080000000791a */ /* 0x000fe80000000000 */
[----:B------:R3:W2:Y:S01]  /*efa0*/  MUFU.TANH R216, R53 ;  /* 0x0000003500d87308 */ /* 0x0006a20000002400 */
[----:B------:R-:W-:Y:S01]  /*efb0*/  FMUL.FTZ R69, R69, c[0x0][0x320] ;  /* 0x0000c80045457a20 */ /* 0x000fe20000410000 */
[-C--:B-----5:R-:W-:Y:S01]  /*efc0*/  HMMA.16816.F32 R84, R212, R4.reuse, R84 ;  /* 0x00000004d454723c */ /* 0x0a0fe20000001854 */
[----:B------:R-:W-:Y:S04]  /*efd0*/  BAR.SYNC.DEFER_BLOCKING 0x0 ;  /* 0x0000000000007b1d */ /* 0x000fe80000010000 */
[----:B------:R-:W-:Y:S02]  /*efe0*/  FMUL.FTZ R72, R72, c[0x0][0x320] ;  /* 0x0000c80048487a20 */ /* 0x000fe40000410000 */
[----:B------:R-:W-:Y:S01]  /*eff0*/  FMUL.FTZ R45, R50, c[0x0][0x320] ;  /* 0x0000c800322d7a20 */ /* 0x000fe20000410000 */
[----:B------:R-:W2:Y:S01]  /*f000*/  MUFU.TANH R221, R69 ;  /* 0x0000004500dd7308 */ /* 0x000ea20000002400 */
[C---:B------:R-:W-:Y:S04]  /*f010*/  HMMA.16816.F32 R88, R188.reuse, R4, R88 ;  /* 0x00000004bc58723c */ /* 0x040fe80000001858 */
[----:B------:R-:W-:Y:S02]  /*f020*/  FMUL.FTZ R76, R76, c[0x0][0x320] ;  /* 0x0000c8004c4c7a20 */ /* 0x000fe40000410000 */
[----:B------:R-:W-:Y:S02]  /*f030*/  FMUL.FTZ R44, R51, c[0x0][0x320] ;  /* 0x0000c800332c7a20 */ /* 0x000fe40000410000 */
[-C--:B------:R-:W-:Y:S01]  /*f040*/  HMMA.16816.F32 R92, R188, R6.reuse, R92 ;  /* 0x00000006bc5c723c */ /* 0x080fe2000000185c */
[----:B------:R5:W4:Y:S03]  /*f050*/  MUFU.TANH R217, R72 ;  /* 0x0000004800d97308 */ /* 0x000b260000002400 */
[----:B-1----:R-:W-:Y:S02]  /*f060*/  FMUL.FTZ R52, R55, c[0x0][0x320] ;  /* 0x0000c80037347a20 */ /* 0x002fe40000410000 */
[----:B---3--:R-:W-:Y:S02]  /*f070*/  FMUL.FTZ R53, R54, c[0x0][0x320] ;  /* 0x0000c80036357a20 */ /* 0x008fe40000410000 */
[C---:B------:R-:W-:Y:S03]  /*f080*/  HMMA.16816.F32 R96, R212.reuse, R6, R96 ;  /* 0x00000006d460723c */ /* 0x040fe60000001860 */
[----:B------:R1:W3:Y:S01]  /*f090*/  MUFU.TANH R210, R76 ;  /* 0x0000004c00d27308 */ /* 0x0002e20000002400 */
[----:B------:R-:W-:Y:S02]  /*f0a0*/  FMUL.FTZ R38, R56, c[0x0][0x320] ;  /* 0x0000c80038267a20 */ /* 0x000fe40000410000 */
[----:B------:R-:W-:Y:S02]  /*f0b0*/  FMUL.FTZ R39, R57, c[0x0][0x320] ;  /* 0x0000c80039277a20 */ /* 0x000fe40000410000 */
[-C--:B--2---:R-:W-:Y:S04]  /*f0c0*/  HMMA.16816.F32 R100, R212, R8.reuse, R100 ;  /* 0x00000008d464723c */ /* 0x084fe80000001864 */
[----:B------:R-:W-:Y:S01]  /*f0d0*/  FMUL.FTZ R34, R58, c[0x0][0x320] ;  /* 0x0000c8003a227a20 */ /* 0x000fe20000410000 */
[----:B------:R-:W2:Y:S01]  /*f0e0*/  MUFU.TANH R12, R12 ;  /* 0x0000000c000c7308 */ /* 0x000ea20000002400 */
        /* <DEDUP_REMOVED lines=23> */
[----:B-----5:R-:W-:Y:S02]  /*f260*/  FMUL.FTZ R72, R80, c[0x0][0x320] ;  /* 0x0000c80050487a20 */ /* 0x020fe40000410000 */
[----:B------:R-:W-:Y:S01]  /*f270*/  FMUL.FTZ R77, R81, c[0x0][0x320] ;  /* 0x0000c800514d7a20 */ /* 0x000fe20000410000 */
[----:B------:R-:W2:Y:S01]  /*f280*/  MUFU.TANH R19, R19 ;  /* 0x0000001300137308 */ /* 0x000ea20000002400 */
[----:B------:R-:W-:Y:S02]  /*f290*/  FMUL.FTZ R67, R82, c[0x0][0x320] ;  /* 0x0000c80052437a20 */ /* 0x000fe40000410000 */
[----:B------:R-:W-:Y:S02]  /*f2a0*/  FMUL.FTZ R73, R83, c[0x0][0x320] ;  /* 0x0000c80053497a20 */ /* 0x000fe40000410000 */
[----:B------:R-:W-:Y:S02]  /*f2b0*/  FMUL.FTZ R82, R84, c[0x0][0x320] ;  /* 0x0000c80054527a20 */ /* 0x000fe40000410000 */
[----:B------:R-:W-:Y:S02]  /*f2c0*/  FMUL.FTZ R81, R85, c[0x0][0x320] ;  /* 0x0000c80055517a20 */ /* 0x000fe40000410000 */
[----:B-1----:R-:W-:Y:S01]  /*f2d0*/  FMUL.FTZ R76, R86, c[0x0][0x320] ;  /* 0x0000c800564c7a20 */ /* 0x002fe20000410000 */
        /* <DEDUP_REMOVED lines=39> */
[----:B------:R-:W-:Y:S05]  /*f550*/  FMUL.FTZ R68, R68, c[0x0][0x320] ;  /* 0x0000c80044447a20 */ /* 0x000fea0000410000 */
        /* <DEDUP_REMOVED lines=73> */
[----:B--234-:R-:W-:Y:S01]  /*f9f0*/  IMAD.MOV.U32 R6, RZ, RZ, RZ ;  /* 0x000000ffff067224 */ /* 0x01cfe200078e00ff */
[----:B------:R-:W2:Y:S01]  /*fa00*/  LDL R3, [R1+0x24] ;  /* 0x0000240001037983 */ /* 0x000ea20000100800 */
[----:B------:R-:W-:Y:S02]  /*fa10*/  PLOP3.LUT P2, PT, PT, PT, UP0, 0x80, 0x0 ;  /* 0x000000000000781c */ /* 0x000fe40003f4f008 */
[----:B------:R-:W-:Y:S01]  /*fa20*/  PLOP3.LUT P0, PT, PT, PT, UP0, 0x80, 0x0 ;  /* 0x000000000000781c */ /* 0x000fe20003f0f008 */
[----:B------:R-:W3:Y:S04]  /*fa30*/  LDL.64 R84, [R1+0x40] ;  /* 0x0000400001547983 */ /* 0x000ee80000100a00 */
[----:B------:R-:W4:Y:S04]  /*fa40*/  LDL R50, [R1+0xc] ;  /* 0x00000c0001327983 */ /* 0x000f280000100800 */
[----:B-1----:R-:W5:Y:S04]  /*fa50*/  LDL.64 R48, [R1+0x38] ;  /* 0x0000380001307983 */ /* 0x002f680000100a00 */
[----:B------:R-:W3:Y:S01]  /*fa60*/  LDL R185, [R1+0x8] ;  /* 0x0000080001b97983 */ /* 0x000ee20000100800 */
[----:B--2---:R-:W-:Y:S05]  /*fa70*/  IMAD R3, R0, 0x70, R3 ;  /* 0x0000007000037824 */ /* 0x004fea00078e0203 */
[----:B------:R-:W-:Y:S05]  /*fa80*/  IADD3 R3, R3, -0x70, R250 ;  /* 0xffffff9003037810 */ /* 0x000fea0007ffe0fa */
[----:B------:R-:W-:Y:S01]  /*fa90*/  @P2 IMAD.HI.U32 R0, R3, c[0x0][0x2bc], RZ ;  /* 0x0000af0003002a27 */ /* 0x000fe200078e00ff */
[----:B-----5:R-:W-:Y:S03]  /*faa0*/  SHF.L.U64.HI R49, R251, 0x1, R242 ;  /* 0x00000001fb317819 */ /* 0x020fe600000102f2 */
[--C-:B------:R-:W-:Y:S01]  /*fab0*/  IMAD.MOV.U32 R2, RZ, RZ, R3.reuse ;  /* 0x000000ffff027224 */ /* 0x100fe200078e0003 */
[----:B------:R-:W-:Y:S04]  /*fac0*/  @P0 SHF.R.U32.HI R2, RZ, c[0x0][0x2c0], R0 ;  /* 0x0000b000ff020a19 */ /* 0x000fe80000011600 */
[C---:B---3--:R-:W-:Y:S01]  /*fad0*/  @!P1 IADD3 R0, P0, R2.reuse, R84, RZ ;  /* 0x0000005402009210 */ /* 0x048fe20007f1e0ff */
[----:B------:R-:W-:Y:S03]  /*fae0*/  IMAD.MOV R4, RZ, RZ, -R2 ;  /* 0x000000ffff047224 */ /* 0x000fe600078e0a02 */
[----:B----4-:R-:W-:Y:S01]  /*faf0*/  @!P1 LEA.HI.X.SX32 R2, R2, R50, 0x1, P0 ;  /* 0x0000003202029211 */ /* 0x010fe200000f0eff */
[----:B------:R-:W-:Y:S01]  /*fb00*/  IMAD R8, R4, c[0x0][0x2b8], R3 ;  /* 0x0000ae0004087a24 */ /* 0x000fe200078e0203 */
[C---:B------:R-:W-:Y:S04]  /*fb10*/  @!P1 LEA R4, P0, R0.reuse, c[0x0][0x2a0], 0x2 ;  /* 0x0000a80000049a11 */ /* 0x040fe800078010ff */
[----:B------:R-:W-:Y:S01]  /*fb20*/  @!P1 LEA.HI.X R5, R0, c[0x0][0x2a4], R2, 0x2, P0 ;  /* 0x0000a90000059a11 */ /* 0x000fe200000f1402 */
[----:B------:R-:W-:Y:S01]  /*fb30*/  IMAD.WIDE.U32 R2, R8, c[0x0][0x1e0], RZ ;  /* 0x0000780008027a25 */ /* 0x000fe200078e00ff */
[----:B------:R-:W-:Y:S01]  /*fb40*/  SHF.R.S32.HI R0, RZ, 0x1f, R8 ;  /* 0x0000001fff007819 */ /* 0x000fe20000011408 */
[----:B------:R1:W-:Y:S04]  /*fb50*/  STL [R1+0x20], R8 ;  /* 0x0000200801007387 */ /* 0x0003e80000100800 */
[----:B------:R-:W-:Y:S01]  /*fb60*/  IMAD R0, R0, c[0x0][0x1e0], RZ ;  /* 0x0000780000007a24 */ /* 0x000fe200078e02ff */
[----:B------:R-:W2:Y:S03]  /*fb70*/  @!P1 LDG.E R6, [R4.64] ;  /* 0x0000000804069981 */ /* 0x000ea6000c1e1900 */
[----:B------:R-:W-:Y:S04]  /*fb80*/  IMAD R0, R8, c[0x0][0x1e4], R0 ;  /* 0x0000790008007a24 */ /* 0x000fe800078e0200 */
[----:B------:R-:W-:Y:S01]  /*fb90*/  IMAD.IADD R3, R3, 0x1, R0 ;  /* 0x0000000103037824 */ /* 0x000fe200078e0200 */
[----:B--2---:R-:W-:Y:S03]  /*fba0*/  SHF.R.S32.HI R0, RZ, 0x1f, R6 ;  /* 0x0000001fff007819 */ /* 0x004fe60000011406 */
[----:B------:R-:W-:Y:S01]  /*fbb0*/  IMAD.WIDE.U32 R2, R6, c[0x0][0x1f0], R2 ;  /* 0x00007c0006027a25 */ /* 0x000fe200078e0002 */
[----:B------:R1:W-:Y:S03]  /*fbc0*/  STL [R1+0x1c], R6 ;  /* 0x00001c0601007387 */ /* 0x0003e60000100800 */
[----:B------:R-:W-:Y:S01]  /*fbd0*/  IMAD R0, R0, c[0x0][0x1f0], RZ ;  /* 0x00007c0000007a24 */ /* 0x000fe200078e02ff */
[----:B------:R-:W-:Y:S01]  /*fbe0*/  IADD3 R2, P0, R48, R2, RZ ;  /* 0x0000000230027210 */ /* 0x000fe20007f1e0ff */
[----:B------:R-:W-:Y:S02]  /*fbf0*/  IMAD.SHL.U32 R48, R251, 0x2, RZ ;  /* 0x00000002fb307824 */ /* 0x000fe400078e00ff */
[----:B------:R-:W-:Y:S05]  /*fc00*/  IMAD R0, R6, c[0x0][0x1f4], R0 ;  /* 0x00007d0006007a24 */ /* 0x000fea00078e0200 */
[----:B------:R-:W-:Y:S02]  /*fc10*/  IADD3.X R0, R185, R3, R0, P0, !PT ;  /* 0x00000003b9007210 */ /* 0x000fe400007fe400 */
[C---:B------:R-:W-:Y:S04]  /*fc20*/  LEA R3, P0, R2.reuse, c[0x0][0x1c8], 0x1 ;  /* 0x0000720002037a11 */ /* 0x040fe800078008ff */
[----:B------:R-:W-:Y:S01]  /*fc30*/  LEA.HI.X R0, R2, c[0x0][0x1cc], R0, 0x1, P0 ;  /* 0x0000730002007a11 */ /* 0x000fe200000f0c00 */
[----:B------:R-:W-:-:S06]  /*fc40*/  BRA.DIV ~URZ, `(.L_x_1355) ;  /* 0x000098827f007947 */ /* 0x000fcc000b800000 */
[----:B------:R2:W3:Y:S02]  /*fc50*/  SHFL.IDX PT, R50, R0, RZ, 0x181f ;  /* 0x00181fff00327589 */ /* 0x0004e400000e0000 */
.L_x_1400:
[----:B------:R-:W-:-:S05]  /*fc60*/  BRA.DIV ~URZ, `(.L_x_1356) ;  /* 0x000098d27f007947 */ /* 0x000fca000b800000 */
[----:B------:R-:W4:Y:S02]  /*fc70*/  SHFL.IDX PT, R2, R3, RZ, 0x181f ;  /* 0x00181fff03027589 */ /* 0x000f2400000e0000 */
[-C--:B----4-:R-:W-:Y:S02]  /*fc80*/  IADD3 R4, P0, R2, R48.reuse, RZ ;  /* 0x0000003002047210 */ /* 0x090fe40007f1e0ff */
[----:B------:R-:W4:Y:S03]  /*fc90*/  SHFL.IDX PT, R2, R3, 0x1, 0x181f ;  /* 0x00381f0003027f89 */ /* 0x000f2600000e0000 */
[--C-:B---3--:R-:W-:Y:S05]  /*fca0*/  IMAD.X R5, R50, 0x1, R49.reuse, P0 ;  /* 0x0000000132057824 */ /* 0x108fea00000e0631 */
[----:B------:R-:W-:Y:S01]  /*fcb0*/  @!PT LDS RZ, [RZ] ;  /* 0x00000000fffff984 */ /* 0x000fe20000000800 */
[----:B------:R3:W-:Y:S01]  /*fcc0*/  LDGSTS.E.BYPASS.LTC128B.128 [R244+0x3900], [R4.64], !P3 ;  /* 0x0390000004f47fae */ /* 0x0007e2000d901d48 */
[-C--:B-1--4-:R-:W-:Y:S03]  /*fcd0*/  IADD3 R8, P0, R2, R48.reuse, RZ ;  /* 0x0000003002087210 */ /* 0x092fe60007f1e0ff */
[----:B------:R-:W-:Y:S04]  /*fce0*/  SHFL.IDX PT, R2, R3, 0x2, 0x181f ;  /* 0x00581f0003027f89 */ /* 0x000fe800000e0000 */
[----:B---3--:R-:W1:Y:S02]  /*fcf0*/  SHFL.IDX PT, R4, R0, 0x1, 0x181f ;  /* 0x00381f0000047f89 */ /* 0x008e6400000e0000 */
[--C-:B-1----:R-:W-:Y:S02]  /*fd00*/  IMAD.X R9, R4, 0x1, R49.reuse, P0 ;  /* 0x0000000104097824 */ /* 0x102fe400000e0631 */
[----:B------:R-:W1:Y:S04]  /*fd10*/  SHFL.IDX PT, R4, R0, 0x2, 0x181f ;  /* 0x00581f0000047f89 */ /* 0x000e6800000e0000 */
[----:B------:R3:W-:Y:S02]  /*fd20*/  LDGSTS.E.BYPASS.LTC128B.128 [R244+0x4100], [R8.64], !P3 ;  /* 0x0410000008f47fae */ /* 0x0007e4000d901d48 */
[-C--:B---3--:R-:W-:Y:S02]  /*fd30*/  IADD3 R8, P0, R2, R48.reuse, RZ ;  /* 0x0000003002087210 */ /* 0x088fe40007f1e0ff */
[----:B------:R-:W3:Y:S03]  /*fd40*/  SHFL.IDX PT, R2, R3, 0x3, 0x181f ;  /* 0x00781f0003027f89 */ /* 0x000ee600000e0000 */
        /* <DEDUP_REMOVED lines=12> */
[----:B------:R3:W-:Y:S04]  /*fe10*/  LDGSTS.E.BYPASS.LTC128B.128 [R244+0x5900], [R8.64], !P3 ;  /* 0x0590000008f47fae */ /* 0x0007e8000d901d48 */
[----:B--2---:R-:W2:Y:S01]  /*fe20*/  SHFL.IDX PT, R0, R0, 0x6, 0x181f ;  /* 0x00d81f0000007f89 */ /* 0x004ea200000e0000 */
[----:B---3--:R-:W-:Y:S05]  /*fe30*/  IADD3 R8, P0, R2, R48, RZ ;  /* 0x0000003002087210 */ /* 0x008fea0007f1e0ff */
[----:B-1----:R-:W-:Y:S02]  /*fe40*/  IMAD.X R9, R4, 0x1, R49, P0 ;  /* 0x0000000104097824 */ /* 0x002fe400000e0631 */
[----:B------:R1:W3:Y:S04]  /*fe50*/  SHFL.IDX PT, R4, R3, 0x6, 0x181f ;  /* 0x00d81f0003047f89 */ /* 0x0002e800000e0000 */
[----:B------:R1:W-:Y:S02]  /*fe60*/  LDGSTS.E.BYPASS.LTC128B.128 [R244+0x6100], [R8.64], !P3 ;  /* 0x0610000008f47fae */ /* 0x0003e4000d901d48 */
.L_x_1401:
[----:B--23--:R-:W-:Y:S04]  /*fe70*/  IADD3 R4, P0, R4, R48, RZ ;  /* 0x0000003004047210 */ /* 0x00cfe80007f1e0ff */
[----:B------:R-:W-:Y:S05]  /*fe80*/  IADD3.X R5, R0, R49, RZ, P0, !PT ;  /* 0x0000003100057210 */ /* 0x000fea00007fe4ff */
[----:B------:R-:W-:Y:S01]  /*fe90*/  @!PT LDS RZ, [RZ] ;  /* 0x00000000fffff984 */ /* 0x000fe20000000800 */
[----:B------:R-:W-:Y:S01]  /*fea0*/  @!PT LDS RZ, [RZ] ;  /* 0x00000000fffff984 */ /* 0x000fe20000000800 */
[----:B------:R-:W-:Y:S01]  /*feb0*/  @!PT LDS RZ, [RZ] ;  /* 0x00000000fffff984 */ /* 0x000fe20000000800 */
[----:B------:R2:W-:Y:S04]  /*fec0*/  LDGSTS.E.BYPASS.LTC128B.128 [R244+0x6900], [R4.64], !P3 ;  /* 0x0690000004f47fae */ /* 0x0005e8000d901d48 */
.L_x_1354:
[----:B--234-:R-:W-:Y:S05]  /*fed0*/  BSYNC B0 ;  /* 0x0000000000007941 */ /* 0x01cfea0003800000 */
.L_x_1353:
[----:B------:R-:W-:Y:S01]  /*fee0*/  FMNMX.FTZ R4, R186, R182, !PT ;  /* 0x000000b6ba047209 */ /* 0x000fe20007810000 */
[----:B------:R-:W0:Y:S01]  /*fef0*/  LDGDEPBAR ;  /* 0x00000000000079af */ /* 0x000e220000000000 */
[----:B------:R-:W-:Y:S02]  /*ff00*/  FMNMX.FTZ R2, R184, R183, !PT ;  /* 0x000000b7b8027209 */ /* 0x000fe40007810000 */
[----:B------:R-:W-:Y:S02]  /*ff10*/  FMNMX.FTZ R0, R194, R180, !PT ;  /* 0x000000b4c2007209 */ /* 0x000fe40007810000 */
[----:B-1----:R-:W-:Y:S02]  /*ff20*/  FMNMX.FTZ R48, R193, R181, !PT ;  /* 0x000000b5c1307209 */ /* 0x002fe40007810000 */
        /* <DEDUP_REMOVED lines=124> */
.L_x_1402:
[----:B------:R-:W3:Y:S01]  /*106f0*/  LDL.LU R5, [R1+0x48] ;  /* 0x0000480001057983 */ /* 0x000ee20000300800 */
[C---:B------:R-:W-:Y:S01]  /*10700*/  FMUL.FTZ R185, R3.reuse, c[0x0][0x2d0] ;  /* 0x0000b40003b97a20 */ /* 0x040fe20000410000 */
[----:B--2---:R-:W-:Y:S01]  /*10710*/  FMNMX.FTZ R68, R68, R4, !PT ;  /* 0x0000000444447209 */ /* 0x004fe20007810000 */
[----:B------:R-:W-:Y:S01]  /*10720*/  FADD.FTZ R65, -R3, R182 ;  /* 0x000000b603417221 */ /* 0x000fe20000010100 */
[----:B------:R-:W-:Y:S01]  /*10730*/  WARPSYNC 0xffffffff ;  /* 0xffffffff00007948 */ /* 0x000fe20003800000 */
[--C-:B------:R-:W-:Y:S02]  /*10740*/  FFMA.FTZ R51, R206, c[0x0][0x2d0], -R185.reuse ;  /* 0x0000b400ce337a23 */ /* 0x100fe400000108b9 */
[--C-:B------:R-:W-:Y:S02]  /*10750*/  FFMA.FTZ R206, R91, c[0x0][0x2d0], -R185.reuse ;  /* 0x0000b4005bce7a23 */ /* 0x100fe400000108b9 */
[----:B------:R-:W2:Y:S01]  /*10760*/  LDL.LU R91, [R1+0x60] ;  /* 0x00006000015b7983 */ /* 0x000ea20000300800 */
[----:B------:R-:W-:Y:S02]  /*10770*/  FMUL.FTZ R65, R65, c[0x0][0x2d0] ;  /* 0x0000b40041417a20 */ /* 0x000fe40000410000 */
[--C-:B-1----:R-:W-:Y:S02]  /*10780*/  FFMA.FTZ R4, R186, c[0x0][0x2d0], -R185.reuse ;  /* 0x0000b400ba047a23 */ /* 0x102fe400000108b9 */
[----:B------:R-:W-:Y:S02]  /*10790*/  FMUL.FTZ R108, R2, c[0x0][0x2d0] ;  /* 0x0000b400026c7a20 */ /* 0x000fe40000410000 */
[----:B------:R-:W-:Y:S01]  /*107a0*/  MUFU.EX2 R65, R65 ;  /* 0x0000004100417308 */ /* 0x000fe20000000800 */
[--C-:B------:R-:W-:Y:S02]  /*107b0*/  FFMA.FTZ R87, R209, c[0x0][0x2d0], -R185.reuse ;  /* 0x0000b400d1577a23 */ /* 0x100fe400000108b9 */
[--C-:B------:R-:W-:Y:S02]  /*107c0*/  FFMA.FTZ R86, R211, c[0x0][0x2d0], -R185.reuse ;  /* 0x0000b400d3567a23 */ /* 0x100fe400000108b9 */
[--C-:B------:R-:W-:Y:S02]  /*107d0*/  FFMA.FTZ R85, R218, c[0x0][0x2d0], -R185.reuse ;  /* 0x0000b400da557a23 */ /* 0x100fe400000108b9 */
[--C-:B------:R-:W-:Y:S02]  /*107e0*/  FFMA.FTZ R84, R216, c[0x0][0x2d0], -R185.reuse ;  /* 0x0000b400d8547a23 */ /* 0x100fe400000108b9 */
[--C-:B------:R-:W-:Y:S01]  /*107f0*/  FFMA.FTZ R216, R61, c[0x0][0x2d0], -R108.reuse ;  /* 0x0000b4003dd87a23 */ /* 0x100fe2000001086c */
[----:B------:R-:W3:Y:S01]  /*10800*/  MUFU.EX2 R4, R4 ;  /* 0x0000000400047308 */ /* 0x000ee20000000800 */
[--C-:B------:R-:W-:Y:S01]  /*10810*/  FFMA.FTZ R192, R192, c[0x0][0x2d0], -R185.reuse ;  /* 0x0000b400c0c07a23 */ /* 0x100fe200000108b9 */
[----:B------:R-:W4:Y:S01]  /*10820*/  LDL.LU R61, [R1+0x54] ;  /* 0x00005400013d7983 */ /* 0x000f220000300800 */
[--C-:B------:R-:W-:Y:S02]  /*10830*/  FFMA.FTZ R21, R21, c[0x0][0x2d0], -R108.reuse ;  /* 0x0000b40015157a23 */ /* 0x100fe4000001086c */
[--C-:B------:R-:W-:Y:S02]  /*10840*/  FFMA.FTZ R9, R197, c[0x0][0x2d0], -R185.reuse ;  /* 0x0000b400c5097a23 */ /* 0x100fe400000108b9 */
[--C-:B------:R-:W-:Y:S02]  /*10850*/  FFMA.FTZ R214, R72, c[0x0][0x2d0], -R185.reuse ;  /* 0x0000b40048d67a23 */ /* 0x100fe400000108b9 */
[--C-:B------:R-:W-:Y:S01]  /*10860*/  FFMA.FTZ R107, R196, c[0x0][0x2d0], -R185.reuse ;  /* 0x0000b400c46b7a23 */ /* 0x100fe200000108b9 */
[----:B------:R-:W-:Y:S01]  /*10870*/  MUFU.EX2 R72, R192 ;  /* 0x000000c000487308 */ /* 0x000fe20000000800 */
[--C-:B------:R-:W-:Y:S01]  /*10880*/  FFMA.FTZ R110, R59, c[0x0][0x2d0], -R108.reuse ;  /* 0x0000b4003b6e7a23 */ /* 0x100fe2000001086c */
[----:B------:R-:W-:Y:S01]  /*10890*/  MOV R59, R21 ;  /* 0x00000015003b7202 */ /* 0x000fe20000000f00 */
        /* <DEDUP_REMOVED lines=25> */
[----:B------:R-:W-:Y:S02]  /*10a30*/  FFMA.FTZ R185, R97, c[0x0][0x2d0], -R185 ;  /* 0x0000b40061b97a23 */ /* 0x000fe400000108b9 */
[----:B------:R-:W-:Y:S02]  /*10a40*/  FMUL.FTZ R97, R0, c[0x0][0x2d0] ;  /* 0x0000b40000617a20 */ /* 0x000fe40000410000 */
[--C-:B------:R-:W-:Y:S01]  /*10a50*/  FFMA.FTZ R23, R23, c[0x0][0x2d0], -R108.reuse ;  /* 0x0000b40017177a23 */ /* 0x100fe2000001086c */
[----:B------:R-:W-:Y:S01]  /*10a60*/  MUFU.EX2 R190, R190 ;  /* 0x000000be00be7308 */ /* 0x000fe20000000800 */
[--C-:B------:R-:W-:Y:S02]  /*10a70*/  FFMA.FTZ R53, R200, c[0x0][0x2d0], -R97.reuse ;  /* 0x0000b400c8357a23 */ /* 0x100fe40000010861 */
[--C-:B------:R-:W-:Y:S02]  /*10a80*/  FFMA.FTZ R200, R69, c[0x0][0x2d0], -R97.reuse ;  /* 0x0000b40045c87a23 */ /* 0x100fe40000010861 */
[----:B------:R-:W-:Y:S02]  /*10a90*/  FMUL.FTZ R69, R68, c[0x0][0x2d0] ;  /* 0x0000b40044457a20 */ /* 0x000fe40000410000 */
[--C-:B------:R-:W-:Y:S01]  /*10aa0*/  FFMA.FTZ R100, R60, c[0x0][0x2d0], -R108.reuse ;  /* 0x0000b4003c647a23 */ /* 0x100fe2000001086c */
[----:B------:R-:W-:Y:S01]  /*10ab0*/  MOV R60, R23 ;  /* 0x00000017003c7202 */ /* 0x000fe20000000f00 */
[--C-:B------:R-:W-:Y:S01]  /*10ac0*/  FFMA.FTZ R23, R198, c[0x0][0x2d0], -R97.reuse ;  /* 0x0000b400c6177a23 */ /* 0x100fe20000010861 */
[----:B------:R-:W-:Y:S01]  /*10ad0*/  MUFU.EX2 R200, R200 ;  /* 0x000000c800c87308 */ /* 0x000fe20000000800 */
[----:B------:R-:W-:Y:S02]  /*10ae0*/  FFMA.FTZ R198, R71, c[0x0][0x2d0], -R97 ;  /* 0x0000b40047c67a23 */ /* 0x000fe40000010861 */
        /* <DEDUP_REMOVED lines=8> */
[----:B------:R-:W-:Y:S02]  /*10b70*/  FFMA.FTZ R94, R24, c[0x0][0x2d0], -R69 ;  /* 0x0000b400185e7a23 */ /* 0x000fe40000010845 */
[--C-:B------:R-:W-:Y:S01]  /*10b80*/  FFMA.FTZ R80, R19, c[0x0][0x2d0], -R97.reuse ;  /* 0x0000b40013507a23 */ /* 0x100fe20000010861 */
[----:B------:R-:W-:Y:S01]  /*10b90*/  MUFU.EX2 R73, R81 ;  /* 0x0000005100497308 */ /* 0x000fe20000000800 */
[--C-:B------:R-:W-:Y:S02]  /*10ba0*/  FFMA.FTZ R102, R52, c[0x0][0x2d0], -R108.reuse ;  /* 0x0000b40034667a23 */ /* 0x100fe4000001086c */
[--C-:B------:R-:W-:Y:S02]  /*10bb0*/  FFMA.FTZ R187, R76, c[0x0][0x2d0], -R108.reuse ;  /* 0x0000b4004cbb7a23 */ /* 0x100fe4000001086c */
[--C-:B------:R-:W-:Y:S02]  /*10bc0*/  FFMA.FTZ R76, R194, c[0x0][0x2d0], -R97.reuse ;  /* 0x0000b400c24c7a23 */ /* 0x100fe40000010861 */
[----:B------:R-:W-:Y:S02]  /*10bd0*/  FFMA.FTZ R31, R20, c[0x0][0x2d0], -R97 ;  /* 0x0000b400141f7a23 */ /* 0x000fe40000010861 */
[--C-:B------:R-:W-:Y:S01]  /*10be0*/  FFMA.FTZ R92, R26, c[0x0][0x2d0], -R69.reuse ;  /* 0x0000b4001a5c7a23 */ /* 0x100fe20000010845 */
[----:B------:R5:W-:Y:S01]  /*10bf0*/  MUFU.EX2 R20, R23 ;  /* 0x0000001700147308 */ /* 0x000be20000000800 */
[----:B------:R-:W-:Y:S02]  /*10c00*/  FFMA.FTZ R202, R37, c[0x0][0x2d0], -R69 ;  /* 0x0000b40025ca7a23 */ /* 0x000fe40000010845 */
[----:B------:R-:W-:Y:S02]  /*10c10*/  FFMA.FTZ R30, R22, c[0x0][0x2d0], -R97 ;  /* 0x0000b400161e7a23 */ /* 0x000fe40000010861 */
[----:B------:R-:W-:Y:S02]  /*10c20*/  FFMA.FTZ R22, R193, c[0x0][0x2d0], -R69 ;  /* 0x0000b400c1167a23 */ /* 0x000fe40000010845 */
[--C-:B------:R-:W-:Y:S02]  /*10c30*/  FFMA.FTZ R29, R29, c[0x0][0x2d0], -R97.reuse ;  /* 0x0000b4001d1d7a23 */ /* 0x100fe40000010861 */
[----:B------:R-:W-:Y:S01]  /*10c40*/  FFMA.FTZ R109, R39, c[0x0][0x2d0], -R97 ;  /* 0x0000b400276d7a23 */ /* 0x000fe20000010861 */
[----:B------:R-:W-:Y:S01]  /*10c50*/  MUFU.EX2 R76, R76 ;  /* 0x0000004c004c7308 */ /* 0x000fe20000000800 */
[----:B------:R-:W-:Y:S01]  /*10c60*/  FFMA.FTZ R113, R7, c[0x0][0x2d0], -R69 ;  /* 0x0000b40007717a23 */ /* 0x000fe20000010845 */
[----:B------:R-:W-:Y:S01]  /*10c70*/  MOV R39, R29 ;  /* 0x0000001d00277202 */ /* 0x000fe20000000f00 */
[--C-:B------:R-:W-:Y:S02]  /*10c80*/  FFMA.FTZ R28, R28, c[0x0][0x2d0], -R97.reuse ;  /* 0x0000b4001c1c7a23 */ /* 0x100fe40000010861 */
[--C-:B------:R-:W-:Y:S02]  /*10c90*/  FFMA.FTZ R77, R201, c[0x0][0x2d0], -R108.reuse ;  /* 0x0000b400c94d7a23 */ /* 0x100fe4000001086c */
[--C-:B------:R-:W-:Y:S02]  /*10ca0*/  FFMA.FTZ R188, R75, c[0x0][0x2d0], -R108.reuse ;  /* 0x0000b4004bbc7a23 */ /* 0x100fe4000001086c */
[--C-:B------:R-:W-:Y:S01]  /*10cb0*/  FFMA.FTZ R75, R199, c[0x0][0x2d0], -R97.reuse ;  /* 0x0000b400c74b7a23 */ /* 0x100fe20000010861 */
[----:B------:R-:W-:Y:S01]  /*10cc0*/  MUFU.EX2 R102, R102 ;  /* 0x0000006600667308 */ /* 0x000fe20000000800 */
[--C-:B------:R-:W-:Y:S01]  /*10cd0*/  FFMA.FTZ R111, R38, c[0x0][0x2d0], -R97.reuse ;  /* 0x0000b400266f7a23 */ /* 0x100fe20000010861 */
[----:B------:R-:W-:Y:S01]  /*10ce0*/  MOV R38, R28 ;  /* 0x0000001c00267202 */ /* 0x000fe20000000f00 */
[--C-:B------:R-:W-:Y:S01]  /*10cf0*/  FFMA.FTZ R222, R222, c[0x0][0x2d0], -R108.reuse ;  /* 0x0000b400dede7a23 */ /* 0x100fe2000001086c */
[----:B-----5:R-:W-:Y:S01]  /*10d00*/  MOV R23, R31 ;  /* 0x0000001f00177202 */ /* 0x020fe20000000f00 */
[--C-:B------:R-:W-:Y:S02]  /*10d10*/  FFMA.FTZ R106, R45, c[0x0][0x2d0], -R108.reuse ;  /* 0x0000b4002d6a7a23 */ /* 0x100fe4000001086c */
[--C-:B------:R-:W-:Y:S02]  /*10d20*/  FFMA.FTZ R105, R44, c[0x0][0x2d0], -R108.reuse ;  /* 0x0000b4002c697a23 */ /* 0x100fe4000001086c */
[--C-:B------:R-:W-:Y:S01]  /*10d30*/  FFMA.FTZ R218, R62, c[0x0][0x2d0], -R108.reuse ;  /* 0x0000b4003eda7a23 */ /* 0x100fe2000001086c */
[----:B------:R-:W-:Y:S01]  /*10d40*/  MUFU.EX2 R77, R77 ;  /* 0x0000004d004d7308 */ /* 0x000fe20000000800 */
[----:B------:R-:W-:Y:S01]  /*10d50*/  FFMA.FTZ R192, R79, c[0x0][0x2d0], -R108 ;  /* 0x0000b4004fc07a23 */ /* 0x000fe2000001086c */
[----:B------:R-:W-:Y:S01]  /*10d60*/  MOV R79, R59 ;  /* 0x0000003b004f7202 */ /* 0x000fe20000000f00 */
[--C-:B------:R-:W-:Y:S02]  /*10d70*/  FFMA.FTZ R81, R17, c[0x0][0x2d0], -R97.reuse ;  /* 0x0000b40011517a23 */ /* 0x100fe40000010861 */
[----:B------:R-:W-:Y:S02]  /*10d80*/  FFMA.FTZ R45, R32, c[0x0][0x2d0], -R97 ;  /* 0x0000b400202d7a23 */ /* 0x000fe40000010861 */
[--C-:B------:R-:W-:Y:S02]  /*10d90*/  FFMA.FTZ R32, R195, c[0x0][0x2d0], -R69.reuse ;  /* 0x0000b400c3207a23 */ /* 0x100fe40000010845 */
[--C-:B------:R-:W-:Y:S01]  /*10da0*/  FFMA.FTZ R19, R12, c[0x0][0x2d0], -R69.reuse ;  /* 0x0000b4000c137a23 */ /* 0x100fe20000010845 */
[----:B------:R-:W-:Y:S01]  /*10db0*/  MUFU.EX2 R106, R106 ;  /* 0x0000006a006a7308 */ /* 0x000fe20000000800 */
[----:B------:R-:W-:Y:S02]  /*10dc0*/  FFMA.FTZ R17, R13, c[0x0][0x2d0], -R69 ;  /* 0x0000b4000d117a23 */ /* 0x000fe40000010845 */
[--C-:B------:R-:W-:Y:S01]  /*10dd0*/  FFMA.FTZ R215, R54, c[0x0][0x2d0], -R97.reuse ;  /* 0x0000b40036d77a23 */ /* 0x100fe20000010861 */
[----:B------:R-:W-:Y:S01]  /*10de0*/  MOV R54, R45 ;  /* 0x0000002d00367202 */ /* 0x000fe20000000f00 */
[--C-:B------:R-:W-:Y:S01]  /*10df0*/  FFMA.FTZ R44, R35, c[0x0][0x2d0], -R97.reuse ;  /* 0x0000b400232c7a23 */ /* 0x100fe20000010861 */
[----:B------:R-:W-:Y:S01]  /*10e00*/  MOV R35, R60 ;  /* 0x0000003c00237202 */ /* 0x000fe20000000f00 */
        /* <DEDUP_REMOVED lines=13> */
[----:B------:R-:W-:Y:S02]  /*10ee0*/  FFMA.FTZ R97, R88, c[0x0][0x2d0], -R97 ;  /* 0x0000b40058617a23 */ /* 0x000fe40000010861 */
[--C-:B------:R-:W-:Y:S01]  /*10ef0*/  FFMA.FTZ R88, R18, c[0x0][0x2d0], -R69.reuse ;  /* 0x0000b40012587a23 */ /* 0x100fe20000010845 */
[----:B------:R-:W-:Y:S01]  /*10f00*/  MUFU.EX2 R109, R109 ;  /* 0x0000006d006d7308 */ /* 0x000fe20000000800 */
[----:B------:R-:W-:Y:S01]  /*10f10*/  MOV R18, R30 ;  /* 0x0000001e00127202 */ /* 0x000fe20000000f00 */
        /* <DEDUP_REMOVED lines=37> */
[----:B---3--:R-:W-:Y:S01]  /*11170*/  FFMA.FTZ R8, R65, R5, R4 ;  /* 0x0000000541087223 */ /* 0x008fe20000010004 */
[----:B-1----:R-:W-:Y:S01]  /*11180*/  F2FP.PACK_AB R74, R9, R21 ;  /* 0x00000015094a723e */ /* 0x002fe200000000ff */
[----:B------:R-:W-:Y:S02]  /*11190*/  FFMA.FTZ R5, R184, c[0x0][0x2d0], -R108 ;  /* 0x0000b400b8057a23 */ /* 0x000fe4000001086c */
[C---:B------:R-:W-:Y:S01]  /*111a0*/  FADD.FTZ R8, R72.reuse, R8 ;  /* 0x0000000848087221 */ /* 0x040fe20000010000 */
[----:B------:R-:W-:Y:S01]  /*111b0*/  F2FP.PACK_AB R72, R72, R4 ;  /* 0x000000044848723e */ /* 0x000fe200000000ff */
[----:B------:R-:W-:Y:S02]  /*111c0*/  FADD.FTZ R4, -R2, R183 ;  /* 0x000000b702047221 */ /* 0x000fe40000010100 */
[----:B------:R-:W-:Y:S01]  /*111d0*/  FADD.FTZ R8, R21, R8 ;  /* 0x0000000815087221 */ /* 0x000fe20000010000 */
[----:B------:R-:W-:Y:S01]  /*111e0*/  MUFU.EX2 R5, R5 ;  /* 0x0000000500057308 */ /* 0x000fe20000000800 */
[----:B------:R-:W3:Y:S01]  /*111f0*/  LDL.LU R21, [R1+0x4c] ;  /* 0x00004c0001157983 */ /* 0x000ee20000300800 */
[----:B------:R-:W-:Y:S02]  /*11200*/  FMUL.FTZ R4, R4, c[0x0][0x2d0] ;  /* 0x0000b40004047a20 */ /* 0x000fe40000410000 */
[--C-:B------:R-:W-:Y:S02]  /*11210*/  FFMA.FTZ R183, R89, c[0x0][0x2d0], -R108.reuse ;  /* 0x0000b40059b77a23 */ /* 0x100fe4000001086c */
[--C-:B------:R-:W-:Y:S02]  /*11220*/  FFMA.FTZ R89, R16, c[0x0][0x2d0], -R69.reuse ;  /* 0x0000b40010597a23 */ /* 0x100fe40000010845 */
[--C-:B------:R-:W-:Y:S02]  /*11230*/  FFMA.FTZ R184, R90, c[0x0][0x2d0], -R108.reuse ;  /* 0x0000b4005ab87a23 */ /* 0x100fe4000001086c */
[----:B------:R-:W2:Y:S01]  /*11240*/  MUFU.EX2 R67, R4 ;  /* 0x0000000400437308 */ /* 0x000ea20000000800 */
[----:B------:R-:W-:Y:S02]  /*11250*/  FFMA.FTZ R108, R93, c[0x0][0x2d0], -R108 ;  /* 0x0000b4005d6c7a23 */ /* 0x000fe4000001086c */
[--C-:B------:R-:W-:Y:S02]  /*11260*/  FFMA.FTZ R93, R27, c[0x0][0x2d0], -R69.reuse ;  /* 0x0000b4001b5d7a23 */ /* 0x100fe40000010845 */
[----:B------:R-:W-:Y:S02]  /*11270*/  FADD.FTZ R221, R9, R8 ;  /* 0x0000000809dd7221 */ /* 0x000fe40000010000 */
[----:B------:R-:W-:Y:S02]  /*11280*/  FFMA.FTZ R90, R15, c[0x0][0x2d0], -R69 ;  /* 0x0000b4000f5a7a23 */ /* 0x000fe40000010845 */
[----:B------:R-:W-:Y:S01]  /*11290*/  FMUL.FTZ R33, R65, R133 ;  /* 0x0000008541217220 */ /* 0x000fe20000410000 */
[----:B------:R-:W-:Y:S10]  /*112a0*/  MUFU.EX2 R16, R22 ;  /* 0x0000001600107308 */ /* 0x000ff40000000800 */
[----:B------:R-:W-:Y:S01]  /*112b0*/  MUFU.EX2 R133, R83 ;  /* 0x0000005300857308 */ /* 0x000fe20000000800 */
[----:B--2---:R-:W-:Y:S02]  /*112c0*/  FFMA.FTZ R52, R67, R91, R5 ;  /* 0x0000005b43347223 */ /* 0x004fe40000010005 */
[----:B------:R-:W-:Y:S02]  /*112d0*/  FADD.FTZ R4, -R68, R181 ;  /* 0x000000b544047221 */ /* 0x000fe40000010100 */
[C---:B------:R-:W-:Y:S01]  /*112e0*/  FADD.FTZ R52, R73.reuse, R52 ;  /* 0x0000003449347221 */ /* 0x040fe20000010000 */
[----:B------:R-:W-:Y:S01]  /*112f0*/  F2FP.PACK_AB R73, R73, R5 ;  /* 0x000000054949723e */ /* 0x000fe200000000ff */
[----:B------:R-:W-:Y:S03]  /*11300*/  FADD.FTZ R5, -R0, R180 ;  /* 0x000000b400057221 */ /* 0x000fe60000010100 */
[----:B------:R-:W-:Y:S01]  /*11310*/  MUFU.EX2 R108, R108 ;  /* 0x0000006c006c7308 */ /* 0x000fe20000000800 */
[----:B------:R-:W-:Y:S02]  /*11320*/  FMUL.FTZ R4, R4, c[0x0][0x2d0] ;  /* 0x0000b40004047a20 */ /* 0x000fe40000410000 */
[----:B------:R-:W-:Y:S02]  /*11330*/  FMUL.FTZ R5, R5, c[0x0][0x2d0] ;  /* 0x0000b40005057a20 */ /* 0x000fe40000410000 */
[--C-:B------:R-:W-:Y:S02]  /*11340*/  FFMA.FTZ R91, R14, c[0x0][0x2d0], -R69.reuse ;  /* 0x0000b4000e5b7a23 */ /* 0x100fe40000010845 */
[--C-:B------:R-:W-:Y:S02]  /*11350*/  FFMA.FTZ R180, R55, c[0x0][0x2d0], -R69.reuse ;  /* 0x0000b40037b47a23 */ /* 0x100fe40000010845 */
[--C-:B------:R-:W-:Y:S01]  /*11360*/  FFMA.FTZ R181, R56, c[0x0][0x2d0], -R69.reuse ;  /* 0x0000b40038b57a23 */ /* 0x100fe20000010845 */
[----:B------:R-:W4:Y:S01]  /*11370*/  MUFU.EX2 R5, R5 ;  /* 0x0000000500057308 */ /* 0x000f220000000800 */
[----:B------:R-:W-:Y:S02]  /*11380*/  FFMA.FTZ R69, R10, c[0x0][0x2d0], -R69 ;  /* 0x0000b4000a457a23 */ /* 0x000fe40000010845 */
[----:B------:R-:W-:Y:S07]  /*11390*/  FMUL.FTZ R34, R67, R134 ;  /* 0x0000008643227220 */ /* 0x000fee0000410000 */
[----:B------:R-:W1:Y:S10]  /*113a0*/  MUFU.EX2 R4, R4 ;  /* 0x0000000400047308 */ /* 0x000e740000000800 */
[----:B------:R-:W-:Y:S01]  /*113b0*/  MUFU.EX2 R134, R50 ;  /* 0x0000003200867308 */ /* 0x000fe20000000800 */
[C---:B----4-:R-:W-:Y:S01]  /*113c0*/  FFMA.FTZ R7, R5.reuse, R61, R76 ;  /* 0x0000003d05077223 */ /* 0x050fe2000001004c */
[C---:B------:R-:W-:Y:S01]  /*113d0*/  F2FP.PACK_AB R76, R20.reuse, R76 ;  /* 0x0000004c144c723e */ /* 0x040fe200000000ff */
[C---:B------:R-:W-:Y:S01]  /*113e0*/  FMUL.FTZ R24, R5.reuse, R156 ;  /* 0x0000009c05187220 */ /* 0x040fe20000410000 */
[----:B------:R-:W-:Y:S01]  /*113f0*/  MOV R156, R23 ;  /* 0x00000017009c7202 */ /* 0x000fe20000000f00 */
[C---:B------:R-:W-:Y:S02]  /*11400*/  FMUL.FTZ R25, R5.reuse, R157 ;  /* 0x0000009d05197220 */ /* 0x040fe40000410000 */
[----:B------:R-:W-:Y:S03]  /*11410*/  FADD.FTZ R157, R20, R7 ;  /* 0x00000007149d7221 */ /* 0x000fe60000010000 */
[----:B------:R-:W-:Y:S01]  /*11420*/  MUFU.EX2 R181, R181 ;  /* 0x000000b500b57308 */ /* 0x000fe20000000800 */
[C---:B------:R-:W-:Y:S02]  /*11430*/  FMUL.FTZ R29, R5.reuse, R161 ;  /* 0x000000a1051d7220 */ /* 0x040fe40000410000 */
[C---:B------:R-:W-:Y:S02]  /*11440*/  FMUL.FTZ R28, R5.reuse, R160 ;  /* 0x000000a0051c7220 */ /* 0x040fe40000410000 */
[C---:B-1----:R-:W-:Y:S02]  /*11450*/  FMUL.FTZ R27, R4.reuse, R159 ;  /* 0x0000009f041b7220 */ /* 0x042fe40000410000 */
[C---:B------:R-:W-:Y:S02]  /*11460*/  FMUL.FTZ R9, R5.reuse, R149 ;  /* 0x0000009505097220 */ /* 0x040fe40000410000 */
[C---:B------:R-:W-:Y:S01]  /*11470*/  FMUL.FTZ R8, R5.reuse, R148 ;  /* 0x0000009405087220 */ /* 0x040fe20000410000 */
[----:B------:R1:W2:Y:S01]  /*11480*/  MUFU.EX2 R160, R6 ;  /* 0x0000000600a07308 */ /* 0x0002a20000000800 */
[C---:B------:R-:W-:Y:S02]  /*11490*/  FMUL.FTZ R26, R4.reuse, R158 ;  /* 0x0000009e041a7220 */ /* 0x040fe40000410000 */
[C---:B------:R-:W-:Y:S02]  /*114a0*/  FMUL.FTZ R30, R4.reuse, R162 ;  /* 0x000000a2041e7220 */ /* 0x040fe40000410000 */
[C---:B------:R-:W-:Y:S01]  /*114b0*/  FMUL.FTZ R40, R5.reuse, R164 ;  /* 0x000000a405287220 */ /* 0x040fe20000410000 */
[----:B------:R-:W-:Y:S01]  /*114c0*/  MOV R164, R54 ;  /* 0x0000003600a47202 */ /* 0x000fe20000000f00 */
[C---:B------:R-:W-:Y:S01]  /*114d0*/  FMUL.FTZ R41, R5.reuse, R165 ;  /* 0x000000a505297220 */ /* 0x040fe20000410000 */
[----:B------:R-:W-:Y:S01]  /*114e0*/  MOV R165, R39 ;  /* 0x0000002700a57202 */ /* 0x000fe20000000f00 */
[C---:B------:R-:W-:Y:S01]  /*114f0*/  FMUL.FTZ R44, R5.reuse, R168 ;  /* 0x000000a8052c7220 */ /* 0x040fe20000410000 */
[----:B------:R2:W-:Y:S01]  /*11500*/  MUFU.EX2 R159, R75 ;  /* 0x0000004b009f7308 */ /* 0x0005e20000000800 */
[C---:B------:R-:W-:Y:S01]  /*11510*/  FMUL.FTZ R56, R5.reuse, R172 ;  /* 0x000000ac05387220 */ /* 0x040fe20000410000 */
[----:B------:R-:W-:Y:S01]  /*11520*/  MOV R168, R38 ;  /* 0x0000002600a87202 */ /* 0x000fe20000000f00 */
[C---:B------:R-:W-:Y:S01]  /*11530*/  FMUL.FTZ R57, R5.reuse, R173 ;  /* 0x000000ad05397220 */ /* 0x040fe20000410000 */
[----:B------:R-:W-:Y:S01]  /*11540*/  LDSM.16.MT88.4 R36, [R233] ;  /* 0x00000000e924783b */ /* 0x000fe20000004200 */
[C---:B------:R-:W-:Y:S01]  /*11550*/  FMUL.FTZ R60, R5.reuse, R176 ;  /* 0x000000b0053c7220 */ /* 0x040fe20000410000 */
[----:B------:R-:W-:Y:S01]  /*11560*/  MOV R172, R79 ;  /* 0x0000004f00ac7202 */ /* 0x000fe20000000f00 */
[----:B------:R-:W-:Y:S01]  /*11570*/  FMUL.FTZ R61, R5, R177 ;  /* 0x000000b1053d7220 */ /* 0x000fe20000410000 */
[----:B------:R-:W-:Y:S01]  /*11580*/  F2FP.PACK_AB R176, R99, R107 ;  /* 0x0000006b63b0723e */ /* 0x000fe200000000ff */
[C---:B------:R-:W-:Y:S01]  /*11590*/  FMUL.FTZ R10, R4.reuse, R150 ;  /* 0x00000096040a7220 */ /* 0x040fe20000410000 */
[----:B------:R-:W4:Y:S01]  /*115a0*/  MUFU.EX2 R149, R53 ;  /* 0x0000003500957308 */ /* 0x000f220000000800 */
[C---:B------:R-:W-:Y:S01]  /*115b0*/  FMUL.FTZ R14, R4.reuse, R154 ;  /* 0x0000009a040e7220 */ /* 0x040fe20000410000 */
[----:B------:R-:W-:Y:S01]  /*115c0*/  F2FP.PACK_AB R177, R71, R96 ;  /* 0x0000006047b1723e */ /* 0x000fe200000000ff */
[C---:B------:R-:W-:Y:S02]  /*115d0*/  FMUL.FTZ R31, R4.reuse, R163 ;  /* 0x000000a3041f7220 */ /* 0x040fe40000410000 */
[C---:B------:R-:W-:Y:S02]  /*115e0*/  FMUL.FTZ R58, R4.reuse, R174 ;  /* 0x000000ae043a7220 */ /* 0x040fe40000410000 */
[C---:B------:R-:W-:Y:S02]  /*115f0*/  FMUL.FTZ R59, R4.reuse, R175 ;  /* 0x000000af043b7220 */ /* 0x040fe40000410000 */
[C---:B------:R-:W-:Y:S01]  /*11600*/  FMUL.FTZ R62, R4.reuse, R178 ;  /* 0x000000b2043e7220 */ /* 0x040fe20000410000 */
[----:B------:R-:W5:Y:S01]  /*11610*/  MUFU.EX2 R162, R32 ;  /* 0x0000002000a27308 */ /* 0x000f620000000800 */
[----:B------:R-:W-:Y:S01]  /*11620*/  FMUL.FTZ R63, R4, R179 ;  /* 0x000000b3043f7220 */ /* 0x000fe20000410000 */
[----:B------:R-:W-:Y:S01]  /*11630*/  F2FP.PACK_AB R178, R97, R98 ;  /* 0x0000006261b2723e */ /* 0x000fe200000000ff */
[C---:B-1----:R-:W-:Y:S01]  /*11640*/  FMUL.FTZ R6, R67.reuse, R146 ;  /* 0x0000009243067220 */ /* 0x042fe20000410000 */
[----:B--2---:R-:W-:Y:S01]  /*11650*/  F2FP.PACK_AB R75, R160, R77 ;  /* 0x0000004da04b723e */ /* 0x004fe200000000ff */
[----:B------:R-:W-:Y:S02]  /*11660*/  FMUL.FTZ R7, R67, R147 ;  /* 0x0000009343077220 */ /* 0x000fe40000410000 */
[C---:B------:R-:W-:Y:S01]  /*11670*/  FMUL.FTZ R12, R5.reuse, R152 ;  /* 0x00000098050c7220 */ /* 0x040fe20000410000 */
[----:B------:R-:W-:Y:S01]  /*11680*/  MOV R152, R78 ;  /* 0x0000004e00987202 */ /* 0x000fe20000000f00 */
[C---:B------:R-:W-:Y:S01]  /*11690*/  FMUL.FTZ R13, R5.reuse, R153 ;  /* 0x00000099050d7220 */ /* 0x040fe20000410000 */
[----:B------:R1:W-:Y:S01]  /*116a0*/  MUFU.EX2 R158, R19 ;  /* 0x00000013009e7308 */ /* 0x0003e20000000800 */
[----:B------:R-:W-:Y:S01]  /*116b0*/  FMUL.FTZ R45, R5, R169 ;  /* 0x000000a9052d7220 */ /* 0x000fe20000410000 */
[----:B------:R-:W-:Y:S01]  /*116c0*/  MOV R153, R18 ;  /* 0x0000001200997202 */ /* 0x000fe20000000f00 */
[----:B------:R-:W-:Y:S01]  /*116d0*/  FMUL.FTZ R5, R65, R145 ;  /* 0x0000009141057220 */ /* 0x000fe20000410000 */
[----:B----4-:R-:W-:Y:S01]  /*116e0*/  F2FP.PACK_AB R78, R149, R159 ;  /* 0x0000009f954e723e */ /* 0x010fe200000000ff */
[C---:B------:R-:W-:Y:S01]  /*116f0*/  FMUL.FTZ R11, R4.reuse, R151 ;  /* 0x00000097040b7220 */ /* 0x040fe20000410000 */
[----:B------:R-:W-:Y:S01]  /*11700*/  MOV R169, R35 ;  /* 0x0000002300a97202 */ /* 0x000fe20000000f00 */
[C---:B------:R-:W-:Y:S02]  /*11710*/  FMUL.FTZ R15, R4.reuse, R155 ;  /* 0x0000009b040f7220 */ /* 0x040fe40000410000 */
[C---:B------:R-:W-:Y:S01]  /*11720*/  FMUL.FTZ R42, R4.reuse, R166 ;  /* 0x000000a6042a7220 */ /* 0x040fe20000410000 */
[----:B------:R-:W2:Y:S01]  /*11730*/  MUFU.EX2 R148, R17 ;  /* 0x0000001100947308 */ /* 0x000ea20000000800 */
[C---:B------:R-:W-:Y:S02]  /*11740*/  FMUL.FTZ R43, R4.reuse, R167 ;  /* 0x000000a7042b7220 */ /* 0x040fe40000410000 */
[C---:B------:R-:W-:Y:S02]  /*11750*/  FMUL.FTZ R46, R4.reuse, R170 ;  /* 0x000000aa042e7220 */ /* 0x040fe40000410000 */
[----:B------:R-:W-:Y:S02]  /*11760*/  FMUL.FTZ R47, R4, R171 ;  /* 0x000000ab042f7220 */ /* 0x000fe40000410000 */
[----:B------:R-:W-:Y:S01]  /*11770*/  FADD.FTZ R163, R77, R52 ;  /* 0x000000344da37221 */ /* 0x000fe20000010000 */
[----:B-----5:R-:W-:Y:S01]  /*11780*/  F2FP.PACK_AB R77, R162, R16 ;  /* 0x00000010a24d723e */ /* 0x020fe200000000ff */
[----:B------:R-:W-:Y:S01]  /*11790*/  FMUL.FTZ R18, R67, R142 ;  /* 0x0000008e43127220 */ /* 0x000fe20000410000 */
[----:B------:R-:W-:Y:S01]  /*117a0*/  LDSM.16.MT88.4 R52, [R232] ;  /* 0x00000000e834783b */ /* 0x000fe20000004200 */
[----:B------:R-:W-:Y:S01]  /*117b0*/  FMUL.FTZ R32, R65, R132 ;  /* 0x0000008441207220 */ /* 0x000fe20000410000 */
[----:B------:R-:W-:Y:S01]  /*117c0*/  MUFU.EX2 R142, R80 ;  /* 0x00000050008e7308 */ /* 0x000fe20000000800 */
[C---:B------:R-:W-:Y:S02]  /*117d0*/  FMUL.FTZ R35, R67.reuse, R135 ;  /* 0x0000008743237220 */ /* 0x040fe40000410000 */
[C---:B-1----:R-:W-:Y:S02]  /*117e0*/  FMUL.FTZ R19, R67.reuse, R143 ;  /* 0x0000008f43137220 */ /* 0x042fe40000410000 */
[----:B------:R-:W-:Y:S02]  /*117f0*/  FMUL.FTZ R50, R67, R126 ;  /* 0x0000007e43327220 */ /* 0x000fe40000410000 */
[----:B------:R-:W-:Y:S02]  /*11800*/  FADD.FTZ R163, R160, R163 ;  /* 0x000000a3a0a37221 */ /* 0x000fe40000010000 */
[----:B------:R-:W-:Y:S01]  /*11810*/  FADD.FTZ R157, R159, R157 ;  /* 0x0000009d9f9d7221 */ /* 0x000fe20000010000 */
[----:B------:R-:W-:Y:S01]  /*11820*/  MUFU.EX2 R132, R82 ;  /* 0x0000005200847308 */ /* 0x000fe20000000800 */
[----:B--2---:R-:W-:Y:S01]  /*11830*/  F2FP.PACK_AB R79, R148, R158 ;  /* 0x0000009e944f723e */ /* 0x004fe200000000ff */
[----:B------:R-:W-:Y:S02]  /*11840*/  FMUL.FTZ R17, R65, R141 ;  /* 0x0000008d41117220 */ /* 0x000fe40000410000 */
[----:B------:R-:W-:Y:S06]  /*11850*/  FADD.FTZ R157, R149, R157 ;  /* 0x0000009d959d7221 */ /* 0x000fec0000010000 */
[----:B------:R1:W-:Y:S10]  /*11860*/  MUFU.EX2 R141, R169 ;  /* 0x000000a9008d7308 */ /* 0x0003f40000000800 */
[----:B------:R-:W-:Y:S10]  /*11870*/  MUFU.EX2 R126, R153 ;  /* 0x00000099007e7308 */ /* 0x000ff40000000800 */
[----:B------:R-:W-:Y:S01]  /*11880*/  MUFU.EX2 R154, R87 ;  /* 0x00000057009a7308 */ /* 0x000fe20000000800 */
[----:B-1----:R-:W-:Y:S02]  /*11890*/  MOV R169, R168 ;  /* 0x000000a800a97202 */ /* 0x002fe40000000f00 */
[----:B------:R-:W-:Y:S02]  /*118a0*/  MOV R168, R165 ;  /* 0x000000a500a87202 */ /* 0x000fe40000000f00 */
[----:B------:R-:W-:Y:S02]  /*118b0*/  MOV R165, R164 ;  /* 0x000000a400a57202 */ /* 0x000fe40000000f00 */
[----:B------:R-:W-:Y:S03]  /*118c0*/  MOV R164, R152 ;  /* 0x0000009800a47202 */ /* 0x000fe60000000f00 */
[----:B------:R-:W-:Y:S10]  /*118d0*/  MUFU.EX2 R153, R86 ;  /* 0x0000005600997308 */ /* 0x000ff40000000800 */
[----:B------:R1:W-:Y:S10]  /*118e0*/  MUFU.EX2 R152, R81 ;  /* 0x0000005100987308 */ /* 0x0003f40000000800 */
[----:B------:R-:W-:Y:S10]  /*118f0*/  MUFU.EX2 R146, R85 ;  /* 0x0000005500927308 */ /* 0x000ff40000000800 */
[----:B------:R2:W-:Y:S01]  /*11900*/  MUFU.EX2 R145, R84 ;  /* 0x0000005400917308 */ /* 0x0005e20000000800 */
[----:B-1----:R-:W-:Y:S09]  /*11910*/  LDSM.16.MT88.4 R80, [R231] ;  /* 0x00000000e750783b */ /* 0x002ff20000004200 */
[----:B------:R1:W-:Y:S10]  /*11920*/  MUFU.EX2 R143, R64 ;  /* 0x00000040008f7308 */ /* 0x0003f40000000800 */
[----:B------:R-:W4:Y:S01]  /*11930*/  MUFU.EX2 R151, R172 ;  /* 0x000000ac00977308 */ /* 0x000f220000000800 */
[----:B--2---:R-:W-:Y:S09]  /*11940*/  LDSM.16.MT88.4 R84, [R234+0x800] ;  /* 0x00080000ea54783b */ /* 0x004ff20000004200 */
[----:B------:R-:W2:Y:S01]  /*11950*/  MUFU.EX2 R150, R91 ;  /* 0x0000005b00967308 */ /* 0x000ea20000000800 */
[----:B-1----:R-:W-:Y:S09]  /*11960*/  FMUL.FTZ R64, R65, R116 ;  /* 0x0000007441407220 */ /* 0x002ff20000410000 */
[----:B------:R-:W-:Y:S01]  /*11970*/  MUFU.EX2 R147, R90 ;  /* 0x0000005a00937308 */ /* 0x000fe20000000800 */
[----:B----4-:R-:W-:Y:S09]  /*11980*/  FADD.FTZ R163, R151, R163 ;  /* 0x000000a397a37221 */ /* 0x010ff20000010000 */
[----:B------:R-:W-:Y:S10]  /*11990*/  MUFU.EX2 R135, R156 ;  /* 0x0000009c00877308 */ /* 0x000ff40000000800 */
[----:B------:R-:W-:Y:S01]  /*119a0*/  MUFU.EX2 R116, R206 ;  /* 0x000000ce00747308 */ /* 0x000fe20000000800 */
[----:B---3--:R-:W-:Y:S02]  /*119b0*/  FFMA.FTZ R161, R4, R21, R16 ;  /* 0x0000001504a17223 */ /* 0x008fe40000010010 */
[----:B------:R-:W1:Y:S01]  /*119c0*/  LDSM.16.MT88.4 R20, [R234] ;  /* 0x00000000ea14783b */ /* 0x000e620000004200 */
[C---:B------:R-:W-:Y:S06]  /*119d0*/  FMUL.FTZ R4, R65.reuse, R144 ;  /* 0x0000009041047220 */ /* 0x040fec0000410000 */
[----:B------:R-:W-:Y:S01]  /*119e0*/  MUFU.EX2 R180, R180 ;  /* 0x000000b400b47308 */ /* 0x000fe20000000800 */
[----:B------:R-:W-:Y:S02]  /*119f0*/  FMUL.FTZ R16, R65, R140 ;  /* 0x0000008c41107220 */ /* 0x000fe40000410000 */
[----:B------:R-:W-:Y:S04]  /*11a00*/  FADD.FTZ R162, R162, R161 ;  /* 0x000000a1a2a27221 */ /* 0x000fe80000010000 */
[----:B------:R-:W-:Y:S03]  /*11a10*/  FADD.FTZ R158, R158, R162 ;  /* 0x000000a29e9e7221 */ /* 0x000fe60000010000 */
[----:B------:R-:W-:Y:S01]  /*11a20*/  MUFU.EX2 R140, R219 ;  /* 0x000000db008c7308 */ /* 0x000fe20000000800 */
[----:B------:R-:W-:Y:S04]  /*11a30*/  FADD.FTZ R158, R148, R158 ;  /* 0x0000009e949e7221 */ /* 0x000fe80000010000 */
[----:B--2---:R-:W-:Y:S05]  /*11a40*/  FADD.FTZ R158, R150, R158 ;  /* 0x0000009e969e7221 */ /* 0x004fea0000010000 */
[----:B------:R2:W-:Y:S10]  /*11a50*/  MUFU.EX2 R144, R66 ;  /* 0x0000004200907308 */ /* 0x0005f40000000800 */
[----:B------:R-:W3:Y:S01]  /*11a60*/  MUFU.EX2 R69, R69 ;  /* 0x0000004500457308 */ /* 0x000ee20000000800 */
[-C--:B-1----:R-:W-:Y:S09]  /*11a70*/  HMMA.16816.F32 R4, R72, R20.reuse, R4 ;  /* 0x000000144804723c */ /* 0x082ff20000001804 */
[----:B------:R-:W-:Y:S03]  /*11a80*/  MUFU.EX2 R156, R104 ;  /* 0x00000068009c7308 */ /* 0x000fe60000000800 */
[----:B--2---:R-:W-:Y:S01]  /*11a90*/  FMUL.FTZ R66, R67, R118 ;  /* 0x0000007643427220 */ /* 0x004fe20000410000 */
[C---:B------:R-:W-:Y:S06]  /*11aa0*/  HMMA.16816.F32 R8, R76.reuse, R20, R8 ;  /* 0x000000144c08723c */ /* 0x040fec0000001808 */
[----:B------:R-:W-:Y:S01]  /*11ab0*/  MUFU.EX2 R118, R207 ;  /* 0x000000cf00767308 */ /* 0x000fe20000000800 */
[C---:B------:R-:W-:Y:S01]  /*11ac0*/  FMUL.FTZ R20, R65.reuse, R136 ;  /* 0x0000008841147220 */ /* 0x040fe20000410000 */
[-C--:B------:R-:W-:Y:S04]  /*11ad0*/  HMMA.16816.F32 R12, R76, R22.reuse, R12 ;  /* 0x000000164c0c723c */ /* 0x080fe8000000180c */
[----:B------:R-:W-:Y:S01]  /*11ae0*/  FMUL.FTZ R21, R65, R137 ;  /* 0x0000008941157220 */ /* 0x000fe20000410000 */
[----:B---3--:R-:W-:Y:S03]  /*11af0*/  F2FP.PACK_AB R179, R69, R70 ;  /* 0x0000004645b3723e */ /* 0x008fe600000000ff */
[----:B------:R-:W-:Y:S01]  /*11b00*/  MUFU.EX2 R136, R89 ;  /* 0x0000005900887308 */ /* 0x000fe20000000800 */
[C---:B------:R-:W-:Y:S07]  /*11b10*/  HMMA.16816.F32 R16, R72.reuse, R22, R16 ;  /* 0x000000164810723c */ /* 0x040fee0000001810 */
[C---:B------:R-:W-:Y:S02]  /*11b20*/  FMUL.FTZ R22, R67.reuse, R138 ;  /* 0x0000008a43167220 */ /* 0x040fe40000410000 */
[----:B------:R1:W-:Y:S03]  /*11b30*/  MUFU.EX2 R137, R51 ;  /* 0x0000003300897308 */ /* 0x0003e60000000800 */
[----:B------:R-:W-:Y:S07]  /*11b40*/  FMUL.FTZ R23, R67, R139 ;  /* 0x0000008b43177220 */ /* 0x000fee0000410000 */
[-C--:B------:R-:W-:Y:S01]  /*11b50*/  HMMA.16816.F32 R20, R72, R36.reuse, R20 ;  /* 0x000000244814723c */ /* 0x080fe20000001814 */
[----:B------:R2:W3:Y:S07]  /*11b60*/  MUFU.EX2 R138, R48 ;  /* 0x00000030008a7308 */ /* 0x0004ee0000000800 */
[C---:B------:R-:W-:Y:S03]  /*11b70*/  HMMA.16816.F32 R24, R76.reuse, R36, R24 ;  /* 0x000000244c18723c */ /* 0x040fe60000001818 */
[----:B------:R4:W5:Y:S04]  /*11b80*/  MUFU.EX2 R139, R49 ;  /* 0x00000031008b7308 */ /* 0x0009680000000800 */
[----:B------:R-:W-:Y:S01]  /*11b90*/  FMUL.FTZ R36, R65, R128 ;  /* 0x0000008041247220 */ /* 0x000fe20000410000 */
[-C--:B------:R-:W-:Y:S04]  /*11ba0*/  HMMA.16816.F32 R28, R76, R38.reuse, R28 ;  /* 0x000000264c1c723c */ /* 0x080fe8000000181c */
[----:B-1----:R-:W-:Y:S02]  /*11bb0*/  FMUL.FTZ R51, R67, R127 ;  /* 0x0000007f43337220 */ /* 0x002fe40000410000 */
[----:B------:R1:W1:Y:S01]  /*11bc0*/  MUFU.EX2 R127, R88 ;  /* 0x00000058007f7308 */ /* 0x0002620000000800 */
[C---:B------:R-:W-:Y:S01]  /*11bd0*/  FMUL.FTZ R37, R65.reuse, R129 ;  /* 0x0000008141257220 */ /* 0x040fe20000410000 */
[C---:B------:R-:W-:Y:S04]  /*11be0*/  HMMA.16816.F32 R32, R72.reuse, R38, R32 ;  /* 0x000000264820723c */ /* 0x040fe80000001820 */
[----:B--2---:R-:W-:Y:S03]  /*11bf0*/  FMUL.FTZ R48, R65, R124 ;  /* 0x0000007c41307220 */ /* 0x004fe60000410000 */
[C---:B------:R-:W-:Y:S01]  /*11c00*/  FMUL.FTZ R38, R67.reuse, R130 ;  /* 0x0000008243267220 */ /* 0x040fe20000410000 */
[----:B------:R-:W-:Y:S01]  /*11c10*/  MUFU.EX2 R155, R101 ;  /* 0x00000065009b7308 */ /* 0x000fe20000000800 */
[----:B------:R-:W-:Y:S03]  /*11c20*/  FMUL.FTZ R39, R67, R131 ;  /* 0x0000008343277220 */ /* 0x000fe60000410000 */
[C---:B----4-:R-:W-:Y:S04]  /*11c30*/  FMUL.FTZ R49, R65.reuse, R125 ;  /* 0x0000007d41317220 */ /* 0x050fe80000410000 */
[-C--:B------:R-:W-:Y:S02]  /*11c40*/  HMMA.16816.F32 R36, R72, R52.reuse, R36 ;  /* 0x000000344824723c */ /* 0x080fe40000001824 */
[----:B------:R-:W2:Y:S01]  /*11c50*/  MUFU.EX2 R125, R223 ;  /* 0x000000df007d7308 */ /* 0x000ea20000000800 */
[----:B-1----:R-:W-:Y:S05]  /*11c60*/  LDSM.16.MT88.4 R88, [R232+0x800] ;  /* 0x00080000e858783b */ /* 0x002fea0000004200 */
[C---:B------:R-:W-:Y:S04]  /*11c70*/  HMMA.16816.F32 R40, R76.reuse, R52, R40 ;  /* 0x000000344c28723c */ /* 0x040fe80000001828 */
[----:B------:R-:W-:Y:S03]  /*11c80*/  MUFU.EX2 R124, R169 ;  /* 0x000000a9007c7308 */ /* 0x000fe60000000800 */
[C---:B------:R-:W-:Y:S01]  /*11c90*/  FMUL.FTZ R52, R65.reuse, R120 ;  /* 0x0000007841347220 */ /* 0x040fe20000410000 */
[-C--:B------:R-:W-:Y:S04]  /*11ca0*/  HMMA.16816.F32 R44, R76, R54.reuse, R44 ;  /* 0x000000364c2c723c */ /* 0x080fe8000000182c */
[C---:B------:R-:W-:Y:S02]  /*11cb0*/  FMUL.FTZ R53, R65.reuse, R121 ;  /* 0x0000007941357220 */ /* 0x040fe40000410000 */
[----:B------:R-:W-:Y:S01]  /*11cc0*/  MUFU.EX2 R131, R94 ;  /* 0x0000005e00837308 */ /* 0x000fe20000000800 */
[----:B------:R-:W-:Y:S01]  /*11cd0*/  FMUL.FTZ R65, R65, R117 ;  /* 0x0000007541417220 */ /* 0x000fe20000410000 */
[C---:B------:R-:W-:Y:S07]  /*11ce0*/  HMMA.16816.F32 R48, R72.reuse, R54, R48 ;  /* 0x000000364830723c */ /* 0x040fee0000001830 */
[C---:B------:R-:W-:Y:S01]  /*11cf0*/  FMUL.FTZ R54, R67.reuse, R122 ;  /* 0x0000007a43367220 */ /* 0x040fe20000410000 */
[----:B------:R-:W-:Y:S01]  /*11d00*/  MUFU.EX2 R129, R222 ;  /* 0x000000de00817308 */ /* 0x000fe20000000800 */
[C---:B------:R-:W-:Y:S03]  /*11d10*/  FMUL.FTZ R55, R67.reuse, R123 ;  /* 0x0000007b43377220 */ /* 0x040fe60000410000 */
[----:B------:R-:W-:Y:S04]  /*11d20*/  FMUL.FTZ R67, R67, R119 ;  /* 0x0000007743437220 */ /* 0x000fe80000410000 */
[-C--:B------:R-:W-:Y:S02]  /*11d30*/  HMMA.16816.F32 R52, R72, R80.reuse, R52 ;  /* 0x000000504834723c */ /* 0x080fe40000001834 */
[----:B------:R-:W1:Y:S06]  /*11d40*/  MUFU.EX2 R117, R95 ;  /* 0x0000005f00757308 */ /* 0x000e6c0000000800 */
[C---:B------:R-:W-:Y:S04]  /*11d50*/  HMMA.16816.F32 R56, R76.reuse, R80, R56 ;  /* 0x000000504c38723c */ /* 0x040fe80000001838 */
[----:B------:R-:W-:Y:S04]  /*11d60*/  MUFU.EX2 R130, R93 ;  /* 0x0000005d00827308 */ /* 0x000fe80000000800 */
[-C--:B------:R-:W-:Y:S06]  /*11d70*/  HMMA.16816.F32 R60, R76, R82.reuse, R60 ;  /* 0x000000524c3c723c */ /* 0x080fec000000183c */
[----:B------:R-:W4:Y:S01]  /*11d80*/  MUFU.EX2 R128, R168 ;  /* 0x000000a800807308 */ /* 0x000f220000000800 */
[----:B---3--:R-:W-:Y:S01]  /*11d90*/  FADD.FTZ R76, R138, R221 ;  /* 0x000000dd8a4c7221 */ /* 0x008fe20000010000 */
[----:B------:R-:W-:Y:S01]  /*11da0*/  HMMA.16816.F32 R64, R72, R82, R64 ;  /* 0x000000524840723c */ /* 0x000fe20000001840 */
[----:B------:R-:W3:Y:S03]  /*11db0*/  LDSM.16.MT88.4 R80, [R233+0x800] ;  /* 0x00080000e950783b */ /* 0x000ee60000004200 */
[----:B-----5:R-:W-:Y:S01]  /*11dc0*/  FADD.FTZ R76, R139, R76 ;  /* 0x0000004c8b4c7221 */ /* 0x020fe20000010000 */
[----:B------:R-:W-:Y:S02]  /*11dd0*/  F2FP.PACK_AB R79, R132, R133 ;  /* 0x00000085844f723e */ /* 0x000fe400000000ff */
[----:B------:R-:W-:Y:S01]  /*11de0*/  F2FP.PACK_AB R78, R137, R134 ;  /* 0x00000086894e723e */ /* 0x000fe200000000ff */
[----:B------:R-:W-:Y:S01]  /*11df0*/  FADD.FTZ R77, R134, R76 ;  /* 0x0000004c864d7221 */ /* 0x000fe20000010000 */
[----:B------:R-:W-:Y:S01]  /*11e00*/  F2FP.PACK_AB R76, R139, R138 ;  /* 0x0000008a8b4c723e */ /* 0x000fe200000000ff */
[----:B------:R-:W-:Y:S02]  /*11e10*/  MUFU.EX2 R101, R164 ;  /* 0x000000a400657308 */ /* 0x000fe40000000800 */
[----:B------:R-:W-:Y:S01]  /*11e20*/  FADD.FTZ R161, R137, R77 ;  /* 0x0000004d89a17221 */ /* 0x000fe20000010000 */
[C---:B------:R-:W-:Y:S01]  /*11e30*/  F2FP.PACK_AB R77, R141.reuse, R151 ;  /* 0x000000978d4d723e */ /* 0x040fe200000000ff */
[----:B------:R-:W-:Y:S01]  /*11e40*/  FADD.FTZ R141, R141, R163 ;  /* 0x000000a38d8d7221 */ /* 0x000fe20000010000 */
[----:B------:R-:W-:Y:S01]  /*11e50*/  F2FP.PACK_AB R72, R142, R152 ;  /* 0x000000988e48723e */ /* 0x000fe200000000ff */
[----:B------:R-:W-:Y:S01]  /*11e60*/  FADD.FTZ R152, R152, R157 ;  /* 0x0000009d98987221 */ /* 0x000fe20000010000 */
[----:B------:R-:W-:Y:S01]  /*11e70*/  F2FP.PACK_AB R74, R126, R135 ;  /* 0x000000877e4a723e */ /* 0x000fe200000000ff */
[----:B------:R-:W-:Y:S01]  /*11e80*/  FADD.FTZ R141, R133, R141 ;  /* 0x0000008d858d7221 */ /* 0x000fe20000010000 */
[----:B------:R-:W-:Y:S01]  /*11e90*/  F2FP.PACK_AB R75, R127, R136 ;  /* 0x000000887f4b723e */ /* 0x000fe200000000ff */
[-C--:B------:R-:W-:Y:S01]  /*11ea0*/  HMMA.16816.F32 R4, R76, R84.reuse, R4 ;  /* 0x000000544c04723c */ /* 0x080fe20000001804 */
[----:B------:R5:W-:Y:S04]  /*11eb0*/  MUFU.EX2 R164, R92 ;  /* 0x0000005c00a47308 */ /* 0x000be80000000800 */
[----:B------:R-:W-:Y:S01]  /*11ec0*/  F2FP.PACK_AB R73, R147, R150 ;  /* 0x000000969349723e */ /* 0x000fe200000000ff */
[----:B------:R-:W-:Y:S02]  /*11ed0*/  FADD.FTZ R152, R142, R152 ;  /* 0x000000988e987221 */ /* 0x000fe40000010000 */
[----:B------:R-:W-:Y:S03]  /*11ee0*/  FADD.FTZ R132, R132, R141 ;  /* 0x0000008d84847221 */ /* 0x000fe60000010000 */
[----:B------:R-:W-:Y:S01]  /*11ef0*/  MUFU.EX2 R134, R205 ;  /* 0x000000cd00867308 */ /* 0x000fe20000000800 */
[C---:B------:R-:W-:Y:S04]  /*11f00*/  HMMA.16816.F32 R8, R72.reuse, R84, R8 ;  /* 0x000000544808723c */ /* 0x040fe80000001808 */
[----:B------:R-:W-:Y:S02]  /*11f10*/  FADD.FTZ R135, R135, R152 ;  /* 0x0000009887877221 */ /* 0x000fe40000010000 */
[----:B------:R-:W-:Y:S02]  /*11f20*/  FADD.FTZ R147, R147, R158 ;  /* 0x0000009e93937221 */ /* 0x000fe40000010000 */
[-C--:B------:R-:W-:Y:S01]  /*11f30*/  HMMA.16816.F32 R12, R72, R86.reuse, R12 ;  /* 0x00000056480c723c */ /* 0x080fe2000000180c */
[----:B------:R-:W-:Y:S03]  /*11f40*/  MUFU.EX2 R137, R220 ;  /* 0x000000dc00897308 */ /* 0x000fe60000000800 */
[----:B------:R-:W-:Y:S01]  /*11f50*/  FADD.FTZ R135, R126, R135 ;  /* 0x000000877e877221 */ /* 0x000fe20000010000 */
[----:B-----5:R-:W-:Y:S01]  /*11f60*/  LDSM.16.MT88.4 R92, [R232+0x1000] ;  /* 0x00100000e85c783b */ /* 0x020fe20000004200 */
[----:B------:R-:W-:Y:S02]  /*11f70*/  FADD.FTZ R147, R136, R147 ;  /* 0x0000009388937221 */ /* 0x000fe40000010000 */
[C---:B------:R-:W-:Y:S03]  /*11f80*/  HMMA.16816.F32 R16, R76.reuse, R86, R16 ;  /* 0x000000564c10723c */ /* 0x040fe60000001810 */
[----:B------:R-:W-:Y:S01]  /*11f90*/  MUFU.EX2 R139, R214 ;  /* 0x000000d6008b7308 */ /* 0x000fe20000000800 */
[----:B------:R-:W-:Y:S01]  /*11fa0*/  FADD.FTZ R147, R127, R147 ;  /* 0x000000937f937221 */ /* 0x000fe20000010000 */
[----:B------:R-:W5:Y:S01]  /*11fb0*/  LDSM.16.MT88.4 R84, [R231+0x800] ;  /* 0x00080000e754783b */ /* 0x000f620000004200 */
[----:B--2---:R-:W-:Y:S02]  /*11fc0*/  FADD.FTZ R136, R125, R132 ;  /* 0x000000847d887221 */ /* 0x004fe40000010000 */
[-C--:B---3--:R-:W-:Y:S04]  /*11fd0*/  HMMA.16816.F32 R20, R76, R80.reuse, R20 ;  /* 0x000000504c14723c */ /* 0x088fe80000001814 */
[----:B-1----:R-:W-:Y:S01]  /*11fe0*/  FADD.FTZ R147, R117, R147 ;  /* 0x0000009375937221 */ /* 0x002fe20000010000 */
[----:B------:R-:W-:Y:S01]  /*11ff0*/  MUFU.EX2 R138, R213 ;  /* 0x000000d5008a7308 */ /* 0x000fe20000000800 */
[----:B------:R-:W-:Y:S02]  /*12000*/  FADD.FTZ R161, R156, R161 ;  /* 0x000000a19ca17221 */ /* 0x000fe40000010000 */
[C---:B------:R-:W-:Y:S07]  /*12010*/  HMMA.16816.F32 R24, R72.reuse, R80, R24 ;  /* 0x000000504818723c */ /* 0x040fee0000001818 */
[----:B------:R-:W1:Y:S01]  /*12020*/  MUFU.EX2 R104, R165 ;  /* 0x000000a500687308 */ /* 0x000e620000000800 */
[-C--:B------:R-:W-:Y:S08]  /*12030*/  HMMA.16816.F32 R28, R72, R82.reuse, R28 ;  /* 0x00000052481c723c */ /* 0x080ff0000000181c */
[C---:B------:R-:W-:Y:S01]  /*12040*/  HMMA.16816.F32 R32, R76.reuse, R82, R32 ;  /* 0x000000524c20723c */ /* 0x040fe20000001820 */
[----:B------:R-:W2:Y:S01]  /*12050*/  LDSM.16.MT88.4 R80, [R234+0x1000] ;  /* 0x00100000ea50783b */ /* 0x000ea20000004200 */
[----:B------:R-:W-:Y:S06]  /*12060*/  MUFU.EX2 R165, R204 ;  /* 0x000000cc00a57308 */ /* 0x000fec0000000800 */
[-C--:B------:R-:W-:Y:S04]  /*12070*/  HMMA.16816.F32 R36, R76, R88.reuse, R36 ;  /* 0x000000584c24723c */ /* 0x080fe80000001824 */
[----:B------:R-:W-:Y:S04]  /*12080*/  MUFU.EX2 R168, R203 ;  /* 0x000000cb00a87308 */ /* 0x000fe80000000800 */
[C---:B------:R-:W-:Y:S06]  /*12090*/  HMMA.16816.F32 R40, R72.reuse, R88, R40 ;  /* 0x000000584828723c */ /* 0x040fec0000001828 */
[----:B------:R-:W-:Y:S02]  /*120a0*/  MUFU.EX2 R169, R202 ;  /* 0x000000ca00a97308 */ /* 0x000fe40000000800 */
[-C--:B------:R-:W-:Y:S08]  /*120b0*/  HMMA.16816.F32 R44, R72, R90.reuse, R44 ;  /* 0x0000005a482c723c */ /* 0x080ff0000000182c */
[C---:B------:R-:W-:Y:S01]  /*120c0*/  HMMA.16816.F32 R48, R76.reuse, R90, R48 ;  /* 0x0000005a4c30723c */ /* 0x040fe20000001830 */
[----:B------:R-:W3:Y:S01]  /*120d0*/  LDSM.16.MT88.4 R88, [R233+0x1000] ;  /* 0x00100000e958783b */ /* 0x000ee20000004200 */
[----:B------:R-:W1:Y:S06]  /*120e0*/  MUFU.EX2 R175, R218 ;  /* 0x000000da00af7308 */ /* 0x000e6c0000000800 */
[-C--:B-----5:R-:W-:Y:S04]  /*120f0*/  HMMA.16816.F32 R52, R76, R84.reuse, R52 ;  /* 0x000000544c34723c */ /* 0x0a0fe80000001834 */
[----:B------:R-:W5:Y:S04]  /*12100*/  MUFU.EX2 R174, R216 ;  /* 0x000000d800ae7308 */ /* 0x000f680000000800 */
[C---:B------:R-:W-:Y:S06]  /*12110*/  HMMA.16816.F32 R56, R72.reuse, R84, R56 ;  /* 0x000000544838723c */ /* 0x040fec0000001838 */
[----:B------:R-:W1:Y:S02]  /*12120*/  MUFU.EX2 R123, R212 ;  /* 0x000000d4007b7308 */ /* 0x000e640000000800 */
        /* <DEDUP_REMOVED lines=12> */
[----:B----4-:R-:W-:Y:S01]  /*121f0*/  F2FP.PACK_AB R76, R128, R124 ;  /* 0x0000007c804c723e */ /* 0x010fe200000000ff */
[----:B------:R-:W-:Y:S01]  /*12200*/  FADD.FTZ R129, R129, R136 ;  /* 0x0000008881817221 */ /* 0x000fe20000010000 */
[----:B-1----:R-:W-:Y:S02]  /*12210*/  F2FP.PACK_AB R78, R101, R104 ;  /* 0x00000068654e723e */ /* 0x002fe400000000ff */
[C---:B------:R-:W-:Y:S01]  /*12220*/  F2FP.PACK_AB R77, R131.reuse, R117 ;  /* 0x00000075834d723e */ /* 0x040fe200000000ff */
[-C--:B--2---:R-:W-:Y:S04]  /*12230*/  HMMA.16816.F32 R4, R72, R80.reuse, R4 ;  /* 0x000000504804723c */ /* 0x084fe80000001804 */
[----:B------:R-:W-:Y:S01]  /*12240*/  MUFU.EX2 R121, R215 ;  /* 0x000000d700797308 */ /* 0x000fe20000000800 */
[----:B------:R-:W-:Y:S01]  /*12250*/  F2FP.PACK_AB R79, R164, R130 ;  /* 0x00000082a44f723e */ /* 0x000fe200000000ff */
[----:B------:R-:W-:Y:S02]  /*12260*/  FADD.FTZ R131, R131, R147 ;  /* 0x0000009383837221 */ /* 0x000fe40000010000 */
        /* <DEDUP_REMOVED lines=11> */
[-C--:B---3--:R-:W-:Y:S04]  /*12320*/  HMMA.16816.F32 R20, R72, R88.reuse, R20 ;  /* 0x000000584814723c */ /* 0x088fe80000001814 */
[----:B------:R-:W-:Y:S04]  /*12330*/  FADD.FTZ R105, R100, R105 ;  /* 0x0000006964697221 */ /* 0x000fe80000010000 */
[C---:B------:R-:W-:Y:S01]  /*12340*/  HMMA.16816.F32 R24, R76.reuse, R88, R24 ;  /* 0x000000584c18723c */ /* 0x040fe20000001818 */
[----:B------:R-:W-:Y:S03]  /*12350*/  MUFU.EX2 R184, R184 ;  /* 0x000000b800b87308 */ /* 0x000fe60000000800 */
[----:B------:R-:W-:Y:S04]  /*12360*/  FADD.FTZ R105, R110, R105 ;  /* 0x000000696e697221 */ /* 0x000fe80000010000 */
[-C--:B------:R-:W-:Y:S03]  /*12370*/  HMMA.16816.F32 R28, R76, R90.reuse, R28 ;  /* 0x0000005a4c1c723c */ /* 0x080fe6000000181c */
[----:B------:R-:W2:Y:S01]  /*12380*/  MUFU.EX2 R183, R183 ;  /* 0x000000b700b77308 */ /* 0x000ea20000000800 */
[----:B------:R-:W-:Y:S04]  /*12390*/  FADD.FTZ R105, R175, R105 ;  /* 0x00000069af697221 */ /* 0x000fe80000010000 */
[C---:B------:R-:W-:Y:S01]  /*123a0*/  HMMA.16816.F32 R32, R72.reuse, R90, R32 ;  /* 0x0000005a4820723c */ /* 0x040fe20000001820 */
[----:B------:R-:W3:Y:S03]  /*123b0*/  LDSM.16.MT88.4 R88, [R233+0x1800] ;  /* 0x00180000e958783b */ /* 0x000ee60000004200 */
[----:B-----5:R-:W-:Y:S04]  /*123c0*/  FADD.FTZ R105, R174, R105 ;  /* 0x00000069ae697221 */ /* 0x020fe80000010000 */
[-C--:B------:R-:W-:Y:S04]  /*123d0*/  HMMA.16816.F32 R36, R72, R92.reuse, R36 ;  /* 0x0000005c4824723c */ /* 0x080fe80000001824 */
[----:B------:R-:W-:Y:S04]  /*123e0*/  FADD.FTZ R105, R123, R105 ;  /* 0x000000697b697221 */ /* 0x000fe80000010000 */
[C---:B------:R-:W-:Y:S04]  /*123f0*/  HMMA.16816.F32 R40, R76.reuse, R92, R40 ;  /* 0x0000005c4c28723c */ /* 0x040fe80000001828 */
[----:B--2---:R-:W-:Y:S01]  /*12400*/  F2FP.PACK_AB R117, R183, R184 ;  /* 0x000000b8b775723e */ /* 0x004fe200000000ff */
[----:B------:R-:W-:Y:S03]  /*12410*/  FADD.FTZ R105, R122, R105 ;  /* 0x000000697a697221 */ /* 0x000fe60000010000 */
[-C--:B------:R-:W-:Y:S04]  /*12420*/  HMMA.16816.F32 R44, R76, R94.reuse, R44 ;  /* 0x0000005e4c2c723c */ /* 0x080fe8000000182c */
[----:B------:R-:W-:Y:S04]  /*12430*/  FADD.FTZ R105, R187, R105 ;  /* 0x00000069bb697221 */ /* 0x000fe80000010000 */
[C---:B------:R-:W-:Y:S01]  /*12440*/  HMMA.16816.F32 R48, R72.reuse, R94, R48 ;  /* 0x0000005e4830723c */ /* 0x040fe20000001830 */
[----:B------:R-:W2:Y:S03]  /*12450*/  LDSM.16.MT88.4 R92, [R232+0x1800] ;  /* 0x00180000e85c783b */ /* 0x000ea60000004200 */
[----:B------:R-:W-:Y:S04]  /*12460*/  FADD.FTZ R105, R188, R105 ;  /* 0x00000069bc697221 */ /* 0x000fe80000010000 */
[-C--:B------:R-:W-:Y:S04]  /*12470*/  HMMA.16816.F32 R52, R72, R84.reuse, R52 ;  /* 0x000000544834723c */ /* 0x080fe80000001834 */
[----:B------:R-:W-:Y:S04]  /*12480*/  FADD.FTZ R105, R190, R105 ;  /* 0x00000069be697221 */ /* 0x000fe80000010000 */
[C---:B------:R-:W-:Y:S04]  /*12490*/  HMMA.16816.F32 R56, R76.reuse, R84, R56 ;  /* 0x000000544c38723c */ /* 0x040fe80000001838 */
[----:B------:R-:W-:Y:S03]  /*124a0*/  FADD.FTZ R105, R192, R105 ;  /* 0x00000069c0697221 */ /* 0x000fe60000010000 */
        /* <DEDUP_REMOVED lines=12> */
[----:B------:R-:W4:Y:S01]  /*12570*/  LDSM.16.MT88.4 R84, [R231+0x1800] ;  /* 0x00180000e754783b */ /* 0x000f220000004200 */
[----:B------:R-:W-:Y:S01]  /*12580*/  F2FP.PACK_AB R72, R109, R111 ;  /* 0x0000006f6d48723e */ /* 0x000fe200000000ff */
[----:B------:R-:W-:Y:S01]  /*12590*/  FADD.FTZ R105, R182, R105 ;  /* 0x00000069b6697221 */ /* 0x000fe20000010000 */
[----:B------:R-:W-:Y:S01]  /*125a0*/  F2FP.PACK_AB R74, R114, R112 ;  /* 0x00000070724a723e */ /* 0x000fe200000000ff */
[-C--:B-1----:R-:W-:Y:S05]  /*125b0*/  HMMA.16816.F32 R4, R76, R80.reuse, R4 ;  /* 0x000000504c04723c */ /* 0x082fea0000001804 */
[----:B------:R-:W-:Y:S02]  /*125c0*/  F2FP.PACK_AB R73, R168, R165 ;  /* 0x000000a5a849723e */ /* 0x000fe400000000ff */
[----:B------:R-:W-:Y:S02]  /*125d0*/  F2FP.PACK_AB R75, R201, R169 ;  /* 0x000000a9c94b723e */ /* 0x000fe400000000ff */
[----:B------:R-:W-:Y:S05]  /*125e0*/  MOV R183, R2 ;  /* 0x0000000200b77202 */ /* 0x000fea0000000f00 */
[C---:B------:R-:W-:Y:S08]  /*125f0*/  HMMA.16816.F32 R8, R72.reuse, R80, R8 ;  /* 0x000000504808723c */ /* 0x040ff00000001808 */
[-C--:B------:R-:W-:Y:S08]  /*12600*/  HMMA.16816.F32 R12, R72, R82.reuse, R12 ;  /* 0x00000052480c723c */ /* 0x080ff0000000180c */
[C---:B------:R-:W-:Y:S01]  /*12610*/  HMMA.16816.F32 R16, R76.reuse, R82, R16 ;  /* 0x000000524c10723c */ /* 0x040fe20000001810 */
[----:B------:R-:W1:Y:S07]  /*12620*/  LDSM.16.MT88.4 R80, [R234+0x2000] ;  /* 0x00200000ea50783b */ /* 0x000e6e0000004200 */
[-C--:B---3--:R-:W-:Y:S08]  /*12630*/  HMMA.16816.F32 R20, R76, R88.reuse, R20 ;  /* 0x000000584c14723c */ /* 0x088ff00000001814 */
[C---:B------:R-:W-:Y:S08]  /*12640*/  HMMA.16816.F32 R24, R72.reuse, R88, R24 ;  /* 0x000000584818723c */ /* 0x040ff00000001818 */
[-C--:B------:R-:W-:Y:S08]  /*12650*/  HMMA.16816.F32 R28, R72, R90.reuse, R28 ;  /* 0x0000005a481c723c */ /* 0x080ff0000000181c */
[C---:B------:R-:W-:Y:S01]  /*12660*/  HMMA.16816.F32 R32, R76.reuse, R90, R32 ;  /* 0x0000005a4c20723c */ /* 0x040fe20000001820 */
[----:B------:R-:W3:Y:S07]  /*12670*/  LDSM.16.MT88.4 R88, [R233+0x2000] ;  /* 0x00200000e958783b */ /* 0x000eee0000004200 */
[-C--:B--2---:R-:W-:Y:S08]  /*12680*/  HMMA.16816.F32 R36, R76, R92.reuse, R36 ;  /* 0x0000005c4c24723c */ /* 0x084ff00000001824 */
[C---:B------:R-:W-:Y:S08]  /*12690*/  HMMA.16816.F32 R40, R72.reuse, R92, R40 ;  /* 0x0000005c4828723c */ /* 0x040ff00000001828 */
[-C--:B------:R-:W-:Y:S08]  /*126a0*/  HMMA.16816.F32 R44, R72, R94.reuse, R44 ;  /* 0x0000005e482c723c */ /* 0x080ff0000000182c */
[C---:B------:R-:W-:Y:S01]  /*126b0*/  HMMA.16816.F32 R48, R76.reuse, R94, R48 ;  /* 0x0000005e4c30723c */ /* 0x040fe20000001830 */
[----:B------:R-:W2:Y:S07]  /*126c0*/  LDSM.16.MT88.4 R92, [R232+0x2000] ;  /* 0x00200000e85c783b */ /* 0x000eae0000004200 */
[-C--:B----4-:R-:W-:Y:S08]  /*126d0*/  HMMA.16816.F32 R52, R76, R84.reuse, R52 ;  /* 0x000000544c34723c */ /* 0x090ff00000001834 */
        /* <DEDUP_REMOVED lines=12> */
[----:B------:R-:W4:Y:S01]  /*127a0*/  LDSM.16.MT88.4 R84, [R231+0x2000] ;  /* 0x00200000e754783b */ /* 0x000f220000004200 */
        /* <DEDUP_REMOVED lines=41> */
[----:B------:R-:W4:Y:S03]  /*12a40*/  LDSM.16.MT88.4 R132, [R233+0x3000] ;  /* 0x00300000e984783b */ /* 0x000f260000004200 */
        /* <DEDUP_REMOVED lines=37> */
[----:B------:R-:W3:Y:S02]  /*12ca0*/  LDL.LU R72, [R1+0x50] ;  /* 0x0000500001487983 */ /* 0x000ee40000300800 */
        /* <DEDUP_REMOVED lines=33> */
[----:B------:R-:W-:Y:S04]  /*12ec0*/  FADD.FTZ R8, R115, R8 ;  /* 0x0000000873087221 */ /* 0x000fe80000010000 */
[-C--:B------:R-:W-:Y:S04]  /*12ed0*/  HMMA.16816.F32 R176, R176, R6.reuse, R60 ;  /* 0x00000006b0b0723c */ /* 0x080fe8000000183c */
[----:B------:R-:W-:Y:S04]  /*12ee0*/  FADD.FTZ R8, R113, R8 ;  /* 0x0000000871087221 */ /* 0x000fe80000010000 */
[----:B------:R-:W-:Y:S04]  /*12ef0*/  HMMA.16816.F32 R116, R116, R6, R64 ;  /* 0x000000067474723c */ /* 0x000fe80000001840 */
[----:B------:R-:W-:Y:S03]  /*12f00*/  FADD.FTZ R8, R96, R8 ;  /* 0x0000000860087221 */ /* 0x000fe60000010000 */
[----:B------:R-:W-:Y:S02]  /*12f10*/  FADD.FTZ R7, R108, R105 ;  /* 0x000000696c077221 */ /* 0x000fe40000010000 */
[----:B------:R-:W-:Y:S03]  /*12f20*/  FADD.FTZ R6, R97, R104 ;  /* 0x0000006861067221 */ /* 0x000fe60000010000 */
[----:B------:R1:W-:Y:S01]  /*12f30*/  STL [R1+0x60], R7 ;  /* 0x0000600701007387 */ /* 0x0003e20000100800 */
[----:B------:R-:W-:Y:S03]  /*12f40*/  FADD.FTZ R8, R71, R8 ;  /* 0x0000000847087221 */ /* 0x000fe60000010000 */
[----:B------:R1:W-:Y:S01]  /*12f50*/  STL [R1+0x54], R6 ;  /* 0x0000540601007387 */ /* 0x0003e20000100800 */
[----:B------:R-:W-:Y:S04]  /*12f60*/  FADD.FTZ R8, R70, R8 ;  /* 0x0000000846087221 */ /* 0x000fe80000010000 */
[----:B------:R-:W-:Y:S01]  /*12f70*/  FADD.FTZ R5, R69, R8 ;  /* 0x0000000845057221 */ /* 0x000fe20000010000 */
[C---:B---3--:R-:W-:Y:S02]  /*12f80*/  IADD3 R4, R72.reuse, -0x1, RZ ;  /* 0xffffffff48047810 */ /* 0x048fe40007ffe0ff */
[----:B--2---:R-:W-:Y:S03]  /*12f90*/  ISETP.GT.AND P0, PT, R72, R73, PT ;  /* 0x000000494800720c */ /* 0x004fe60003f04270 */
[----:B------:R1:W-:Y:S04]  /*12fa0*/  STL [R1+0x50], R4 ;  /* 0x0000500401007387 */ /* 0x0003e80000100800 */
[----:B------:R1:W-:Y:S06]  /*12fb0*/  STL [R1+0x4c], R5 ;  /* 0x00004c0501007387 */ /* 0x0003ec0000100800 */
[----:B-1----:R-:W-:-:S05]  /*12fc0*/  @P0 BRA `(.L_x_1358) ;  /* 0xffffaea000000947 */ /* 0x002fca000383ffff */
.L_x_1351:
[----:B------:R-:W-:Y:S05]  /*12fd0*/  BRA.DIV ~URZ, `(.L_x_1359) ;  /* 0x00006e627f007947 */ /* 0x000fea000b800000 */
[----:B------:R-:W2:Y:S04]  /*12fe0*/  LDL R4, [R1+0x48] ;  /* 0x0000480001047983 */ /* 0x000ea80000100800 */
[----:B--2---:R1:W2:Y:S02]  /*12ff0*/  SHFL.BFLY PT, R11, R4, 0x2, 0x1f ;  /* 0x0c401f00040b7f89 */ /* 0x0042a400000e0000 */
.L_x_1403:
        /* <DEDUP_REMOVED lines=9> */
[----:B-1----:R-:W-:-:S03]  /*13090*/  FADD.FTZ R10, R10, R9 ;  /* 0x000000090a0a7221 */ /* 0x002fc60000010000 */
[----:B------:R-:W1:Y:S01]  /*130a0*/  SHFL.BFLY PT, R9, R11, 0x1, 0x1f ;  /* 0x0c201f000b097f89 */ /* 0x000e6200000e0000 */
[----:B--2---:R-:W-:-:S03]  /*130b0*/  FADD.FTZ R6, R6, R8 ;  /* 0x0000000806067221 */ /* 0x004fc60000010000 */
[----:B------:R-:W2:Y:S01]  /*130c0*/  SHFL.BFLY PT, R8, R10, 0x1, 0x1f ;  /* 0x0c201f000a087f89 */ /* 0x000ea200000e0000 */
[----:B---3--:R-:W-:-:S03]  /*130d0*/  FADD.FTZ R4, R4, R12 ;  /* 0x0000000c04047221 */ /* 0x008fc60000010000 */
[----:B------:R-:W3:Y:S04]  /*130e0*/  SHFL.BFLY PT, R7, R6, 0x1, 0x1f ;  /* 0x0c201f0006077f89 */ /* 0x000ee800000e0000 */
[----:B------:R4:W4:Y:S01]  /*130f0*/  SHFL.BFLY PT, R5, R4, 0x1, 0x1f ;  /* 0x0c201f0004057f89 */ /* 0x00092200000e0000 */
[----:B-1----:R-:W-:Y:S02]  /*13100*/  FADD.FTZ R11, R11, R9 ;  /* 0x000000090b0b7221 */ /* 0x002fe40000010000 */
[----:B--2---:R-:W-:Y:S02]  /*13110*/  FADD.FTZ R10, R10, R8 ;  /* 0x000000080a0a7221 */ /* 0x004fe40000010000 */
[----:B---3--:R-:W-:-:S03]  /*13120*/  FADD.FTZ R7, R6, R7 ;  /* 0x0000000706077221 */ /* 0x008fc60000010000 */
.L_x_1404:
[----:B------:R-:W-:Y:S01]  /*13130*/  FSETP.NE.FTZ.AND P2, PT, R10, RZ, PT ;  /* 0x000000ff0a00720b */ /* 0x000fe20003f55000 */
[----:B------:R-:W-:Y:S01]  /*13140*/  CS2R R8, SRZ ;  /* 0x0000000000087805 */ /* 0x000fe2000001ff00 */
[----:B------:R-:W-:Y:S01]  /*13150*/  FSETP.NE.FTZ.AND P3, PT, R11, RZ, PT ;  /* 0x000000ff0b00720b */ /* 0x000fe20003f75000 */
[----:B----4-:R-:W-:Y:S01]  /*13160*/  FADD.FTZ R4, R5, R4 ;  /* 0x0000000405047221 */ /* 0x010fe20000010000 */
[----:B------:R-:W-:-:S04]  /*13170*/  FSETP.NE.FTZ.AND P1, PT, R7, RZ, PT ;  /* 0x000000ff0700720b */ /* 0x000fc80003f35000 */
[----:B------:R-:W-:-:S05]  /*13180*/  FSETP.NE.FTZ.AND P0, PT, R4, RZ, PT ;  /* 0x000000ff0400720b */ /* 0x000fca0003f15000 */
[----:B------:R-:W1:Y:S01]  /*13190*/  @P2 MUFU.LG2 R5, R10 ;  /* 0x0000000a00052308 */ /* 0x000e620000000c00 */
[----:B------:R-:W-:Y:S02]  /*131a0*/  @P2 MOV R13, 0x3f317218 ;  /* 0x3f317218000d2802 */ /* 0x000fe40000000f00 */
[----:B------:R-:W-:-:S03]  /*131b0*/  @P3 MOV R14, 0x3f317218 ;  /* 0x3f317218000e3802 */ /* 0x000fc60000000f00 */
[----:B------:R-:W-:Y:S02]  /*131c0*/  @P2 FMUL.FTZ R13, R13, c[0x0][0x2d0] ;  /* 0x0000b4000d0d2a20 */ /* 0x000fe40000410000 */
[----:B------:R-:W2:Y:S01]  /*131d0*/  @P3 MUFU.RCP R8, R11 ;  /* 0x0000000b00083308 */ /* 0x000ea20000001000 */
[----:B------:R-:W-:-:S07]  /*131e0*/  @P3 FMUL.FTZ R14, R14, c[0x0][0x2d0] ;  /* 0x0000b4000e0e3a20 */ /* 0x000fce0000410000 */
[----:B------:R3:W4:Y:S01]  /*131f0*/  @P3 MUFU.LG2 R6, R11 ;  /* 0x0000000b00063308 */ /* 0x0007220000000c00 */
[----:B-1----:R-:W-:Y:S01]  /*13200*/  @P2 FMUL.FTZ R15, R5, 0.69314718246459960938 ;  /* 0x3f317218050f2820 */ /* 0x002fe20000410000 */
[----:B------:R-:W-:-:S06]  /*13210*/  MOV R5, RZ ;  /* 0x000000ff00057202 */ /* 0x000fcc0000000f00 */
[----:B------:R1:W5:Y:S01]  /*13220*/  @P2 MUFU.RCP R9, R10 ;  /* 0x0000000a00092308 */ /* 0x0003620000001000 */
[C---:B--2---:R-:W-:Y:S02]  /*13230*/  FMUL.FTZ R144, R8.reuse, R144 ;  /* 0x0000009008907220 */ /* 0x044fe40000410000 */
[C---:B------:R-:W-:Y:S02]  /*13240*/  FMUL.FTZ R145, R8.reuse, R145 ;  /* 0x0000009108917220 */ /* 0x040fe40000410000 */
[C---:B------:R-:W-:Y:S02]  /*13250*/  FMUL.FTZ R140, R8.reuse, R140 ;  /* 0x0000008c088c7220 */ /* 0x040fe40000410000 */
[C---:B------:R-:W-:Y:S01]  /*13260*/  FMUL.FTZ R141, R8.reuse, R141 ;  /* 0x0000008d088d7220 */ /* 0x040fe20000410000 */
[----:B------:R-:W2:Y:S01]  /*13270*/  @P1 MUFU.LG2 R12, R7 ;  /* 0x00000007000c1308 */ /* 0x000ea20000000c00 */
[C---:B------:R-:W-:Y:S01]  /*13280*/  FMUL.FTZ R136, R8.reuse, R136 ;  /* 0x0000008808887220 */ /* 0x040fe20000410000 */
[----:B---3--:R-:W-:Y:S01]  /*13290*/  MOV R11, 0xff800000 ;  /* 0xff800000000b7802 */ /* 0x008fe20000000f00 */
[----:B------:R-:W-:-:S02]  /*132a0*/  FMUL.FTZ R137, R8, R137 ;  /* 0x0000008908897220 */ /* 0x000fc40000410000 */
[C---:B------:R-:W-:Y:S02]  /*132b0*/  FMUL.FTZ R132, R8.reuse, R132 ;  /* 0x0000008408847220 */ /* 0x040fe40000410000 */
[C---:B------:R-:W-:Y:S01]  /*132c0*/  FMUL.FTZ R133, R8.reuse, R133 ;  /* 0x0000008508857220 */ /* 0x040fe20000410000 */
[----:B------:R-:W-:Y:S01]  /*132d0*/  @P0 MUFU.RCP R5, R4 ;  /* 0x0000000400050308 */ /* 0x000fe20000001000 */
[C---:B------:R-:W-:Y:S01]  /*132e0*/  FMUL.FTZ R128, R8.reuse, R128 ;  /* 0x0000008008807220 */ /* 0x040fe20000410000 */
[----:B-1----:R-:W-:Y:S01]  /*132f0*/  MOV R10, 0xff800000 ;  /* 0xff800000000a7802 */ /* 0x002fe20000000f00 */
[C---:B------:R-:W-:Y:S02]  /*13300*/  FMUL.FTZ R129, R8.reuse, R129 ;  /* 0x0000008108817220 */ /* 0x040fe40000410000 */
[C---:B------:R-:W-:Y:S02]  /*13310*/  FMUL.FTZ R124, R8.reuse, R124 ;  /* 0x0000007c087c7220 */ /* 0x040fe40000410000 */
[C---:B------:R-:W-:Y:S01]  /*13320*/  FMUL.FTZ R125, R8.reuse, R125 ;  /* 0x0000007d087d7220 */ /* 0x040fe20000410000 */
[----:B------:R-:W1:Y:S01]  /*13330*/  @P0 MUFU.LG2 R4, R4 ;  /* 0x0000000400040308 */ /* 0x000e620000000c00 */
[----:B------:R-:W-:-:S02]  /*13340*/  FMUL.FTZ R120, R8, R120 ;  /* 0x0000007808787220 */ /* 0x000fc40000410000 */
[C---:B------:R-:W-:Y:S02]  /*13350*/  FMUL.FTZ R121, R8.reuse, R121 ;  /* 0x0000007908797220 */ /* 0x040fe40000410000 */
[C---:B------:R-:W-:Y:S02]  /*13360*/  FMUL.FTZ R116, R8.reuse, R116 ;  /* 0x0000007408747220 */ /* 0x040fe40000410000 */
[----:B------:R-:W-:Y:S01]  /*13370*/  FMUL.FTZ R117, R8, R117 ;  /* 0x0000007508757220 */ /* 0x000fe20000410000 */
[----:B------:R-:W-:Y:S01]  /*13380*/  MOV R8, RZ ;  /* 0x000000ff00087202 */ /* 0x000fe20000000f00 */
[----:B----4-:R-:W-:Y:S02]  /*13390*/  @P3 FMUL.FTZ R6, R6, 0.69314718246459960938 ;  /* 0x3f31721806063820 */ /* 0x010fe40000410000 */
[C---:B-----5:R-:W-:Y:S02]  /*133a0*/  FMUL.FTZ R146, R9.reuse, R146 ;  /* 0x0000009209927220 */ /* 0x060fe40000410000 */
[C---:B------:R-:W-:Y:S01]  /*133b0*/  FMUL.FTZ R147, R9.reuse, R147 ;  /* 0x0000009309937220 */ /* 0x040fe20000410000 */
[----:B------:R3:W4:Y:S01]  /*133c0*/  @P1 MUFU.RCP R8, R7 ;  /* 0x0000000700081308 */ /* 0x0007220000001000 */
[----:B------:R-:W-:-:S02]  /*133d0*/  FMUL.FTZ R142, R9, R142 ;  /* 0x0000008e098e7220 */ /* 0x000fc40000410000 */
[C---:B------:R-:W-:Y:S02]  /*133e0*/  FMUL.FTZ R143, R9.reuse, R143 ;  /* 0x0000008f098f7220 */ /* 0x040fe40000410000 */
[C---:B------:R-:W-:Y:S02]  /*133f0*/  FMUL.FTZ R138, R9.reuse, R138 ;  /* 0x0000008a098a7220 */ /* 0x040fe40000410000 */
[C---:B------:R-:W-:Y:S02]  /*13400*/  FMUL.FTZ R139, R9.reuse, R139 ;  /* 0x0000008b098b7220 */ /* 0x040fe40000410000 */
[C---:B------:R-:W-:Y:S02]  /*13410*/  FMUL.FTZ R134, R9.reuse, R134 ;  /* 0x0000008609867220 */ /* 0x040fe40000410000 */
[C---:B------:R-:W-:Y:S02]  /*13420*/  FMUL.FTZ R135, R9.reuse, R135 ;  /* 0x0000008709877220 */ /* 0x040fe40000410000 */
[----:B------:R-:W-:-:S02]  /*13430*/  FMUL.FTZ R130, R9, R130 ;  /* 0x0000008209827220 */ /* 0x000fc40000410000 */
[C---:B------:R-:W-:Y:S01]  /*13440*/  FMUL.FTZ R131, R9.reuse, R131 ;  /* 0x0000008309837220 */ /* 0x040fe20000410000 */
[----:B---3--:R-:W-:Y:S01]  /*13450*/  MOV R7, 0xff800000 ;  /* 0xff80000000077802 */ /* 0x008fe20000000f00 */
[C---:B------:R-:W-:Y:S02]  /*13460*/  FMUL.FTZ R126, R9.reuse, R126 ;  /* 0x0000007e097e7220 */ /* 0x040fe40000410000 */
[C---:B------:R-:W-:Y:S02]  /*13470*/  FMUL.FTZ R127, R9.reuse, R127 ;  /* 0x0000007f097f7220 */ /* 0x040fe40000410000 */
[C---:B------:R-:W-:Y:S02]  /*13480*/  FMUL.FTZ R122, R9.reuse, R122 ;  /* 0x0000007a097a7220 */ /* 0x040fe40000410000 */
[C---:B------:R-:W-:Y:S02]  /*13490*/  FMUL.FTZ R123, R9.reuse, R123 ;  /* 0x0000007b097b7220 */ /* 0x040fe40000410000 */
[----:B------:R-:W-:-:S02]  /*134a0*/  FMUL.FTZ R118, R9, R118 ;  /* 0x0000007609767220 */ /* 0x000fc40000410000 */
[----:B------:R-:W-:Y:S01]  /*134b0*/  FMUL.FTZ R119, R9, R119 ;  /* 0x0000007709777220 */ /* 0x000fe20000410000 */
[----:B------:R-:W-:Y:S01]  /*134c0*/  @P1 MOV R9, 0x3f317218 ;  /* 0x3f31721800091802 */ /* 0x000fe20000000f00 */
[----:B------:R-:W-:Y:S01]  /*134d0*/  @P3 FFMA.FTZ R7, R14, R3, R6 ;  /* 0x000000030e073223 */ /* 0x000fe20000010006 */
[----:B------:R-:W-:Y:S01]  /*134e0*/  @P0 MOV R3, 0x3f317218 ;  /* 0x3f31721800030802 */ /* 0x000fe20000000f00 */
[----:B--2---:R-:W-:Y:S02]  /*134f0*/  @P1 FMUL.FTZ R12, R12, 0.69314718246459960938 ;  /* 0x3f3172180c0c1820 */ /* 0x004fe40000410000 */
[----:B------:R-:W-:Y:S02]  /*13500*/  @P1 FMUL.FTZ R9, R9, c[0x0][0x2d0] ;  /* 0x0000b40009091a20 */ /* 0x000fe40000410000 */
[----:B-1----:R-:W-:Y:S02]  /*13510*/  @P0 FMUL.FTZ R4, R4, 0.69314718246459960938 ;  /* 0x3f31721804040820 */ /* 0x002fe40000410000 */
[----:B------:R-:W-:-:S02]  /*13520*/  @P0 FMUL.FTZ R3, R3, c[0x0][0x2d0] ;  /* 0x0000b40003030a20 */ /* 0x000fc40000410000 */
[----:B------:R-:W-:Y:S01]  /*13530*/  @P1 FFMA.FTZ R11, R9, R0, R12 ;  /* 0x00000000090b1223 */ /* 0x000fe2000001000c */
[----:B------:R-:W-:Y:S01]  /*13540*/  MOV R0, 0xff800000 ;  /* 0xff80000000007802 */ /* 0x000fe20000000f00 */
[----:B------:R-:W-:Y:S01]  /*13550*/  @P2 FFMA.FTZ R10, R13, R2, R15 ;  /* 0x000000020d0a2223 */ /* 0x000fe2000001000f */
[----:B------:R-:W-:Y:S01]  /*13560*/  MOV R2, 0x1 ;  /* 0x0000000100027802 */ /* 0x000fe20000000f00 */
[C---:B----4-:R-:W-:Y:S02]  /*13570*/  FMUL.FTZ R148, R8.reuse, R148 ;  /* 0x0000009408947220 */ /* 0x050fe40000410000 */
        /* <DEDUP_REMOVED lines=30> */
[----:B------:R-:W-:Y:S02]  /*13760*/  FMUL.FTZ R179, R5, R179 ;  /* 0x000000b305b37220 */ /* 0x000fe40000410000 */
[----:B------:R-:W-:Y:S02]  /*13770*/  @P0 FFMA.FTZ R0, R3, R68, R4 ;  /* 0x0000004403000223 */ /* 0x000fe40000010004 */
.L_x_1304:
[----:B--2---:R2:W5:Y:S01]  /*13780*/  LDL R6, [R1] ;  /* 0x0000000001067983 */ /* 0x0045620000100800 */
[----:B------:R-:W-:Y:S01]  /*13790*/  LOP3.LUT P0, RZ, R243, 0x7f, RZ, 0xc0, !PT ;  /* 0x0000007ff3ff7812 */ /* 0x000fe2000780c0ff */
[----:B------:R-:W-:-:S12]  /*137a0*/  BSSY B0, `(.L_x_1361) ;  /* 0x0000010000007945 */ /* 0x000fd80003800000 */
[----:B------:R-:W-:Y:S05]  /*137b0*/  @P0 BRA `(.L_x_1362) ;  /* 0x000000e000000947 */ /* 0x000fea0003800000 */
[----:B------:R-:W3:Y:S01]  /*137c0*/  S2R R3, SR_LANEID ;  /* 0x0000000000037919 */ /* 0x000ee20000000000 */
[----:B------:R-:W-:Y:S01]  /*137d0*/  VOTEU.ANY UR4, UPT, PT ;  /* 0x0000000000047886 */ /* 0x000fe200038e0100 */
[----:B------:R-:W-:Y:S01]  /*137e0*/  IMAD.MOV.U32 R8, RZ, RZ, c[0x0][0x580] ;  /* 0x00016000ff087624 */ /* 0x000fe200078e00ff */
[----:B------:R-:W3:Y:S01]  /*137f0*/  FLO.U32 R5, UR4 ;  /* 0x0000000400057d00 */ /* 0x000ee200080e0000 */
[----:B------:R-:W-:-:S07]  /*13800*/  IMAD.MOV.U32 R9, RZ, RZ, c[0x0][0x584] ;  /* 0x00016100ff097624 */ /* 0x000fce00078e00ff */
[----:B------:R-:W4:Y:S01]  /*13810*/  POPC R4, UR4 ;  /* 0x0000000400047d09 */ /* 0x000f220008000000 */
[----:B---3--:R-:W-:-:S13]  /*13820*/  ISETP.EQ.U32.AND P0, PT, R5, R3, PT ;  /* 0x000000030500720c */ /* 0x008fda0003f02070 */
[----:B----4-:R-:W3:Y:S04]  /*13830*/  @P0 ATOMG.E.ADD.STRONG.GPU PT, R4, [R8.64], R4 ;  /* 0x00000004080409a8 */ /* 0x010ee800081ee1c8 */
[----:B------:R-:W4:Y:S02]  /*13840*/  S2R R3, SR_LTMASK ;  /* 0x0000000000037919 */ /* 0x000f240000003900 */
[----:B----4-:R-:W-:-:S06]  /*13850*/  LOP3.LUT R3, R3, UR4, RZ, 0xc0, !PT ;  /* 0x0000000403037c12 */ /* 0x010fcc000f8ec0ff */
[----:B------:R-:W4:Y:S01]  /*13860*/  POPC R3, R3 ;  /* 0x0000000300037309 */ /* 0x000f220000000000 */
[----:B---3--:R-:W4:Y:S02]  /*13870*/  SHFL.IDX PT, R4, R4, R5, 0x1f ;  /* 0x00001f0504047589 */ /* 0x008f2400000e0000 */
[----:B----45:R-:W-:-:S05]  /*13880*/  IADD3 R6, R4, c[0x0][0xc], R3 ;  /* 0x0000030004067a10 */ /* 0x030fca0007ffe003 */
[----:B------:R3:W-:Y:S02]  /*13890*/  STL [R1], R6 ;  /* 0x0000000601007387 */ /* 0x0007e40000100800 */
.L_x_1362:
[----:B------:R-:W-:Y:S05]  /*138a0*/  BSYNC B0 ;  /* 0x0000000000007941 */ /* 0x000fea0003800000 */
.L_x_1361:
[----:B------:R-:W-:Y:S01]  /*138b0*/  PRMT R2, R2, 0x9910, RZ ;  /* 0x0000991002027816 */ /* 0x000fe200000000ff */
[----:B------:R-:W-:Y:S01]  /*138c0*/  BSSY B1, `(.L_x_1363) ;  /* 0x0000142000017945 */ /* 0x000fe20003800000 */
[----:B-----5:R-:W-:Y:S02]  /*138d0*/  IMAD.MOV.U32 R3, RZ, RZ, R6 ;  /* 0x000000ffff037224 */ /* 0x020fe400078e0006 */
[----:B------:R-:W-:-:S13]  /*138e0*/  ISETP.NE.AND P0, PT, R2, RZ, PT ;  /* 0x000000ff0200720c */ /* 0x000fda0003f05270 */
[----:B------:R-:W-:Y:S05]  /*138f0*/  @!P0 BRA `(.L_x_1364) ;  /* 0x0000113000008947 */ /* 0x000fea0003800000 */
[----:B------:R-:W-:Y:S01]  /*13900*/  WARPSYNC 0xffffffff ;  /* 0xffffffff00007948 */ /* 0x000fe20003800000 */
[----:B------:R-:W-:Y:S06]  /*13910*/  BAR.SYNC.DEFER_BLOCKING 0x1, 0x80 ;  /* 0x0042000000007b1d */ /* 0x000fec0000010000 */
[----:B------:R-:W-:Y:S05]  /*13920*/  BRA.CONV ~URZ, `(.L_x_1365) ;  /* 0x000000537f007947 */ /* 0x000fea000b800000 */
[----:B---3--:R-:W-:Y:S01]  /*13930*/  IMAD.MOV.U32 R6, RZ, RZ, R249 ;  /* 0x000000ffff067224 */ /* 0x008fe200078e00f9 */
[----:B------:R-:W-:Y:S01]  /*13940*/  MOV R5, RZ ;  /* 0x000000ff00057202 */ /* 0x000fe20000000f00 */
[----:B------:R-:W-:Y:S01]  /*13950*/  IMAD.MOV.U32 R4, RZ, RZ, 0x1f ;  /* 0x0000001fff047424 */ /* 0x000fe200078e00ff */
[----:B------:R-:W-:-:S02]  /*13960*/  MOV R2, 0x13980 ;  /* 0x0001398000027802 */ /* 0x000fc40000000f00 */
[----:B-12---:R-:W-:Y:S05]  /*13970*/  CALL.REL.NOINC `($__internal_17_$__cuda_sm70_shflsync_idx_p) ;  /* 0x0000685000007944 */ /* 0x006fea0003c00000 */
.L_x_1365:
[----:B---3--:R-:W3:Y:S04]  /*13980*/  LDL.LU R6, [R1+0x18] ;  /* 0x0000180001067983 */ /* 0x008ee80000300800 */
[----:B-1----:R-:W4:Y:S04]  /*13990*/  LDL.LU R13, [R1+0x2c] ;  /* 0x00002c00010d7983 */ /* 0x002f280000300800 */
[----:B------:R-:W5:Y:S04]  /*139a0*/  LDL.LU R18, [R1+0x28] ;  /* 0x0000280001127983 */ /* 0x000f680000300800 */
[----:B--2---:R-:W2:Y:S01]  /*139b0*/  LDL.LU R22, [R1+0x14] ;  /* 0x0000140001167983 */ /* 0x004ea20000300800 */
[----:B------:R-:W-:Y:S01]  /*139c0*/  IMAD.MOV.U32 R2, RZ, RZ, 0x1 ;  /* 0x00000001ff027424 */ /* 0x000fe200078e00ff */
[----:B------:R-:W-:Y:S01]  /*139d0*/  ULDC UR5, c[0x0][0x4e8] ;  /* 0x00013a0000057ab9 */ /* 0x000fe20000000800 */
[----:B------:R-:W-:Y:S01]  /*139e0*/  LOP3.LUT P1, RZ, R248, 0x3, RZ, 0xc0, !PT ;  /* 0x00000003f8ff7812 */ /* 0x000fe2000782c0ff */
[----:B------:R-:W-:Y:S01]  /*139f0*/  ULDC UR4, c[0x0][0x388] ;  /* 0x0000e20000047ab9 */ /* 0x000fe20000000800 */
[C---:B------:R-:W-:Y:S01]  /*13a00*/  IADD3 R23, R245.reuse, 0x38, RZ ;  /* 0x00000038f5177810 */ /* 0x040fe20007ffe0ff */
[----:B------:R-:W-:Y:S01]  /*13a10*/  UIMAD UR4, UR5, UR4, URZ ;  /* 0x00000004050472a4 */ /* 0x000fe2000f8e023f */
[----:B------:R-:W-:Y:S01]  /*13a20*/  ISETP.NE.AND P0, PT, R2, c[0x0][0x4e8], PT ;  /* 0x00013a0002007a0c */ /* 0x000fe20003f05270 */
[----:B------:R-:W-:Y:S01]  /*13a30*/  BSSY B0, `(.L_x_1366) ;  /* 0x0000090000007945 */ /* 0x000fe20003800000 */
[----:B------:R-:W-:-:S02]  /*13a40*/  IADD3 R25, R245, 0x30, RZ ;  /* 0x00000030f5197810 */ /* 0x000fc40007ffe0ff */
[C---:B------:R-:W-:Y:S02]  /*13a50*/  IADD3 R27, R245.reuse, 0x28, RZ ;  /* 0x00000028f51b7810 */ /* 0x040fe40007ffe0ff */
[C---:B------:R-:W-:Y:S02]  /*13a60*/  IADD3 R29, R245.reuse, 0x20, RZ ;  /* 0x00000020f51d7810 */ /* 0x040fe40007ffe0ff */
[C---:B------:R-:W-:Y:S02]  /*13a70*/  IADD3 R31, R245.reuse, 0x18, RZ ;  /* 0x00000018f51f7810 */ /* 0x040fe40007ffe0ff */
[C---:B------:R-:W-:Y:S02]  /*13a80*/  IADD3 R33, R245.reuse, 0x10, RZ ;  /* 0x00000010f5217810 */ /* 0x040fe40007ffe0ff */
[----:B------:R-:W-:Y:S02]  /*13a90*/  IADD3 R35, R245, 0x8, RZ ;  /* 0x00000008f5237810 */ /* 0x000fe40007ffe0ff */
[----:B------:R-:W-:-:S02]  /*13aa0*/  SHF.R.S32.HI R23, RZ, 0x1f, R23 ;  /* 0x0000001fff177819 */ /* 0x000fc40000011417 */
[C---:B------:R-:W-:Y:S02]  /*13ab0*/  IADD3 R24, R245.reuse, 0x30, RZ ;  /* 0x00000030f5187810 */ /* 0x040fe40007ffe0ff */
[----:B------:R-:W-:Y:S02]  /*13ac0*/  SHF.R.S32.HI R25, RZ, 0x1f, R25 ;  /* 0x0000001fff197819 */ /* 0x000fe40000011419 */
[C---:B------:R-:W-:Y:S02]  /*13ad0*/  IADD3 R26, R245.reuse, 0x28, RZ ;  /* 0x00000028f51a7810 */ /* 0x040fe40007ffe0ff */
[----:B------:R-:W-:Y:S02]  /*13ae0*/  SHF.R.S32.HI R27, RZ, 0x1f, R27 ;  /* 0x0000001fff1b7819 */ /* 0x000fe4000001141b */
        /* <DEDUP_REMOVED lines=8> */
[----:B------:R-:W-:Y:S02]  /*13b70*/  SHF.R.S32.HI R36, RZ, 0x1f, R245 ;  /* 0x0000001fff247819 */ /* 0x000fe400000114f5 */
[----:B---3--:R-:W-:Y:S01]  /*13b80*/  SHF.R.S32.HI R16, RZ, 0x1f, R6 ;  /* 0x0000001fff107819 */ /* 0x008fe20000011406 */
[----:B------:R-:W-:-:S04]  /*13b90*/  IMAD.WIDE.U32 R4, R6, c[0x0][0x4d0], RZ ;  /* 0x0001340006047a25 */ /* 0x000fc800078e00ff */
[C---:B------:R-:W-:Y:S02]  /*13ba0*/  IMAD R14, R16.reuse, c[0x0][0x4d0], RZ ;  /* 0x00013400100e7a24 */ /* 0x040fe400078e02ff */
[----:B------:R-:W-:Y:S02]  /*13bb0*/  IMAD R16, R16, c[0x0][0x438], RZ ;  /* 0x00010e0010107a24 */ /* 0x000fe400078e02ff */
[C---:B------:R-:W-:Y:S02]  /*13bc0*/  IMAD R14, R6.reuse, c[0x0][0x4d4], R14 ;  /* 0x00013500060e7a24 */ /* 0x040fe400078e020e */
[C---:B------:R-:W-:Y:S02]  /*13bd0*/  IMAD R16, R6.reuse, c[0x0][0x43c], R16 ;  /* 0x00010f0006107a24 */ /* 0x040fe400078e0210 */
[----:B------:R-:W-:Y:S01]  /*13be0*/  IMAD.IADD R15, R5, 0x1, R14 ;  /* 0x00000001050f7824 */ /* 0x000fe200078e020e */
[----:B----4-:R-:W-:Y:S01]  /*13bf0*/  SHF.R.S32.HI R5, RZ, 0x1f, R13 ;  /* 0x0000001fff057819 */ /* 0x010fe2000001140d */
[----:B------:R-:W-:-:S04]  /*13c00*/  IMAD.WIDE.U32 R8, R6, c[0x0][0x438], RZ ;  /* 0x00010e0006087a25 */ /* 0x000fc800078e00ff */
[----:B------:R-:W-:Y:S02]  /*13c10*/  IMAD.MOV.U32 R14, RZ, RZ, R4 ;  /* 0x000000ffff0e7224 */ /* 0x000fe400078e0004 */
[----:B--2---:R-:W-:Y:S02]  /*13c20*/  IMAD.IADD R4, R246, 0x1, R22 ;  /* 0x00000001f6047824 */ /* 0x004fe400078e0216 */
[----:B------:R-:W-:Y:S02]  /*13c30*/  IMAD.IADD R17, R9, 0x1, R16 ;  /* 0x0000000109117824 */ /* 0x000fe400078e0210 */
[----:B------:R-:W-:Y:S02]  /*13c40*/  IMAD R6, R5, c[0x0][0x4d8], RZ ;  /* 0x0001360005067a24 */ /* 0x000fe400078e02ff */
[----:B------:R-:W-:-:S04]  /*13c50*/  @P0 IMAD.HI.U32 R9, R4, c[0x0][0x4ec], RZ ;  /* 0x00013b0004090a27 */ /* 0x000fc800078e00ff */
[----:B------:R-:W-:Y:S02]  /*13c60*/  IMAD.MOV.U32 R16, RZ, RZ, R8 ;  /* 0x000000ffff107224 */ /* 0x000fe400078e0008 */
[----:B------:R-:W-:Y:S02]  /*13c70*/  IMAD R5, R5, c[0x0][0x440], RZ ;  /* 0x0001100005057a24 */ /* 0x000fe400078e02ff */
[----:B------:R-:W-:Y:S01]  /*13c80*/  IMAD.MOV.U32 R12, RZ, RZ, R4 ;  /* 0x000000ffff0c7224 */ /* 0x000fe200078e0004 */
[----:B------:R-:W-:Y:S01]  /*13c90*/  @P0 SHF.R.U32.HI R12, RZ, c[0x0][0x4f0], R9 ;  /* 0x00013c00ff0c0a19 */ /* 0x000fe20000011609 */
[C---:B------:R-:W-:Y:S02]  /*13ca0*/  IMAD R5, R13.reuse, c[0x0][0x444], R5 ;  /* 0x000111000d057a24 */ /* 0x040fe400078e0205 */
[----:B------:R-:W-:Y:S01]  /*13cb0*/  IMAD.WIDE.U32 R16, R13, c[0x0][0x440], R16 ;  /* 0x000110000d107a25 */ /* 0x000fe200078e0010 */
[----:B------:R-:W-:-:S03]  /*13cc0*/  SHF.R.S32.HI R9, RZ, 0x1f, R12 ;  /* 0x0000001fff097819 */ /* 0x000fc6000001140c */
[----:B------:R-:W-:Y:S02]  /*13cd0*/  IMAD R6, R13, c[0x0][0x4dc], R6 ;  /* 0x000137000d067a24 */ /* 0x000fe400078e0206 */
[----:B------:R-:W-:-:S04]  /*13ce0*/  @P0 IMAD.HI.U32 R2, R4, c[0x0][0x4ec], RZ ;  /* 0x00013b0004020a27 */ /* 0x000fc800078e00ff */
[----:B------:R-:W-:Y:S01]  /*13cf0*/  IMAD.WIDE.U32 R14, R13, c[0x0][0x4d8], R14 ;  /* 0x000136000d0e7a25 */ /* 0x000fe200078e000e */
[----:B-----5:R-:W-:-:S03]  /*13d00*/  SHF.R.S32.HI R13, RZ, 0x1f, R18 ;  /* 0x0000001fff0d7819 */ /* 0x020fc60000011412 */
[----:B------:R-:W-:Y:S02]  /*13d10*/  IMAD.IADD R17, R17, 0x1, R5 ;  /* 0x0000000111117824 */ /* 0x000fe400078e0205 */
[----:B------:R-:W-:Y:S01]  /*13d20*/  IMAD.MOV.U32 R8, RZ, RZ, R4 ;  /* 0x000000ffff087224 */ /* 0x000fe200078e0004 */
[----:B------:R-:W-:Y:S01]  /*13d30*/  @P0 SHF.R.U32.HI R8, RZ, c[0x0][0x4f0], R2 ;  /* 0x00013c00ff080a19 */ /* 0x000fe20000011602 */
[----:B------:R-:W-:Y:S02]  /*13d40*/  IMAD.IADD R15, R15, 0x1, R6 ;  /* 0x000000010f0f7824 */ /* 0x000fe400078e0206 */
[----:B------:R-:W-:Y:S01]  /*13d50*/  IMAD.MOV R5, RZ, RZ, -R12 ;  /* 0x000000ffff057224 */ /* 0x000fe200078e0a0c */
[----:B------:R-:W-:Y:S01]  /*13d60*/  SHF.R.S32.HI R6, RZ, 0x1f, R8 ;  /* 0x0000001fff067819 */ /* 0x000fe20000011408 */
[C---:B------:R-:W-:Y:S02]  /*13d70*/  IMAD R2, R13.reuse, c[0x0][0x4e0], RZ ;  /* 0x000138000d027a24 */ /* 0x040fe400078e02ff */
[----:B------:R-:W-:-:S02]  /*13d80*/  IMAD R13, R13, c[0x0][0x448], RZ ;  /* 0x000112000d0d7a24 */ /* 0x000fc400078e02ff */
[----:B------:R-:W-:Y:S02]  /*13d90*/  IMAD R5, R5, c[0x0][0x4e8], R4 ;  /* 0x00013a0005057a24 */ /* 0x000fe400078e0204 */
[----:B------:R-:W-:-:S04]  /*13da0*/  IMAD.WIDE.U32 R14, R18, c[0x0][0x4e0], R14 ;  /* 0x00013800120e7a25 */ /* 0x000fc800078e000e */
[----:B------:R-:W-:Y:S01]  /*13db0*/  IMAD R2, R18, c[0x0][0x4e4], R2 ;  /* 0x0001390012027a24 */ /* 0x000fe200078e0202 */
[----:B------:R-:W-:Y:S01]  /*13dc0*/  IADD3 R12, P0, R12, R14, RZ ;  /* 0x0000000e0c0c7210 */ /* 0x000fe20007f1e0ff */
[C---:B------:R-:W-:Y:S02]  /*13dd0*/  IMAD R13, R18.reuse, c[0x0][0x44c], R13 ;  /* 0x00011300120d7a24 */ /* 0x040fe400078e020d */
[----:B------:R-:W-:Y:S01]  /*13de0*/  IMAD.WIDE.U32 R18, R18, c[0x0][0x448], R16 ;  /* 0x0001120012127a25 */ /* 0x000fe200078e0010 */
[----:B------:R-:W-:-:S03]  /*13df0*/  SHF.R.S32.HI R16, RZ, 0x1f, R5 ;  /* 0x0000001fff107819 */ /* 0x000fc60000011405 */
[----:B------:R-:W-:Y:S01]  /*13e00*/  IMAD.IADD R19, R19, 0x1, R13 ;  /* 0x0000000113137824 */ /* 0x000fe200078e020d */
[----:B------:R-:W-:Y:S01]  /*13e10*/  IADD3.X R13, R9, R15, R2, P0, !PT ;  /* 0x0000000f090d7210 */ /* 0x000fe200007fe402 */
[----:B------:R-:W-:Y:S02]  /*13e20*/  IMAD R16, R16, c[0x0][0x4c8], RZ ;  /* 0x0001320010107a24 */ /* 0x000fe400078e02ff */
[----:B------:R-:W-:Y:S02]  /*13e30*/  IMAD.MOV R2, RZ, RZ, -R8 ;  /* 0x000000ffff027224 */ /* 0x000fe400078e0a08 */
[C---:B------:R-:W-:Y:S02]  /*13e40*/  IMAD R16, R5.reuse, c[0x0][0x4cc], R16 ;  /* 0x0001330005107a24 */ /* 0x040fe400078e0210 */
[----:B------:R-:W-:-:S04]  /*13e50*/  IMAD.WIDE.U32 R14, R5, c[0x0][0x4c8], R12 ;  /* 0x00013200050e7a25 */ /* 0x000fc800078e000c */
[----:B------:R-:W-:Y:S01]  /*13e60*/  IMAD.IADD R16, R15, 0x1, R16 ;  /* 0x000000010f107824 */ /* 0x000fe200078e0210 */
[----:B------:R-:W-:Y:S01]  /*13e70*/  LEA R12, P0, R14, c[0x0][0x4a8], 0x2 ;  /* 0x00012a000e0c7a11 */ /* 0x000fe200078010ff */
[----:B------:R-:W-:Y:S02]  /*13e80*/  IMAD R6, R6, c[0x0][0x430], RZ ;  /* 0x00010c0006067a24 */ /* 0x000fe400078e02ff */
[----:B------:R-:W-:-:S04]  /*13e90*/  IMAD.WIDE.U32 R18, R8, c[0x0][0x430], R18 ;  /* 0x00010c0008127a25 */ /* 0x000fc800078e0012 */
[----:B------:R-:W-:Y:S01]  /*13ea0*/  IMAD R4, R2, c[0x0][0x4e8], R4 ;  /* 0x00013a0002047a24 */ /* 0x000fe200078e0204 */
[----:B------:R-:W-:Y:S01]  /*13eb0*/  LEA.HI.X R2, R14, c[0x0][0x4ac], R16, 0x2, P0 ;  /* 0x00012b000e027a11 */ /* 0x000fe200000f1410 */
[----:B------:R-:W-:Y:S01]  /*13ec0*/  IMAD R6, R8, c[0x0][0x434], R6 ;  /* 0x00010d0008067a24 */ /* 0x000fe200078e0206 */
[----:B------:R-:W-:Y:S01]  /*13ed0*/  SHFL.IDX PT, R16, R12, 0x1, 0x1c1f ;  /* 0x003c1f000c107f89 */ /* 0x000fe200000e0000 */
[----:B------:R-:W-:Y:S02]  /*13ee0*/  IMAD.MOV.U32 R20, RZ, RZ, R18 ;  /* 0x000000ffff147224 */ /* 0x000fe400078e0012 */
[----:B------:R-:W-:Y:S01]  /*13ef0*/  IMAD.IADD R21, R19, 0x1, R6 ;  /* 0x0000000113157824 */ /* 0x000fe200078e0206 */
[----:B------:R-:W-:Y:S01]  /*13f00*/  SHFL.IDX PT, R18, R12, RZ, 0x1c1f ;  /* 0x001c1fff0c127589 */ /* 0x000fe200000e0000 */
[----:B------:R-:W-:Y:S01]  /*13f10*/  IMAD.IADD R5, R247, 0x1, R22 ;  /* 0x00000001f7057824 */ /* 0x000fe200078e0216 */
[----:B------:R-:W-:Y:S01]  /*13f20*/  SHF.R.S32.HI R6, RZ, 0x1f, R4 ;  /* 0x0000001fff067819 */ /* 0x000fe20000011404 */
[----:B------:R-:W-:Y:S01]  /*13f30*/  IMAD.WIDE.U32 R20, R4, c[0x0][0x428], R20 ;  /* 0x00010a0004147a25 */ /* 0x000fe200078e0014 */
[----:B------:R-:W1:Y:S01]  /*13f40*/  SHFL.IDX PT, R19, R2, RZ, 0x1c1f ;  /* 0x001c1fff02137589 */ /* 0x000e6200000e0000 */
[----:B------:R-:W-:-:S02]  /*13f50*/  IADD3 R22, R245, 0x38, RZ ;  /* 0x00000038f5167810 */ /* 0x000fc40007ffe0ff */
[C---:B------:R-:W-:Y:S01]  /*13f60*/  IADD3 R9, R5.reuse, 0x8, RZ ;  /* 0x0000000805097810 */ /* 0x040fe20007ffe0ff */
[----:B------:R-:W2:Y:S01]  /*13f70*/  SHFL.IDX PT, R17, R2, 0x1, 0x1c1f ;  /* 0x003c1f0002117f89 */ /* 0x000ea200000e0000 */
[----:B------:R-:W-:Y:S02]  /*13f80*/  ISETP.GE.OR P4, PT, R5, UR4, P1 ;  /* 0x0000000405007c0c */ /* 0x000fe40008f86670 */
[----:B------:R-:W-:Y:S01]  /*13f90*/  ISETP.GE.OR P3, PT, R9, UR4, P1 ;  /* 0x0000000409007c0c */ /* 0x000fe20008f66670 */
[----:B------:R-:W-:Y:S01]  /*13fa0*/  SHFL.IDX PT, R14, R12, 0x2, 0x1c1f ;  /* 0x005c1f000c0e7f89 */ /* 0x000fe200000e0000 */
[----:B------:R-:W-:-:S03]  /*13fb0*/  IADD3 R8, R5, 0x40, RZ ;  /* 0x0000004005087810 */ /* 0x000fc60007ffe0ff */
[----:B------:R-:W3:Y:S01]  /*13fc0*/  SHFL.IDX PT, R15, R2, 0x2, 0x1c1f ;  /* 0x005c1f00020f7f89 */ /* 0x000ee200000e0000 */
[----:B------:R-:W-:-:S03]  /*13fd0*/  ISETP.GE.OR P2, PT, R8, UR4, P1 ;  /* 0x0000000408007c0c */ /* 0x000fc60008f46670 */
[----:B------:R-:W-:Y:S04]  /*13fe0*/  SHFL.IDX PT, R12, R12, 0x3, 0x1c1f ;  /* 0x007c1f000c0c7f89 */ /* 0x000fe800000e0000 */
[----:B------:R4:W5:Y:S04]  /*13ff0*/  SHFL.IDX PT, R13, R2, 0x3, 0x1c1f ;  /* 0x007c1f00020d7f89 */ /* 0x00096800000e0000 */
[----:B-1----:R1:W-:Y:S04]  /*14000*/  @!P4 ST.E [R18.64], R7 ;  /* 0x000000071200c985 */ /* 0x0023e8000c101908 */
[----:B--2---:R1:W-:Y:S01]  /*14010*/  @!P3 ST.E [R16.64], R10 ;  /* 0x0000000a1000b985 */ /* 0x0043e2000c101908 */
[----:B------:R-:W-:-:S03]  /*14020*/  ISETP.GE.AND P3, PT, R5, UR4, PT ;  /* 0x0000000405007c0c */ /* 0x000fc6000bf66270 */
[----:B---3--:R1:W-:Y:S01]  /*14030*/  @!P2 ST.E [R14.64], R11 ;  /* 0x0000000b0e00a985 */ /* 0x0083e2000c101908 */
[----:B------:R-:W-:Y:S01]  /*14040*/  ISETP.GE.AND P2, PT, R9, UR4, PT ;  /* 0x0000000409007c0c */ /* 0x000fe2000bf46270 */
[----:B----4-:R-:W-:Y:S01]  /*14050*/  IMAD R2, R6, c[0x0][0x428], RZ ;  /* 0x00010a0006027a24 */ /* 0x010fe200078e02ff */
[----:B------:R-:W-:-:S03]  /*14060*/  IADD3 R6, R5, 0x48, RZ ;  /* 0x0000004805067810 */ /* 0x000fc60007ffe0ff */
[----:B------:R-:W-:Y:S01]  /*14070*/  IMAD R2, R4, c[0x0][0x42c], R2 ;  /* 0x00010b0004027a24 */ /* 0x000fe200078e0202 */
[----:B------:R-:W-:Y:S02]  /*14080*/  ISETP.GE.OR P1, PT, R6, UR4, P1 ;  /* 0x0000000406007c0c */ /* 0x000fe40008f26670 */
[----:B------:R-:W-:Y:S01]  /*14090*/  LEA R4, P0, R20, c[0x0][0x400], 0x2 ;  /* 0x0001000014047a11 */ /* 0x000fe200078010ff */
[----:B------:R-:W-:-:S04]  /*140a0*/  IMAD.IADD R2, R21, 0x1, R2 ;  /* 0x0000000115027824 */ /* 0x000fc800078e0202 */
[----:B------:R1:W2:Y:S01]  /*140b0*/  SHFL.IDX PT, R7, R4, RZ, 0x1c1f ;  /* 0x001c1fff04077589 */ /* 0x0002a200000e0000 */
[----:B------:R-:W-:Y:S02]  /*140c0*/  LEA.HI.X R2, R20, c[0x0][0x404], R2, 0x2, P0 ;  /* 0x0001010014027a11 */ /* 0x000fe400000f1402 */
[----:B------:R-:W-:-:S03]  /*140d0*/  ISETP.GE.AND P0, PT, R6, UR4, PT ;  /* 0x0000000406007c0c */ /* 0x000fc6000bf06270 */
[----:B-----5:R1:W-:Y:S01]  /*140e0*/  @!P1 ST.E [R12.64], R0 ;  /* 0x000000000c009985 */ /* 0x0203e2000c101908 */
[----:B------:R-:W-:-:S03]  /*140f0*/  ISETP.GE.AND P1, PT, R8, UR4, PT ;  /* 0x0000000408007c0c */ /* 0x000fc6000bf26270 */
[----:B------:R1:W3:Y:S01]  /*14100*/  SHFL.IDX PT, R10, R2, RZ, 0x1c1f ;  /* 0x001c1fff020a7589 */ /* 0x0002e200000e0000 */
[----:B------:R-:W-:Y:S05]  /*14110*/  @P3 BRA `(.L_x_1367) ;  /* 0x0000021000003947 */ /* 0x000fea0003800000 */
[----:B------:R-:W-:Y:S02]  /*14120*/  ISETP.GE.AND P3, PT, R245, c[0x0][0x3c8], PT ;  /* 0x0000f200f5007a0c */ /* 0x000fe40003f66270 */
[----:B------:R-:W-:Y:S02]  /*14130*/  ISETP.GE.AND P5, PT, R34, c[0x0][0x3c8], PT ;  /* 0x0000f20022007a0c */ /* 0x000fe40003fa6270 */
[----:B------:R-:W-:-:S09]  /*14140*/  ISETP.GE.AND P6, PT, R26, c[0x0][0x3c8], PT ;  /* 0x0000f2001a007a0c */ /* 0x000fd20003fc6270 */
[----:B--2---:R-:W-:-:S04]  /*14150*/  @!P3 LEA R8, P4, R245, R7, 0x2 ;  /* 0x00000007f508b211 */ /* 0x004fc800078810ff */
[----:B---3--:R-:W-:Y:S02]  /*14160*/  @!P3 LEA.HI.X R9, R245, R10, R36, 0x2, P4 ;  /* 0x0000000af509b211 */ /* 0x008fe400020f1424 */
[----:B------:R-:W-:-:S03]  /*14170*/  ISETP.GE.AND P4, PT, R32, c[0x0][0x3c8], PT ;  /* 0x0000f20020007a0c */ /* 0x000fc60003f86270 */
[----:B------:R2:W-:Y:S02]  /*14180*/  @!P3 ST.E.64 [R8.64], R144 ;  /* 0x000000900800b985 */ /* 0x0005e4000c101b08 */
[----:B--2---:R-:W-:-:S04]  /*14190*/  @!P5 LEA R8, P3, R34, R7, 0x2 ;  /* 0x000000072208d211 */ /* 0x004fc800078610ff */
[----:B------:R-:W-:Y:S02]  /*141a0*/  @!P5 LEA.HI.X R9, R34, R10, R35, 0x2, P3 ;  /* 0x0000000a2209d211 */ /* 0x000fe400018f1423 */
        /* <DEDUP_REMOVED lines=9> */
[----:B------:R2:W-:Y:S01]  /*14240*/  @!P3 ST.E.64 [R8.64], R132 ;  /* 0x000000840800b985 */ /* 0x0005e2000c101b08 */
[----:B-1----:R-:W-:-:S04]  /*14250*/  @!P5 LEA R14, P3, R28, R7, 0x2 ;  /* 0x000000071c0ed211 */ /* 0x002fc800078610ff */
[----:B------:R-:W-:Y:S02]  /*14260*/  @!P5 LEA.HI.X R15, R28, R10, R29, 0x2, P3 ;  /* 0x0000000a1c0fd211 */ /* 0x000fe400018f141d */
[----:B------:R-:W-:Y:S02]  /*14270*/  ISETP.GE.AND P5, PT, R24, c[0x0][0x3c8], PT ;  /* 0x0000f20018007a0c */ /* 0x000fe40003fa6270 */
[----:B------:R-:W-:-:S04]  /*14280*/  @!P6 LEA R12, P3, R26, R7, 0x2 ;  /* 0x000000071a0ce211 */ /* 0x000fc800078610ff */
[----:B------:R-:W-:-:S07]  /*14290*/  @!P6 LEA.HI.X R13, R26, R10, R27, 0x2, P3 ;  /* 0x0000000a1a0de211 */ /* 0x000fce00018f141b */
[----:B--2---:R-:W-:-:S04]  /*142a0*/  @!P5 LEA R8, P3, R24, R7, 0x2 ;  /* 0x000000071808d211 */ /* 0x004fc800078610ff */
[----:B------:R-:W-:Y:S02]  /*142b0*/  @!P5 LEA.HI.X R9, R24, R10, R25, 0x2, P3 ;  /* 0x0000000a1809d211 */ /* 0x000fe400018f1419 */
[----:B------:R-:W-:-:S04]  /*142c0*/  @!P4 LEA R6, P3, R22, R7, 0x2 ;  /* 0x000000071606c211 */ /* 0x000fc800078610ff */
[----:B------:R-:W-:Y:S02]  /*142d0*/  @!P4 LEA.HI.X R7, R22, R10, R23, 0x2, P3 ;  /* 0x0000000a1607c211 */ /* 0x000fe400018f1417 */
[----:B------:R-:W-:-:S13]  /*142e0*/  ISETP.GE.AND P3, PT, R28, c[0x0][0x3c8], PT ;  /* 0x0000f2001c007a0c */ /* 0x000fda0003f66270 */
[----:B------:R1:W-:Y:S04]  /*142f0*/  @!P3 ST.E.64 [R14.64], R128 ;  /* 0x000000800e00b985 */ /* 0x0003e8000c101b08 */
[----:B------:R1:W-:Y:S04]  /*14300*/  @!P6 ST.E.64 [R12.64], R124 ;  /* 0x0000007c0c00e985 */ /* 0x0003e8000c101b08 */
[----:B------:R1:W-:Y:S04]  /*14310*/  @!P5 ST.E.64 [R8.64], R120 ;  /* 0x000000780800d985 */ /* 0x0003e8000c101b08 */
[----:B------:R1:W-:Y:S02]  /*14320*/  @!P4 ST.E.64 [R6.64], R116 ;  /* 0x000000740600c985 */ /* 0x0003e4000c101b08 */
.L_x_1367:
[----:B------:R-:W-:Y:S05]  /*14330*/  BSYNC B0 ;  /* 0x0000000000007941 */ /* 0x000fea0003800000 */
.L_x_1366:
[----:B------:R4:W1:Y:S01]  /*14340*/  SHFL.IDX PT, R5, R2, 0x1, 0x1c1f ;  /* 0x003c1f0002057f89 */ /* 0x00086200000e0000 */
[----:B------:R-:W-:Y:S03]  /*14350*/  BSSY B0, `(.L_x_1368) ;  /* 0x0000023000007945 */ /* 0x000fe60003800000 */
[----:B-1----:R4:W1:Y:S01]  /*14360*/  SHFL.IDX PT, R0, R4, 0x1, 0x1c1f ;  /* 0x003c1f0004007f89 */ /* 0x00286200000e0000 */
[----:B------:R-:W-:Y:S05]  /*14370*/  @P2 BRA `(.L_x_1369) ;  /* 0x0000020000002947 */ /* 0x000fea0003800000 */
[----:B------:R-:W-:Y:S02]  /*14380*/  ISETP.GE.AND P3, PT, R245, c[0x0][0x3c8], PT ;  /* 0x0000f200f5007a0c */ /* 0x000fe40003f66270 */
[----:B------:R-:W-:-:S02]  /*14390*/  ISETP.GE.AND P5, PT, R34, c[0x0][0x3c8], PT ;  /* 0x0000f20022007a0c */ /* 0x000fc40003fa6270 */
[----:B------:R-:W-:-:S09]  /*143a0*/  ISETP.GE.AND P2, PT, R32, c[0x0][0x3c8], PT ;  /* 0x0000f20020007a0c */ /* 0x000fd20003f46270 */
[----:B-1----:R-:W-:-:S04]  /*143b0*/  @!P3 LEA R8, P4, R245, R0, 0x2 ;  /* 0x00000000f508b211 */ /* 0x002fc800078810ff */
[----:B------:R-:W-:Y:S02]  /*143c0*/  @!P3 LEA.HI.X R9, R245, R5, R36, 0x2, P4 ;  /* 0x00000005f509b211 */ /* 0x000fe400020f1424 */
[----:B------:R-:W-:-:S03]  /*143d0*/  @!P5 LEA R6, P4, R34, R0, 0x2 ;  /* 0x000000002206d211 */ /* 0x000fc600078810ff */
[----:B------:R1:W-:Y:S01]  /*143e0*/  @!P3 ST.E.64 [R8.64], R146 ;  /* 0x000000920800b985 */ /* 0x0003e2000c101b08 */
[----:B------:R-:W-:Y:S02]  /*143f0*/  ISETP.GE.AND P3, PT, R30, c[0x0][0x3c8], PT ;  /* 0x0000f2001e007a0c */ /* 0x000fe40003f66270 */
[----:B--2---:R-:W-:-:S05]  /*14400*/  @!P5 LEA.HI.X R7, R34, R5, R35, 0x2, P4 ;  /* 0x000000052207d211 */ /* 0x004fca00020f1423 */
[----:B------:R2:W-:Y:S01]  /*14410*/  @!P5 ST.E.64 [R6.64], R142 ;  /* 0x0000008e0600d985 */ /* 0x0005e2000c101b08 */
[----:B------:R-:W-:Y:S02]  /*14420*/  ISETP.GE.AND P5, PT, R28, c[0x0][0x3c8], PT ;  /* 0x0000f2001c007a0c */ /* 0x000fe40003fa6270 */
[----:B-1----:R-:W-:-:S04]  /*14430*/  @!P2 LEA R8, P4, R32, R0, 0x2 ;  /* 0x000000002008a211 */ /* 0x002fc800078810ff */
[----:B------:R-:W-:Y:S02]  /*14440*/  @!P2 LEA.HI.X R9, R32, R5, R33, 0x2, P4 ;  /* 0x000000052009a211 */ /* 0x000fe400020f1421 */
[----:B--2---:R-:W-:-:S03]  /*14450*/  @!P3 LEA R6, P4, R30, R0, 0x2 ;  /* 0x000000001e06b211 */ /* 0x004fc600078810ff */
[----:B------:R1:W-:Y:S01]  /*14460*/  @!P2 ST.E.64 [R8.64], R138 ;  /* 0x0000008a0800a985 */ /* 0x0003e2000c101b08 */
[----:B------:R-:W-:Y:S02]  /*14470*/  @!P3 LEA.HI.X R7, R30, R5, R31, 0x2, P4 ;  /* 0x000000051e07b211 */ /* 0x000fe400020f141f */
[----:B------:R-:W-:-:S03]  /*14480*/  ISETP.GE.AND P4, PT, R26, c[0x0][0x3c8], PT ;  /* 0x0000f2001a007a0c */ /* 0x000fc60003f86270 */
[----:B------:R-:W-:Y:S01]  /*14490*/  @!P3 ST.E.64 [R6.64], R134 ;  /* 0x000000860600b985 */ /* 0x000fe2000c101b08 */
[----:B------:R-:W-:Y:S02]  /*144a0*/  ISETP.GE.AND P3, PT, R24, c[0x0][0x3c8], PT ;  /* 0x0000f20018007a0c */ /* 0x000fe40003f66270 */
[----:B-1----:R-:W-:-:S04]  /*144b0*/  @!P5 LEA R8, P2, R28, R0, 0x2 ;  /* 0x000000001c08d211 */ /* 0x002fc800078410ff */
[----:B------:R-:W-:Y:S02]  /*144c0*/  @!P5 LEA.HI.X R9, R28, R5, R29, 0x2, P2 ;  /* 0x000000051c09d211 */ /* 0x000fe400010f141d */
[----:B------:R-:W-:-:S03]  /*144d0*/  ISETP.GE.AND P2, PT, R22, c[0x0][0x3c8], PT ;  /* 0x0000f20016007a0c */ /* 0x000fc60003f46270 */
[----:B------:R1:W-:Y:S02]  /*144e0*/  @!P5 ST.E.64 [R8.64], R130 ;  /* 0x000000820800d985 */ /* 0x0003e4000c101b08 */
[----:B-1----:R-:W-:-:S04]  /*144f0*/  @!P4 LEA R8, P5, R26, R0, 0x2 ;  /* 0x000000001a08c211 */ /* 0x002fc800078a10ff */
[----:B------:R-:W-:Y:S02]  /*14500*/  @!P4 LEA.HI.X R9, R26, R5, R27, 0x2, P5 ;  /* 0x000000051a09c211 */ /* 0x000fe400028f141b */
[----:B------:R-:W-:-:S03]  /*14510*/  @!P3 LEA R6, P5, R24, R0, 0x2 ;  /* 0x000000001806b211 */ /* 0x000fc600078a10ff */
[----:B------:R1:W-:Y:S01]  /*14520*/  @!P4 ST.E.64 [R8.64], R126 ;  /* 0x0000007e0800c985 */ /* 0x0003e2000c101b08 */
[----:B------:R-:W-:Y:S02]  /*14530*/  @!P3 LEA.HI.X R7, R24, R5, R25, 0x2, P5 ;  /* 0x000000051807b211 */ /* 0x000fe400028f1419 */
[----:B---3--:R-:W-:-:S03]  /*14540*/  @!P2 LEA R10, P5, R22, R0, 0x2 ;  /* 0x00000000160aa211 */ /* 0x008fc600078a10ff */
[----:B------:R1:W-:Y:S01]  /*14550*/  @!P3 ST.E.64 [R6.64], R122 ;  /* 0x0000007a0600b985 */ /* 0x0003e2000c101b08 */
[----:B------:R-:W-:-:S05]  /*14560*/  @!P2 LEA.HI.X R11, R22, R5, R23, 0x2, P5 ;  /* 0x00000005160ba211 */ /* 0x000fca00028f1417 */
[----:B------:R1:W-:Y:S04]  /*14570*/  @!P2 ST.E.64 [R10.64], R118 ;  /* 0x000000760a00a985 */ /* 0x0003e8000c101b08 */
.L_x_1369:
[----:B------:R-:W-:Y:S05]  /*14580*/  BSYNC B0 ;  /* 0x0000000000007941 */ /* 0x000fea0003800000 */
.L_x_1368:
[----:B------:R4:W3:Y:S01]  /*14590*/  SHFL.IDX PT, R5, R2, 0x2, 0x1c1f ;  /* 0x005c1f0002057f89 */ /* 0x0008e200000e0000 */
[----:B------:R-:W-:Y:S03]  /*145a0*/  BSSY B0, `(.L_x_1370) ;  /* 0x0000023000007945 */ /* 0x000fe60003800000 */
[----:B-1----:R4:W1:Y:S01]  /*145b0*/  SHFL.IDX PT, R0, R4, 0x2, 0x1c1f ;  /* 0x005c1f0004007f89 */ /* 0x00286200000e0000 */
[----:B------:R-:W-:Y:S05]  /*145c0*/  @P1 BRA `(.L_x_1371) ;  /* 0x0000020000001947 */ /* 0x000fea0003800000 */
[----:B------:R-:W-:Y:S02]  /*145d0*/  ISETP.GE.AND P3, PT, R245, c[0x0][0x3c8], PT ;  /* 0x0000f200f5007a0c */ /* 0x000fe40003f66270 */
[----:B------:R-:W-:Y:S02]  /*145e0*/  ISETP.GE.AND P5, PT, R34, c[0x0][0x3c8], PT ;  /* 0x0000f20022007a0c */ /* 0x000fe40003fa6270 */
[----:B------:R-:W-:Y:S02]  /*145f0*/  ISETP.GE.AND P2, PT, R32, c[0x0][0x3c8], PT ;  /* 0x0000f20020007a0c */ /* 0x000fe40003f46270 */
[----:B------:R-:W-:-:S07]  /*14600*/  ISETP.GE.AND P1, PT, R30, c[0x0][0x3c8], PT ;  /* 0x0000f2001e007a0c */ /* 0x000fce0003f26270 */
[----:B-1----:R-:W-:-:S04]  /*14610*/  @!P3 LEA R8, P4, R245, R0, 0x2 ;  /* 0x00000000f508b211 */ /* 0x002fc800078810ff */
[----:B---3--:R-:W-:Y:S02]  /*14620*/  @!P3 LEA.HI.X R9, R245, R5, R36, 0x2, P4 ;  /* 0x00000005f509b211 */ /* 0x008fe400020f1424 */
[----:B------:R-:W-:-:S03]  /*14630*/  @!P5 LEA R6, P4, R34, R0, 0x2 ;  /* 0x000000002206d211 */ /* 0x000fc600078810ff */
[----:B------:R1:W-:Y:S01]  /*14640*/  @!P3 ST.E.64 [R8.64], R148 ;  /* 0x000000940800b985 */ /* 0x0003e2000c101b08 */
[----:B--2---:R-:W-:Y:S02]  /*14650*/  @!P5 LEA.HI.X R7, R34, R5, R35, 0x2, P4 ;  /* 0x000000052207d211 */ /* 0x004fe400020f1423 */
[----:B------:R-:W-:-:S03]  /*14660*/  ISETP.GE.AND P4, PT, R28, c[0x0][0x3c8], PT ;  /* 0x0000f2001c007a0c */ /* 0x000fc60003f86270 */
[----:B------:R2:W-:Y:S01]  /*14670*/  @!P5 ST.E.64 [R6.64], R152 ;  /* 0x000000980600d985 */ /* 0x0005e2000c101b08 */
[----:B-1----:R-:W-:-:S04]  /*14680*/  @!P2 LEA R8, P3, R32, R0, 0x2 ;  /* 0x000000002008a211 */ /* 0x002fc800078610ff */
[-C--:B------:R-:W-:Y:S02]  /*14690*/  @!P2 LEA.HI.X R9, R32, R5.reuse, R33, 0x2, P3 ;  /* 0x000000052009a211 */ /* 0x080fe400018f1421 */
[----:B--2---:R-:W-:Y:S02]  /*146a0*/  @!P1 LEA R6, P5, R30, R0, 0x2 ;  /* 0x000000001e069211 */ /* 0x004fe400078a10ff */
[----:B------:R-:W-:Y:S01]  /*146b0*/  ISETP.GE.AND P3, PT, R26, c[0x0][0x3c8], PT ;  /* 0x0000f2001a007a0c */ /* 0x000fe20003f66270 */
[----:B------:R1:W-:Y:S01]  /*146c0*/  @!P2 ST.E.64 [R8.64], R156 ;  /* 0x0000009c0800a985 */ /* 0x0003e2000c101b08 */
[----:B------:R-:W-:Y:S02]  /*146d0*/  @!P1 LEA.HI.X R7, R30, R5, R31, 0x2, P5 ;  /* 0x000000051e079211 */ /* 0x000fe400028f141f */
[----:B------:R-:W-:-:S03]  /*146e0*/  ISETP.GE.AND P2, PT, R24, c[0x0][0x3c8], PT ;  /* 0x0000f20018007a0c */ /* 0x000fc60003f46270 */
[----:B------:R2:W-:Y:S01]  /*146f0*/  @!P1 ST.E.64 [R6.64], R160 ;  /* 0x000000a006009985 */ /* 0x0005e2000c101b08 */
[----:B------:R-:W-:Y:S02]  /*14700*/  ISETP.GE.AND P1, PT, R22, c[0x0][0x3c8], PT ;  /* 0x0000f20016007a0c */ /* 0x000fe40003f26270 */
[----:B-1----:R-:W-:-:S04]  /*14710*/  @!P4 LEA R8, P5, R28, R0, 0x2 ;  /* 0x000000001c08c211 */ /* 0x002fc800078a10ff */
[----:B------:R-:W-:Y:S02]  /*14720*/  @!P4 LEA.HI.X R9, R28, R5, R29, 0x2, P5 ;  /* 0x000000051c09c211 */ /* 0x000fe400028f141d */
[----:B------:R-:W-:-:S03]  /*14730*/  @!P3 LEA R10, P5, R26, R0, 0x2 ;  /* 0x000000001a0ab211 */ /* 0x000fc600078a10ff */
[----:B------:R1:W-:Y:S01]  /*14740*/  @!P4 ST.E.64 [R8.64], R164 ;  /* 0x000000a40800c985 */ /* 0x0003e2000c101b08 */
[----:B------:R-:W-:Y:S02]  /*14750*/  @!P3 LEA.HI.X R11, R26, R5, R27, 0x2, P5 ;  /* 0x000000051a0bb211 */ /* 0x000fe400028f141b */
[----:B--2---:R-:W-:-:S03]  /*14760*/  @!P2 LEA R6, P5, R24, R0, 0x2 ;  /* 0x000000001806a211 */ /* 0x004fc600078a10ff */
[----:B------:R1:W-:Y:S01]  /*14770*/  @!P3 ST.E.64 [R10.64], R168 ;  /* 0x000000a80a00b985 */ /* 0x0003e2000c101b08 */
[----:B------:R-:W-:Y:S02]  /*14780*/  @!P2 LEA.HI.X R7, R24, R5, R25, 0x2, P5 ;  /* 0x000000051807a211 */ /* 0x000fe400028f1419 */
[----:B------:R-:W-:-:S03]  /*14790*/  @!P1 LEA R12, P5, R22, R0, 0x2 ;  /* 0x00000000160c9211 */ /* 0x000fc600078a10ff */
[----:B------:R1:W-:Y:S01]  /*147a0*/  @!P2 ST.E.64 [R6.64], R172 ;  /* 0x000000ac0600a985 */ /* 0x0003e2000c101b08 */
[----:B------:R-:W-:-:S05]  /*147b0*/  @!P1 LEA.HI.X R13, R22, R5, R23, 0x2, P5 ;  /* 0x00000005160d9211 */ /* 0x000fca00028f1417 */
[----:B------:R1:W-:Y:S04]  /*147c0*/  @!P1 ST.E.64 [R12.64], R176 ;  /* 0x000000b00c009985 */ /* 0x0003e8000c101b08 */
.L_x_1371:
[----:B------:R-:W-:Y:S05]  /*147d0*/  BSYNC B0 ;  /* 0x0000000000007941 */ /* 0x000fea0003800000 */
.L_x_1370:
[----:B----4-:R-:W4:Y:S04]  /*147e0*/  SHFL.IDX PT, R2, R2, 0x3, 0x1c1f ;  /* 0x007c1f0002027f89 */ /* 0x010f2800000e0000 */
[----:B------:R-:W3:Y:S01]  /*147f0*/  SHFL.IDX PT, R4, R4, 0x3, 0x1c1f ;  /* 0x007c1f0004047f89 */ /* 0x000ee200000e0000 */
[----:B------:R-:W-:Y:S05]  /*14800*/  @P0 BRA `(.L_x_1372) ;  /* 0x000004d000000947 */ /* 0x000fea0003800000 */
[----:B------:R-:W-:Y:S02]  /*14810*/  ISETP.GE.AND P1, PT, R245, c[0x0][0x3c8], PT ;  /* 0x0000f200f5007a0c */ /* 0x000fe40003f26270 */
[----:B------:R-:W-:Y:S02]  /*14820*/  ISETP.GE.AND P0, PT, R34, c[0x0][0x3c8], PT ;  /* 0x0000f20022007a0c */ /* 0x000fe40003f06270 */
[----:B------:R-:W-:-:S09]  /*14830*/  ISETP.GE.AND P4, PT, R32, c[0x0][0x3c8], PT ;  /* 0x0000f20020007a0c */ /* 0x000fd20003f86270 */
[CC--:B-1-3--:R-:W-:Y:S02]  /*14840*/  @!P1 LEA R8, P3, R245.reuse, R4.reuse, 0x2 ;  /* 0x00000004f5089211 */ /* 0x0cafe400078610ff */
[----:B------:R-:W-:Y:S02]  /*14850*/  @!P0 LEA R6, P2, R34, R4, 0x2 ;  /* 0x0000000422068211 */ /* 0x000fe400078410ff */
[-C--:B----4-:R-:W-:Y:S02]  /*14860*/  @!P1 LEA.HI.X R9, R245, R2.reuse, R36, 0x2, P3 ;  /* 0x00000002f5099211 */ /* 0x090fe400018f1424 */
[----:B------:R-:W-:Y:S02]  /*14870*/  ISETP.GE.AND P3, PT, R30, c[0x0][0x3c8], PT ;  /* 0x0000f2001e007a0c */ /* 0x000fe40003f66270 */
[----:B--2---:R-:W-:Y:S01]  /*14880*/  @!P0 LEA.HI.X R7, R34, R2, R35, 0x2, P2 ;  /* 0x0000000222078211 */ /* 0x004fe200010f1423 */
[----:B------:R1:W-:Y:S01]  /*14890*/  @!P1 ST.E.64 [R8.64], R150 ;  /* 0x0000009608009985 */ /* 0x0003e2000c101b08 */
[----:B------:R-:W-:-:S02]  /*148a0*/  ISETP.GE.AND P2, PT, R28, c[0x0][0x3c8], PT ;  /* 0x0000f2001c007a0c */ /* 0x000fc40003f46270 */
[----:B------:R-:W-:Y:S01]  /*148b0*/  ISETP.GE.AND P1, PT, R26, c[0x0][0x3c8], PT ;  /* 0x0000f2001a007a0c */ /* 0x000fe20003f26270 */
[----:B------:R2:W-:Y:S01]  /*148c0*/  @!P0 ST.E.64 [R6.64], R154 ;  /* 0x0000009a06008985 */ /* 0x0005e2000c101b08 */
[----:B------:R-:W-:Y:S02]  /*148d0*/  ISETP.GE.AND P0, PT, R24, c[0x0][0x3c8], PT ;  /* 0x0000f20018007a0c */ /* 0x000fe40003f06270 */
[----:B-1----:R-:W-:-:S04]  /*148e0*/  @!P4 LEA R8, P5, R32, R4, 0x2 ;  /* 0x000000042008c211 */ /* 0x002fc800078a10ff */
[----:B------:R-:W-:Y:S02]  /*148f0*/  @!P4 LEA.HI.X R9, R32, R2, R33, 0x2, P5 ;  /* 0x000000022009c211 */ /* 0x000fe400028f1421 */
[----:B--2---:R-:W-:-:S03]  /*14900*/  @!P3 LEA R6, P5, R30, R4, 0x2 ;  /* 0x000000041e06b211 */ /* 0x004fc600078a10ff */
[----:B------:R1:W-:Y:S01]  /*14910*/  @!P4 ST.E.64 [R8.64], R158 ;  /* 0x0000009e0800c985 */ /* 0x0003e2000c101b08 */
[----:B------:R-:W-:Y:S02]  /*14920*/  @!P2 LEA R12, P4, R28, R4, 0x2 ;  /* 0x000000041c0ca211 */ /* 0x000fe400078810ff */
[----:B------:R-:W-:Y:S02]  /*14930*/  @!P3 LEA.HI.X R7, R30, R2, R31, 0x2, P5 ;  /* 0x000000021e07b211 */ /* 0x000fe400028f141f */
[----:B------:R-:W-:Y:S02]  /*14940*/  @!P1 LEA R10, P5, R26, R4, 0x2 ;  /* 0x000000041a0a9211 */ /* 0x000fe400078a10ff */
[-C--:B------:R-:W-:Y:S01]  /*14950*/  @!P2 LEA.HI.X R13, R28, R2.reuse, R29, 0x2, P4 ;  /* 0x000000021c0da211 */ /* 0x080fe200020f141d */
[----:B------:R2:W-:Y:S01]  /*14960*/  @!P3 ST.E.64 [R6.64], R162 ;  /* 0x000000a20600b985 */ /* 0x0005e2000c101b08 */
[----:B------:R-:W-:-:S03]  /*14970*/  @!P1 LEA.HI.X R11, R26, R2, R27, 0x2, P5 ;  /* 0x000000021a0b9211 */ /* 0x000fc600028f141b */
[----:B------:R2:W-:Y:S04]  /*14980*/  @!P2 ST.E.64 [R12.64], R166 ;  /* 0x000000a60c00a985 */ /* 0x0005e8000c101b08 */
[----:B------:R2:W-:Y:S01]  /*14990*/  @!P1 ST.E.64 [R10.64], R170 ;  /* 0x000000aa0a009985 */ /* 0x0005e2000c101b08 */
[----:B-1----:R-:W-:-:S04]  /*149a0*/  @!P0 LEA R8, P4, R24, R4, 0x2 ;  /* 0x0000000418088211 */ /* 0x002fc800078810ff */
[----:B------:R-:W-:-:S05]  /*149b0*/  @!P0 LEA.HI.X R9, R24, R2, R25, 0x2, P4 ;  /* 0x0000000218098211 */ /* 0x000fca00020f1419 */
[----:B------:R2:W-:Y:S01]  /*149c0*/  @!P0 ST.E.64 [R8.64], R174 ;  /* 0x000000ae08008985 */ /* 0x0005e2000c101b08 */
[----:B------:R-:W-:-:S13]  /*149d0*/  ISETP.GE.AND P0, PT, R22, c[0x0][0x3c8], PT ;  /* 0x0000f20016007a0c */ /* 0x000fda0003f06270 */
[----:B------:R-:W-:Y:S05]  /*149e0*/  @P0 BRA `(.L_x_1372) ;  /* 0x000002f000000947 */ /* 0x000fea0003800000 */
[----:B------:R-:W-:-:S04]  /*149f0*/  LEA R4, P0, R22, R4, 0x2 ;  /* 0x0000000416047211 */ /* 0x000fc800078010ff */
[----:B------:R-:W-:-:S05]  /*14a00*/  LEA.HI.X R5, R22, R2, R23, 0x2, P0 ;  /* 0x0000000216057211 */ /* 0x000fca00000f1417 */
[----:B------:R1:W-:Y:S01]  /*14a10*/  ST.E.64 [R4.64], R178 ;  /* 0x000000b204007985 */ /* 0x0003e2000c101b08 */
[----:B------:R-:W-:Y:S05]  /*14a20*/  BRA `(.L_x_1372) ;  /* 0x000002b000007947 */ /* 0x000fea0003800000 */
.L_x_1364:
[----:B------:R-:W-:-:S13]  /*14a30*/  ISETP.GT.AND P0, PT, R243, 0x7f, PT ;  /* 0x0000007ff300780c */ /* 0x000fda0003f04270 */
[----:B------:R-:W-:Y:S05]  /*14a40*/  @P0 BRA `(.L_x_1372) ;  /* 0x0000029000000947 */ /* 0x000fea0003800000 */
[----:B------:R-:W4:Y:S01]  /*14a50*/  LDL.LU R2, [R1+0x14] ;  /* 0x0000140001027983 */ /* 0x000f220000300800 */
[----:B------:R-:W-:-:S05]  /*14a60*/  MOV R4, c[0x0][0x4e8] ;  /* 0x00013a0000047a02 */ /* 0x000fca0000000f00 */
[----:B------:R-:W-:Y:S01]  /*14a70*/  IMAD R0, R4, c[0x0][0x388], RZ ;  /* 0x0000e20004007a24 */ /* 0x000fe200078e02ff */
[----:B----4-:R-:W-:-:S04]  /*14a80*/  IADD3 R2, R2, R243, RZ ;  /* 0x000000f302027210 */ /* 0x010fc80007ffe0ff */
[----:B------:R-:W-:-:S13]  /*14a90*/  ISETP.GE.AND P0, PT, R2, R0, PT ;  /* 0x000000000200720c */ /* 0x000fda0003f06270 */
[----:B------:R-:W-:Y:S05]  /*14aa0*/  @P0 BRA `(.L_x_1372) ;  /* 0x0000023000000947 */ /* 0x000fea0003800000 */
[----:B------:R-:W4:Y:S04]  /*14ab0*/  LDL.LU R5, [R1+0x18] ;  /* 0x0000180001057983 */ /* 0x000f280000300800 */
[----:B------:R-:W5:Y:S04]  /*14ac0*/  LDL.LU R10, [R1+0x2c] ;  /* 0x00002c00010a7983 */ /* 0x000f680000300800 */
[----:B--2---:R-:W2:Y:S01]  /*14ad0*/  LDL.LU R7, [R1+0x28] ;  /* 0x0000280001077983 */ /* 0x004ea20000300800 */
[----:B------:R-:W-:Y:S02]  /*14ae0*/  ISETP.NE.AND P0, PT, R4, 0x1, PT ;  /* 0x000000010400780c */ /* 0x000fe40003f05270 */
[----:B---3--:R-:W-:-:S02]  /*14af0*/  MOV R6, R2 ;  /* 0x0000000200067202 */ /* 0x008fc40000000f00 */
[----:B----4-:R-:W-:Y:S01]  /*14b00*/  SHF.R.S32.HI R4, RZ, 0x1f, R5 ;  /* 0x0000001fff047819 */ /* 0x010fe20000011405 */
[----:B------:R-:W-:Y:S01]  /*14b10*/  IMAD.WIDE.U32 R8, R5, c[0x0][0x4d0], RZ ;  /* 0x0001340005087a25 */ /* 0x000fe200078e00ff */
[----:B-----5:R-:W-:-:S03]  /*14b20*/  SHF.R.S32.HI R0, RZ, 0x1f, R10 ;  /* 0x0000001fff007819 */ /* 0x020fc6000001140a */
[----:B------:R-:W-:-:S04]  /*14b30*/  IMAD R4, R4, c[0x0][0x4d0], RZ ;  /* 0x0001340004047a24 */ /* 0x000fc800078e02ff */
[----:B------:R-:W-:Y:S02]  /*14b40*/  IMAD R4, R5, c[0x0][0x4d4], R4 ;  /* 0x0001350005047a24 */ /* 0x000fe400078e0204 */
[----:B------:R-:W-:-:S03]  /*14b50*/  @P0 IMAD.HI.U32 R5, R2, c[0x0][0x4ec], RZ ;  /* 0x00013b0002050a27 */ /* 0x000fc600078e00ff */
[----:B------:R-:W-:Y:S01]  /*14b60*/  IADD3 R9, R9, R4, RZ ;  /* 0x0000000409097210 */ /* 0x000fe20007ffe0ff */
[----:B------:R-:W-:Y:S01]  /*14b70*/  IMAD R0, R0, c[0x0][0x4d8], RZ ;  /* 0x0001360000007a24 */ /* 0x000fe200078e02ff */
[----:B------:R-:W-:Y:S02]  /*14b80*/  @P0 SHF.R.U32.HI R6, RZ, c[0x0][0x4f0], R5 ;  /* 0x00013c00ff060a19 */ /* 0x000fe40000011605 */
[----:B--2---:R-:W-:Y:S01]  /*14b90*/  SHF.R.S32.HI R4, RZ, 0x1f, R7 ;  /* 0x0000001fff047819 */ /* 0x004fe20000011407 */
[----:B------:R-:W-:Y:S01]  /*14ba0*/  IMAD R0, R10, c[0x0][0x4dc], R0 ;  /* 0x000137000a007a24 */ /* 0x000fe200078e0200 */
[----:B------:R-:W-:Y:S01]  /*14bb0*/  IADD3 R5, -R6, RZ, RZ ;  /* 0x000000ff06057210 */ /* 0x000fe20007ffe1ff */
[----:B------:R-:W-:-:S04]  /*14bc0*/  IMAD.WIDE.U32 R8, R10, c[0x0][0x4d8], R8 ;  /* 0x000136000a087a25 */ /* 0x000fc800078e0008 */
[----:B------:R-:W-:Y:S01]  /*14bd0*/  IMAD R4, R4, c[0x0][0x4e0], RZ ;  /* 0x0001380004047a24 */ /* 0x000fe200078e02ff */
[----:B------:R-:W-:Y:S01]  /*14be0*/  IADD3 R9, R9, R0, RZ ;  /* 0x0000000009097210 */ /* 0x000fe20007ffe0ff */
[----:B------:R-:W-:Y:S01]  /*14bf0*/  IMAD R5, R5, c[0x0][0x4e8], R2 ;  /* 0x00013a0005057a24 */ /* 0x000fe200078e0202 */
[----:B------:R-:W-:Y:S01]  /*14c00*/  SHF.R.S32.HI R0, RZ, 0x1f, R6 ;  /* 0x0000001fff007819 */ /* 0x000fe20000011406 */
[C---:B------:R-:W-:Y:S02]  /*14c10*/  IMAD R4, R7.reuse, c[0x0][0x4e4], R4 ;  /* 0x0001390007047a24 */ /* 0x040fe400078e0204 */
[----:B------:R-:W-:Y:S01]  /*14c20*/  IMAD.WIDE.U32 R8, R7, c[0x0][0x4e0], R8 ;  /* 0x0001380007087a25 */ /* 0x000fe200078e0008 */
[----:B------:R-:W-:-:S04]  /*14c30*/  SHF.R.S32.HI R2, RZ, 0x1f, R5 ;  /* 0x0000001fff027819 */ /* 0x000fc80000011405 */
[----:B------:R-:W-:Y:S01]  /*14c40*/  IADD3 R6, P0, R6, R8, RZ ;  /* 0x0000000806067210 */ /* 0x000fe20007f1e0ff */
[----:B------:R-:W-:-:S03]  /*14c50*/  IMAD R2, R2, c[0x0][0x4c8], RZ ;  /* 0x0001320002027a24 */ /* 0x000fc600078e02ff */
[----:B------:R-:W-:Y:S01]  /*14c60*/  IADD3.X R7, R0, R9, R4, P0, !PT ;  /* 0x0000000900077210 */ /* 0x000fe200007fe404 */
[----:B------:R-:W-:Y:S01]  /*14c70*/  IMAD R2, R5, c[0x0][0x4cc], R2 ;  /* 0x0001330005027a24 */ /* 0x000fe200078e0202 */
[----:B------:R-:W-:-:S03]  /*14c80*/  MOV R0, 0xff800000 ;  /* 0xff80000000007802 */ /* 0x000fc60000000f00 */
[----:B------:R-:W-:-:S05]  /*14c90*/  IMAD.WIDE.U32 R6, R5, c[0x0][0x4c8], R6 ;  /* 0x0001320005067a25 */ /* 0x000fca00078e0006 */
[----:B------:R-:W-:Y:S02]  /*14ca0*/  IADD3 R2, R7, R2, RZ ;  /* 0x0000000207027210 */ /* 0x000fe40007ffe0ff */
[----:B------:R-:W-:-:S04]  /*14cb0*/  LEA R4, P0, R6, c[0x0][0x4a8], 0x2 ;  /* 0x00012a0006047a11 */ /* 0x000fc800078010ff */
[----:B------:R-:W-:-:S05]  /*14cc0*/  LEA.HI.X R5, R6, c[0x0][0x4ac], R2, 0x2, P0 ;  /* 0x00012b0006057a11 */ /* 0x000fca00000f1402 */
[----:B------:R2:W-:Y:S04]  /*14cd0*/  STG.E [R4.64], R0 ;  /* 0x0000000004007986 */ /* 0x0005e8000c101908 */
.L_x_1372:
[----:B------:R-:W-:Y:S05]  /*14ce0*/  BSYNC B1 ;  /* 0x0000000000017941 */ /* 0x000fea0003800000 */
.L_x_1363:
[----:B------:R-:W-:-:S13]  /*14cf0*/  ISETP.NE.AND P0, PT, RZ, UR6, PT ;  /* 0x00000006ff007c0c */ /* 0x000fda000bf05270 */
[----:B------:R-:W-:Y:S01]  /*14d00*/  @P0 WARPSYNC 0xffffffff ;  /* 0xffffffff00000948 */ /* 0x000fe20003800000 */
[----:B------:R-:W-:Y:S06]  /*14d10*/  @P0 BAR.SYNC.DEFER_BLOCKING 0x5, 0x80 ;  /* 0x0142000000000b1d */ /* 0x000fec0000010000 */
[----:B-12---:R-:W1:Y:S04]  /*14d20*/  @P0 LDS R0, [0xb100] ;  /* 0x00b10000ff000984 */ /* 0x006e680000000800 */
[----:B-1----:R1:W-:Y:S04]  /*14d30*/  @P0 STL [R1], R0 ;  /* 0x0000000001000387 */ /* 0x0023e80000100800 */
[----:B------:R-:W-:Y:S06]  /*14d40*/  @P0 BAR.ARV 0x4, 0x80 ;  /* 0x0102000000000b1d */ /* 0x000fec0000002000 */
[----:B------:R-:W-:Y:S05]  /*14d50*/  @P0 BRA `(.L_x_1373) ;  /* 0x0000008000000947 */ /* 0x000fea0003800000 */
[----:B------:R-:W-:Y:S05]  /*14d60*/  BRA.DIV ~URZ, `(.L_x_1374) ;  /* 0x000053927f007947 */ /* 0x000fea000b800000 */
[----:B---3--:R2:W3:Y:S02]  /*14d70*/  SHFL.IDX PT, R4, R3, RZ, 0x1f ;  /* 0x00001fff03047589 */ /* 0x0084e400000e0000 */
.L_x_1405:
[----:B------:R-:W-:Y:S01]  /*14d80*/  WARPSYNC 0xffffffff ;  /* 0xffffffff00007948 */ /* 0x000fe20003800000 */
[----:B------:R-:W-:Y:S01]  /*14d90*/  BAR.SYNC.DEFER_BLOCKING 0x4, 0x80 ;  /* 0x0102000000007b1d */ /* 0x000fe20000010000 */
[----:B------:R-:W-:-:S05]  /*14da0*/  LOP3.LUT P0, RZ, R243, 0x7f, RZ, 0xc0, !PT ;  /* 0x0000007ff3ff7812 */ /* 0x000fca000780c0ff */
[----:B---3--:R3:W-:Y:S08]  /*14db0*/  STL [R1], R4 ;  /* 0x0000000401007387 */ /* 0x0087f00000100800 */
[----:B------:R3:W-:Y:S04]  /*14dc0*/  @!P0 STS [0xb100], R3 ;  /* 0x00b10003ff008388 */ /* 0x0007e80000000800 */
[----:B------:R-:W-:Y:S06]  /*14dd0*/  BAR.ARV 0x5, 0x80 ;  /* 0x0142000000007b1d */ /* 0x000fec0000002000 */
.L_x_1373:
[----:B-1----:R-:W5:Y:S02]  /*14de0*/  LDL R0, [R1] ;  /* 0x0000000001007983 */ /* 0x002f640000100800 */
[----:B-----5:R-:W-:-:S13]  /*14df0*/  ISETP.GE.AND P0, PT, R0, c[0x0][0x538], PT ;  /* 0x00014e0000007a0c */ /* 0x020fda0003f06270 */
[----:B--234-:R-:W-:Y:S01]  /*14e00*/  @P0 CALL.REL.NOINC `(.L_x_1375) ;  /* 0x0000001000000944 */ /* 0x01cfe20003c00000 */
[----:B------:R-:W-:Y:S05]  /*14e10*/  BRA `(.L_x_1376) ;  /* 0xfffeb9e000007947 */ /* 0x000fea000383ffff */
.L_x_1375:
[----:B------:R-:W-:Y:S05]  /*14e20*/  EXIT ;  /* 0x000000000000794d */ /* 0x000fea0003800000 */
.L_x_1307:
[----:B------:R-:W-:Y:S01]  /*14e30*/  IMAD.MOV.U32 R6, RZ, RZ, R11 ;  /* 0x000000ffff067224 */ /* 0x000fe200078e000b */
[----:B------:R-:W-:Y:S01]  /*14e40*/  MOV R5, RZ ;  /* 0x000000ff00057202 */ /* 0x000fe20000000f00 */
[----:B------:R-:W-:Y:S01]  /*14e50*/  IMAD.MOV.U32 R4, RZ, RZ, 0x181f ;  /* 0x0000181fff047424 */ /* 0x000fe200078e00ff */
[----:B------:R-:W-:Y:S02]  /*14e60*/  MOV R2, 0x14e80 ;  /* 0x00014e8000027802 */ /* 0x000fe40000000f00 */
[----:B-1---5:R-:W-:Y:S05]  /*14e70*/  CALL.REL.NOINC `($__internal_17_$__cuda_sm70_shflsync_idx_p) ;  /* 0x0000535000007944 */ /* 0x022fea0003c00000 */
[----:B------:R-:W-:Y:S01]  /*14e80*/  MOV R13, R4 ;  /* 0x00000004000d7202 */ /* 0x000fe20000000f00 */
[----:B------:R-:W-:Y:S05]  /*14e90*/  BRA `(.L_x_1377) ;  /* 0xfffec57000007947 */ /* 0x000fea000383ffff */
.L_x_1308:
[----:B------:R-:W-:Y:S01]  /*14ea0*/  IMAD.MOV.U32 R6, RZ, RZ, R12 ;  /* 0x000000ffff067224 */ /* 0x000fe200078e000c */
[----:B------:R-:W-:Y:S01]  /*14eb0*/  MOV R5, RZ ;  /* 0x000000ff00057202 */ /* 0x000fe20000000f00 */
[----:B------:R-:W-:Y:S01]  /*14ec0*/  IMAD.MOV.U32 R4, RZ, RZ, 0x181f ;  /* 0x0000181fff047424 */ /* 0x000fe200078e00ff */
[----:B------:R-:W-:Y:S02]  /*14ed0*/  MOV R2, 0x14ef0 ;  /* 0x00014ef000027802 */ /* 0x000fe40000000f00 */
[----:B-12--5:R-:W-:Y:S05]  /*14ee0*/  CALL.REL.NOINC `($__internal_17_$__cuda_sm70_shflsync_idx_p) ;  /* 0x000052e000007944 */ /* 0x026fea0003c00000 */
[----:B------:R-:W-:Y:S05]  /*14ef0*/  BRA `(.L_x_1378) ;  /* 0xfffec53000007947 */ /* 0x000fea000383ffff */
.L_x_1311:
[----:B------:R-:W-:Y:S01]  /*14f00*/  IMAD.MOV.U32 R6, RZ, RZ, R11 ;  /* 0x000000ffff067224 */ /* 0x000fe200078e000b */
[----:B--2---:R-:W-:Y:S01]  /*14f10*/  MOV R5, 0x1 ;  /* 0x0000000100057802 */ /* 0x004fe20000000f00 */
[----:B----4-:R-:W-:Y:S01]  /*14f20*/  IMAD.MOV.U32 R4, RZ, RZ, 0x181f ;  /* 0x0000181fff047424 */ /* 0x010fe200078e00ff */
[----:B------:R-:W-:-:S02]  /*14f30*/  MOV R2, 0x14f50 ;  /* 0x00014f5000027802 */ /* 0x000fc40000000f00 */
[----:B-1---5:R-:W-:Y:S05]  /*14f40*/  CALL.REL.NOINC `($__internal_17_$__cuda_sm70_shflsync_idx_p) ;  /* 0x0000528000007944 */ /* 0x022fea0003c00000 */
[----:B------:R-:W-:Y:S01]  /*14f50*/  IMAD.MOV.U32 R13, RZ, RZ, R4 ;  /* 0x000000ffff0d7224 */ /* 0x000fe200078e0004 */
[----:B------:R-:W-:Y:S01]  /*14f60*/  MOV R5, 0x1 ;  /* 0x0000000100057802 */ /* 0x000fe20000000f00 */
[----:B------:R-:W-:Y:S01]  /*14f70*/  IMAD.MOV.U32 R6, RZ, RZ, R12 ;  /* 0x000000ffff067224 */ /* 0x000fe200078e000c */
[----:B------:R-:W-:-:S02]  /*14f80*/  MOV R4, 0x181f ;  /* 0x0000181f00047802 */ /* 0x000fc40000000f00 */
[----:B------:R-:W-:Y:S02]  /*14f90*/  MOV R2, 0x14fb0 ;  /* 0x00014fb000027802 */ /* 0x000fe40000000f00 */
[----:B------:R-:W-:Y:S05]  /*14fa0*/  CALL.REL.NOINC `($__internal_17_$__cuda_sm70_shflsync_idx_p) ;  /* 0x0000522000007944 */ /* 0x000fea0003c00000 */
[----:B------:R-:W-:Y:S05]  /*14fb0*/  BRA `(.L_x_1379) ;  /* 0xfffec58000007947 */ /* 0x000fea000383ffff */
.L_x_1314:
[----:B------:R-:W-:Y:S01]  /*14fc0*/  IMAD.MOV.U32 R6, RZ, RZ, R11 ;  /* 0x000000ffff067224 */ /* 0x000fe200078e000b */
[----:B---3--:R-:W-:Y:S01]  /*14fd0*/  MOV R5, 0x2 ;  /* 0x0000000200057802 */ /* 0x008fe20000000f00 */
[----:B----4-:R-:W-:Y:S01]  /*14fe0*/  IMAD.MOV.U32 R4, RZ, RZ, 0x181f ;  /* 0x0000181fff047424 */ /* 0x010fe200078e00ff */
[----:B------:R-:W-:Y:S02]  /*14ff0*/  MOV R2, 0x15010 ;  /* 0x0001501000027802 */ /* 0x000fe40000000f00 */
[----:B-12--5:R-:W-:Y:S05]  /*15000*/  CALL.REL.NOINC `($__internal_17_$__cuda_sm70_shflsync_idx_p) ;  /* 0x000051c000007944 */ /* 0x026fea0003c00000 */
[----:B------:R-:W-:Y:S01]  /*15010*/  MOV R13, R4 ;  /* 0x00000004000d7202 */ /* 0x000fe20000000f00 */
[----:B------:R-:W-:Y:S05]  /*15020*/  BRA `(.L_x_1380) ;  /* 0xfffec5e000007947 */ /* 0x000fea000383ffff */
.L_x_1315:
[----:B------:R-:W-:Y:S01]  /*15030*/  IMAD.MOV.U32 R6, RZ, RZ, R12 ;  /* 0x000000ffff067224 */ /* 0x000fe200078e000c */
[----:B------:R-:W-:Y:S01]  /*15040*/  MOV R5, 0x2 ;  /* 0x0000000200057802 */ /* 0x000fe20000000f00 */
[----:B----4-:R-:W-:Y:S01]  /*15050*/  IMAD.MOV.U32 R4, RZ, RZ, 0x181f ;  /* 0x0000181fff047424 */ /* 0x010fe200078e00ff */
[----:B------:R-:W-:Y:S02]  /*15060*/  MOV R2, 0x15080 ;  /* 0x0001508000027802 */ /* 0x000fe40000000f00 */
[----:B-123-5:R-:W-:Y:S05]  /*15070*/  CALL.REL.NOINC `($__internal_17_$__cuda_sm70_shflsync_idx_p) ;  /* 0x0000515000007944 */ /* 0x02efea0003c00000 */
[----:B------:R-:W-:Y:S05]  /*15080*/  BRA `(.L_x_1381) ;  /* 0xfffec5a000007947 */ /* 0x000fea000383ffff */
.L_x_1318:
[----:B------:R-:W-:Y:S01]  /*15090*/  IMAD.MOV.U32 R6, RZ, RZ, R11 ;  /* 0x000000ffff067224 */ /* 0x000fe200078e000b */
[----:B-1----:R-:W-:Y:S01]  /*150a0*/  MOV R5, 0x3 ;  /* 0x0000000300057802 */ /* 0x002fe20000000f00 */
[----:B--2---:R-:W-:Y:S01]  /*150b0*/  IMAD.MOV.U32 R4, RZ, RZ, 0x181f ;  /* 0x0000181fff047424 */ /* 0x004fe200078e00ff */
[----:B------:R-:W-:-:S02]  /*150c0*/  MOV R2, 0x150e0 ;  /* 0x000150e000027802 */ /* 0x000fc40000000f00 */
[----:B---345:R-:W-:Y:S05]  /*150d0*/  CALL.REL.NOINC `($__internal_17_$__cuda_sm70_shflsync_idx_p) ;  /* 0x000050f000007944 */ /* 0x038fea0003c00000 */
[----:B------:R-:W-:Y:S01]  /*150e0*/  IMAD.MOV.U32 R13, RZ, RZ, R4 ;  /* 0x000000ffff0d7224 */ /* 0x000fe200078e0004 */
[----:B------:R-:W-:Y:S01]  /*150f0*/  MOV R5, 0x3 ;  /* 0x0000000300057802 */ /* 0x000fe20000000f00 */
[----:B------:R-:W-:Y:S01]  /*15100*/  IMAD.MOV.U32 R6, RZ, RZ, R12 ;  /* 0x000000ffff067224 */ /* 0x000fe200078e000c */
[----:B------:R-:W-:-:S02]  /*15110*/  MOV R4, 0x181f ;  /* 0x0000181f00047802 */ /* 0x000fc40000000f00 */
[----:B------:R-:W-:Y:S02]  /*15120*/  MOV R2, 0x15140 ;  /* 0x0001514000027802 */ /* 0x000fe40000000f00 */
[----:B------:R-:W-:Y:S05]  /*15130*/  CALL.REL.NOINC `($__internal_17_$__cuda_sm70_shflsync_idx_p) ;  /* 0x0000509000007944 */ /* 0x000fea0003c00000 */
[----:B------:R-:W-:Y:S05]  /*15140*/  BRA `(.L_x_1382) ;  /* 0xfffec5c000007947 */ /* 0x000fea000383ffff */
.L_x_1321:
[----:B------:R-:W-:Y:S01]  /*15150*/  IMAD.MOV.U32 R6, RZ, RZ, R11 ;  /* 0x000000ffff067224 */ /* 0x000fe200078e000b */
[----:B--2---:R-:W-:Y:S01]  /*15160*/  MOV R5, 0x4 ;  /* 0x0000000400057802 */ /* 0x004fe20000000f00 */
[----:B------:R-:W-:Y:S01]  /*15170*/  IMAD.MOV.U32 R4, RZ, RZ, 0x181f ;  /* 0x0000181fff047424 */ /* 0x000fe200078e00ff */
[----:B------:R-:W-:Y:S02]  /*15180*/  MOV R2, 0x151a0 ;  /* 0x000151a000027802 */ /* 0x000fe40000000f00 */
[----:B-1-345:R-:W-:Y:S05]  /*15190*/  CALL.REL.NOINC `($__internal_17_$__cuda_sm70_shflsync_idx_p) ;  /* 0x0000503000007944 */ /* 0x03afea0003c00000 */
[----:B------:R-:W-:Y:S01]  /*151a0*/  MOV R13, R4 ;  /* 0x00000004000d7202 */ /* 0x000fe20000000f00 */
[----:B------:R-:W-:Y:S05]  /*151b0*/  BRA `(.L_x_1383) ;  /* 0xfffec62000007947 */ /* 0x000fea000383ffff */
.L_x_1322:
[----:B------:R-:W-:Y:S01]  /*151c0*/  IMAD.MOV.U32 R6, RZ, RZ, R12 ;  /* 0x000000ffff067224 */ /* 0x000fe200078e000c */
[----:B--2---:R-:W-:Y:S01]  /*151d0*/  MOV R5, 0x4 ;  /* 0x0000000400057802 */ /* 0x004fe20000000f00 */
[----:B------:R-:W-:Y:S01]  /*151e0*/  IMAD.MOV.U32 R4, RZ, RZ, 0x181f ;  /* 0x0000181fff047424 */ /* 0x000fe200078e00ff */
[----:B------:R-:W-:Y:S02]  /*151f0*/  MOV R2, 0x15210 ;  /* 0x0001521000027802 */ /* 0x000fe40000000f00 */
[----:B-1-345:R-:W-:Y:S05]  /*15200*/  CALL.REL.NOINC `($__internal_17_$__cuda_sm70_shflsync_idx_p) ;  /* 0x00004fc000007944 */ /* 0x03afea0003c00000 */
[----:B------:R-:W-:Y:S05]  /*15210*/  BRA `(.L_x_1384) ;  /* 0xfffec5e000007947 */ /* 0x000fea000383ffff */
.L_x_1325:
[----:B------:R-:W-:Y:S01]  /*15220*/  IMAD.MOV.U32 R6, RZ, RZ, R11 ;  /* 0x000000ffff067224 */ /* 0x000fe200078e000b */
[----:B-1----:R-:W-:Y:S01]  /*15230*/  MOV R5, 0x5 ;  /* 0x0000000500057802 */ /* 0x002fe20000000f00 */
[----:B---3--:R-:W-:Y:S01]  /*15240*/  IMAD.MOV.U32 R4, RZ, RZ, 0x181f ;  /* 0x0000181fff047424 */ /* 0x008fe200078e00ff */
[----:B------:R-:W-:-:S02]  /*15250*/  MOV R2, 0x15270 ;  /* 0x0001527000027802 */ /* 0x000fc40000000f00 */
[----:B--2-45:R-:W-:Y:S05]  /*15260*/  CALL.REL.NOINC `($__internal_17_$__cuda_sm70_shflsync_idx_p) ;  /* 0x00004f6000007944 */ /* 0x034fea0003c00000 */
[----:B------:R-:W-:Y:S01]  /*15270*/  IMAD.MOV.U32 R13, RZ, RZ, R4 ;  /* 0x000000ffff0d7224 */ /* 0x000fe200078e0004 */
[----:B------:R-:W-:Y:S01]  /*15280*/  MOV R5, 0x5 ;  /* 0x0000000500057802 */ /* 0x000fe20000000f00 */
[----:B------:R-:W-:Y:S01]  /*15290*/  IMAD.MOV.U32 R6, RZ, RZ, R12 ;  /* 0x000000ffff067224 */ /* 0x000fe200078e000c */
[----:B------:R-:W-:-:S02]  /*152a0*/  MOV R4, 0x181f ;  /* 0x0000181f00047802 */ /* 0x000fc40000000f00 */
[----:B------:R-:W-:Y:S02]  /*152b0*/  MOV R2, 0x152d0 ;  /* 0x000152d000027802 */ /* 0x000fe40000000f00 */
[----:B------:R-:W-:Y:S05]  /*152c0*/  CALL.REL.NOINC `($__internal_17_$__cuda_sm70_shflsync_idx_p) ;  /* 0x00004f0000007944 */ /* 0x000fea0003c00000 */
[----:B------:R-:W-:Y:S05]  /*152d0*/  BRA `(.L_x_1385) ;  /* 0xfffec60000007947 */ /* 0x000fea000383ffff */
.L_x_1328:
[----:B------:R-:W-:Y:S01]  /*152e0*/  IMAD.MOV.U32 R6, RZ, RZ, R11 ;  /* 0x000000ffff067224 */ /* 0x000fe200078e000b */
[----:B--2---:R-:W-:Y:S01]  /*152f0*/  MOV R5, 0x6 ;  /* 0x0000000600057802 */ /* 0x004fe20000000f00 */
[----:B---3--:R-:W-:Y:S01]  /*15300*/  IMAD.MOV.U32 R4, RZ, RZ, 0x181f ;  /* 0x0000181fff047424 */ /* 0x008fe200078e00ff */
[----:B------:R-:W-:Y:S02]  /*15310*/  MOV R2, 0x15330 ;  /* 0x0001533000027802 */ /* 0x000fe40000000f00 */
[----:B-1--45:R-:W-:Y:S05]  /*15320*/  CALL.REL.NOINC `($__internal_17_$__cuda_sm70_shflsync_idx_p) ;  /* 0x00004ea000007944 */ /* 0x032fea0003c00000 */
[----:B------:R-:W-:Y:S01]  /*15330*/  MOV R13, R4 ;  /* 0x00000004000d7202 */ /* 0x000fe20000000f00 */
[----:B------:R-:W-:Y:S05]  /*15340*/  BRA `(.L_x_1386) ;  /* 0xfffec66000007947 */ /* 0x000fea000383ffff */
.L_x_1329:
[----:B------:R-:W-:Y:S01]  /*15350*/  IMAD.MOV.U32 R6, RZ, RZ, R12 ;  /* 0x000000ffff067224 */ /* 0x000fe200078e000c */
[----:B------:R-:W-:Y:S01]  /*15360*/  MOV R5, 0x6 ;  /* 0x0000000600057802 */ /* 0x000fe20000000f00 */
[----:B---3--:R-:W-:Y:S01]  /*15370*/  IMAD.MOV.U32 R4, RZ, RZ, 0x181f ;  /* 0x0000181fff047424 */ /* 0x008fe200078e00ff */
[----:B------:R-:W-:Y:S02]  /*15380*/  MOV R2, 0x153a0 ;  /* 0x000153a000027802 */ /* 0x000fe40000000f00 */
[----:B-12-45:R-:W-:Y:S05]  /*15390*/  CALL.REL.NOINC `($__internal_17_$__cuda_sm70_shflsync_idx_p) ;  /* 0x00004e3000007944 */ /* 0x036fea0003c00000 */
[----:B------:R-:W-:Y:S05]  /*153a0*/  BRA `(.L_x_1387) ;  /* 0xfffec62000007947 */ /* 0x000fea000383ffff */
.L_x_1332:
        /* <DEDUP_REMOVED lines=11> */
[----:B------:R-:W-:Y:S01]  /*15460*/  MOV R12, R4 ;  /* 0x00000004000c7202 */ /* 0x000fe20000000f00 */
[----:B------:R-:W-:Y:S05]  /*15470*/  BRA `(.L_x_1388) ;  /* 0xfffec63000007947 */ /* 0x000fea000383ffff */
.L_x_1335:
[----:B------:R-:W-:Y:S01]  /*15480*/  IMAD.MOV.U32 R6, RZ, RZ, R3 ;  /* 0x000000ffff067224 */ /* 0x000fe200078e0003 */
[----:B------:R-:W-:Y:S01]  /*15490*/  MOV R5, RZ ;  /* 0x000000ff00057202 */ /* 0x000fe20000000f00 */
[----:B------:R-:W-:Y:S01]  /*154a0*/  IMAD.MOV.U32 R4, RZ, RZ, 0x181f ;  /* 0x0000181fff047424 */ /* 0x000fe200078e00ff */
[----:B------:R-:W-:Y:S02]  /*154b0*/  MOV R2, 0x154d0 ;  /* 0x000154d000027802 */ /* 0x000fe40000000f00 */
[----:B-1----:R-:W-:Y:S05]  /*154c0*/  CALL.REL.NOINC `($__internal_17_$__cuda_sm70_shflsync_idx_p) ;  /* 0x00004d0000007944 */ /* 0x002fea0003c00000 */
[----:B------:R-:W-:Y:S01]  /*154d0*/  MOV R12, R4 ;  /* 0x00000004000c7202 */ /* 0x000fe20000000f00 */
[----:B------:R-:W-:Y:S05]  /*154e0*/  BRA `(.L_x_1389) ;  /* 0xfffeeac000007947 */ /* 0x000fea000383ffff */
.L_x_1336:
[----:B------:R-:W-:Y:S01]  /*154f0*/  IMAD.MOV.U32 R6, RZ, RZ, R7 ;  /* 0x000000ffff067224 */ /* 0x000fe200078e0007 */
[----:B------:R-:W-:Y:S01]  /*15500*/  MOV R5, RZ ;  /* 0x000000ff00057202 */ /* 0x000fe20000000f00 */
[----:B------:R-:W-:Y:S01]  /*15510*/  IMAD.MOV.U32 R4, RZ, RZ, 0x181f ;  /* 0x0000181fff047424 */ /* 0x000fe200078e00ff */
[----:B------:R-:W-:Y:S02]  /*15520*/  MOV R2, 0x15540 ;  /* 0x0001554000027802 */ /* 0x000fe40000000f00 */
[----:B-123--:R-:W-:Y:S05]  /*15530*/  CALL.REL.NOINC `($__internal_17_$__cuda_sm70_shflsync_idx_p) ;  /* 0x00004c9000007944 */ /* 0x00efea0003c00000 */
[----:B------:R-:W-:Y:S01]  /*15540*/  IADD3 R4, P0, R4, R121, RZ ;  /* 0x0000007904047210 */ /* 0x000fe20007f1e0ff */
[----:B------:R-:W-:Y:S01]  /*15550*/  IMAD.MOV.U32 R6, RZ, RZ, R3 ;  /* 0x000000ffff067224 */ /* 0x000fe200078e0003 */
[----:B------:R-:W-:-:S03]  /*15560*/  MOV R2, 0x155f0 ;  /* 0x000155f000027802 */ /* 0x000fc60000000f00 */
[----:B------:R-:W-:-:S05]  /*15570*/  IMAD.X R5, R12, 0x1, R120, P0 ;  /* 0x000000010c057824 */ /* 0x000fca00000e0678 */
[----:B------:R-:W-:Y:S01]  /*15580*/  @!PT LDS RZ, [RZ] ;  /* 0x00000000fffff984 */ /* 0x000fe20000000800 */
[----:B------:R-:W-:Y:S01]  /*15590*/  @!PT LDS RZ, [RZ] ;  /* 0x00000000fffff984 */ /* 0x000fe20000000800 */
[----:B------:R-:W-:Y:S01]  /*155a0*/  @!PT LDS RZ, [RZ] ;  /* 0x00000000fffff984 */ /* 0x000fe20000000800 */
[----:B------:R1:W-:Y:S02]  /*155b0*/  LDGSTS.E.BYPASS.LTC128B.128 [R244+0x3900], [R4.64], !P3 ;  /* 0x0390000004f47fae */ /* 0x0003e4000d901d48 */
[----:B-1----:R-:W-:Y:S01]  /*155c0*/  MOV R5, 0x1 ;  /* 0x0000000100057802 */ /* 0x002fe20000000f00 */
[----:B------:R-:W-:Y:S02]  /*155d0*/  IMAD.MOV.U32 R4, RZ, RZ, 0x181f ;  /* 0x0000181fff047424 */ /* 0x000fe400078e00ff */
[----:B------:R-:W-:Y:S05]  /*155e0*/  CALL.REL.NOINC `($__internal_17_$__cuda_sm70_shflsync_idx_p) ;  /* 0x00004be000007944 */ /* 0x000fea0003c00000 */
[----:B------:R-:W-:Y:S01]  /*155f0*/  IMAD.MOV.U32 R12, RZ, RZ, R4 ;  /* 0x000000ffff0c7224 */ /* 0x000fe200078e0004 */
[----:B------:R-:W-:Y:S01]  /*15600*/  MOV R5, 0x1 ;  /* 0x0000000100057802 */ /* 0x000fe20000000f00 */
[----:B------:R-:W-:Y:S01]  /*15610*/  IMAD.MOV.U32 R6, RZ, RZ, R7 ;  /* 0x000000ffff067224 */ /* 0x000fe200078e0007 */
[----:B------:R-:W-:Y:S02]  /*15620*/  MOV R4, 0x181f ;  /* 0x0000181f00047802 */ /* 0x000fe40000000f00 */
[----:B------:R-:W-:Y:S02]  /*15630*/  MOV R2, 0x15650 ;  /* 0x0001565000027802 */ /* 0x000fe40000000f00 */
[----:B------:R-:W-:Y:S05]  /*15640*/  CALL.REL.NOINC `($__internal_17_$__cuda_sm70_shflsync_idx_p) ;  /* 0x00004b8000007944 */ /* 0x000fea0003c00000 */
        /* <DEDUP_REMOVED lines=85> */
[----:B------:R-:W-:Y:S01]  /*15ba0*/  MOV R7, R4 ;  /* 0x0000000400077202 */ /* 0x000fe20000000f00 */
[----:B------:R-:W-:Y:S05]  /*15bb0*/  BRA `(.L_x_1390) ;  /* 0xfffee5f000007947 */ /* 0x000fea000383ffff */
.L_x_1337:
[----:B------:R-:W-:Y:S01]  /*15bc0*/  IMAD.MOV.U32 R5, RZ, RZ, RZ ;  /* 0x000000ffff057224 */ /* 0x000fe200078e00ff */
[----:B------:R-:W-:-:S02]  /*15bd0*/  MOV R4, 0x1c1f ;  /* 0x00001c1f00047802 */ /* 0x000fc40000000f00 */
[----:B------:R-:W-:Y:S02]  /*15be0*/  MOV R2, 0x15c00 ;  /* 0x00015c0000027802 */ /* 0x000fe40000000f00 */
[----:B------:R-:W-:Y:S05]  /*15bf0*/  CALL.REL.NOINC `($__internal_17_$__cuda_sm70_shflsync_idx_p) ;  /* 0x000045d000007944 */ /* 0x000fea0003c00000 */
[----:B------:R-:W-:Y:S01]  /*15c00*/  MOV R2, R4 ;  /* 0x0000000400027202 */ /* 0x000fe20000000f00 */
[----:B------:R-:W-:Y:S05]  /*15c10*/  BRA `(.L_x_1391) ;  /* 0xfffee6c000007947 */ /* 0x000fea000383ffff */
.L_x_1338:
[----:B------:R-:W-:Y:S01]  /*15c20*/  IMAD.MOV.U32 R5, RZ, RZ, 0x1 ;  /* 0x00000001ff057424 */ /* 0x000fe200078e00ff */
[----:B------:R-:W-:Y:S02]  /*15c30*/  MOV R4, 0x1c1f ;  /* 0x00001c1f00047802 */ /* 0x000fe40000000f00 */
[----:B------:R-:W-:Y:S02]  /*15c40*/  MOV R2, 0x15c60 ;  /* 0x00015c6000027802 */ /* 0x000fe40000000f00 */
[----:B-1----:R-:W-:Y:S05]  /*15c50*/  CALL.REL.NOINC `($__internal_17_$__cuda_sm70_shflsync_idx_p) ;  /* 0x0000457000007944 */ /* 0x002fea0003c00000 */
[----:B------:R-:W-:Y:S02]  /*15c60*/  IMAD.IADD R2, R0, 0x1, R4 ;  /* 0x0000000100027824 */ /* 0x000fe400078e0204 */
[----:B------:R-:W-:Y:S02]  /*15c70*/  IMAD.MOV.U32 R5, RZ, RZ, 0x2 ;  /* 0x00000002ff057424 */ /* 0x000fe400078e00ff */
[----:B------:R-:W-:Y:S01]  /*15c80*/  IMAD.MOV.U32 R4, RZ, RZ, 0x1c1f ;  /* 0x00001c1fff047424 */ /* 0x000fe200078e00ff */
        /* <DEDUP_REMOVED lines=57> */
[----:B------:R-:W-:Y:S02]  /*16020*/  MOV R2, 0x16040 ;  /* 0x0001604000027802 */ /* 0x000fe40000000f00 */
[----:B------:R-:W-:Y:S05]  /*16030*/  CALL.REL.NOINC `($__internal_17_$__cuda_sm70_shflsync_idx_p) ;  /* 0x0000419000007944 */ /* 0x000fea0003c00000 */
        /* <DEDUP_REMOVED lines=62> */
[----:B------:R-:W-:Y:S01]  /*16420*/  IMAD.IADD R0, R0, 0x1, R4 ;  /* 0x0000000100007824 */ /* 0x000fe200078e0204 */
[----:B------:R-:W-:Y:S01]  /*16430*/  FMNMX.FTZ R2, R116, R117, !PT ;  /* 0x0000007574027209 */ /* 0x000fe20007810000 */
[----:B------:R-:W-:Y:S01]  /*16440*/  IMAD.MOV.U32 R6, RZ, RZ, 0x2 ;  /* 0x00000002ff067424 */ /* 0x000fe200078e00ff */
[----:B------:R-:W-:Y:S02]  /*16450*/  FMNMX.FTZ R4, R12, R123, !PT ;  /* 0x0000007b0c047209 */ /* 0x000fe40007810000 */
[----:B------:R-:W-:Y:S02]  /*16460*/  IMNMX R3, R3, R0, PT ;  /* 0x0000000003037217 */ /* 0x000fe40003800200 */
[----:B------:R-:W-:-:S02]  /*16470*/  FMNMX.FTZ R0, R118, R119, !PT ;  /* 0x0000007776007209 */ /* 0x000fc40007810000 */
        /* <DEDUP_REMOVED lines=139> */
[----:B------:R-:W-:Y:S02]  /*16d30*/  FSEL R103, R24, -INF , P6 ;  /* 0xff80000018677808 */ /* 0x000fe40003000000 */
[----:B------:R-:W-:Y:S02]  /*16d40*/  FMNMX.FTZ R2, R62, R2, !PT ;  /* 0x000000023e027209 */ /* 0x000fe40007810000 */
[----:B------:R-:W-:Y:S02]  /*16d50*/  FMNMX.FTZ R0, R43, R0, !PT ;  /* 0x000000002b007209 */ /* 0x000fe40007810000 */
[----:B------:R-:W-:Y:S02]  /*16d60*/  FMNMX.FTZ R68, R189, R68, !PT ;  /* 0x00000044bd447209 */ /* 0x000fe40007810000 */
[----:B------:R-:W-:-:S02]  /*16d70*/  FMNMX.FTZ R3, R40, R3, !PT ;  /* 0x0000000328037209 */ /* 0x000fc40007810000 */
[----:B------:R-:W-:Y:S02]  /*16d80*/  FSEL R98, R21, -INF , P5 ;  /* 0xff80000015627808 */ /* 0x000fe40002800000 */
[----:B------:R-:W-:Y:S02]  /*16d90*/  FMNMX.FTZ R2, R37, R2, !PT ;  /* 0x0000000225027209 */ /* 0x000fe40007810000 */
[----:B------:R-:W-:Y:S02]  /*16da0*/  FMNMX.FTZ R0, R31, R0, !PT ;  /* 0x000000001f007209 */ /* 0x000fe40007810000 */
[----:B------:R-:W-:Y:S02]  /*16db0*/  FMNMX.FTZ R68, R103, R68, !PT ;  /* 0x0000004467447209 */ /* 0x000fe40007810000 */
[----:B------:R-:W-:Y:S02]  /*16dc0*/  FMNMX.FTZ R3, R39, R3, !PT ;  /* 0x0000000327037209 */ /* 0x000fe40007810000 */
[----:B------:R-:W-:-:S02]  /*16dd0*/  FSEL R97, R97, -INF , P4 ;  /* 0xff80000061617808 */ /* 0x000fc40002000000 */
[----:B------:R-:W-:Y:S02]  /*16de0*/  FMNMX.FTZ R2, R36, R2, !PT ;  /* 0x0000000224027209 */ /* 0x000fe40007810000 */
[----:B------:R-:W-:Y:S02]  /*16df0*/  FMNMX.FTZ R0, R30, R0, !PT ;  /* 0x000000001e007209 */ /* 0x000fe40007810000 */
[----:B------:R-:W-:Y:S02]  /*16e00*/  FMNMX.FTZ R68, R98, R68, !PT ;  /* 0x0000004462447209 */ /* 0x000fe40007810000 */
[----:B------:R-:W-:Y:S02]  /*16e10*/  FMNMX.FTZ R3, R38, R3, !PT ;  /* 0x0000000326037209 */ /* 0x000fe40007810000 */
[----:B------:R-:W-:Y:S02]  /*16e20*/  FSEL R70, R70, -INF , P0 ;  /* 0xff80000046467808 */ /* 0x000fe40000000000 */
[----:B------:R-:W-:Y:S01]  /*16e30*/  FMNMX.FTZ R2, R57, R2, !PT ;  /* 0x0000000239027209 */ /* 0x000fe20007810000 */
[----:B------:R-:W-:Y:S01]  /*16e40*/  IMAD.MOV.U32 R4, RZ, RZ, R3 ;  /* 0x000000ffff047224 */ /* 0x000fe200078e0003 */
[----:B------:R-:W-:-:S02]  /*16e50*/  FMNMX.FTZ R0, R29, R0, !PT ;  /* 0x000000001d007209 */ /* 0x000fc40007810000 */
[----:B------:R-:W-:Y:S02]  /*16e60*/  FMNMX.FTZ R68, R97, R68, !PT ;  /* 0x0000004461447209 */ /* 0x000fe40007810000 */
[----:B------:R-:W-:Y:S02]  /*16e70*/  FMNMX.FTZ R2, R56, R2, !PT ;  /* 0x0000000238027209 */ /* 0x000fe40007810000 */
[----:B------:R-:W-:Y:S02]  /*16e80*/  FMNMX.FTZ R0, R28, R0, !PT ;  /* 0x000000001c007209 */ /* 0x000fe40007810000 */
[----:B------:R-:W-:Y:S02]  /*16e90*/  FMNMX.FTZ R68, R70, R68, !PT ;  /* 0x0000004446447209 */ /* 0x000fe40007810000 */
[----:B------:R-:W-:Y:S02]  /*16ea0*/  MOV R5, 0x16ec0 ;  /* 0x00016ec000057802 */ /* 0x000fe40000000f00 */
[----:B------:R-:W-:Y:S05]  /*16eb0*/  CALL.REL.NOINC `($__internal_16_$__cuda_sm70_shflsync_bfly_p) ;  /* 0x000032a000007944 */ /* 0x000fea0003c00000 */
[----:B------:R-:W-:Y:S01]  /*16ec0*/  FMNMX.FTZ R3, R3, R6, !PT ;  /* 0x0000000603037209 */ /* 0x000fe20007810000 */
[----:B------:R-:W-:Y:S01]  /*16ed0*/  IMAD.MOV.U32 R6, RZ, RZ, 0x1 ;  /* 0x00000001ff067424 */ /* 0x000fe200078e00ff */
[----:B------:R-:W-:-:S03]  /*16ee0*/  MOV R5, 0x16f10 ;  /* 0x00016f1000057802 */ /* 0x000fc60000000f00 */
[----:B------:R-:W-:Y:S02]  /*16ef0*/  IMAD.MOV.U32 R4, RZ, RZ, R3 ;  /* 0x000000ffff047224 */ /* 0x000fe400078e0003 */
[----:B------:R-:W-:Y:S05]  /*16f00*/  CALL.REL.NOINC `($__internal_16_$__cuda_sm70_shflsync_bfly_p) ;  /* 0x0000325000007944 */ /* 0x000fea0003c00000 */
[----:B------:R-:W-:Y:S01]  /*16f10*/  FMNMX.FTZ R3, R3, R6, !PT ;  /* 0x0000000603037209 */ /* 0x000fe20007810000 */
[----:B------:R-:W-:Y:S01]  /*16f20*/  IMAD.MOV.U32 R4, RZ, RZ, R2 ;  /* 0x000000ffff047224 */ /* 0x000fe200078e0002 */
[----:B------:R-:W-:Y:S01]  /*16f30*/  MOV R5, 0x16f60 ;  /* 0x00016f6000057802 */ /* 0x000fe20000000f00 */
[----:B------:R-:W-:Y:S02]  /*16f40*/  IMAD.MOV.U32 R6, RZ, RZ, 0x2 ;  /* 0x00000002ff067424 */ /* 0x000fe400078e00ff */
        /* <DEDUP_REMOVED lines=26> */
[----:B------:R-:W-:Y:S05]  /*170f0*/  BRA `(.L_x_1392) ;  /* 0xfffee85000007947 */ /* 0x000fea000383ffff */
.L_x_1342:
[----:B------:R-:W-:Y:S01]  /*17100*/  MOV R5, RZ ;  /* 0x000000ff00057202 */ /* 0x000fe20000000f00 */
[----:B------:R-:W-:Y:S01]  /*17110*/  IMAD.MOV.U32 R6, RZ, RZ, R7 ;  /* 0x000000ffff067224 */ /* 0x000fe200078e0007 */
[----:B------:R-:W-:Y:S01]  /*17120*/  MOV R2, 0x17150 ;  /* 0x0001715000027802 */ /* 0x000fe20000000f00 */
[----:B------:R-:W-:Y:S02]  /*17130*/  IMAD.MOV.U32 R4, RZ, RZ, 0x181f ;  /* 0x0000181fff047424 */ /* 0x000fe400078e00ff */
[----:B------:R-:W-:Y:S05]  /*17140*/  CALL.REL.NOINC `($__internal_17_$__cuda_sm70_shflsync_idx_p) ;  /* 0x0000308000007944 */ /* 0x000fea0003c00000 */
[----:B------:R-:W-:Y:S01]  /*17150*/  MOV R11, R4 ;  /* 0x00000004000b7202 */ /* 0x000fe20000000f00 */
[----:B------:R-:W-:-:S05]  /*17160*/  BRA `(.L_x_1393) ;  /* 0xffff0e5000007947 */ /* 0x000fca000383ffff */
.L_x_1343:
[----:B------:R-:W-:Y:S01]  /*17170*/  MOV R5, RZ ;  /* 0x000000ff00057202 */ /* 0x000fe20000000f00 */
[----:B------:R-:W-:Y:S01]  /*17180*/  IMAD.MOV.U32 R6, RZ, RZ, R10 ;  /* 0x000000ffff067224 */ /* 0x000fe200078e000a */
[----:B------:R-:W-:Y:S01]  /*17190*/  MOV R2, 0x171c0 ;  /* 0x000171c000027802 */ /* 0x000fe20000000f00 */
[----:B------:R-:W-:Y:S02]  /*171a0*/  IMAD.MOV.U32 R4, RZ, RZ, 0x181f ;  /* 0x0000181fff047424 */ /* 0x000fe400078e00ff */
[----:B-12---:R-:W-:Y:S05]  /*171b0*/  CALL.REL.NOINC `($__internal_17_$__cuda_sm70_shflsync_idx_p) ;  /* 0x0000301000007944 */ /* 0x006fea0003c00000 */
[----:B------:R-:W-:Y:S01]  /*171c0*/  IMAD.MOV.U32 R6, RZ, RZ, R7 ;  /* 0x000000ffff067224 */ /* 0x000fe200078e0007 */
[----:B------:R-:W-:Y:S02]  /*171d0*/  IADD3 R4, P0, R4, R0, RZ ;  /* 0x0000000004047210 */ /* 0x000fe40007f1e0ff */
[----:B------:R-:W-:Y:S03]  /*171e0*/  MOV R2, 0x17270 ;  /* 0x0001727000027802 */ /* 0x000fe60000000f00 */
[----:B------:R-:W-:Y:S05]  /*171f0*/  IMAD.X R5, R11, 0x1, R3, P0 ;  /* 0x000000010b057824 */ /* 0x000fea00000e0603 */
[----:B------:R-:W-:Y:S01]  /*17200*/  @!PT LDS RZ, [RZ] ;  /* 0x00000000fffff984 */ /* 0x000fe20000000800 */
[----:B------:R-:W-:Y:S01]  /*17210*/  @!PT LDS RZ, [RZ] ;  /* 0x00000000fffff984 */ /* 0x000fe20000000800 */
[----:B------:R-:W-:Y:S01]  /*17220*/  @!PT LDS RZ, [RZ] ;  /* 0x00000000fffff984 */ /* 0x000fe20000000800 */
[----:B------:R1:W-:Y:S02]  /*17230*/  LDGSTS.E.BYPASS.LTC128B.128 [R244+0x100], [R4.64], !P3 ;  /* 0x0010000004f47fae */ /* 0x0003e4000d901d48 */
[----:B-1----:R-:W-:Y:S01]  /*17240*/  MOV R5, 0x1 ;  /* 0x0000000100057802 */ /* 0x002fe20000000f00 */
[----:B------:R-:W-:Y:S02]  /*17250*/  IMAD.MOV.U32 R4, RZ, RZ, 0x181f ;  /* 0x0000181fff047424 */ /* 0x000fe400078e00ff */
[----:B------:R-:W-:Y:S05]  /*17260*/  CALL.REL.NOINC `($__internal_17_$__cuda_sm70_shflsync_idx_p) ;  /* 0x00002f6000007944 */ /* 0x000fea0003c00000 */
[----:B------:R-:W-:Y:S01]  /*17270*/  MOV R5, 0x1 ;  /* 0x0000000100057802 */ /* 0x000fe20000000f00 */
[----:B------:R-:W-:Y:S01]  /*17280*/  IMAD.MOV.U32 R11, RZ, RZ, R4 ;  /* 0x000000ffff0b7224 */ /* 0x000fe200078e0004 */
[----:B------:R-:W-:Y:S01]  /*17290*/  MOV R4, 0x181f ;  /* 0x0000181f00047802 */ /* 0x000fe20000000f00 */
[----:B------:R-:W-:Y:S01]  /*172a0*/  IMAD.MOV.U32 R6, RZ, RZ, R10 ;  /* 0x000000ffff067224 */ /* 0x000fe200078e000a */
[----:B------:R-:W-:Y:S02]  /*172b0*/  MOV R2, 0x172d0 ;  /* 0x000172d000027802 */ /* 0x000fe40000000f00 */
[----:B------:R-:W-:Y:S05]  /*172c0*/  CALL.REL.NOINC `($__internal_17_$__cuda_sm70_shflsync_idx_p) ;  /* 0x00002f0000007944 */ /* 0x000fea0003c00000 */
        /* <DEDUP_REMOVED lines=85> */
[----:B------:R-:W-:-:S05]  /*17820*/  BRA `(.L_x_1394) ;  /* 0xffff099000007947 */ /* 0x000fca000383ffff */
.L_x_1346:
[----:B------:R-:W-:Y:S01]  /*17830*/  MOV R5, RZ ;  /* 0x000000ff00057202 */ /* 0x000fe20000000f00 */
[----:B-1----:R-:W-:Y:S01]  /*17840*/  IMAD.MOV.U32 R6, RZ, RZ, R82 ;  /* 0x000000ffff067224 */ /* 0x002fe200078e0052 */
[----:B------:R-:W-:Y:S01]  /*17850*/  MOV R2, 0x17880 ;  /* 0x0001788000027802 */ /* 0x000fe20000000f00 */
[----:B------:R-:W-:Y:S02]  /*17860*/  IMAD.MOV.U32 R4, RZ, RZ, 0x181f ;  /* 0x0000181fff047424 */ /* 0x000fe400078e00ff */
[----:B------:R-:W-:Y:S05]  /*17870*/  CALL.REL.NOINC `($__internal_17_$__cuda_sm70_shflsync_idx_p) ;  /* 0x0000295000007944 */ /* 0x000fea0003c00000 */
[----:B------:R-:W-:Y:S01]  /*17880*/  MOV R86, R4 ;  /* 0x0000000400567202 */ /* 0x000fe20000000f00 */
[----:B------:R-:W-:-:S05]  /*17890*/  BRA `(.L_x_1395) ;  /* 0xffff22b000007947 */ /* 0x000fca000383ffff */
.L_x_1347:
[----:B------:R-:W-:Y:S01]  /*178a0*/  MOV R5, RZ ;  /* 0x000000ff00057202 */ /* 0x000fe20000000f00 */
[----:B-1----:R-:W-:Y:S01]  /*178b0*/  IMAD.MOV.U32 R6, RZ, RZ, R83 ;  /* 0x000000ffff067224 */ /* 0x002fe200078e0053 */
[----:B------:R-:W-:Y:S01]  /*178c0*/  MOV R2, 0x178f0 ;  /* 0x000178f000027802 */ /* 0x000fe20000000f00 */
[----:B------:R-:W-:Y:S02]  /*178d0*/  IMAD.MOV.U32 R4, RZ, RZ, 0x181f ;  /* 0x0000181fff047424 */ /* 0x000fe400078e00ff */
[----:B--23--:R-:W-:Y:S05]  /*178e0*/  CALL.REL.NOINC `($__internal_17_$__cuda_sm70_shflsync_idx_p) ;  /* 0x000028e000007944 */ /* 0x00cfea0003c00000 */
        /* <DEDUP_REMOVED lines=103> */
.L_x_1348:
[----:B------:R-:W-:Y:S01]  /*17f60*/  MOV R4, 0x1c1f ;  /* 0x00001c1f00047802 */ /* 0x000fe20000000f00 */
[----:B------:R-:W-:Y:S01]  /*17f70*/  IMAD.MOV.U32 R5, RZ, RZ, RZ ;  /* 0x000000ffff057224 */ /* 0x000fe200078e00ff */
[----:B------:R-:W-:Y:S02]  /*17f80*/  MOV R2, 0x17fa0 ;  /* 0x00017fa000027802 */ /* 0x000fe40000000f00 */
[----:B------:R-:W-:Y:S05]  /*17f90*/  CALL.REL.NOINC `($__internal_17_$__cuda_sm70_shflsync_idx_p) ;  /* 0x0000223000007944 */ /* 0x000fea0003c00000 */
[----:B------:R-:W-:-:S05]  /*17fa0*/  BRA `(.L_x_1397) ;  /* 0xffff1ef000007947 */ /* 0x000fca000383ffff */
.L_x_1349:
[----:B------:R-:W-:Y:S01]  /*17fb0*/  MOV R4, 0x1c1f ;  /* 0x00001c1f00047802 */ /* 0x000fe20000000f00 */
[----:B------:R-:W-:Y:S01]  /*17fc0*/  IMAD.MOV.U32 R5, RZ, RZ, 0x1 ;  /* 0x00000001ff057424 */ /* 0x000fe200078e00ff */
[----:B------:R-:W-:Y:S02]  /*17fd0*/  MOV R2, 0x17ff0 ;  /* 0x00017ff000027802 */ /* 0x000fe40000000f00 */
[----:B-1----:R-:W-:Y:S05]  /*17fe0*/  CALL.REL.NOINC `($__internal_17_$__cuda_sm70_shflsync_idx_p) ;  /* 0x000021e000007944 */ /* 0x002fea0003c00000 */
[----:B------:R-:W-:Y:S01]  /*17ff0*/  MOV R2, 0x183c0 ;  /* 0x000183c000027802 */ /* 0x000fe20000000f00 */
[----:B------:R-:W-:Y:S02]  /*18000*/  IMAD.IADD R4, R101, 0x1, R4 ;  /* 0x0000000165047824 */ /* 0x000fe400078e0204 */
[----:B------:R-:W-:Y:S03]  /*18010*/  IMAD.MOV.U32 R5, RZ, RZ, 0x2 ;  /* 0x00000002ff057424 */ /* 0x000fe600078e00ff */
        /* <DEDUP_REMOVED lines=51> */
[----:B------:R-:W-:Y:S01]  /*18350*/  ISETP.GT.AND P0, PT, R4, 0x69, PT ;  /* 0x000000690400780c */ /* 0x000fe20003f04270 */
[----:B------:R-:W-:Y:S01]  /*18360*/  IMAD.MOV.U32 R4, RZ, RZ, 0x1c1f ;  /* 0x00001c1fff047424 */ /* 0x000fe200078e00ff */
[----:B------:R-:W-:Y:S02]  /*18370*/  FSEL R184, R216, -INF , P6 ;  /* 0xff800000d8b87808 */ /* 0x000fe40003000000 */
[----:B------:R-:W-:Y:S02]  /*18380*/  FSEL R21, R103, -INF , P5 ;  /* 0xff80000067157808 */ /* 0x000fe40002800000 */
[----:B------:R-:W-:Y:S02]  /*18390*/  FSEL R20, R104, -INF , P4 ;  /* 0xff80000068147808 */ /* 0x000fe40002000000 */
[----:B------:R-:W-:Y:S02]  /*183a0*/  FSEL R19, R11, -INF , P0 ;  /* 0xff8000000b137808 */ /* 0x000fe40000000000 */
[----:B------:R-:W-:Y:S05]  /*183b0*/  CALL.REL.NOINC `($__internal_17_$__cuda_sm70_shflsync_idx_p) ;  /* 0x00001e1000007944 */ /* 0x000fea0003c00000 */
        /* <DEDUP_REMOVED lines=61> */
[----:B------:R-:W-:Y:S01]  /*18790*/  FMNMX.FTZ R3, R82, R182, !PT ;  /* 0x000000b652037209 */ /* 0x000fe20007810000 */
[----:B------:R-:W-:Y:S01]  /*187a0*/  IMAD.IADD R4, R101, 0x1, R4 ;  /* 0x0000000165047824 */ /* 0x000fe200078e0204 */
[----:B------:R-:W-:Y:S01]  /*187b0*/  FMNMX.FTZ R2, R32, R183, !PT ;  /* 0x000000b720027209 */ /* 0x000fe20007810000 */
[----:B------:R-:W-:Y:S01]  /*187c0*/  IMAD.MOV.U32 R6, RZ, RZ, 0x2 ;  /* 0x00000002ff067424 */ /* 0x000fe200078e00ff */
[----:B------:R-:W-:Y:S02]  /*187d0*/  FMNMX.FTZ R0, R11, R180, !PT ;  /* 0x000000b40b007209 */ /* 0x000fe40007810000 */
        /* <DEDUP_REMOVED lines=20> */
[----:B------:R-:W-:Y:S02]  /*18920*/  FMNMX.FTZ R49, R12, R181, !PT ;  /* 0x000000b50c317209 */ /* 0x000fe40007810000 */
        /* <DEDUP_REMOVED lines=9> */
[----:B------:R-:W-:Y:S02]  /*189c0*/  FMNMX.FTZ R2, R33, R2, !PT ;  /* 0x0000000221027209 */ /* 0x000fe40007810000 */
[----:B------:R-:W-:Y:S02]  /*189d0*/  FMNMX.FTZ R0, R16, R0, !PT ;  /* 0x0000000010007209 */ /* 0x000fe40007810000 */
        /* <DEDUP_REMOVED lines=28> */
[C---:B------:R-:W-:Y:S02]  /*18ba0*/  ISETP.GT.AND P5, PT, R4.reuse, 0x61, PT ;  /* 0x000000610400780c */ /* 0x040fe40003fa4270 */
[----:B------:R-:W-:Y:S02]  /*18bb0*/  FSEL R115, R7, -INF , P4 ;  /* 0xff80000007737808 */ /* 0x000fe40002000000 */
[----:B------:R-:W-:Y:S02]  /*18bc0*/  ISETP.GT.AND P4, PT, R4, 0x68, PT ;  /* 0x000000680400780c */ /* 0x000fe40003f84270 */
[----:B------:R-:W-:Y:S02]  /*18bd0*/  FSEL R113, R80, -INF , P0 ;  /* 0xff80000050717808 */ /* 0x000fe40000000000 */
[----:B------:R-:W-:Y:S02]  /*18be0*/  ISETP.GT.AND P0, PT, R4, 0x69, PT ;  /* 0x000000690400780c */ /* 0x000fe40003f04270 */
        /* <DEDUP_REMOVED lines=76> */
[----:B------:R-:W-:Y:S02]  /*190b0*/  FSEL R96, R96, -INF , P6 ;  /* 0xff80000060607808 */ /* 0x000fe40003000000 */
        /* <DEDUP_REMOVED lines=27> */
[----:B------:R-:W-:Y:S02]  /*19270*/  MOV R5, 0x19290 ;  /* 0x0001929000057802 */ /* 0x000fe40000000f00 */
        /* <DEDUP_REMOVED lines=28> */
[----:B------:R-:W-:Y:S01]  /*19440*/  MOV R68, R6 ;  /* 0x0000000600447202 */ /* 0x000fe20000000f00 */
[----:B------:R-:W-:-:S05]  /*19450*/  BRA `(.L_x_1398) ;  /* 0xffff20b000007947 */ /* 0x000fca000383ffff */
.L_x_1352:
[----:B-1----:R-:W-:Y:S01]  /*19460*/  MOV R5, RZ ;  /* 0x000000ff00057202 */ /* 0x002fe20000000f00 */
[----:B------:R-:W-:Y:S01]  /*19470*/  IMAD.MOV.U32 R6, RZ, RZ, R3 ;  /* 0x000000ffff067224 */ /* 0x000fe200078e0003 */
[----:B------:R-:W-:Y:S01]  /*19480*/  MOV R2, 0x194b0 ;  /* 0x000194b000027802 */ /* 0x000fe20000000f00 */
[----:B------:R-:W-:Y:S02]  /*19490*/  IMAD.MOV.U32 R4, RZ, RZ, 0x181f ;  /* 0x0000181fff047424 */ /* 0x000fe400078e00ff */
[----:B------:R-:W-:Y:S05]  /*194a0*/  CALL.REL.NOINC `($__internal_17_$__cuda_sm70_shflsync_idx_p) ;  /* 0x00000d2000007944 */ /* 0x000fea0003c00000 */
[----:B------:R-:W-:Y:S01]  /*194b0*/  MOV R2, R4 ;  /* 0x0000000400027202 */ /* 0x000fe20000000f00 */
[----:B------:R-:W-:-:S05]  /*194c0*/  BRA `(.L_x_1399) ;  /* 0xffff4c4000007947 */ /* 0x000fca000383ffff */
.L_x_1355:
[----:B------:R-:W-:Y:S01]  /*194d0*/  MOV R5, RZ ;  /* 0x000000ff00057202 */ /* 0x000fe20000000f00 */
[----:B-1----:R-:W-:Y:S01]  /*194e0*/  IMAD.MOV.U32 R6, RZ, RZ, R0 ;  /* 0x000000ffff067224 */ /* 0x002fe200078e0000 */
[----:B------:R-:W-:Y:S01]  /*194f0*/  MOV R2, 0x19520 ;  /* 0x0001952000027802 */ /* 0x000fe20000000f00 */
[----:B------:R-:W-:Y:S02]  /*19500*/  IMAD.MOV.U32 R4, RZ, RZ, 0x181f ;  /* 0x0000181fff047424 */ /* 0x000fe400078e00ff */
[----:B------:R-:W-:Y:S05]  /*19510*/  CALL.REL.NOINC `($__internal_17_$__cuda_sm70_shflsync_idx_p) ;  /* 0x00000cb000007944 */ /* 0x000fea0003c00000 */
[----:B------:R-:W-:Y:S01]  /*19520*/  MOV R50, R4 ;  /* 0x0000000400327202 */ /* 0x000fe20000000f00 */
[----:B------:R-:W-:-:S05]  /*19530*/  BRA `(.L_x_1400) ;  /* 0xffff672000007947 */ /* 0x000fca000383ffff */
.L_x_1356:
        /* <DEDUP_REMOVED lines=108> */
.L_x_1357:
[----:B------:R-:W-:Y:S02]  /*19c00*/  MOV R6, 0x2 ;  /* 0x0000000200067802 */ /* 0x000fe40000000f00 */
        /* <DEDUP_REMOVED lines=35> */
.L_x_1359:
[----:B------:R1:W5:Y:S01]  /*19e40*/  LDL R4, [R1+0x48] ;  /* 0x0000480001047983 */ /* 0x0003620000100800 */
[----:B------:R-:W-:-:S02]  /*19e50*/  MOV R6, 0x2 ;  /* 0x0000000200067802 */ /* 0x000fc40000000f00 */
[----:B------:R-:W-:Y:S02]  /*19e60*/  MOV R5, 0x19e80 ;  /* 0x00019e8000057802 */ /* 0x000fe40000000f00 */
[----:B-1---5:R-:W-:Y:S05]  /*19e70*/  CALL.REL.NOINC `($__internal_16_$__cuda_sm70_shflsync_bfly_p) ;  /* 0x000002e000007944 */ /* 0x022fea0003c00000 */
[----:B------:R-:W-:Y:S01]  /*19e80*/  MOV R11, R6 ;  /* 0x00000006000b7202 */ /* 0x000fe20000000f00 */
[----:B------:R-:W-:Y:S05]  /*19e90*/  BRA `(.L_x_1403) ;  /* 0xffff916000007947 */ /* 0x000fea000383ffff */
.L_x_1360:
[----:B------:R-:W-:Y:S01]  /*19ea0*/  IMAD.MOV.U32 R4, RZ, RZ, R11 ;  /* 0x000000ffff047224 */ /* 0x000fe200078e000b */
[----:B------:R-:W-:Y:S02]  /*19eb0*/  MOV R6, 0x1 ;  /* 0x0000000100067802 */ /* 0x000fe40000000f00 */
[----:B------:R-:W-:Y:S02]  /*19ec0*/  MOV R5, 0x19ee0 ;  /* 0x00019ee000057802 */ /* 0x000fe40000000f00 */
[----:B------:R-:W-:Y:S05]  /*19ed0*/  CALL.REL.NOINC `($__internal_16_$__cuda_sm70_shflsync_bfly_p) ;  /* 0x0000028000007944 */ /* 0x000fea0003c00000 */
[----:B------:R1:W5:Y:S01]  /*19ee0*/  LDL R4, [R1+0x60] ;  /* 0x0000600001047983 */ /* 0x0003620000100800 */
[----:B------:R-:W-:Y:S01]  /*19ef0*/  FADD.FTZ R11, R11, R6 ;  /* 0x000000060b0b7221 */ /* 0x000fe20000010000 */
[----:B------:R-:W-:Y:S02]  /*19f00*/  MOV R6, 0x2 ;  /* 0x0000000200067802 */ /* 0x000fe40000000f00 */
[----:B------:R-:W-:Y:S02]  /*19f10*/  MOV R5, 0x19f30 ;  /* 0x00019f3000057802 */ /* 0x000fe40000000f00 */
[----:B-1---5:R-:W-:Y:S05]  /*19f20*/  CALL.REL.NOINC `($__internal_16_$__cuda_sm70_shflsync_bfly_p) ;  /* 0x0000023000007944 */ /* 0x022fea0003c00000 */
[----:B------:R-:W2:Y:S01]  /*19f30*/  LDL.LU R4, [R1+0x60] ;  /* 0x0000600001047983 */ /* 0x000ea20000300800 */
[----:B------:R-:W-:Y:S01]  /*19f40*/  MOV R5, 0x19f90 ;  /* 0x00019f9000057802 */ /* 0x000fe20000000f00 */
[----:B--2---:R-:W-:Y:S01]  /*19f50*/  FADD.FTZ R10, R4, R6 ;  /* 0x00000006040a7221 */ /* 0x004fe20000010000 */
[----:B------:R-:W-:-:S04]  /*19f60*/  MOV R6, 0x1 ;  /* 0x0000000100067802 */ /* 0x000fc80000000f00 */
[----:B------:R-:W-:Y:S02]  /*19f70*/  MOV R4, R10 ;  /* 0x0000000a00047202 */ /* 0x000fe40000000f00 */
        /* <DEDUP_REMOVED lines=20> */
[----:B------:R-:W-:Y:S02]  /*1a0c0*/  MOV R6, 0x1 ;  /* 0x0000000100067802 */ /* 0x000fe40000000f00 */
[----:B------:R-:W-:Y:S05]  /*1a0d0*/  CALL.REL.NOINC `($__internal_16_$__cuda_sm70_shflsync_bfly_p) ;  /* 0x0000008000007944 */ /* 0x000fea0003c00000 */
[----:B------:R-:W-:Y:S01]  /*1a0e0*/  MOV R5, R6 ;  /* 0x0000000600057202 */ /* 0x000fe20000000f00 */
[----:B------:R-:W-:Y:S05]  /*1a0f0*/  BRA `(.L_x_1404) ;  /* 0xffff903000007947 */ /* 0x000fea000383ffff */
.L_x_1374:
[----:B---3--:R-:W-:Y:S01]  /*1a100*/  IMAD.MOV.U32 R6, RZ, RZ, R3 ;  /* 0x000000ffff067224 */ /* 0x008fe200078e0003 */
[----:B------:R-:W-:Y:S01]  /*1a110*/  MOV R5, RZ ;  /* 0x000000ff00057202 */ /* 0x000fe20000000f00 */
[----:B------:R-:W-:Y:S01]  /*1a120*/  IMAD.MOV.U32 R4, RZ, RZ, 0x1f ;  /* 0x0000001fff047424 */ /* 0x000fe200078e00ff */
[----:B----4-:R-:W-:-:S02]  /*1a130*/  MOV R2, 0x1a150 ;  /* 0x0001a15000027802 */ /* 0x010fc40000000f00 */
[----:B-1----:R-:W-:Y:S05]  /*1a140*/  CALL.REL.NOINC `($__internal_17_$__cuda_sm70_shflsync_idx_p) ;  /* 0x0000008000007944 */ /* 0x002fea0003c00000 */
[----:B------:R-:W-:Y:S05]  /*1a150*/  BRA `(.L_x_1405) ;  /* 0xffffac2000007947 */ /* 0x000fea000383ffff */
        .weak           $__internal_16_$__cuda_sm70_shflsync_bfly_p
        .type           $__internal_16_$__cuda_sm70_shflsync_bfly_p,@function
        .size           $__internal_16_$__cuda_sm70_shflsync_bfly_p,($__internal_17_$__cuda_sm70_shflsync_idx_p - $__internal_16_$__cuda_sm70_shflsync_bfly_p)
$__internal_16_$__cuda_sm70_shflsync_bfly_p:
[----:B------:R-:W-:Y:S02]  /*1a160*/  IMAD.MOV.U32 R9, RZ, RZ, -0x1 ;  /* 0xffffffffff097424 */ /* 0x000fe400078e00ff */
[----:B------:R-:W-:-:S02]  /*1a170*/  IMAD.MOV.U32 R8, RZ, RZ, 0x1f ;  /* 0x0000001fff087424 */ /* 0x000fc400078e00ff */
[----:B------:R-:W-:Y:S04]  /*1a180*/  WARPSYNC R9 ;  /* 0x0000000900007348 */ /* 0x000fe80003800000 */
[----:B------:R1:W2:Y:S02]  /*1a190*/  SHFL.BFLY PT, R6, R4, R6, R8 ;  /* 0x0c00000604067389 */ /* 0x0002a400000e0008 */
[----:B-1----:R-:W-:Y:S02]  /*1a1a0*/  MOV R8, R5 ;  /* 0x0000000500087202 */ /* 0x002fe40000000f00 */
[----:B------:R-:W-:-:S04]  /*1a1b0*/  MOV R9, 0x0 ;  /* 0x0000000000097802 */ /* 0x000fc80000000f00 */
[----:B--2---:R-:W-:Y:S05]  /*1a1c0*/  RET.REL.NODEC R8 `(_ZN7cutlass13device_kernelIN5flash19enable_sm80_to_sm89INS1_16FlashAttnFwdSm80INS1_25CollectiveMainloopFwdSm80ILi4ELi1ELb0EN4cute5tupleIJNS5_1CILi128EEENS7_ILi112EEENS7_ILi64EEEEEELi64ENS_6half_tEfNS_4arch4Sm80ELb1ELb0ELb1ELb0ELb1ELb0ELb1ELb1EEENS1_21CollectiveEpilogueFwdINS6_IJS8_SA_S9_EEENS6_IJNS7_ILi1EEESI_SI_EEESC_SE_Li128ELb0ELb1ELb1ELb0EEENS1_30DynamicPersistentTileSchedulerILi128ELi128ELb1ELb1ELb0EEEEEEEEEvNT_6ParamsE) ;  /* 0xfffe5e3008007950 */ /* 0x004fea0003c3ffff */
        .weak           $__internal_17_$__cuda_sm70_shflsync_idx_p
        .type           $__internal_17_$__cuda_sm70_shflsync_idx_p,@function
        .size           $__internal_17_$__cuda_sm70_shflsync_idx_p,(.L_x_1931 - $__internal_17_$__cuda_sm70_shflsync_idx_p)
$__internal_17_$__cuda_sm70_shflsync_idx_p:
[----:B------:R-:W-:Y:S02]  /*1a1d0*/  MOV R8, 0xffffffff ;  /* 0xffffffff00087802 */ /* 0x000fe40000000f00 */
[----:B------:R-:W-:Y:S02]  /*1a1e0*/  MOV R9, 0x0 ;  /* 0x0000000000097802 */ /* 0x000fe40000000f00 */
[----:B------:R-:W-:Y:S04]  /*1a1f0*/  WARPSYNC R8 ;  /* 0x0000000800007348 */ /* 0x000fe80003800000 */
[----:B------:R1:W2:Y:S02]  /*1a200*/  SHFL.IDX PT, R4, R6, R5, R4 ;  /* 0x0000000506047389 */ /* 0x0002a400000e0004 */
[----:B-1----:R-:W-:-:S04]  /*1a210*/  MOV R8, R2 ;  /* 0x0000000200087202 */ /* 0x002fc80000000f00 */
[----:B--2---:R-:W-:Y:S05]  /*1a220*/  RET.REL.NODEC R8 `(_ZN7cutlass13device_kernelIN5flash19enable_sm80_to_sm89INS1_16FlashAttnFwdSm80INS1_25CollectiveMainloopFwdSm80ILi4ELi1ELb0EN4cute5tupleIJNS5_1CILi128EEENS7_ILi112EEENS7_ILi64EEEEEELi64ENS_6half_tEfNS_4arch4Sm80ELb1ELb0ELb1ELb0ELb1ELb0ELb1ELb1EEENS1_21CollectiveEpilogueFwdINS6_IJS8_SA_S9_EEENS6_IJNS7_ILi1EEESI_SI_EEESC_SE_Li128ELb0ELb1ELb1ELb0EEENS1_30DynamicPersistentTileSchedulerILi128ELi128ELb1ELb1ELb0EEEEEEEEEvNT_6ParamsE) ;  /* 0xfffe5dd008007950 */ /* 0x004fea0003c3ffff */
.L_x_1406:
        /* <DEDUP_REMOVED lines=13> */
.L_x_1931:


//--------------------- .text._ZN7cutlass13device_kernelIN5flash19enable_sm80_to_sm89INS1_16FlashAttnFwdSm80INS1_25CollectiveMainloopFwdSm80ILi4ELi1ELb0EN4cute5tupleIJNS5_1CILi128EEENS7_ILi80EEENS7_ILi64EEEEEELi64ENS_6half_tEfNS_4arch4Sm80ELb1ELb0ELb1ELb1ELb1ELb0ELb1ELb1EEENS1_21CollectiveEpilogueFwdINS6_IJS8_SA_S9_EEENS6_IJNS7_ILi1EEESI_SI_EEESC_SE_Li128ELb1ELb1ELb1ELb0EEENS1_36VarlenDynamicPersistentTileSchedulerILi128ELi80ELi128ELi128ELb1ELb1ELb0ELb1ELb1ELb1EEEEEEEEEvNT_6ParamsE --------------------------
	.section	.text._ZN7cutlass13device_kernelIN5flash19enable_sm80_to_sm89INS1_16FlashAttnFwdSm80INS1_25CollectiveMainloopFwdSm80ILi4ELi1ELb0EN4cute5tupleIJNS5_1CILi128EEENS7_ILi80EEENS7_ILi64EEEEEELi64ENS_6half_tEfNS_4arch4Sm80ELb1ELb0ELb1ELb1ELb1ELb0ELb1ELb1EEENS1_21CollectiveEpilogueFwdINS6_IJS8_SA_S9_EEENS6_IJNS7_ILi1EEESI_SI_EEESC_SE_Li128ELb1ELb1ELb1ELb0EEENS1_36VarlenDynamicPersistentTileSchedulerILi128ELi80ELi128ELi128ELb1ELb1ELb0ELb1ELb1ELb1EEEEEEEEEvNT_6ParamsE,"ax",@progbits
	.sectioninfo	@"SHI_REGISTERS=255"
	.align	128
.text._ZN7cutlass13device_kernelIN5flash19enable_sm80_to_sm89INS1_16FlashAttnFwdSm80INS1_25CollectiveMainloopFwdSm80ILi4ELi1ELb0EN4cute5tupleIJNS5_1CILi128EEENS7_ILi80EEENS7_ILi64EEEEEELi64ENS_6half_tEfNS_4arch4Sm80ELb1ELb0ELb1ELb1ELb1ELb0ELb1ELb1EEENS1_21CollectiveEpilogueFwdINS6_IJS8_SA_S9_EEENS6_IJNS7_ILi1EEESI_SI_EEESC_SE_Li128ELb1ELb1ELb1ELb0EEENS1_36VarlenDynamicPersistentTileSchedulerILi128ELi80ELi128ELi128ELb1ELb1ELb0ELb1ELb1ELb1EEEEEEEEEvNT_6ParamsE:
        .type           _ZN7cutlass13device_kernelIN5flash19enable_sm80_to_sm89INS1_16FlashAttnFwdSm80INS1_25CollectiveMainloopFwdSm80ILi4ELi1ELb0EN4cute5tupleIJNS5_1CILi128EEENS7_ILi80EEENS7_ILi64EEEEEELi64ENS_6half_tEfNS_4arch4Sm80ELb1ELb0ELb1ELb1ELb1ELb0ELb1ELb1EEENS1_21CollectiveEpilogueFwdINS6_IJS8_SA_S9_EEENS6_IJNS7_ILi1EEESI_SI_EEESC_SE_Li128ELb1ELb1ELb1ELb0EEENS1_36VarlenDynamicPersistentTileSchedulerILi128ELi80ELi128ELi128ELb1ELb1ELb0ELb1ELb1ELb1EEEEEEEEEvNT_6ParamsE,@function
        .size           _ZN7cutlass13device_kernelIN5flash19enable_sm80_to_sm89INS1_16FlashAttnFwdSm80INS1_25CollectiveMainloopFwdSm80ILi4ELi1ELb0EN4cute5tupleIJNS5_1CILi128EEENS7_ILi80EEENS7_ILi64EEEEEELi64ENS_6half_tEfNS_4arch4Sm80ELb1ELb0ELb1ELb1ELb1ELb0ELb1ELb1EEENS1_21CollectiveEpilogueFwdINS6_IJS8_SA_S9_EEENS6_IJNS7_ILi1EEESI_SI_EEESC_SE_Li128ELb1ELb1ELb1ELb0EEENS1_36VarlenDynamicPersistentTileSchedulerILi128ELi80ELi128ELi128ELb1ELb1ELb0ELb1ELb1ELb1EEEEEEEEEvNT_6ParamsE,(.L_x_1934 - _ZN7cutlass13device_kernelIN5flash19enable_sm80_to_sm89INS1_16FlashAttnFwdSm80INS1_25CollectiveMainloopFwdSm80ILi4ELi1ELb0EN4cute5tupleIJNS5_1CILi128EEENS7_ILi80EEENS7_ILi64EEEEEELi64ENS_6half_tEfNS_4arch4Sm80ELb1ELb0ELb1ELb1ELb1ELb0ELb1ELb1EEENS1_21CollectiveEpilogueFwdINS6_IJS8_SA_S9_EEENS6_IJNS7_ILi1EEESI_SI_EEESC_SE_Li128ELb1ELb1ELb1ELb0EEENS1_36VarlenDynamicPersistentTileSchedulerILi128ELi80ELi128ELi128ELb1ELb1ELb0ELb1ELb1ELb1EEEEEEEEEvNT_6ParamsE)
        .other          _ZN7cutlass13device_kernelIN5flash19enable_sm80_to_sm89INS1_16FlashAttnFwdSm80INS1_25CollectiveMainloopFwdSm80ILi4ELi1ELb0EN4cute5tupleIJNS5_1CILi128EEENS7_ILi80EEENS7_ILi64EEEEEELi64ENS_6half_tEfNS_4arch4Sm80ELb1ELb0ELb1ELb1ELb1ELb0ELb1ELb1EEENS1_21CollectiveEpilogueFwdINS6_IJS8_SA_S9_EEENS6_IJNS7_ILi1EEESI_SI_EEESC_SE_Li128ELb1ELb1ELb1ELb0EEENS1_36VarlenDynamicPersistentTileSchedulerILi128ELi80ELi128ELi128ELb1ELb1ELb0ELb1ELb1ELb1EEEEEEEEEvNT_6ParamsE,@"STO_CUDA_ENTRY STV_DEFAULT"
_ZN7cutlass13device_kernelIN5flash19enable_sm80_to_sm89INS1_16FlashAttnFwdSm80INS1_25CollectiveMainloopFwdSm80ILi4ELi1ELb0EN4cute5tupleIJNS5_1CILi128EEENS7_ILi80EEENS7_ILi64EEEEEELi64ENS_6half_tEfNS_4arch4Sm80ELb1ELb0ELb1ELb1ELb1ELb0ELb1ELb1EEENS1_21CollectiveEpilogueFwdINS6_IJS8_SA_S9_EEENS6_IJNS7_ILi1EEESI_SI_EEESC_SE_Li128ELb1ELb1ELb1ELb0EEENS1_36VarlenDynamicPersistentTileSchedulerILi128ELi80ELi128ELi128ELb1ELb1ELb0ELb1ELb1ELb1EEEEEEEEEvNT_6ParamsE:
        /* <DEDUP_REMOVED lines=54> */
.L_x_1412:
        /* <DEDUP_REMOVED lines=16> */
.L_x_1550:
        /* <DEDUP_REMOVED lines=16> */
.L_x_1551:
[----:B--2---:R-:W-:-:S05]  /*0560*/  IMAD R0, R0, c[0x0][0x538], RZ ;  /* 0x00014e0000007a24 */ /* 0x004fca00078e02ff */
[----:B------:R-:W-:-:S04]  /*0570*/  IADD3 R7, R0, R7, RZ ;  /* 0x0000000700077210 */ /* 0x000fc80007ffe0ff */
[----:B------:R-:W-:-:S13]  /*0580*/  ISETP.GT.AND P0, PT, R7, UR4, PT ;  /* 0x0000000407007c0c */ /* 0x000fda000bf04270 */
[----:B-1----:R-:W-:Y:S05]  /*0590*/  @!P0 BRA `(.L_x_1412) ;  /* 0xfffffdc000008947 */ /* 0x002fea000383ffff */
.L_x_1408:
[----:B------:R-:W-:-:S05]  /*05a0*/  IADD3 R10, -R0, R7, RZ ;  /* 0x00000007000a7210 */ /* 0x000fca0007ffe1ff */
[----:B------:R-:W-:-:S05]  /*05b0*/  IMAD R0, R4, c[0x0][0x538], R10 ;  /* 0x00014e0004007a24 */ /* 0x000fca00078e020a */
[----:B------:R-:W-:Y:S01]  /*05c0*/  ISETP.GT.AND P0, PT, R0, UR4, PT ;  /* 0x0000000400007c0c */ /* 0x000fe2000bf04270 */
[----:B------:R-:W-:-:S12]  /*05d0*/  BRA.DIV ~URZ, `(.L_x_1413) ;  /* 0x000145027f007947 */ /* 0x000fd8000b800000 */
[----:B------:R-:W-:-:S04]  /*05e0*/  VOTE.ANY R7, PT, !P0 ;  /* 0x0000000000077806 */ /* 0x000fc800040e0100 */
.L_x_1552:
[----:B------:R-:W1:Y:S02]  /*05f0*/  POPC R0, R7 ;  /* 0x0000000700007309 */ /* 0x000e640000000000 */
[----:B-1----:R-:W-:-:S05]  /*0600*/  IADD3 R2, R0, R6, RZ ;  /* 0x0000000600027210 */ /* 0x002fca0007ffe0ff */
[----:B------:R1:W-:Y:S01]  /*0610*/  STL [R1+0x5c], R2 ;  /* 0x00005c0201007387 */ /* 0x0003e20000100800 */
[----:B------:R-:W-:Y:S05]  /*0620*/  BRA.DIV ~URZ, `(.L_x_1414) ;  /* 0x000145027f007947 */ /* 0x000fea000b800000 */
[----:B------:R2:W3:Y:S01]  /*0630*/  SHFL.IDX PT, R12, R9, R0, 0x1f ;  /* 0x00001f00090c7589 */ /* 0x0004e200000e0000 */
[----:B------:R-:W-:-:S03]  /*0640*/  MOV R5, RZ ;  /* 0x000000ff00057202 */ /* 0x000fc60000000f00 */
[----:B------:R2:W4:Y:S04]  /*0650*/  SHFL.IDX PT, R9, R8, R0, 0x1f ;  /* 0x00001f0008097589 */ /* 0x00052800000e0000 */
.L_x_1553:
[----:B------:R-:W-:Y:S01]  /*0660*/  ISETP.NE.AND P0, PT, R7, RZ, PT ;  /* 0x000000ff0700720c */ /* 0x000fe20003f05270 */
[----:B------:R-:W-:-:S12]  /*0670*/  BSSY B0, `(.L_x_1415) ;  /* 0x0000005000007945 */ /* 0x000fd80003800000 */
[----:B------:R-:W-:Y:S05]  /*0680*/  @!P0 BRA `(.L_x_1416) ;  /* 0x0000003000008947 */ /* 0x000fea0003800000 */
[----:B--2---:R-:W-:Y:S01]  /*0690*/  IADD3 R0, R0, -0x1, RZ ;  /* 0xffffffff00007810 */ /* 0x004fe20007ffe0ff */
[----:B------:R-:W-:Y:S05]  /*06a0*/  BRA.DIV ~URZ, `(.L_x_1417) ;  /* 0x000145627f007947 */ /* 0x000fea000b800000 */
[----:B------:R2:W1:Y:S02]  /*06b0*/  SHFL.IDX PT, R5, R4, R0, 0x1f ;  /* 0x00001f0004057589 */ /* 0x00046400000e0000 */
.L_x_1416:
[----:B------:R-:W-:Y:S05]  /*06c0*/  BSYNC B0 ;  /* 0x0000000000007941 */ /* 0x000fea0003800000 */
.L_x_1415:
        /* <DEDUP_REMOVED lines=69> */
.L_x_1419:
        /* <DEDUP_REMOVED lines=70> */
.L_x_1420:
[----:B------:R-:W-:Y:S05]  /*0f80*/  BSYNC B0 ;  /* 0x0000000000007941 */ /* 0x000fea0003800000 */
.L_x_1418:
[----:B------:R-:W-:-:S04]  /*0f90*/  LOP3.LUT R0, RZ, R0, RZ, 0x33, !PT ;  /* 0x00000000ff007212 */ /* 0x000fc800078e33ff */
[----:B------:R-:W-:-:S05]  /*0fa0*/  IADD3 R0, R0, R12, RZ ;  /* 0x0000000c00007210 */ /* 0x000fca0007ffe0ff */
[----:B------:R2:W-:Y:S01]  /*0fb0*/  STL [R1+0x54], R0 ;  /* 0x0000540001007387 */ /* 0x0005e20000100800 */
[----:B------:R-:W-:Y:S05]  /*0fc0*/  BRA `(.L_x_1421) ;  /* 0x0000006000007947 */ /* 0x000fea0003800000 */
.L_x_1409:
[----:B------:R-:W-:Y:S01]  /*0fd0*/  MOV R0, UR4 ;  /* 0x0000000400007c02 */ /* 0x000fe20008000f00 */
[----:B------:R-:W-:Y:S04]  /*0fe0*/  STL [R1+0x54], RZ ;  /* 0x000054ff01007387 */ /* 0x000fe80000100800 */
[----:B------:R-:W-:Y:S04]  /*0ff0*/  STL [R1+0x58], RZ ;  /* 0x000058ff01007387 */ /* 0x000fe80000100800 */
[----:B------:R1:W-:Y:S02]  /*1000*/  STL [R1+0x50], R0 ;  /* 0x0000500001007387 */ /* 0x0003e40000100800 */
[----:B-1----:R-:W-:-:S05]  /*1010*/  MOV R0, c[0x0][0x53c] ;  /* 0x00014f0000007a02 */ /* 0x002fca0000000f00 */
[----:B------:R1:W-:Y:S02]  /*1020*/  STL [R1+0x5c], R0 ;  /* 0x00005c0001007387 */ /* 0x0003e40000100800 */
.L_x_1421:
        /* <DEDUP_REMOVED lines=8> */
.L_x_1407:
        /* <DEDUP_REMOVED lines=15> */
[----:B------:R-:W-:-:S02]  /*11a0*/  LOP3.LUT R10, R14, 0xfffffff8, RZ, 0xc0, !PT ;  /* 0xfffffff80e0a7812 */ /* 0x000fc400078ec0ff */
[----:B------:R-:W-:Y:S02]  /*11b0*/  SHF.R.S32.HI R20, RZ, 0x3, R14 ;  /* 0x00000003ff147819 */ /* 0x000fe4000001140e */
[----:B---3--:R-:W-:Y:S01]  /*11c0*/  SHF.R.S32.HI R6, RZ, 0x4, R3 ;  /* 0x00000004ff067819 */ /* 0x008fe20000011403 */
        /* <DEDUP_REMOVED lines=87> */
[----:B------:R-:W-:Y:S01]  /*1740*/  STL [R1+0x40], R10 ;  /* 0x0000400a01007387 */ /* 0x000fe20000100800 */
        /* <DEDUP_REMOVED lines=66> */
.L_x_1549:
[----:B------:R-:W3:Y:S01]  /*1b70*/  LDL R0, [R1+0x5c] ;  /* 0x00005c0001007983 */ /* 0x000ee20000100800 */
[----:B------:R-:W-:Y:S01]  /*1b80*/  IMAD.MOV.U32 R8, RZ, RZ, 0x4 ;  /* 0x00000004ff087424 */ /* 0x000fe200078e00ff */
[----:B------:R-:W-:-:S04]  /*1b90*/  ISETP.NE.U32.AND P4, PT, RZ, c[0x0][0x370], PT ;  /* 0x0000dc00ff007a0c */ /* 0x000fc80003f85070 */
[----:B------:R-:W-:Y:S01]  /*1ba0*/  ISETP.NE.AND.EX P4, PT, RZ, c[0x0][0x374], PT, P4 ;  /* 0x0000dd00ff007a0c */ /* 0x000fe20003f85340 */
[----:B--23--:R-:W-:-:S05]  /*1bb0*/  IMAD.WIDE R2, R0, R8, c[0x0][0x588] ;  /* 0x0001620000027625 */ /* 0x00cfca00078e0208 */
        /* <DEDUP_REMOVED lines=31> */
.L_x_1422:
[----:B------:R-:W-:-:S04]  /*1db0*/  ISETP.NE.U32.AND P1, PT, RZ, c[0x0][0x368], PT ;  /* 0x0000da00ff007a0c */ /* 0x000fc80003f25070 */
[----:B------:R-:W-:-:S13]  /*1dc0*/  ISETP.NE.AND.EX P1, PT, RZ, c[0x0][0x36c], PT, P1 ;  /* 0x0000db00ff007a0c */ /* 0x000fda0003f25310 */
[----:B------:R-:W-:Y:S05]  /*1dd0*/  @!P1 BRA `(.L_x_1423) ;  /* 0x0000004000009947 */ /* 0x000fea0003800000 */
[----:B-1----:R-:W-:-:S04]  /*1de0*/  IADD3 R2, P1, R17, c[0x0][0x368], RZ ;  /* 0x0000da0011027a10 */ /* 0x002fc80007f3e0ff */
[----:B------:R-:W-:-:S05]  /*1df0*/  IADD3.X R3, R16, c[0x0][0x36c], RZ, P1, !PT ;  /* 0x0000db0010037a10 */ /* 0x000fca0000ffe4ff */
[----:B------:R1:W5:Y:S01]  /*1e00*/  LDG.E R0, [R2.64] ;  /* 0x0000000602007981 */ /* 0x000362000c1e1900 */
[----:B------:R-:W-:Y:S05]  /*1e10*/  BRA `(.L_x_1424) ;  /* 0x0000008000007947 */ /* 0x000fea0003800000 */
.L_x_1423:
        /* <DEDUP_REMOVED lines=8> */
.L_x_1424:
[----:B-1----:R-:W2:Y:S04]  /*1ea0*/  LDL.LU R3, [R1+0x54] ;  /* 0x0000540001037983 */ /* 0x002ea80000300800 */
[----:B------:R-:W3:Y:S01]  /*1eb0*/  LDL R15, [R1+0x58] ;  /* 0x00005800010f7983 */ /* 0x000ee20000100800 */
[----:B------:R-:W-:Y:S01]  /*1ec0*/  IMAD.MOV.U32 R2, RZ, RZ, c[0x0][0x2c4] ;  /* 0x0000b100ff027624 */ /* 0x000fe200078e00ff */
[----:B------:R-:W-:Y:S01]  /*1ed0*/  BSSY B0, `(.L_x_1425) ;  /* 0x000003c000007945 */ /* 0x000fe20003800000 */
[----:B-----5:R-:W-:-:S03]  /*1ee0*/  IMAD.IADD R251, R0, 0x1, -R9 ;  /* 0x0000000100fb7824 */ /* 0x020fc600078e0a09 */
[----:B------:R-:W-:Y:S01]  /*1ef0*/  ISETP.NE.AND P5, PT, R2, 0x1, PT ;  /* 0x000000010200780c */ /* 0x000fe20003fa5270 */
[----:B--2---:R-:W-:-:S05]  /*1f00*/  IMAD.SHL.U32 R14, R3, 0x80, RZ ;  /* 0x00000080030e7824 */ /* 0x004fca00078e00ff */
[----:B------:R-:W-:Y:S01]  /*1f10*/  IADD3 R2, R14, 0x7f, RZ ;  /* 0x0000007f0e027810 */ /* 0x000fe20007ffe0ff */
[----:B------:R1:W-:Y:S06]  /*1f20*/  STL [R1+0x3c], R14 ;  /* 0x00003c0e01007387 */ /* 0x0003ec0000100800 */
[----:B------:R-:W-:-:S04]  /*1f30*/  @P5 IMAD.HI.U32 R3, R2, c[0x0][0x2c8], RZ ;  /* 0x0000b20002035a27 */ /* 0x000fc800078e00ff */
[----:B------:R-:W-:Y:S01]  /*1f40*/  IMAD.MOV.U32 R0, RZ, RZ, R2 ;  /* 0x000000ffff007224 */ /* 0x000fe200078e0002 */
[C---:B------:R-:W-:Y:S02]  /*1f50*/  IADD3 R2, R251.reuse, 0x50, -R250 ;  /* 0x00000050fb027810 */ /* 0x040fe40007ffe8fa */
[----:B------:R-:W-:Y:S02]  /*1f60*/  @P5 SHF.R.U32.HI R0, RZ, c[0x0][0x2cc], R3 ;  /* 0x0000b300ff005a19 */ /* 0x000fe40000011603 */
[----:B------:R-:W-:-:S03]  /*1f70*/  IADD3 R3, R251, 0x4f, RZ ;  /* 0x0000004ffb037810 */ /* 0x000fc60007ffe0ff */
[----:B------:R-:W-:Y:S02]  /*1f80*/  IMAD.IADD R0, R2, 0x1, R0 ;  /* 0x0000000102007824 */ /* 0x000fe400078e0200 */
[----:B------:R-:W-:-:S04]  /*1f90*/  IMAD.HI R2, R3, 0x66666667, RZ ;  /* 0x6666666703027827 */ /* 0x000fc800078e02ff */
[----:B------:R-:W-:Y:S01]  /*1fa0*/  IMAD.HI R0, R0, 0x66666667, RZ ;  /* 0x6666666700007827 */ /* 0x000fe200078e02ff */
[----:B------:R-:W-:-:S04]  /*1fb0*/  SHF.R.U32.HI R4, RZ, 0x1f, R2 ;  /* 0x0000001fff047819 */ /* 0x000fc80000011602 */
[----:B------:R-:W-:Y:S02]  /*1fc0*/  SHF.R.U32.HI R3, RZ, 0x1f, R0 ;  /* 0x0000001fff037819 */ /* 0x000fe40000011600 */
[----:B------:R-:W-:Y:S02]  /*1fd0*/  LEA.HI.SX32 R4, R2, R4, 0x1b ;  /* 0x0000000402047211 */ /* 0x000fe400078fdaff */
[----:B------:R-:W-:Y:S02]  /*1fe0*/  LEA.HI.SX32 R0, R0, R3, 0x1b ;  /* 0x0000000300007211 */ /* 0x000fe400078fdaff */
[C---:B---3--:R-:W-:Y:S02]  /*1ff0*/  LOP3.LUT R2, R15.reuse, 0xff000000, RZ, 0xc0, !PT ;  /* 0xff0000000f027812 */ /* 0x048fe400078ec0ff */
[----:B------:R-:W-:Y:S02]  /*2000*/  IMNMX R6, R4, R0, PT ;  /* 0x0000000004067217 */ /* 0x000fe40003800200 */
[----:B------:R-:W-:-:S02]  /*2010*/  LOP3.LUT R3, R15, 0xff0000, RZ, 0xc0, !PT ;  /* 0x00ff00000f037812 */ /* 0x000fc400078ec0ff */
[----:B------:R-:W-:Y:S01]  /*2020*/  SHF.R.U32.HI R0, RZ, 0x8, R2 ;  /* 0x00000008ff007819 */ /* 0x000fe20000011602 */
[----:B------:R-:W-:Y:S01]  /*2030*/  IMAD.MOV.U32 R2, RZ, RZ, RZ ;  /* 0x000000ffff027224 */ /* 0x000fe200078e00ff */
[----:B------:R-:W-:Y:S02]  /*2040*/  ISETP.GE.AND P1, PT, R6, 0x1, PT ;  /* 0x000000010600780c */ /* 0x000fe40003f26270 */
        /* <DEDUP_REMOVED lines=36> */
.L_x_1426:
[----:B------:R-:W-:Y:S05]  /*2290*/  BSYNC B0 ;  /* 0x0000000000007941 */ /* 0x000fea0003800000 */
.L_x_1425:
[----:B------:R-:W-:Y:S01]  /*22a0*/  IMAD R3, R18, R2, RZ ;  /* 0x0000000212037224 */ /* 0x000fe200078e02ff */
        /* <DEDUP_REMOVED lines=40> */
[----:B--2---:R-:W2:Y:S01]  /*2530*/  LDL R4, [R1+0xc] ;  /* 0x00000c0001047983 */ /* 0x004ea20000100800 */
[----:B------:R-:W-:-:S04]  /*2540*/  ISETP.NE.U32.AND P2, PT, RZ, c[0x0][0x340], PT ;  /* 0x0000d000ff007a0c */ /* 0x000fc80003f45070 */
[----:B------:R-:W-:-:S13]  /*2550*/  ISETP.NE.AND.EX P2, PT, RZ, c[0x0][0x344], PT, P2 ;  /* 0x0000d100ff007a0c */ /* 0x000fda0003f45320 */
[----:B------:R-:W-:-:S04]  /*2560*/  @P2 IADD3 R2, P1, R17, c[0x0][0x340], RZ ;  /* 0x0000d00011022a10 */ /* 0x000fc80007f3e0ff */
[----:B------:R-:W-:-:S05]  /*2570*/  @P2 IADD3.X R3, R16, c[0x0][0x344], RZ, P1, !PT ;  /* 0x0000d10010032a10 */ /* 0x000fca0000ffe4ff */
[----:B------:R3:W5:Y:S01]  /*2580*/  @P2 LDG.E R8, [R2.64] ;  /* 0x0000000602082981 */ /* 0x000762000c1e1900 */
[----:B------:R-:W-:Y:S02]  /*2590*/  SHF.R.S32.HI R0, RZ, 0x1f, R11 ;  /* 0x0000001fff007819 */ /* 0x000fe4000001140b */
[----:B------:R-:W-:Y:S02]  /*25a0*/  LOP3.LUT R15, R15, 0xffff, RZ, 0xc0, !PT ;  /* 0x0000ffff0f0f7812 */ /* 0x000fe400078ec0ff */
[----:B------:R-:W-:Y:S01]  /*25b0*/  SEL R6, R13, RZ, !P0 ;  /* 0x000000ff0d067207 */ /* 0x000fe20004000000 */
[----:B------:R-:W-:Y:S01]  /*25c0*/  IMAD R0, R0, c[0x0][0x178], RZ ;  /* 0x00005e0000007a24 */ /* 0x000fe200078e02ff */
[----:B-1----:R-:W-:Y:S02]  /*25d0*/  SEL R5, R12, RZ, !P0 ;  /* 0x000000ff0c057207 */ /* 0x002fe40004000000 */
[----:B------:R-:W-:Y:S01]  /*25e0*/  ISETP.GE.AND P1, PT, R201, c[0x0][0x198], PT ;  /* 0x00006600c9007a0c */ /* 0x000fe20003f26270 */
[----:B------:R-:W-:Y:S01]  /*25f0*/  IMAD R0, R11, c[0x0][0x17c], R0 ;  /* 0x00005f000b007a24 */ /* 0x000fe200078e0200 */
[----:B------:R-:W-:Y:S01]  /*2600*/  IADD3 R110, R211, -0x1, RZ ;  /* 0xffffffffd36e7810 */ /* 0x000fe20007ffe0ff */
[----:B------:R-:W-:-:S04]  /*2610*/  IMAD R6, R6, c[0x0][0x1c0], RZ ;  /* 0x0000700006067a24 */ /* 0x000fc800078e02ff */
[----:B------:R-:W-:Y:S02]  /*2620*/  IMAD R6, R5, c[0x0][0x1c4], R6 ;  /* 0x0000710005067a24 */ /* 0x000fe400078e0206 */
[----:B---3--:R-:W-:-:S05]  /*2630*/  IMAD.WIDE.U32 R2, R11, c[0x0][0x178], RZ ;  /* 0x00005e000b027a25 */ /* 0x008fca00078e00ff */
[----:B------:R-:W-:-:S05]  /*2640*/  IADD3 R3, R3, R0, RZ ;  /* 0x0000000003037210 */ /* 0x000fca0007ffe0ff */
[----:B------:R-:W-:-:S04]  /*2650*/  IMAD.WIDE.U32 R2, R15, c[0x0][0x1b8], R2 ;  /* 0x00006e000f027a25 */ /* 0x000fc800078e0002 */
[----:B------:R-:W-:-:S04]  /*2660*/  IMAD R3, R15, c[0x0][0x1bc], R3 ;  /* 0x00006f000f037a24 */ /* 0x000fc800078e0203 */
[----:B------:R-:W-:-:S05]  /*2670*/  IMAD.WIDE.U32 R2, R5, c[0x0][0x1c0], R2 ;  /* 0x0000700005027a25 */ /* 0x000fca00078e0002 */
[----:B------:R-:W-:Y:S01]  /*2680*/  IADD3 R3, R3, R6, RZ ;  /* 0x0000000603037210 */ /* 0x000fe20007ffe0ff */
[----:B--2---:R-:W-:-:S04]  /*2690*/  IMAD.IADD R4, R4, 0x1, R14 ;  /* 0x0000000104047824 */ /* 0x004fc800078e020e */
[----:B------:R-:W-:Y:S01]  /*26a0*/  @P5 IMAD.HI.U32 R7, R4, c[0x0][0x2c8], RZ ;  /* 0x0000b20004075a27 */ /* 0x000fe200078e00ff */
[----:B------:R-:W-:-:S04]  /*26b0*/  MOV R0, R4 ;  /* 0x0000000400007202 */ /* 0x000fc80000000f00 */
[----:B------:R-:W-:-:S04]  /*26c0*/  @P5 SHF.R.U32.HI R0, RZ, c[0x0][0x2cc], R7 ;  /* 0x0000b300ff005a19 */ /* 0x000fc80000011607 */
[--C-:B------:R-:W-:Y:S01]  /*26d0*/  SHF.R.S32.HI R7, RZ, 0x1f, R0.reuse ;  /* 0x0000001fff077819 */ /* 0x100fe20000011400 */
[----:B------:R-:W-:Y:S02]  /*26e0*/  IMAD.MOV R5, RZ, RZ, -R0 ;  /* 0x000000ffff057224 */ /* 0x000fe400078e0a00 */
[----:B------:R-:W-:-:S04]  /*26f0*/  IMAD.WIDE.U32 R2, R0, c[0x0][0x1b0], R2 ;  /* 0x00006c0000027a25 */ /* 0x000fc800078e0002 */
[----:B------:R-:W-:Y:S02]  /*2700*/  IMAD R4, R5, c[0x0][0x2c4], R4 ;  /* 0x0000b10005047a24 */ /* 0x000fe400078e0204 */
[----:B------:R-:W-:-:S04]  /*2710*/  IMAD R5, R7, c[0x0][0x1b0], RZ ;  /* 0x00006c0007057a24 */ /* 0x000fc800078e02ff */
[----:B------:R-:W-:Y:S01]  /*2720*/  IMAD R6, R0, c[0x0][0x1b4], R5 ;  /* 0x00006d0000067a24 */ /* 0x000fe200078e0205 */
[----:B------:R-:W-:Y:S02]  /*2730*/  SHF.R.S32.HI R5, RZ, 0x1f, R4 ;  /* 0x0000001fff057819 */ /* 0x000fe40000011404 */
[----:B------:R-:W-:Y:S01]  /*2740*/  @!P2 MOV R8, R12 ;  /* 0x0000000c0008a202 */ /* 0x000fe20000000f00 */
        /* <DEDUP_REMOVED lines=9> */
.L_x_1554:
[----:B------:R-:W-:Y:S05]  /*27e0*/  BRA.DIV ~URZ, `(.L_x_1429) ;  /* 0x000125027f007947 */ /* 0x000fea000b800000 */
[----:B------:R3:W4:Y:S02]  /*27f0*/  SHFL.IDX PT, R2, R6, RZ, 0x181f ;  /* 0x00181fff06027589 */ /* 0x00072400000e0000 */
.L_x_1555:
[----:B---3--:R-:W3:Y:S04]  /*2800*/  LDL R3, [R1+0x3c] ;  /* 0x00003c0001037983 */ /* 0x008ee80000100800 */
[----:B------:R-:W1:Y:S02]  /*2810*/  S2R R4, SR_TID.X ;  /* 0x0000000000047919 */ /* 0x000e640000002100 */
[----:B-1----:R-:W-:-:S04]  /*2820*/  SHF.R.S32.HI R0, RZ, 0x1f, R4 ;  /* 0x0000001fff007819 */ /* 0x002fc80000011404 */
[----:B------:R-:W-:-:S04]  /*2830*/  LEA.HI R0, R0, R4, RZ, 0x3 ;  /* 0x0000000400007211 */ /* 0x000fc800078f18ff */
[----:B------:R-:W-:Y:S01]  /*2840*/  SHF.R.S32.HI R0, RZ, 0x3, R0 ;  /* 0x00000003ff007819 */ /* 0x000fe20000011400 */
[----:B------:R-:W-:Y:S01]  /*2850*/  IMAD R4, R250, c[0x0][0x2c4], RZ ;  /* 0x0000b100fa047a24 */ /* 0x000fe200078e02ff */
[----:B------:R-:W-:Y:S03]  /*2860*/  BSSY B0, `(.L_x_1430) ;  /* 0x000000b000007945 */ /* 0x000fe60003800000 */
[----:B---3--:R-:W-:-:S05]  /*2870*/  IMAD.IADD R0, R0, 0x1, R3 ;  /* 0x0000000100007824 */ /* 0x008fca00078e0203 */
        /* <DEDUP_REMOVED lines=9> */
.L_x_1431:
[----:B------:R-:W-:Y:S05]  /*2910*/  BSYNC B0 ;  /* 0x0000000000007941 */ /* 0x000fea0003800000 */
.L_x_1430:
[----:B------:R-:W-:Y:S05]  /*2920*/  BRA.DIV ~URZ, `(.L_x_1432) ;  /* 0x000124327f007947 */ /* 0x000fea000b800000 */
[----:B--2---:R2:W3:Y:S04]  /*2930*/  SHFL.IDX PT, R7, R5, 0x1, 0x181f ;  /* 0x00381f0005077f89 */ /* 0x0044e800000e0000 */
[----:B-1--4-:R2:W1:Y:S02]  /*2940*/  SHFL.IDX PT, R2, R6, 0x1, 0x181f ;  /* 0x00381f0006027f89 */ /* 0x01246400000e0000 */
.L_x_1556:
        /* <DEDUP_REMOVED lines=11> */
.L_x_1434:
[----:B------:R-:W-:Y:S05]  /*2a00*/  BSYNC B0 ;  /* 0x0000000000007941 */ /* 0x000fea0003800000 */
.L_x_1433:
[----:B------:R-:W-:Y:S05]  /*2a10*/  BRA.DIV ~URZ, `(.L_x_1435) ;  /* 0x000124127f007947 */ /* 0x000fea000b800000 */
[----:B---3--:R3:W4:Y:S02]  /*2a20*/  SHFL.IDX PT, R7, R5, 0x2, 0x181f ;  /* 0x00581f0005077f89 */ /* 0x00872400000e0000 */
.L_x_1557:
[----:B------:R-:W-:Y:S05]  /*2a30*/  BRA.DIV ~URZ, `(.L_x_1436) ;  /* 0x000124627f007947 */ /* 0x000fea000b800000 */
[----:B-1----:R1:W2:Y:S02]  /*2a40*/  SHFL.IDX PT, R2, R6, 0x2, 0x181f ;  /* 0x00581f0006027f89 */ /* 0x0022a400000e0000 */
.L_x_1558:
        /* <DEDUP_REMOVED lines=11> */
.L_x_1438:
[----:B------:R-:W-:Y:S05]  /*2b00*/  BSYNC B0 ;  /* 0x0000000000007941 */ /* 0x000fea0003800000 */
.L_x_1437:
[----:B------:R-:W-:Y:S05]  /*2b10*/  BRA.DIV ~URZ, `(.L_x_1439) ;  /* 0x000123f27f007947 */ /* 0x000fea000b800000 */
[----:B----4-:R4:W1:Y:S04]  /*2b20*/  SHFL.IDX PT, R7, R5, 0x3, 0x181f ;  /* 0x00781f0005077f89 */ /* 0x01086800000e0000 */
[----:B--2---:R4:W2:Y:S02]  /*2b30*/  SHFL.IDX PT, R2, R6, 0x3, 0x181f ;  /* 0x00781f0006027f89 */ /* 0x0048a400000e0000 */
.L_x_1559:
        /* <DEDUP_REMOVED lines=11> */
.L_x_1441:
[----:B------:R-:W-:Y:S05]  /*2bf0*/  BSYNC B0 ;  /* 0x0000000000007941 */ /* 0x000fea0003800000 */
.L_x_1440:
[----:B------:R-:W-:Y:S05]  /*2c00*/  BRA.DIV ~URZ, `(.L_x_1442) ;  /* 0x000123d27f007947 */ /* 0x000fea000b800000 */
[----:B-1----:R1:W3:Y:S02]  /*2c10*/  SHFL.IDX PT, R7, R5, 0x4, 0x181f ;  /* 0x00981f0005077f89 */ /* 0x0022e400000e0000 */
.L_x_1560:
[----:B------:R-:W-:Y:S05]  /*2c20*/  BRA.DIV ~URZ, `(.L_x_1443) ;  /* 0x000124227f007947 */ /* 0x000fea000b800000 */
[----:B--2---:R2:W1:Y:S02]  /*2c30*/  SHFL.IDX PT, R2, R6, 0x4, 0x181f ;  /* 0x00981f0006027f89 */ /* 0x00446400000e0000 */
.L_x_1561:
        /* <DEDUP_REMOVED lines=11> */
.L_x_1445:
[----:B------:R-:W-:Y:S05]  /*2cf0*/  BSYNC B0 ;  /* 0x0000000000007941 */ /* 0x000fea0003800000 */
.L_x_1444:
[----:B------:R-:W-:Y:S05]  /*2d00*/  BRA.DIV ~URZ, `(.L_x_1446) ;  /* 0x000123b27f007947 */ /* 0x000fea000b800000 */
[----:B---3--:R3:W2:Y:S04]  /*2d10*/  SHFL.IDX PT, R7, R5, 0x5, 0x181f ;  /* 0x00b81f0005077f89 */ /* 0x0086a800000e0000 */
[----:B-1----:R3:W1:Y:S02]  /*2d20*/  SHFL.IDX PT, R2, R6, 0x5, 0x181f ;  /* 0x00b81f0006027f89 */ /* 0x00266400000e0000 */
.L_x_1562:
        /* <DEDUP_REMOVED lines=11> */
.L_x_1448:
[----:B------:R-:W-:Y:S05]  /*2de0*/  BSYNC B0 ;  /* 0x0000000000007941 */ /* 0x000fea0003800000 */
.L_x_1447:
[----:B------:R-:W-:Y:S05]  /*2df0*/  BRA.DIV ~URZ, `(.L_x_1449) ;  /* 0x000123927f007947 */ /* 0x000fea000b800000 */
[----:B--2---:R2:W3:Y:S02]  /*2e00*/  SHFL.IDX PT, R7, R5, 0x6, 0x181f ;  /* 0x00d81f0005077f89 */ /* 0x0044e400000e0000 */
.L_x_1563:
[----:B------:R-:W-:Y:S05]  /*2e10*/  BRA.DIV ~URZ, `(.L_x_1450) ;  /* 0x000123e27f007947 */ /* 0x000fea000b800000 */
[----:B-1----:R1:W2:Y:S02]  /*2e20*/  SHFL.IDX PT, R2, R6, 0x6, 0x181f ;  /* 0x00d81f0006027f89 */ /* 0x0022a400000e0000 */
.L_x_1564:
        /* <DEDUP_REMOVED lines=11> */
.L_x_1452:
[----:B------:R-:W-:Y:S05]  /*2ee0*/  BSYNC B0 ;  /* 0x0000000000007941 */ /* 0x000fea0003800000 */
.L_x_1451:
[----:B------:R-:W-:Y:S05]  /*2ef0*/  BRA.DIV ~URZ, `(.L_x_1453) ;  /* 0x000123727f007947 */ /* 0x000fea000b800000 */
[----:B--234-:R-:W2:Y:S04]  /*2f00*/  SHFL.IDX PT, R5, R5, 0x7, 0x181f ;  /* 0x00f81f0005057f89 */ /* 0x01cea800000e0000 */
[----:B------:R3:W4:Y:S02]  /*2f10*/  SHFL.IDX PT, R2, R6, 0x7, 0x181f ;  /* 0x00f81f0006027f89 */ /* 0x00072400000e0000 */
.L_x_1565:
        /* <DEDUP_REMOVED lines=20> */
[----:B------:R-:W-:-:S02]  /*3060*/  MOV R109, 0x50 ;  /* 0x00000050006d7802 */ /* 0x000fc40000000f00 */
[----:B------:R-:W-:-:S03]  /*3070*/  MOV R0, c[0x0][0x2b8] ;  /* 0x0000ae0000007a02 */ /* 0x000fc60000000f00 */
[----:B------:R-:W-:Y:S01]  /*3080*/  IMAD R109, R211, R109, -0x50 ;  /* 0xffffffb0d36d7424 */ /* 0x000fe200078e026d */
[----:B------:R-:W-:Y:S02]  /*3090*/  ISETP.NE.AND P4, PT, R0, 0x1, PT ;  /* 0x000000010000780c */ /* 0x000fe40003f85270 */
[----:B------:R-:W-:Y:S01]  /*30a0*/  MOV R203, RZ ;  /* 0x000000ff00cb7202 */ /* 0x000fe20000000f00 */
[----:B------:R-:W-:Y:S01]  /*30b0*/  BAR.SYNC.DEFER_BLOCKING 0x0 ;  /* 0x0000000000007b1d */ /* 0x000fe20000010000 */
[----:B-12---:R-:W-:-:S04]  /*30c0*/  IADD3 R2, R143, R109, RZ ;  /* 0x0000006d8f027210 */ /* 0x006fc80007ffe0ff */
        /* <DEDUP_REMOVED lines=10> */
[----:B------:R-:W2:Y:S01]  /*3170*/  @!P1 LDG.E R203, [R4.64] ;  /* 0x0000000604cb9981 */ /* 0x000ea2000c1e1900 */
[----:B------:R-:W-:-:S05]  /*3180*/  IADD3 R0, -R0, RZ, RZ ;  /* 0x000000ff00007210 */ /* 0x000fca0007ffe1ff */
[----:B------:R-:W-:Y:S01]  /*3190*/  IMAD R217, R0, c[0x0][0x2b8], R2 ;  /* 0x0000ae0000d97a24 */ /* 0x000fe200078e0202 */
[----:B------:R-:W1:Y:S04]  /*31a0*/  S2R R9, SR_TID.X ;  /* 0x0000000000097919 */ /* 0x000e680000002100 */
[----:B---3--:R-:W-:Y:S01]  /*31b0*/  SHF.R.S32.HI R6, RZ, 0x1f, R217 ;  /* 0x0000001fff067819 */ /* 0x008fe200000114d9 */
[----:B------:R-:W-:-:S04]  /*31c0*/  IMAD.WIDE.U32 R2, R217, c[0x0][0x1e0], RZ ;  /* 0x00007800d9027a25 */ /* 0x000fc800078e00ff */
[----:B------:R-:W-:-:S04]  /*31d0*/  IMAD R0, R6, c[0x0][0x1e0], RZ ;  /* 0x0000780006007a24 */ /* 0x000fc800078e02ff */
[----:B------:R-:W-:-:S05]  /*31e0*/  IMAD R0, R217, c[0x0][0x1e4], R0 ;  /* 0x00007900d9007a24 */ /* 0x000fca00078e0200 */
[----:B------:R-:W-:Y:S01]  /*31f0*/  IADD3 R3, R3, R0, RZ ;  /* 0x0000000003037210 */ /* 0x000fe20007ffe0ff */
[----:B------:R-:W-:-:S04]  /*3200*/  IMAD.WIDE.U32 R140, R15, c[0x0][0x1e8], RZ ;  /* 0x00007a000f8c7a25 */ /* 0x000fc800078e00ff */
[----:B------:R-:W-:Y:S01]  /*3210*/  IMAD R136, R15, c[0x0][0x1ec], R141 ;  /* 0x00007b000f887a24 */ /* 0x000fe200078e028d */
[----:B-1----:R-:W-:Y:S01]  /*3220*/  SHF.R.S32.HI R7, RZ, 0x1f, R9 ;  /* 0x0000001fff077819 */ /* 0x002fe20000011409 */
[----:B------:R-:W-:-:S03]  /*3230*/  IMAD R108, R110, -0x50, R251 ;  /* 0xffffffb06e6c7824 */ /* 0x000fc600078e02fb */
[----:B------:R-:W-:-:S04]  /*3240*/  LEA.HI R7, R7, R9, RZ, 0x3 ;  /* 0x0000000907077211 */ /* 0x000fc800078f18ff */
[----:B------:R-:W-:-:S04]  /*3250*/  SHF.R.S32.HI R7, RZ, 0x3, R7 ;  /* 0x00000003ff077819 */ /* 0x000fc80000011407 */
[----:B------:R-:W-:-:S04]  /*3260*/  IADD3 R8, -R7, R108, RZ ;  /* 0x0000006c07087210 */ /* 0x000fc80007ffe1ff */
[C---:B------:R-:W-:Y:S02]  /*3270*/  ISETP.GE.AND P6, PT, R8.reuse, 0x1, PT ;  /* 0x000000010800780c */ /* 0x040fe40003fc6270 */
[C---:B------:R-:W-:Y:S02]  /*3280*/  ISETP.GE.AND P3, PT, R8.reuse, 0x11, PT ;  /* 0x000000110800780c */ /* 0x040fe40003f66270 */
[----:B------:R-:W-:Y:S01]  /*3290*/  ISETP.GE.AND P2, PT, R8, 0x21, PT ;  /* 0x000000210800780c */ /* 0x000fe20003f46270 */
[----:B------:R-:W-:-:S04]  /*32a0*/  IMAD.WIDE.U32 R18, R15, c[0x0][0x210], RZ ;  /* 0x000084000f127a25 */ /* 0x000fc800078e00ff */
[----:B------:R-:W-:Y:S01]  /*32b0*/  IMAD R17, R15, c[0x0][0x214], R19 ;  /* 0x000085000f117a24 */ /* 0x000fe200078e0213 */
[C---:B------:R-:W-:Y:S02]  /*32c0*/  SHF.L.U32 R135, R201.reuse, 0x1, RZ ;  /* 0x00000001c9877819 */ /* 0x040fe400000006ff */
[----:B------:R-:W-:Y:S01]  /*32d0*/  SHF.L.U64.HI R36, R201, 0x1, R16 ;  /* 0x00000001c9247819 */ /* 0x000fe20000010210 */
[----:B------:R-:W-:Y:S04]  /*32e0*/  STL.64 [R1+0x18], R140 ;  /* 0x0000188c01007387 */ /* 0x000fe80000100a00 */
[----:B------:R-:W-:Y:S04]  /*32f0*/  STL [R1+0x30], R136 ;  /* 0x0000308801007387 */ /* 0x000fe80000100800 */
        /* <DEDUP_REMOVED lines=12> */
[----:B------:R-:W2:Y:S04]  /*33c0*/  SHFL.IDX PT, R3, R4, RZ, 0x181f ;  /* 0x00181fff04037589 */ /* 0x000ea800000e0000 */
[----:B------:R-:W4:Y:S04]  /*33d0*/  SHFL.IDX PT, R5, R0, 0x1, 0x181f ;  /* 0x00381f0000057f89 */ /* 0x000f2800000e0000 */
[----:B------:R-:W5:Y:S01]  /*33e0*/  SHFL.IDX PT, R9, R4, 0x1, 0x181f ;  /* 0x00381f0004097f89 */ /* 0x000f6200000e0000 */
[----:B------:R-:W-:-:S03]  /*33f0*/  @P6 ISETP.GE.AND P0, PT, R201, c[0x0][0x1d4], PT ;  /* 0x00007500c9006a0c */ /* 0x000fc60003f06270 */
[----:B------:R-:W3:Y:S04]  /*3400*/  SHFL.IDX PT, R7, R0, 0x2, 0x181f ;  /* 0x00581f0000077f89 */ /* 0x000ee800000e0000 */
[----:B------:R-:W3:Y:S01]  /*3410*/  SHFL.IDX PT, R11, R4, 0x2, 0x181f ;  /* 0x00581f00040b7f89 */ /* 0x000ee200000e0000 */
[----:B-1----:R-:W-:-:S04]  /*3420*/  @P6 LEA R2, P1, R201, R2, 0x1 ;  /* 0x00000002c9026211 */ /* 0x002fc800078208ff */
[C---:B--2---:R-:W-:Y:S02]  /*3430*/  @P6 LEA.HI.X R3, R201.reuse, R3, R16, 0x1, P1 ;  /* 0x00000003c9036211 */ /* 0x044fe400008f0c10 */
[----:B------:R-:W-:Y:S01]  /*3440*/  @P3 ISETP.GE.AND P1, PT, R201, c[0x0][0x1d4], PT ;  /* 0x00007500c9003a0c */ /* 0x000fe20003f26270 */
[----:B------:R-:W1:Y:S04]  /*3450*/  SHFL.IDX PT, R10, R0, 0x3, 0x181f ;  /* 0x00781f00000a7f89 */ /* 0x000e6800000e0000 */
[----:B------:R4:W-:Y:S04]  /*3460*/  @P6 LDGSTS.E.BYPASS.LTC128B.128 [R202+0x2900], [R2.64], !P0 ;  /* 0x0290000002ca6fae */ /* 0x0009e8000c101d46 */
[----:B------:R-:W2:Y:S04]  /*3470*/  SHFL.IDX PT, R14, R4, 0x3, 0x181f ;  /* 0x00781f00040e7f89 */ /* 0x000ea800000e0000 */
[----:B------:R1:W1:Y:S01]  /*3480*/  SHFL.IDX PT, R13, R0, 0x4, 0x181f ;  /* 0x00981f00000d7f89 */ /* 0x00026200000e0000 */
[----:B------:R-:W-:-:S02]  /*3490*/  ISETP.GE.AND P6, PT, R8, 0x31, PT ;  /* 0x000000310800780c */ /* 0x000fc40003fc6270 */
[----:B----4-:R-:W-:-:S04]  /*34a0*/  @P3 LEA R2, P0, R201, R5, 0x1 ;  /* 0x00000005c9023211 */ /* 0x010fc800078008ff */
[C---:B-----5:R-:W-:Y:S02]  /*34b0*/  @P3 LEA.HI.X R3, R201.reuse, R9, R16, 0x1, P0 ;  /* 0x00000009c9033211 */ /* 0x060fe400000f0c10 */
[----:B------:R3:W4:Y:S01]  /*34c0*/  SHFL.IDX PT, R9, R4, 0x4, 0x181f ;  /* 0x00981f0004097f89 */ /* 0x00072200000e0000 */
[----:B------:R-:W-:-:S03]  /*34d0*/  @P2 ISETP.GE.AND P0, PT, R201, c[0x0][0x1d4], PT ;  /* 0x00007500c9002a0c */ /* 0x000fc60003f06270 */
[----:B------:R5:W-:Y:S01]  /*34e0*/  @P3 LDGSTS.E.BYPASS.LTC128B.128 [R202+0x3100], [R2.64], !P1 ;  /* 0x0310000002ca3fae */ /* 0x000be2000c901d46 */
[----:B------:R-:W-:Y:S01]  /*34f0*/  ISETP.GE.AND P3, PT, R8, 0x41, PT ;  /* 0x000000410800780c */ /* 0x000fe20003f66270 */
[----:B-1----:R-:W-:Y:S01]  /*3500*/  IMAD R0, R6, c[0x0][0x208], RZ ;  /* 0x0000820006007a24 */ /* 0x002fe200078e02ff */
[----:B---3--:R-:W-:-:S04]  /*3510*/  @P2 LEA R4, P1, R201, R7, 0x1 ;  /* 0x00000007c9042211 */ /* 0x008fc800078208ff */
[C---:B------:R-:W-:Y:S02]  /*3520*/  @P2 LEA.HI.X R5, R201.reuse, R11, R16, 0x1, P1 ;  /* 0x0000000bc9052211 */ /* 0x040fe400008f0c10 */
[----:B------:R-:W-:-:S03]  /*3530*/  @P6 ISETP.GE.AND P1, PT, R201, c[0x0][0x1d4], PT ;  /* 0x00007500c9006a0c */ /* 0x000fc60003f26270 */
[----:B------:R1:W-:Y:S02]  /*3540*/  @P2 LDGSTS.E.BYPASS.LTC128B.128 [R202+0x3900], [R4.64], !P0 ;  /* 0x0390000004ca2fae */ /* 0x0003e4000c101d46 */
[C---:B------:R-:W-:Y:S02]  /*3550*/  @P3 ISETP.GE.AND P0, PT, R201.reuse, c[0x0][0x1d4], PT ;  /* 0x00007500c9003a0c */ /* 0x040fe40003f06270 */
[----:B-1----:R-:W-:-:S04]  /*3560*/  @P6 LEA R4, P2, R201, R10, 0x1 ;  /* 0x0000000ac9046211 */ /* 0x002fc800078408ff */
[C---:B--2---:R-:W-:Y:S02]  /*3570*/  @P6 LEA.HI.X R5, R201.reuse, R14, R16, 0x1, P2 ;  /* 0x0000000ec9056211 */ /* 0x044fe400010f0c10 */
[----:B------:R-:W-:-:S03]  /*3580*/  @P3 LEA R6, P2, R201, R13, 0x1 ;  /* 0x0000000dc9063211 */ /* 0x000fc600078408ff */
[----:B------:R1:W-:Y:S01]  /*3590*/  @P6 LDGSTS.E.BYPASS.LTC128B.128 [R202+0x4100], [R4.64], !P1 ;  /* 0x0410000004ca6fae */ /* 0x0003e2000c901d46 */
[----:B----4-:R-:W-:-:S05]  /*35a0*/  @P3 LEA.HI.X R7, R201, R9, R16, 0x1, P2 ;  /* 0x00000009c9073211 */ /* 0x010fca00010f0c10 */
[----:B------:R2:W-:Y:S04]  /*35b0*/  @P3 LDGSTS.E.BYPASS.LTC128B.128 [R202+0x4900], [R6.64], !P0 ;  /* 0x0490000006ca3fae */ /* 0x0005e8000c101d46 */
[----:B------:R-:W0:Y:S01]  /*35c0*/  LDGDEPBAR ;  /* 0x00000000000079af */ /* 0x000e220000000000 */
[----:B-----5:R-:W-:-:S04]  /*35d0*/  IMAD.WIDE.U32 R2, R217, c[0x0][0x208], RZ ;  /* 0x00008200d9027a25 */ /* 0x020fc800078e00ff */
[----:B------:R-:W-:-:S05]  /*35e0*/  IMAD R0, R217, c[0x0][0x20c], R0 ;  /* 0x00008300d9007a24 */ /* 0x000fca00078e0200 */
[----:B------:R-:W-:Y:S01]  /*35f0*/  IADD3 R3, R3, R0, RZ ;  /* 0x0000000003037210 */ /* 0x000fe20007ffe0ff */
[----:B------:R-:W-:-:S04]  /*3600*/  IMAD R0, R12, c[0x0][0x218], RZ ;  /* 0x000086000c007a24 */ /* 0x000fc800078e02ff */
[----:B------:R-:W-:Y:S01]  /*3610*/  IMAD.WIDE.U32 R2, R203, c[0x0][0x218], R2 ;  /* 0x00008600cb027a25 */ /* 0x000fe200078e0002 */
[----:B------:R-:W-:-:S04]  /*3620*/  DEPBAR.LE SB0, 0x1 ;  /* 0x000080400000791a */ /* 0x000fc80000000000 */
[----:B------:R-:W-:-:S04]  /*3630*/  DEPBAR.LE SB0, 0x0 ;  /* 0x000080000000791a */ /* 0x000fc80000000000 */
[----:B------:R-:W-:Y:S01]  /*3640*/  BAR.SYNC.DEFER_BLOCKING 0x0 ;  /* 0x0000000000007b1d */ /* 0x000fe20000010000 */
[----:B------:R-:W-:Y:S01]  /*3650*/  IMAD R0, R203, c[0x0][0x21c], R0 ;  /* 0x00008700cb007a24 */ /* 0x000fe200078e0200 */
[----:B------:R-:W-:-:S04]  /*3660*/  IADD3 R2, P0, R2, R18, RZ ;  /* 0x0000001202027210 */ /* 0x000fc80007f1e0ff */
[----:B------:R-:W-:Y:S02]  /*3670*/  IADD3.X R3, R17, R3, R0, P0, !PT ;  /* 0x0000000311037210 */ /* 0x000fe400007fe400 */
[----:B------:R-:W-:-:S04]  /*3680*/  LEA R0, P0, R2, c[0x0][0x1f8], 0x1 ;  /* 0x00007e0002007a11 */ /* 0x000fc800078008ff */
[----:B------:R-:W-:Y:S01]  /*3690*/  LEA.HI.X R3, R2, c[0x0][0x1fc], R3, 0x1, P0 ;  /* 0x00007f0002037a11 */ /* 0x000fe200000f0c03 */
[----:B-1----:R-:W1:Y:S04]  /*36a0*/  SHFL.IDX PT, R4, R0, 0x1, 0x181f ;  /* 0x00381f0000047f89 */ /* 0x002e6800000e0000 */
[----:B------:R-:W3:Y:S04]  /*36b0*/  SHFL.IDX PT, R2, R0, RZ, 0x181f ;  /* 0x00181fff00027589 */ /* 0x000ee800000e0000 */
[----:B------:R-:W4:Y:S04]  /*36c0*/  SHFL.IDX PT, R9, R3, 0x1, 0x181f ;  /* 0x00381f0003097f89 */ /* 0x000f2800000e0000 */
[----:B------:R-:W-:Y:S04]  /*36d0*/  LDSM.16.M88.4 R32, [R191] ;  /* 0x00000000bf20783b */ /* 0x000fe80000000200 */
[----:B------:R-:W-:Y:S04]  /*36e0*/  LDSM.16.M88.4 R52, [R184] ;  /* 0x00000000b834783b */ /* 0x000fe80000000200 */
[----:B--2---:R-:W2:Y:S04]  /*36f0*/  SHFL.IDX PT, R6, R0, 0x2, 0x181f ;  /* 0x00581f0000067f89 */ /* 0x004ea800000e0000 */
[----:B------:R-:W5:Y:S04]  /*3700*/  SHFL.IDX PT, R7, R3, RZ, 0x181f ;  /* 0x00181fff03077589 */ /* 0x000f6800000e0000 */
[----:B------:R-:W2:Y:S04]  /*3710*/  SHFL.IDX PT, R5, R0, 0x3, 0x181f ;  /* 0x00781f0000057f89 */ /* 0x000ea800000e0000 */
[----:B------:R-:W2:Y:S04]  /*3720*/  SHFL.IDX PT, R13, R3, 0x2, 0x181f ;  /* 0x00581f00030d7f89 */ /* 0x000ea800000e0000 */
[----:B------:R-:W5:Y:S04]  /*3730*/  SHFL.IDX PT, R12, R3, 0x3, 0x181f ;  /* 0x00781f00030c7f89 */ /* 0x000f6800000e0000 */
[----:B------:R-:W5:Y:S04]  /*3740*/  SHFL.IDX PT, R0, R0, 0x4, 0x181f ;  /* 0x00981f0000007f89 */ /* 0x000f6800000e0000 */
[----:B------:R-:W-:Y:S01]  /*3750*/  LDSM.16.M88.4 R28, [R191+0x2000] ;  /* 0x00200000bf1c783b */ /* 0x000fe20000000200 */
[----:B------:R-:W-:-:S03]  /*3760*/  ISETP.GE.AND P1, PT, R201, c[0x0][0x1d4], PT ;  /* 0x00007500c9007a0c */ /* 0x000fc60003f26270 */
[----:B------:R5:W5:Y:S01]  /*3770*/  SHFL.IDX PT, R14, R3, 0x4, 0x181f ;  /* 0x00981f00030e7f89 */ /* 0x000b6200000e0000 */
[-C--:B-1----:R-:W-:Y:S02]  /*3780*/  IADD3 R10, P6, R4, R135.reuse, RZ ;  /* 0x00000087040a7210 */ /* 0x082fe40007fde0ff */
[-C--:B---3--:R-:W-:Y:S01]  /*3790*/  IADD3 R2, P2, R2, R135.reuse, RZ ;  /* 0x0000008702027210 */ /* 0x088fe20007f5e0ff */
[----:B------:R-:W-:Y:S01]  /*37a0*/  LDSM.16.M88.4 R24, [R194] ;  /* 0x00000000c218783b */ /* 0x000fe20000000200 */
[C---:B------:R-:W-:Y:S02]  /*37b0*/  ISETP.LT.OR P0, PT, R8.reuse, 0x1, P1 ;  /* 0x000000010800780c */ /* 0x040fe40000f01670 */
[-C--:B----4-:R-:W-:Y:S01]  /*37c0*/  IADD3.X R11, R9, R36.reuse, RZ, P6, !PT ;  /* 0x00000024090b7210 */ /* 0x090fe200037fe4ff */
[----:B------:R-:W1:Y:S01]  /*37d0*/  LDSM.16.M88.4 R48, [R195] ;  /* 0x00000000c330783b */ /* 0x000e620000000200 */
[----:B------:R-:W-:Y:S02]  /*37e0*/  ISETP.LT.OR P6, PT, R8, 0x11, P1 ;  /* 0x000000110800780c */ /* 0x000fe40000fc1670 */
[----:B--2---:R-:W-:Y:S01]  /*37f0*/  IADD3 R6, P3, R6, R135, RZ ;  /* 0x0000008706067210 */ /* 0x004fe20007f7e0ff */
[----:B------:R-:W-:Y:S04]  /*3800*/  LDSM.16.M88.4 R72, [R184+0x800] ;  /* 0x00080000b848783b */ /* 0x000fe80000000200 */
[----:B------:R-:W-:Y:S04]  /*3810*/  LDSM.16.M88.4 R88, [R184+0x1000] ;  /* 0x00100000b858783b */ /* 0x000fe80000000200 */
[----:B------:R-:W-:Y:S01]  /*3820*/  LDSM.16.M88.4 R96, [R184+0x1800] ;  /* 0x00180000b860783b */ /* 0x000fe20000000200 */
[----:B-----5:R-:W-:-:S03]  /*3830*/  IADD3.X R3, R7, R36, RZ, P2, !PT ;  /* 0x0000002407037210 */ /* 0x020fc600017fe4ff */
[----:B------:R-:W-:Y:S01]  /*3840*/  LDSM.16.M88.4 R104, [R184+0x2000] ;  /* 0x00200000b868783b */ /* 0x000fe20000000200 */
[-C--:B------:R-:W-:Y:S02]  /*3850*/  IADD3 R4, P2, R5, R135.reuse, RZ ;  /* 0x0000008705047210 */ /* 0x080fe40007f5e0ff */
[-C--:B------:R-:W-:Y:S01]  /*3860*/  IADD3.X R7, R13, R36.reuse, RZ, P3, !PT ;  /* 0x000000240d077210 */ /* 0x080fe20001ffe4ff */
[----:B------:R-:W2:Y:S01]  /*3870*/  LDSM.16.M88.4 R20, [R194+0x2000] ;  /* 0x00200000c214783b */ /* 0x000ea20000000200 */
[----:B------:R-:W-:Y:S02]  /*3880*/  ISETP.LT.OR P3, PT, R8, 0x21, P1 ;  /* 0x000000210800780c */ /* 0x000fe40000f61670 */
[-C--:B------:R-:W-:Y:S01]  /*3890*/  IADD3.X R5, R12, R36.reuse, RZ, P2, !PT ;  /* 0x000000240c057210 */ /* 0x080fe200017fe4ff */
[----:B------:R-:W-:Y:S01]  /*38a0*/  LDSM.16.M88.4 R84, [R199] ;  /* 0x00000000c754783b */ /* 0x000fe20000000200 */
[C---:B------:R-:W-:Y:S02]  /*38b0*/  ISETP.LT.OR P2, PT, R8.reuse, 0x31, P1 ;  /* 0x000000310800780c */ /* 0x040fe40000f41670 */
[----:B------:R-:W-:Y:S01]  /*38c0*/  ISETP.LT.OR P1, PT, R8, 0x41, P1 ;  /* 0x000000410800780c */ /* 0x000fe20000f21670 */
        /* <DEDUP_REMOVED lines=10> */
[----:B---3--:R-:W-:Y:S01]  /*3970*/  IADD3 R2, P0, R0, R135, RZ ;  /* 0x0000008700027210 */ /* 0x008fe20007f1e0ff */
[----:B----4-:R-:W-:Y:S03]  /*3980*/  HMMA.16816.F32 R8, R32, R52, RZ ;  /* 0x000000342008723c */ /* 0x010fe600000018ff */
[----:B------:R-:W-:-:S05]  /*3990*/  IADD3.X R3, R14, R36, RZ, P0, !PT ;  /* 0x000000240e037210 */ /* 0x000fca00007fe4ff */
[----:B------:R3:W-:Y:S04]  /*39a0*/  LDGSTS.E.BYPASS.LTC128B.128 [R202+0x2100], [R2.64], !P1 ;  /* 0x0210000002ca7fae */ /* 0x0007e8000c901d46 */
[----:B------:R-:W-:Y:S04]  /*39b0*/  LDSM.16.M88.4 R40, [R190] ;  /* 0x00000000be28783b */ /* 0x000fe80000000200 */
[----:B------:R-:W4:Y:S01]  /*39c0*/  LDSM.16.M88.4 R16, [R192] ;  /* 0x00000000c010783b */ /* 0x000f220000000200 */
[----:B------:R-:W-:Y:S03]  /*39d0*/  HMMA.16816.F32 R56, R28, R52, RZ ;  /* 0x000000341c38723c */ /* 0x000fe600000018ff */
[----:B------:R-:W3:Y:S04]  /*39e0*/  LDSM.16.M88.4 R12, [R192+0x2000] ;  /* 0x00200000c00c783b */ /* 0x000ee80000000200 */
[----:B------:R-:W-:Y:S01]  /*39f0*/  LDSM.16.M88.4 R44, [R187] ;  /* 0x00000000bb2c783b */ /* 0x000fe20000000200 */
[----:B-1----:R-:W-:Y:S03]  /*3a00*/  HMMA.16816.F32 R60, R24, R48, R8 ;  /* 0x00000030183c723c */ /* 0x002fe60000001808 */
[----:B------:R-:W1:Y:S04]  /*3a10*/  LDSM.16.M88.4 R8, [R193] ;  /* 0x00000000c108783b */ /* 0x000e680000000200 */
[----:B-----5:R-:W5:Y:S01]  /*3a20*/  LDSM.16.M88.4 R4, [R193+0x2000] ;  /* 0x00200000c104783b */ /* 0x020f620000000200 */
[----:B------:R-:W-:Y:S03]  /*3a30*/  HMMA.16816.F32 R68, R32, R54, RZ ;  /* 0x000000362044723c */ /* 0x000fe600000018ff */
[----:B------:R-:W0:Y:S05]  /*3a40*/  LDGDEPBAR ;  /* 0x00000000000079af */ /* 0x000e2a0000000000 */
[----:B--2---:R-:W-:Y:S08]  /*3a50*/  HMMA.16816.F32 R56, R20, R48, R56 ;  /* 0x000000301438723c */ /* 0x004ff00000001838 */
[----:B----4-:R-:W-:Y:S08]  /*3a60*/  HMMA.16816.F32 R64, R16, R40, R60 ;  /* 0x000000281040723c */ /* 0x010ff0000000183c */
[----:B------:R-:W-:Y:S08]  /*3a70*/  HMMA.16816.F32 R60, R28, R54, RZ ;  /* 0x000000361c3c723c */ /* 0x000ff000000018ff */
[----:B---3--:R-:W-:Y:S08]  /*3a80*/  HMMA.16816.F32 R52, R12, R40, R56 ;  /* 0x000000280c34723c */ /* 0x008ff00000001838 */
[----:B------:R-:W-:Y:S08]  /*3a90*/  HMMA.16816.F32 R56, R24, R50, R68 ;  /* 0x000000321838723c */ /* 0x000ff00000001844 */
[----:B-1----:R-:W-:Y:S08]  /*3aa0*/  HMMA.16816.F32 R68, R8, R44, R64 ;  /* 0x0000002c0844723c */ /* 0x002ff00000001840 */
[----:B------:R-:W-:Y:S01]  /*3ab0*/  HMMA.16816.F32 R64, R20, R50, R60 ;  /* 0x000000321440723c */ /* 0x000fe2000000183c */
[----:B------:R-:W1:Y:S07]  /*3ac0*/  LDSM.16.M88.4 R48, [R190+0x800] ;  /* 0x00080000be30783b */ /* 0x000e6e0000000200 */
[----:B------:R-:W-:Y:S08]  /*3ad0*/  HMMA.16816.F32 R60, R32, R72, RZ ;  /* 0x00000048203c723c */ /* 0x000ff000000018ff */
[----:B-----5:R-:W-:Y:S08]  /*3ae0*/  HMMA.16816.F32 R80, R4, R44, R52 ;  /* 0x0000002c0450723c */ /* 0x020ff00000001834 */
[----:B------:R-:W-:Y:S01]  /*3af0*/  HMMA.16816.F32 R52, R16, R42, R56 ;  /* 0x0000002a1034723c */ /* 0x000fe20000001838 */
[----:B------:R-:W-:-:S07]  /*3b00*/  FMUL.FTZ R0, R68, c[0x0][0x320] ;  /* 0x0000c80044007a20 */ /* 0x000fce0000410000 */
[----:B------:R-:W-:Y:S01]  /*3b10*/  HMMA.16816.F32 R56, R28, R72, RZ ;  /* 0x000000481c38723c */ /* 0x000fe200000018ff */
[----:B------:R2:W3:Y:S07]  /*3b20*/  MUFU.TANH R134, R0 ;  /* 0x0000000000867308 */ /* 0x0004ee0000002400 */
[----:B------:R-:W-:Y:S01]  /*3b30*/  HMMA.16816.F32 R60, R24, R84, R60 ;  /* 0x00000054183c723c */ /* 0x000fe2000000183c */
[----:B--2---:R-:W-:-:S07]  /*3b40*/  FMUL.FTZ R0, R69, c[0x0][0x320] ;  /* 0x0000c80045007a20 */ /* 0x004fce0000410000 */
[----:B------:R-:W-:Y:S01]  /*3b50*/  HMMA.16816.F32 R64, R12, R42, R64 ;  /* 0x0000002a0c40723c */ /* 0x000fe20000001840 */
[----:B------:R-:W2:Y:S01]  /*3b60*/  LDSM.16.M88.4 R40, [R187+0x800] ;  /* 0x00080000bb28783b */ /* 0x000ea20000000200 */
        /* <DEDUP_REMOVED lines=9> */
[----:B------:R4:W2:Y:S07]  /*3c00*/  MUFU.TANH R153, R0 ;  /* 0x0000000000997308 */ /* 0x0008ae0000002400 */
[----:B-1----:R-:W-:Y:S01]  /*3c10*/  HMMA.16816.F32 R60, R16, R48, R60 ;  /* 0x00000030103c723c */ /* 0x002fe2000000183c */
[----:B----4-:R-:W-:-:S04]  /*3c20*/  FMUL.FTZ R0, R81, c[0x0][0x320] ;  /* 0x0000c80051007a20 */ /* 0x010fc80000410000 */
[----:B------:R1:W4:Y:S03]  /*3c30*/  MUFU.TANH R152, R0 ;  /* 0x0000000000987308 */ /* 0x0003260000002400 */
        /* <DEDUP_REMOVED lines=16> */
[----:B--2---:R-:W-:Y:S04]  /*3d40*/  HMMA.16816.F32 R68, R8, R40, R60 ;  /* 0x000000280844723c */ /* 0x004fe8000000183c */
        /* <DEDUP_REMOVED lines=230> */
.L_x_1566:
        /* <DEDUP_REMOVED lines=24> */
.L_x_1567:
        /* <DEDUP_REMOVED lines=9> */
.L_x_1455:
[----:B--234-:R-:W-:Y:S05]  /*4dc0*/  BSYNC B0 ;  /* 0x0000000000007941 */ /* 0x01cfea0003800000 */
.L_x_1454:
[----:B-1----:R-:W2:Y:S04]  /*4dd0*/  LDL R2, [R1+0x3c] ;  /* 0x00003c0001027983 */ /* 0x002ea80000100800 */
[----:B------:R-:W2:Y:S04]  /*4de0*/  LDL R0, [R1+0x44] ;  /* 0x0000440001007983 */ /* 0x000ea80000100800 */
[----:B------:R-:W3:Y:S04]  /*4df0*/  LDL R4, [R1+0x40] ;  /* 0x0000400001047983 */ /* 0x000ee80000100800 */
[----:B------:R-:W0:Y:S01]  /*4e00*/  LDGDEPBAR ;  /* 0x00000000000079af */ /* 0x000e220000000000 */
[----:B--2---:R-:W-:-:S04]  /*4e10*/  IMAD.IADD R0, R0, 0x1, R2 ;  /* 0x0000000100007824 */ /* 0x004fc800078e0202 */
[----:B------:R-:W-:Y:S01]  /*4e20*/  @P5 IMAD.HI.U32 R3, R0, c[0x0][0x2c8], RZ ;  /* 0x0000b20000035a27 */ /* 0x000fe200078e00ff */
[C---:B---3--:R-:W-:Y:S02]  /*4e30*/  IADD3 R2, -R4.reuse, 0x1, R108 ;  /* 0x0000000104027810 */ /* 0x048fe40007ffe16c */
[----:B------:R-:W-:Y:S02]  /*4e40*/  IADD3 R5, -R4, R108, RZ ;  /* 0x0000006c04057210 */ /* 0x000fe40007ffe1ff */
[----:B------:R-:W-:Y:S01]  /*4e50*/  @P5 SHF.R.U32.HI R0, RZ, c[0x0][0x2cc], R3 ;  /* 0x0000b300ff005a19 */ /* 0x000fe20000011603 */
[----:B------:R-:W-:Y:S01]  /*4e60*/  IMAD.IADD R4, R2, 0x1, -R250 ;  /* 0x0000000102047824 */ /* 0x000fe200078e0afa */
[----:B------:R-:W-:Y:S05]  /*4e70*/  BRA.DIV ~URZ, `(.L_x_1458) ;  /* 0x00010a927f007947 */ /* 0x000fea000b800000 */
[----:B------:R1:W2:Y:S02]  /*4e80*/  SHFL.IDX PT, R2, R0, RZ, 0x1c1f ;  /* 0x001c1fff00027589 */ /* 0x0002a400000e0000 */
.L_x_1568:
        /* <DEDUP_REMOVED lines=41> */
[----:B------:R-:W-:Y:S01]  /*5120*/  FSEL R141, R15, -INF , P0 ;  /* 0xff8000000f8d7808 */ /* 0x000fe20000000000 */
[----:B------:R-:W-:Y:S05]  /*5130*/  BRA.DIV ~URZ, `(.L_x_1459) ;  /* 0x000108427f007947 */ /* 0x000fea000b800000 */
[----:B------:R-:W2:Y:S04]  /*5140*/  SHFL.IDX PT, R2, R0, 0x2, 0x1c1f ;  /* 0x005c1f0000027f89 */ /* 0x000ea800000e0000 */
[----:B------:R-:W3:Y:S04]  /*5150*/  SHFL.IDX PT, R3, R0, 0x1, 0x1c1f ;  /* 0x003c1f0000037f89 */ /* 0x000ee800000e0000 */
[----:B-1----:R-:W1:Y:S01]  /*5160*/  SHFL.IDX PT, R0, R0, 0x3, 0x1c1f ;  /* 0x007c1f0000007f89 */ /* 0x002e6200000e0000 */
[----:B--2---:R-:W-:-:S02]  /*5170*/  IMAD.IADD R2, R4, 0x1, R2 ;  /* 0x0000000104027824 */ /* 0x004fc400078e0202 */
[----:B---3--:R-:W-:-:S03]  /*5180*/  IMAD.IADD R3, R4, 0x1, R3 ;  /* 0x0000000104037824 */ /* 0x008fc600078e0203 */
[----:B------:R-:W-:Y:S01]  /*5190*/  IMNMX R2, R5, R2, PT ;  /* 0x0000000205027217 */ /* 0x000fe20003800200 */
[----:B-1----:R-:W-:-:S03]  /*51a0*/  IMAD.IADD R0, R4, 0x1, R0 ;  /* 0x0000000104007824 */ /* 0x002fc600078e0200 */
        /* <DEDUP_REMOVED lines=36> */
[----:B------:R-:W-:Y:S02]  /*53f0*/  IMNMX R3, R5, R3, PT ;  /* 0x0000000305037217 */ /* 0x000fe40003800200 */
[----:B------:R-:W-:Y:S02]  /*5400*/  FSEL R159, R39, -INF , P6 ;  /* 0xff800000279f7808 */ /* 0x000fe40003000000 */
[----:B------:R-:W-:Y:S02]  /*5410*/  FSEL R158, R38, -INF , P2 ;  /* 0xff800000269e7808 */ /* 0x000fe40001000000 */
[----:B------:R-:W-:Y:S02]  /*5420*/  FSEL R157, R30, -INF , P1 ;  /* 0xff8000001e9d7808 */ /* 0x000fe40000800000 */
[----:B------:R-:W-:Y:S02]  /*5430*/  FSEL R156, R28, -INF , P0 ;  /* 0xff8000001c9c7808 */ /* 0x000fe40000000000 */
[----:B------:R-:W-:-:S02]  /*5440*/  ISETP.GT.AND P6, PT, R3, RZ, PT ;  /* 0x000000ff0300720c */ /* 0x000fc40003fc4270 */
[C---:B------:R-:W-:Y:S02]  /*5450*/  ISETP.GT.AND P2, PT, R3.reuse, 0x1, PT ;  /* 0x000000010300780c */ /* 0x040fe40003f44270 */
[C---:B------:R-:W-:Y:S02]  /*5460*/  ISETP.GT.AND P1, PT, R3.reuse, 0x8, PT ;  /* 0x000000080300780c */ /* 0x040fe40003f24270 */
[----:B------:R-:W-:Y:S02]  /*5470*/  ISETP.GT.AND P0, PT, R3, 0x9, PT ;  /* 0x000000090300780c */ /* 0x000fe40003f04270 */
[----:B------:R-:W-:Y:S02]  /*5480*/  FSEL R11, R139, -INF , P6 ;  /* 0xff8000008b0b7808 */ /* 0x000fe40003000000 */
[----:B------:R-:W-:Y:S02]  /*5490*/  FSEL R13, R138, -INF , P2 ;  /* 0xff8000008a0d7808 */ /* 0x000fe40001000000 */
[----:B------:R-:W-:-:S02]  /*54a0*/  FSEL R15, R137, -INF , P1 ;  /* 0xff800000890f7808 */ /* 0x000fc40000800000 */
[----:B------:R-:W-:Y:S02]  /*54b0*/  FSEL R17, R132, -INF , P0 ;  /* 0xff80000084117808 */ /* 0x000fe40000000000 */
[C---:B------:R-:W-:Y:S02]  /*54c0*/  ISETP.GT.AND P6, PT, R3.reuse, 0x10, PT ;  /* 0x000000100300780c */ /* 0x040fe40003fc4270 */
[C---:B------:R-:W-:Y:S02]  /*54d0*/  ISETP.GT.AND P2, PT, R3.reuse, 0x11, PT ;  /* 0x000000110300780c */ /* 0x040fe40003f44270 */
[C---:B------:R-:W-:Y:S02]  /*54e0*/  ISETP.GT.AND P1, PT, R3.reuse, 0x18, PT ;  /* 0x000000180300780c */ /* 0x040fe40003f24270 */
[----:B------:R-:W-:Y:S02]  /*54f0*/  ISETP.GT.AND P0, PT, R3, 0x19, PT ;  /* 0x000000190300780c */ /* 0x000fe40003f04270 */
        /* <DEDUP_REMOVED lines=12> */
[----:B------:R-:W-:-:S02]  /*55c0*/  ISETP.GT.AND P6, PT, R3, 0x30, PT ;  /* 0x000000300300780c */ /* 0x000fc40003fc4270 */
        /* <DEDUP_REMOVED lines=11> */
[----:B------:R-:W-:-:S02]  /*5680*/  IMNMX R0, R5, R0, PT ;  /* 0x0000000005007217 */ /* 0x000fc40003800200 */
[----:B------:R-:W-:Y:S02]  /*5690*/  FSEL R140, R44, -INF , P6 ;  /* 0xff8000002c8c7808 */ /* 0x000fe40003000000 */
[----:B------:R-:W-:Y:S02]  /*56a0*/  FSEL R139, R42, -INF , P2 ;  /* 0xff8000002a8b7808 */ /* 0x000fe40001000000 */
[----:B------:R-:W-:Y:S02]  /*56b0*/  FSEL R138, R35, -INF , P1 ;  /* 0xff800000238a7808 */ /* 0x000fe40000800000 */
[----:B------:R-:W-:Y:S02]  /*56c0*/  FSEL R137, R33, -INF , P0 ;  /* 0xff80000021897808 */ /* 0x000fe40000000000 */
[C---:B------:R-:W-:Y:S02]  /*56d0*/  ISETP.GT.AND P6, PT, R0.reuse, RZ, PT ;  /* 0x000000ff0000720c */ /* 0x040fe40003fc4270 */
        /* <DEDUP_REMOVED lines=28> */
[----:B------:R-:W-:Y:S02]  /*58a0*/  FSEL R150, R77, -INF , P6 ;  /* 0xff8000004d967808 */ /* 0x000fe40003000000 */
[----:B------:R-:W-:Y:S02]  /*58b0*/  FSEL R149, R76, -INF , P2 ;  /* 0xff8000004c957808 */ /* 0x000fe40001000000 */
[----:B------:R-:W-:-:S02]  /*58c0*/  FSEL R148, R55, -INF , P1 ;  /* 0xff80000037947808 */ /* 0x000fc40000800000 */
[----:B------:R-:W-:Y:S02]  /*58d0*/  FSEL R147, R45, -INF , P0 ;  /* 0xff8000002d937808 */ /* 0x000fe40000000000 */
[----:B------:R-:W-:Y:S02]  /*58e0*/  FMNMX.FTZ R2, R14, R4, !PT ;  /* 0x000000040e027209 */ /* 0x000fe40007810000 */
        /* <DEDUP_REMOVED lines=64> */
[----:B------:R-:W-:Y:S02]  /*5cf0*/  FMNMX.FTZ R2, R159, R2, !PT ;  /* 0x000000029f027209 */ /* 0x000fe40007810000 */
[----:B------:R-:W-:Y:S02]  /*5d00*/  FMNMX.FTZ R5, R147, R5, !PT ;  /* 0x0000000593057209 */ /* 0x000fe40007810000 */
[----:B------:R-:W-:Y:S02]  /*5d10*/  FMNMX.FTZ R3, R139, R3, !PT ;  /* 0x000000038b037209 */ /* 0x000fe40007810000 */
[----:B------:R-:W-:Y:S02]  /*5d20*/  FSEL R146, R40, -INF , P2 ;  /* 0xff80000028927808 */ /* 0x000fe40001000000 */
[----:B------:R-:W-:Y:S02]  /*5d30*/  FMNMX.FTZ R0, R143, R0, !PT ;  /* 0x000000008f007209 */ /* 0x000fe40007810000 */
[----:B------:R-:W-:-:S02]  /*5d40*/  FMNMX.FTZ R2, R158, R2, !PT ;  /* 0x000000029e027209 */ /* 0x000fc40007810000 */
[----:B------:R-:W-:Y:S02]  /*5d50*/  FMNMX.FTZ R5, R151, R5, !PT ;  /* 0x0000000597057209 */ /* 0x000fe40007810000 */
[----:B------:R-:W-:Y:S02]  /*5d60*/  FMNMX.FTZ R4, R138, R3, !PT ;  /* 0x000000038a047209 */ /* 0x000fe40007810000 */
[----:B------:R-:W-:Y:S02]  /*5d70*/  FSEL R145, R37, -INF , P1 ;  /* 0xff80000025917808 */ /* 0x000fe40000800000 */
[----:B------:R-:W-:Y:S02]  /*5d80*/  FMNMX.FTZ R0, R142, R0, !PT ;  /* 0x000000008e007209 */ /* 0x000fe40007810000 */
[----:B------:R-:W-:Y:S02]  /*5d90*/  FMNMX.FTZ R3, R157, R2, !PT ;  /* 0x000000029d037209 */ /* 0x000fe40007810000 */
[----:B------:R-:W-:-:S02]  /*5da0*/  FMNMX.FTZ R5, R146, R5, !PT ;  /* 0x0000000592057209 */ /* 0x000fc40007810000 */
[----:B------:R-:W-:Y:S02]  /*5db0*/  FMNMX.FTZ R2, R137, R4, !PT ;  /* 0x0000000489027209 */ /* 0x000fe40007810000 */
[----:B------:R-:W-:Y:S02]  /*5dc0*/  FMNMX.FTZ R0, R141, R0, !PT ;  /* 0x000000008d007209 */ /* 0x000fe40007810000 */
[----:B------:R-:W-:Y:S02]  /*5dd0*/  FMNMX.FTZ R3, R156, R3, !PT ;  /* 0x000000039c037209 */ /* 0x000fe40007810000 */
[----:B------:R-:W-:Y:S01]  /*5de0*/  FSEL R128, R43, -INF , P0 ;  /* 0xff8000002b807808 */ /* 0x000fe20000000000 */
[----:B------:R-:W1:Y:S01]  /*5df0*/  SHFL.BFLY PT, R6, R0, 0x2, 0x1f ;  /* 0x0c401f0000067f89 */ /* 0x000e6200000e0000 */
[----:B------:R-:W-:-:S03]  /*5e00*/  FMNMX.FTZ R4, R145, R5, !PT ;  /* 0x0000000591047209 */ /* 0x000fc60007810000 */
[----:B------:R-:W2:Y:S01]  /*5e10*/  SHFL.BFLY PT, R5, R2, 0x2, 0x1f ;  /* 0x0c401f0002057f89 */ /* 0x000ea200000e0000 */
[----:B------:R-:W-:-:S03]  /*5e20*/  FMNMX.FTZ R4, R128, R4, !PT ;  /* 0x0000000480047209 */ /* 0x000fc60007810000 */
[----:B------:R-:W3:Y:S04]  /*5e30*/  SHFL.BFLY PT, R7, R3, 0x2, 0x1f ;  /* 0x0c401f0003077f89 */ /* 0x000ee800000e0000 */
[----:B------:R-:W4:Y:S01]  /*5e40*/  SHFL.BFLY PT, R8, R4, 0x2, 0x1f ;  /* 0x0c401f0004087f89 */ /* 0x000f2200000e0000 */
[----:B-1----:R-:W-:Y:S02]  /*5e50*/  FMNMX.FTZ R0, R6, R0, !PT ;  /* 0x0000000006007209 */ /* 0x002fe40007810000 */
        /* <DEDUP_REMOVED lines=10> */
.L_x_1569:
[C---:B------:R-:W-:Y:S01]  /*5f00*/  FMUL.FTZ R0, R72.reuse, c[0x0][0x2d0] ;  /* 0x0000b40048007a20 */ /* 0x040fe20000410000 */
[----:B------:R-:W-:Y:S01]  /*5f10*/  FSETP.NEU.FTZ.AND P0, PT, R72, -INF , PT ;  /* 0xff8000004800780b */ /* 0x000fe20003f1d000 */
[----:B------:R-:W2:Y:S01]  /*5f20*/  LDL R237, [R1+0x3c] ;  /* 0x00003c0001ed7983 */ /* 0x000ea20000100800 */
        /* <DEDUP_REMOVED lines=8> */
[----:B------:R-:W-:Y:S01]  /*5fb0*/  FFMA.FTZ R2, R23, c[0x0][0x2d0], -R4 ;  /* 0x0000b40017027a23 */ /* 0x000fe20000010804 */
[----:B------:R-:W-:Y:S01]  /*5fc0*/  FSETP.NEU.FTZ.AND P0, PT, R70, -INF , PT ;  /* 0xff8000004600780b */ /* 0x000fe20003f1d000 */
[----:B------:R3:W-:Y:S01]  /*5fd0*/  MUFU.EX2 R206, R0 ;  /* 0x0000000000ce7308 */ /* 0x0007e20000000800 */
[----:B------:R-:W4:Y:S01]  /*5fe0*/  LDSM.16.MT88.4 R44, [R189] ;  /* 0x00000000bd2c783b */ /* 0x000f220000004200 */
[----:B------:R-:W-:-:S06]  /*5ff0*/  FFMA.FTZ R5, R22, c[0x0][0x2d0], -R3 ;  /* 0x0000b40016057a23 */ /* 0x000fcc0000010803 */
[----:B------:R5:W-:Y:S01]  /*6000*/  MUFU.EX2 R235, R2 ;  /* 0x0000000200eb7308 */ /* 0x000be20000000800 */
[----:B---3--:R-:W-:-:S07]  /*6010*/  FFMA.FTZ R0, R12, c[0x0][0x2d0], -R4 ;  /* 0x0000b4000c007a23 */ /* 0x008fce0000010804 */
[----:B------:R3:W-:Y:S01]  /*6020*/  MUFU.EX2 R233, R5 ;  /* 0x0000000500e97308 */ /* 0x0007e20000000800 */
[----:B-----5:R-:W-:-:S07]  /*6030*/  FMUL.FTZ R2, R70, c[0x0][0x2d0] ;  /* 0x0000b40046027a20 */ /* 0x020fce0000410000 */
[----:B------:R5:W-:Y:S01]  /*6040*/  MUFU.EX2 R205, R0 ;  /* 0x0000000000cd7308 */ /* 0x000be20000000800 */
[----:B------:R-:W-:Y:S02]  /*6050*/  FSEL R2, R2, RZ, P0 ;  /* 0x000000ff02027208 */ /* 0x000fe40000000000 */
[----:B------:R-:W-:-:S03]  /*6060*/  FSETP.NEU.FTZ.AND P0, PT, R68, -INF , PT ;  /* 0xff8000004400780b */ /* 0x000fc60003f1d000 */
[----:B---3--:R-:W-:-:S04]  /*6070*/  FFMA.FTZ R5, R34, c[0x0][0x2d0], -R2 ;  /* 0x0000b40022057a23 */ /* 0x008fc80000010802 */
[----:B------:R3:W-:Y:S01]  /*6080*/  MUFU.EX2 R221, R5 ;  /* 0x0000000500dd7308 */ /* 0x0007e20000000800 */
[----:B-----5:R-:W-:-:S07]  /*6090*/  FFMA.FTZ R0, R14, c[0x0][0x2d0], -R4 ;  /* 0x0000b4000e007a23 */ /* 0x020fce0000010804 */
[----:B------:R5:W-:Y:S01]  /*60a0*/  MUFU.EX2 R216, R0 ;  /* 0x0000000000d87308 */ /* 0x000be20000000800 */
[----:B---3--:R-:W-:Y:S02]  /*60b0*/  FFMA.FTZ R5, R36, c[0x0][0x2d0], -R2 ;  /* 0x0000b40024057a23 */ /* 0x008fe40000010802 */
[----:B------:R-:W3:Y:S05]  /*60c0*/  LDSM.16.MT88.4 R36, [R186] ;  /* 0x00000000ba24783b */ /* 0x000eea0000004200 */
[----:B------:R-:W-:Y:S01]  /*60d0*/  MUFU.EX2 R232, R5 ;  /* 0x0000000500e87308 */ /* 0x000fe20000000800 */
[----:B-----5:R-:W-:-:S07]  /*60e0*/  FFMA.FTZ R0, R16, c[0x0][0x2d0], -R4 ;  /* 0x0000b40010007a23 */ /* 0x020fce0000010804 */
[----:B------:R5:W1:Y:S02]  /*60f0*/  MUFU.EX2 R220, R0 ;  /* 0x0000000000dc7308 */ /* 0x000a640000000800 */
[----:B-----5:R-:W-:Y:S01]  /*6100*/  FFMA.FTZ R0, R18, c[0x0][0x2d0], -R4 ;  /* 0x0000b40012007a23 */ /* 0x020fe20000010804 */
[----:B-1----:R-:W-:-:S05]  /*6110*/  F2FP.PACK_AB R22, R220, R216 ;  /* 0x000000d8dc16723e */ /* 0x002fca00000000ff */
[----:B------:R1:W-:Y:S02]  /*6120*/  MUFU.EX2 R226, R0 ;  /* 0x0000000000e27308 */ /* 0x0003e40000000800 */
[----:B-1----:R-:W-:-:S06]  /*6130*/  FFMA.FTZ R0, R21, c[0x0][0x2d0], -R4 ;  /* 0x0000b40015007a23 */ /* 0x002fcc0000010804 */
[----:B------:R1:W5:Y:S02]  /*6140*/  MUFU.EX2 R230, R0 ;  /* 0x0000000000e67308 */ /* 0x0003640000000800 */
[----:B-1----:R-:W-:Y:S01]  /*6150*/  FFMA.FTZ R0, R27, c[0x0][0x2d0], -R4 ;  /* 0x0000b4001b007a23 */ /* 0x002fe20000010804 */
[----:B-----5:R-:W-:-:S05]  /*6160*/  F2FP.PACK_AB R12, R230, R226 ;  /* 0x000000e2e60c723e */ /* 0x020fca00000000ff */
[----:B------:R1:W5:Y:S02]  /*6170*/  MUFU.EX2 R236, R0 ;  /* 0x0000000000ec7308 */ /* 0x0003640000000800 */
[----:B-1----:R-:W-:Y:S01]  /*6180*/  FFMA.FTZ R0, R11, c[0x0][0x2d0], -R3 ;  /* 0x0000b4000b007a23 */ /* 0x002fe20000010803 */
[----:B-----5:R-:W-:-:S05]  /*6190*/  F2FP.PACK_AB R14, R236, R235 ;  /* 0x000000ebec0e723e */ /* 0x020fca00000000ff */
[----:B------:R1:W-:Y:S02]  /*61a0*/  MUFU.EX2 R177, R0 ;  /* 0x0000000000b17308 */ /* 0x0003e40000000800 */
[----:B-1----:R-:W-:-:S06]  /*61b0*/  FFMA.FTZ R0, R13, c[0x0][0x2d0], -R3 ;  /* 0x0000b4000d007a23 */ /* 0x002fcc0000010803 */
        /* <DEDUP_REMOVED lines=9> */
[----:B-1----:R-:W-:Y:S01]  /*6250*/  FFMA.FTZ R0, R20, c[0x0][0x2d0], -R3 ;  /* 0x0000b40014007a23 */ /* 0x002fe20000010803 */
[----:B------:R-:W-:-:S05]  /*6260*/  F2FP.PACK_AB R20, R205, R206 ;  /* 0x000000cecd14723e */ /* 0x000fca00000000ff */
[----:B------:R1:W5:Y:S02]  /*6270*/  MUFU.EX2 R224, R0 ;  /* 0x0000000000e07308 */ /* 0x0003640000000800 */
[C---:B------:R-:W-:Y:S08]  /*6280*/  HMMA.16816.F32 R80, R20.reuse, R40, RZ ;  /* 0x000000281450723c */ /* 0x040ff000000018ff */
[----:B----4-:R-:W-:Y:S01]  /*6290*/  HMMA.16816.F32 R76, R20, R44, RZ ;  /* 0x0000002c144c723c */ /* 0x010fe200000018ff */
[----:B-1----:R-:W-:Y:S01]  /*62a0*/  FFMA.FTZ R0, R25, c[0x0][0x2d0], -R3 ;  /* 0x0000b40019007a23 */ /* 0x002fe20000010803 */
[----:B-----5:R-:W-:-:S03]  /*62b0*/  F2FP.PACK_AB R13, R224, R223 ;  /* 0x000000dfe00d723e */ /* 0x020fc600000000ff */
[----:B------:R1:W4:Y:S03]  /*62c0*/  MUFU.EX2 R234, R0 ;  /* 0x0000000000ea7308 */ /* 0x0003260000000800 */
[----:B---3--:R-:W-:Y:S01]  /*62d0*/  HMMA.16816.F32 R64, R20, R36, RZ ;  /* 0x000000241440723c */ /* 0x008fe200000018ff */
[----:B-1----:R-:W-:Y:S01]  /*62e0*/  FFMA.FTZ R0, R24, c[0x0][0x2d0], -R2 ;  /* 0x0000b40018007a23 */ /* 0x002fe20000010802 */
[----:B----4-:R-:W-:-:S03]  /*62f0*/  F2FP.PACK_AB R15, R234, R233 ;  /* 0x000000e9ea0f723e */ /* 0x010fc600000000ff */
[----:B------:R1:W-:Y:S02]  /*6300*/  MUFU.EX2 R210, R0 ;  /* 0x0000000000d27308 */ /* 0x0003e40000000800 */
[--C-:B-1----:R-:W-:Y:S02]  /*6310*/  FFMA.FTZ R0, R26, c[0x0][0x2d0], -R2.reuse ;  /* 0x0000b4001a007a23 */ /* 0x102fe40000010802 */
[----:B------:R-:W-:Y:S04]  /*6320*/  LDSM.16.MT88.4 R24, [R188] ;  /* 0x00000000bc18783b */ /* 0x000fe80000004200 */
        /* <DEDUP_REMOVED lines=8> */
[----:B------:R1:W3:Y:S02]  /*63b0*/  MUFU.EX2 R222, R0 ;  /* 0x0000000000de7308 */ /* 0x0002e40000000800 */
[----:B-1----:R-:W-:Y:S01]  /*63c0*/  FMUL.FTZ R0, R68, c[0x0][0x2d0] ;  /* 0x0000b40044007a20 */ /* 0x002fe20000410000 */
[----:B---3--:R-:W-:-:S04]  /*63d0*/  F2FP.PACK_AB R8, R221, R222 ;  /* 0x000000dedd08723e */ /* 0x008fc800000000ff */
[----:B------:R-:W-:-:S05]  /*63e0*/  FSEL R0, R0, RZ, P0 ;  /* 0x000000ff00007208 */ /* 0x000fca0000000000 */
[----:B------:R-:W-:-:S04]  /*63f0*/  FFMA.FTZ R5, R28, c[0x0][0x2d0], -R0 ;  /* 0x0000b4001c057a23 */ /* 0x000fc80000010800 */
[----:B------:R1:W-:Y:S02]  /*6400*/  MUFU.EX2 R208, R5 ;  /* 0x0000000500d07308 */ /* 0x0003e40000000800 */
[--C-:B-1----:R-:W-:Y:S02]  /*6410*/  FFMA.FTZ R5, R30, c[0x0][0x2d0], -R0.reuse ;  /* 0x0000b4001e057a23 */ /* 0x102fe40000010800 */
[----:B------:R-:W1:Y:S04]  /*6420*/  LDSM.16.MT88.4 R28, [R186+0x800] ;  /* 0x00080000ba1c783b */ /* 0x000e680000004200 */
[----:B------:R3:W4:Y:S02]  /*6430*/  MUFU.EX2 R207, R5 ;  /* 0x0000000500cf7308 */ /* 0x0007240000000800 */
[----:B---3--:R-:W-:Y:S01]  /*6440*/  FFMA.FTZ R5, R33, c[0x0][0x2d0], -R0 ;  /* 0x0000b40021057a23 */ /* 0x008fe20000010800 */
[----:B----4-:R-:W-:-:S05]  /*6450*/  F2FP.PACK_AB R17, R207, R208 ;  /* 0x000000d0cf11723e */ /* 0x010fca00000000ff */
[----:B------:R3:W-:Y:S02]  /*6460*/  MUFU.EX2 R218, R5 ;  /* 0x0000000500da7308 */ /* 0x0007e40000000800 */
[----:B---3--:R-:W-:Y:S02]  /*6470*/  FFMA.FTZ R5, R35, c[0x0][0x2d0], -R0 ;  /* 0x0000b40023057a23 */ /* 0x008fe40000010800 */
[----:B------:R-:W3:Y:S01]  /*6480*/  LDSM.16.MT88.4 R32, [R189+0x800] ;  /* 0x00080000bd20783b */ /* 0x000ee20000004200 */
[----:B-1----:R-:W-:Y:S03]  /*6490*/  HMMA.16816.F32 R100, R12, R28, R64 ;  /* 0x0000001c0c64723c */ /* 0x002fe60000001840 */
[----:B------:R1:W4:Y:S02]  /*64a0*/  MUFU.EX2 R219, R5 ;  /* 0x0000000500db7308 */ /* 0x0003240000000800 */
[----:B-1----:R-:W-:Y:S01]  /*64b0*/  FFMA.FTZ R5, R49, c[0x0][0x2d0], -R2 ;  /* 0x0000b40031057a23 */ /* 0x002fe20000010802 */
[----:B----4-:R-:W-:-:S05]  /*64c0*/  F2FP.PACK_AB R19, R219, R218 ;  /* 0x000000dadb13723e */ /* 0x010fca00000000ff */
[----:B------:R1:W4:Y:S02]  /*64d0*/  MUFU.EX2 R231, R5 ;  /* 0x0000000500e77308 */ /* 0x0003240000000800 */
[C---:B------:R-:W-:Y:S08]  /*64e0*/  HMMA.16816.F32 R60, R16.reuse, R40, RZ ;  /* 0x00000028103c723c */ /* 0x040ff000000018ff */
[----:B------:R-:W-:Y:S01]  /*64f0*/  HMMA.16816.F32 R56, R16, R44, RZ ;  /* 0x0000002c1038723c */ /* 0x000fe200000018ff */
[--C-:B-1----:R-:W-:Y:S01]  /*6500*/  FFMA.FTZ R5, R48, c[0x0][0x2d0], -R0.reuse ;  /* 0x0000b40030057a23 */ /* 0x102fe20000010800 */
[----:B----4-:R-:W-:Y:S01]  /*6510*/  F2FP.PACK_AB R10, R231, R232 ;  /* 0x000000e8e70a723e */ /* 0x010fe200000000ff */
[----:B------:R-:W1:Y:S02]  /*6520*/  LDSM.16.MT88.4 R48, [R185+0x800] ;  /* 0x00080000b930783b */ /* 0x000e640000004200 */
[----:B------:R4:W-:Y:S03]  /*6530*/  MUFU.EX2 R225, R5 ;  /* 0x0000000500e17308 */ /* 0x0009e60000000800 */
[----:B---3--:R-:W-:Y:S08]  /*6540*/  HMMA.16816.F32 R108, R12, R32, R76 ;  /* 0x000000200c6c723c */ /* 0x008ff0000000184c */
[----:B------:R-:W-:Y:S01]  /*6550*/  HMMA.16816.F32 R64, R16, R42, RZ ;  /* 0x0000002a1040723c */ /* 0x000fe200000018ff */
[----:B----4-:R-:W-:-:S07]  /*6560*/  FFMA.FTZ R5, R52, c[0x0][0x2d0], -R0 ;  /* 0x0000b40034057a23 */ /* 0x010fce0000010800 */
[----:B------:R-:W-:Y:S01]  /*6570*/  HMMA.16816.F32 R76, R16, R38, RZ ;  /* 0x00000026104c723c */ /* 0x000fe200000018ff */
[----:B------:R3:W4:Y:S02]  /*6580*/  MUFU.EX2 R227, R5 ;  /* 0x0000000500e37308 */ /* 0x0007240000000800 */
[----:B---3--:R-:W-:Y:S01]  /*6590*/  FFMA.FTZ R5, R53, c[0x0][0x2d0], -R0 ;  /* 0x0000b40035057a23 */ /* 0x008fe20000010800 */
[----:B----4-:R-:W-:-:S04]  /*65a0*/  F2FP.PACK_AB R9, R227, R225 ;  /* 0x000000e1e309723e */ /* 0x010fc800000000ff */
[----:B-1----:R-:W-:Y:S01]  /*65b0*/  HMMA.16816.F32 R88, R12, R48, R80 ;  /* 0x000000300c58723c */ /* 0x002fe20000001850 */
[----:B------:R1:W-:Y:S07]  /*65c0*/  MUFU.EX2 R229, R5 ;  /* 0x0000000500e57308 */ /* 0x0003ee0000000800 */
[-C--:B------:R-:W-:Y:S08]  /*65d0*/  HMMA.16816.F32 R80, R16, R46.reuse, RZ ;  /* 0x0000002e1050723c */ /* 0x080ff000000018ff */
[----:B------:R-:W-:Y:S01]  /*65e0*/  HMMA.16816.F32 R44, R20, R46, RZ ;  /* 0x0000002e142c723c */ /* 0x000fe200000018ff */
[----:B-1----:R-:W-:-:S04]  /*65f0*/  FFMA.FTZ R5, R54, c[0x0][0x2d0], -R0 ;  /* 0x0000b40036057a23 */ /* 0x002fc80000010800 */
[----:B------:R1:W3:Y:S03]  /*6600*/  MUFU.EX2 R228, R5 ;  /* 0x0000000500e47308 */ /* 0x0002e60000000800 */
[----:B------:R-:W-:Y:S01]  /*6610*/  HMMA.16816.F32 R52, R16, R36, RZ ;  /* 0x000000241034723c */ /* 0x000fe200000018ff */
[----:B-1----:R-:W-:Y:S01]  /*6620*/  FFMA.FTZ R5, R124, c[0x0][0x2d0], -R4 ;  /* 0x0000b4007c057a23 */ /* 0x002fe20000010804 */
[----:B---3--:R-:W-:-:S03]  /*6630*/  F2FP.PACK_AB R11, R228, R229 ;  /* 0x000000e5e40b723e */ /* 0x008fc600000000ff */
[----:B------:R1:W-:Y:S04]  /*6640*/  MUFU.EX2 R182, R5 ;  /* 0x0000000500b67308 */ /* 0x0003e80000000800 */
[C---:B------:R-:W-:Y:S08]  /*6650*/  HMMA.16816.F32 R84, R8.reuse, R48, R60 ;  /* 0x000000300854723c */ /* 0x040ff0000000183c */
[----:B------:R-:W-:Y:S01]  /*6660*/  HMMA.16816.F32 R104, R8, R32, R56 ;  /* 0x000000200868723c */ /* 0x000fe20000001838 */
[----:B-1----:R-:W-:-:S04]  /*6670*/  FFMA.FTZ R5, R125, c[0x0][0x2d0], -R4 ;  /* 0x0000b4007d057a23 */ /* 0x002fc80000010804 */
[----:B------:R1:W3:Y:S03]  /*6680*/  MUFU.EX2 R183, R5 ;  /* 0x0000000500b77308 */ /* 0x0002e60000000800 */
[C---:B------:R-:W-:Y:S08]  /*6690*/  HMMA.16816.F32 R60, R16.reuse, R24, RZ ;  /* 0x00000018103c723c */ /* 0x040ff000000018ff */
[----:B------:R-:W-:Y:S01]  /*66a0*/  HMMA.16816.F32 R56, R16, R26, RZ ;  /* 0x0000001a1038723c */ /* 0x000fe200000018ff */
[----:B------:R-:W4:Y:S01]  /*66b0*/  LDSM.16.MT88.4 R16, [R188+0x800] ;  /* 0x00080000bc10783b */ /* 0x000f220000004200 */
[----:B-1----:R-:W-:-:S06]  /*66c0*/  FFMA.FTZ R5, R126, c[0x0][0x2d0], -R4 ;  /* 0x0000b4007e057a23 */ /* 0x002fcc0000010804 */
[----:B------:R-:W-:Y:S01]  /*66d0*/  HMMA.16816.F32 R120, R8, R28, R52 ;  /* 0x0000001c0878723c */ /* 0x000fe20000001834 */
[----:B------:R1:W-:Y:S07]  /*66e0*/  MUFU.EX2 R200, R5 ;  /* 0x0000000500c87308 */ /* 0x0003ee0000000800 */
[C---:B------:R-:W-:Y:S08]  /*66f0*/  HMMA.16816.F32 R52, R20.reuse, R42, RZ ;  /* 0x0000002a1434723c */ /* 0x040ff000000018ff */
[----:B------:R-:W-:Y:S01]  /*6700*/  HMMA.16816.F32 R40, R20, R38, RZ ;  /* 0x000000261428723c */ /* 0x000fe200000018ff */
[----:B-1----:R-:W-:-:S04]  /*6710*/  FFMA.FTZ R5, R127, c[0x0][0x2d0], -R4 ;  /* 0x0000b4007f057a23 */ /* 0x002fc80000010804 */
[----:B------:R1:W-:Y:S03]  /*6720*/  MUFU.EX2 R204, R5 ;  /* 0x0000000500cc7308 */ /* 0x0003e60000000800 */
[C---:B------:R-:W-:Y:S08]  /*6730*/  HMMA.16816.F32 R36, R20.reuse, R24, RZ ;  /* 0x000000181424723c */ /* 0x040ff000000018ff */
[----:B------:R-:W-:Y:S01]  /*6740*/  HMMA.16816.F32 R20, R20, R26, RZ ;  /* 0x0000001a1414723c */ /* 0x000fe200000018ff */
[----:B------:R-:W-:Y:S01]  /*6750*/  LDSM.16.MT88.4 R24, [R189+0x1000] ;  /* 0x00100000bd18783b */ /* 0x000fe20000004200 */
[----:B-1----:R-:W-:-:S06]  /*6760*/  FFMA.FTZ R5, R112, c[0x0][0x2d0], -R3 ;  /* 0x0000b40070057a23 */ /* 0x002fcc0000010803 */
[-C--:B------:R-:W-:Y:S01]  /*6770*/  HMMA.16816.F32 R40, R12, R30.reuse, R40 ;  /* 0x0000001e0c28723c */ /* 0x080fe20000001828 */
[----:B------:R1:W-:Y:S07]  /*6780*/  MUFU.EX2 R178, R5 ;  /* 0x0000000500b27308 */ /* 0x0003ee0000000800 */
[----:B------:R-:W-:Y:S08]  /*6790*/  HMMA.16816.F32 R76, R8, R30, R76 ;  /* 0x0000001e084c723c */ /* 0x000ff0000000184c */
[----:B----4-:R-:W-:Y:S01]  /*67a0*/  HMMA.16816.F32 R96, R12, R16, R36 ;  /* 0x000000100c60723c */ /* 0x010fe20000001824 */
[----:B-1----:R-:W-:-:S04]  /*67b0*/  FFMA.FTZ R5, R113, c[0x0][0x2d0], -R3 ;  /* 0x0000b40071057a23 */ /* 0x002fc80000010803 */
[----:B------:R1:W4:Y:S03]  /*67c0*/  MUFU.EX2 R179, R5 ;  /* 0x0000000500b37308 */ /* 0x0003260000000800 */
[----:B------:R-:W-:Y:S01]  /*67d0*/  HMMA.16816.F32 R92, R12, R18, R20 ;  /* 0x000000120c5c723c */ /* 0x000fe20000001814 */
[----:B------:R-:W-:Y:S07]  /*67e0*/  LDSM.16.MT88.4 R20, [R186+0x1000] ;  /* 0x00100000ba14783b */ /* 0x000fee0000004200 */
[----:B------:R-:W-:Y:S01]  /*67f0*/  HMMA.16816.F32 R60, R8, R16, R60 ;  /* 0x00000010083c723c */ /* 0x000fe2000000183c */
[----:B-1----:R-:W-:-:S07]  /*6800*/  FFMA.FTZ R5, R114, c[0x0][0x2d0], -R3 ;  /* 0x0000b40072057a23 */ /* 0x002fce0000010803 */
[----:B------:R-:W-:Y:S01]  /*6810*/  HMMA.16816.F32 R28, R8, R18, R56 ;  /* 0x00000012081c723c */ /* 0x000fe20000001838 */
[----:B------:R-:W1:Y:S01]  /*6820*/  LDSM.16.MT88.4 R16, [R185+0x1000] ;  /* 0x00100000b910783b */ /* 0x000e620000004200 */
[----:B------:R5:W-:Y:S06]  /*6830*/  MUFU.EX2 R180, R5 ;  /* 0x0000000500b47308 */ /* 0x000bec0000000800 */
[-C--:B------:R-:W-:Y:S08]  /*6840*/  HMMA.16816.F32 R52, R12, R50.reuse, R52 ;  /* 0x000000320c34723c */ /* 0x080ff00000001834 */
[----:B------:R-:W-:Y:S01]  /*6850*/  HMMA.16816.F32 R48, R8, R50, R64 ;  /* 0x000000320830723c */ /* 0x000fe20000001840 */
[----:B-----5:R-:W-:-:S04]  /*6860*/  FFMA.FTZ R5, R115, c[0x0][0x2d0], -R3 ;  /* 0x0000b40073057a23 */ /* 0x020fc80000010803 */
[----:B------:R5:W1:Y:S03]  /*6870*/  MUFU.EX2 R181, R5 ;  /* 0x0000000500b57308 */ /* 0x000a660000000800 */
[-C--:B------:R-:W-:Y:S08]  /*6880*/  HMMA.16816.F32 R80, R8, R34.reuse, R80 ;  /* 0x000000220850723c */ /* 0x080ff00000001850 */
[----:B------:R-:W-:Y:S01]  /*6890*/  HMMA.16816.F32 R36, R12, R34, R44 ;  /* 0x000000220c24723c */ /* 0x000fe2000000182c */
[----:B-----5:R-:W-:-:S06]  /*68a0*/  FFMA.FTZ R5, R116, c[0x0][0x2d0], -R2 ;  /* 0x0000b40074057a23 */ /* 0x020fcc0000010802 */
[----:B---3--:R-:W-:Y:S02]  /*68b0*/  F2FP.PACK_AB R12, R183, R182 ;  /* 0x000000b6b70c723e */ /* 0x008fe400000000ff */
[----:B----4-:R-:W-:Y:S01]  /*68c0*/  F2FP.PACK_AB R13, R179, R178 ;  /* 0x000000b2b30d723e */ /* 0x010fe200000000ff */
[----:B------:R3:W-:Y:S01]  /*68d0*/  MUFU.EX2 R170, R5 ;  /* 0x0000000500aa7308 */ /* 0x0007e20000000800 */
[----:B------:R-:W-:Y:S02]  /*68e0*/  F2FP.PACK_AB R14, R204, R200 ;  /* 0x000000c8cc0e723e */ /* 0x000fe400000000ff */
[----:B-1----:R-:W-:-:S07]  /*68f0*/  F2FP.PACK_AB R15, R181, R180 ;  /* 0x000000b4b50f723e */ /* 0x002fce00000000ff */
[----:B------:R-:W-:Y:S01]  /*6900*/  HMMA.16816.F32 R88, R12, R16, R88 ;  /* 0x000000100c58723c */ /* 0x000fe20000001858 */
[----:B---3--:R-:W-:-:S07]  /*6910*/  FFMA.FTZ R5, R117, c[0x0][0x2d0], -R2 ;  /* 0x0000b40075057a23 */ /* 0x008fce0000010802 */
[C---:B------:R-:W-:Y:S01]  /*6920*/  HMMA.16816.F32 R56, R12.reuse, R24, R108 ;  /* 0x000000180c38723c */ /* 0x040fe2000000186c */
[----:B------:R1:W3:Y:S07]  /*6930*/  MUFU.EX2 R172, R5 ;  /* 0x0000000500ac7308 */ /* 0x0002ee0000000800 */
[C---:B------:R-:W-:Y:S08]  /*6940*/  HMMA.16816.F32 R44, R12.reuse, R20, R100 ;  /* 0x000000140c2c723c */ /* 0x040ff00000001864 */
[----:B------:R-:W-:Y:S01]  /*6950*/  HMMA.16816.F32 R40, R12, R22, R40 ;  /* 0x000000160c28723c */ /* 0x000fe20000001828 */
        /* <DEDUP_REMOVED lines=13> */
[----:B-1----:R-:W-:-:S06]  /*6a30*/  FFMA.FTZ R5, R75, c[0x0][0x2d0], -R0 ;  /* 0x0000b4004b057a23 */ /* 0x002fcc0000010800 */
[----:B------:R-:W1:Y:S02]  /*6a40*/  MUFU.EX2 R173, R5 ;  /* 0x0000000500ad7308 */ /* 0x000e640000000800 */
[----:B-1----:R-:W-:Y:S01]  /*6a50*/  F2FP.PACK_AB R11, R173, R171 ;  /* 0x000000abad0b723e */ /* 0x002fe200000000ff */
[----:B------:R-:W-:-:S05]  /*6a60*/  FFMA.FTZ R5, R136, c[0x0][0x2d0], -R4 ;  /* 0x0000b40088057a23 */ /* 0x000fca0000010804 */
[----:B------:R1:W-:Y:S01]  /*6a70*/  MUFU.EX2 R164, R5 ;  /* 0x0000000500a47308 */ /* 0x0003e20000000800 */
[----:B------:R-:W-:Y:S08]  /*6a80*/  HMMA.16816.F32 R116, R8, R16, R84 ;  /* 0x000000100874723c */ /* 0x000ff00000001854 */
[----:B------:R-:W-:Y:S01]  /*6a90*/  HMMA.16816.F32 R84, R12, R18, R52 ;  /* 0x000000120c54723c */ /* 0x000fe20000001834 */
[----:B-1----:R-:W-:-:S07]  /*6aa0*/  FFMA.FTZ R5, R135, c[0x0][0x2d0], -R4 ;  /* 0x0000b40087057a23 */ /* 0x002fce0000010804 */
[----:B------:R-:W-:Y:S01]  /*6ab0*/  HMMA.16816.F32 R112, R8, R18, R48 ;  /* 0x000000120870723c */ /* 0x000fe20000001830 */
[----:B------:R-:W1:Y:S01]  /*6ac0*/  LDSM.16.MT88.4 R16, [R188+0x1000] ;  /* 0x00100000bc10783b */ /* 0x000e620000004200 */
[----:B------:R3:W-:Y:S01]  /*6ad0*/  MUFU.EX2 R165, R5 ;  /* 0x0000000500a57308 */ /* 0x0007e20000000800 */
[----:B------:R-:W-:-:S05]  /*6ae0*/  FFMA.FTZ R52, R137, c[0x0][0x2d0], -R3 ;  /* 0x0000b40089347a23 */ /* 0x000fca0000010803 */
[----:B------:R-:W-:Y:S02]  /*6af0*/  HMMA.16816.F32 R48, R12, R26, R36 ;  /* 0x0000001a0c30723c */ /* 0x000fe40000001824 */
[----:B------:R-:W-:Y:S06]  /*6b00*/  MUFU.EX2 R52, R52 ;  /* 0x0000003400347308 */ /* 0x000fec0000000800 */
[----:B------:R-:W-:Y:S01]  /*6b10*/  HMMA.16816.F32 R104, R8, R24, R104 ;  /* 0x000000180868723c */ /* 0x000fe20000001868 */
[----:B---3--:R-:W-:-:S04]  /*6b20*/  FFMA.FTZ R5, R134, c[0x0][0x2d0], -R4 ;  /* 0x0000b40086057a23 */ /* 0x008fc80000010804 */
[----:B------:R3:W-:Y:S02]  /*6b30*/  MUFU.EX2 R166, R5 ;  /* 0x0000000500a67308 */ /* 0x0007e40000000800 */
[--C-:B------:R-:W-:Y:S01]  /*6b40*/  FFMA.FTZ R25, R140, c[0x0][0x2d0], -R3.reuse ;  /* 0x0000b4008c197a23 */ /* 0x100fe20000010803 */
[----:B------:R-:W-:Y:S01]  /*6b50*/  HMMA.16816.F32 R76, R8, R22, R76 ;  /* 0x00000016084c723c */ /* 0x000fe2000000184c */
[----:B------:R-:W-:-:S04]  /*6b60*/  FFMA.FTZ R24, R139, c[0x0][0x2d0], -R3 ;  /* 0x0000b4008b187a23 */ /* 0x000fc80000010803 */
[----:B------:R-:W-:Y:S01]  /*6b70*/  MUFU.EX2 R25, R25 ;  /* 0x0000001900197308 */ /* 0x000fe20000000800 */
[----:B---3--:R-:W-:-:S07]  /*6b80*/  FFMA.FTZ R5, R133, c[0x0][0x2d0], -R4 ;  /* 0x0000b40085057a23 */ /* 0x008fce0000010804 */
[----:B------:R-:W-:Y:S01]  /*6b90*/  MUFU.EX2 R24, R24 ;  /* 0x0000001800187308 */ /* 0x000fe20000000800 */
[C---:B-1----:R-:W-:Y:S07]  /*6ba0*/  HMMA.16816.F32 R64, R12.reuse, R16, R96 ;  /* 0x000000100c40723c */ /* 0x042fee0000001860 */
[----:B------:R1:W3:Y:S01]  /*6bb0*/  MUFU.EX2 R167, R5 ;  /* 0x0000000500a77308 */ /* 0x0002e20000000800 */
[----:B------:R-:W-:Y:S01]  /*6bc0*/  HMMA.16816.F32 R32, R12, R18, R92 ;  /* 0x000000120c20723c */ /* 0x000fe2000000185c */
[----:B------:R-:W4:Y:S07]  /*6bd0*/  LDSM.16.MT88.4 R12, [R186+0x1800] ;  /* 0x00180000ba0c783b */ /* 0x000f2e0000004200 */
[----:B------:R-:W-:Y:S01]  /*6be0*/  HMMA.16816.F32 R96, R8, R26, R80 ;  /* 0x0000001a0860723c */ /* 0x000fe20000001850 */
[----:B-1----:R-:W-:Y:S01]  /*6bf0*/  FFMA.FTZ R5, R131, c[0x0][0x2d0], -R3 ;  /* 0x0000b40083057a23 */ /* 0x002fe20000010803 */
[----:B---3--:R-:W-:-:S05]  /*6c00*/  F2FP.PACK_AB R6, R167, R166 ;  /* 0x000000a6a706723e */ /* 0x008fca00000000ff */
[----:B------:R-:W-:Y:S01]  /*6c10*/  FFMA.FTZ R27, R138, c[0x0][0x2d0], -R3 ;  /* 0x0000b4008a1b7a23 */ /* 0x000fe20000010803 */
[----:B------:R-:W-:Y:S01]  /*6c20*/  HMMA.16816.F32 R80, R8, R20, R120 ;  /* 0x000000140850723c */ /* 0x000fe20000001878 */
[----:B------:R1:W-:Y:S01]  /*6c30*/  MUFU.EX2 R160, R5 ;  /* 0x0000000500a07308 */ /* 0x0003e20000000800 */
[----:B------:R-:W3:Y:S01]  /*6c40*/  LDSM.16.MT88.4 R20, [R185+0x1800] ;  /* 0x00180000b914783b */ /* 0x000ee20000004200 */
[----:B------:R-:W-:-:S05]  /*6c50*/  FFMA.FTZ R26, R141, c[0x0][0x2d0], -R4 ;  /* 0x0000b4008d1a7a23 */ /* 0x000fca0000010804 */
[C---:B------:R-:W-:Y:S01]  /*6c60*/  HMMA.16816.F32 R60, R8.reuse, R16, R60 ;  /* 0x00000010083c723c */ /* 0x040fe2000000183c */
[----:B------:R-:W-:Y:S07]  /*6c70*/  MUFU.EX2 R26, R26 ;  /* 0x0000001a001a7308 */ /* 0x000fee0000000800 */
[----:B------:R-:W-:Y:S01]  /*6c80*/  HMMA.16816.F32 R36, R8, R18, R28 ;  /* 0x000000120824723c */ /* 0x000fe2000000181c */
[----:B-1----:R-:W-:Y:S01]  /*6c90*/  FFMA.FTZ R5, R130, c[0x0][0x2d0], -R3 ;  /* 0x0000b40082057a23 */ /* 0x002fe20000010803 */
[----:B------:R-:W1:Y:S01]  /*6ca0*/  LDSM.16.MT88.4 R16, [R189+0x1800] ;  /* 0x00180000bd10783b */ /* 0x000e620000004200 */
[----:B------:R-:W-:Y:S03]  /*6cb0*/  MUFU.EX2 R27, R27 ;  /* 0x0000001b001b7308 */ /* 0x000fe60000000800 */
[----:B------:R-:W5:Y:S01]  /*6cc0*/  LDSM.16.MT88.4 R8, [R188+0x1800] ;  /* 0x00180000bc08783b */ /* 0x000f620000004200 */
[----:B------:R-:W-:-:S02]  /*6cd0*/  FFMA.FTZ R30, R144, c[0x0][0x2d0], -R4 ;  /* 0x0000b400901e7a23 */ /* 0x000fc40000010804 */
[--C-:B------:R-:W-:Y:S02]  /*6ce0*/  FFMA.FTZ R29, R143, c[0x0][0x2d0], -R4.reuse ;  /* 0x0000b4008f1d7a23 */ /* 0x100fe40000010804 */
[----:B------:R2:W1:Y:S01]  /*6cf0*/  MUFU.EX2 R161, R5 ;  /* 0x0000000500a17308 */ /* 0x0004620000000800 */
[----:B------:R-:W-:Y:S01]  /*6d00*/  FFMA.FTZ R28, R142, c[0x0][0x2d0], -R4 ;  /* 0x0000b4008e1c7a23 */ /* 0x000fe20000010804 */
[----:B------:R-:W-:Y:S01]  /*6d10*/  F2FP.PACK_AB R4, R165, R164 ;  /* 0x000000a4a504723e */ /* 0x000fe200000000ff */
[----:B------:R-:W-:-:S05]  /*6d20*/  FFMA.FTZ R31, R159, c[0x0][0x2d0], -R2 ;  /* 0x0000b4009f1f7a23 */ /* 0x000fca0000010802 */
[----:B------:R-:W-:Y:S01]  /*6d30*/  MUFU.EX2 R30, R30 ;  /* 0x0000001e001e7308 */ /* 0x000fe20000000800 */
[----:B--2---:R-:W-:-:S07]  /*6d40*/  FFMA.FTZ R5, R129, c[0x0][0x2d0], -R3 ;  /* 0x0000b40081057a23 */ /* 0x004fce0000010803 */
[----:B------:R-:W-:Y:S08]  /*6d50*/  MUFU.EX2 R29, R29 ;  /* 0x0000001d001d7308 */ /* 0x000ff00000000800 */
[----:B------:R2:W-:Y:S08]  /*6d60*/  MUFU.EX2 R162, R5 ;  /* 0x0000000500a27308 */ /* 0x0005f00000000800 */
[----:B------:R-:W-:Y:S01]  /*6d70*/  MUFU.EX2 R28, R28 ;  /* 0x0000001c001c7308 */ /* 0x000fe20000000800 */
[----:B--2---:R-:W-:-:S07]  /*6d80*/  FFMA.FTZ R5, R132, c[0x0][0x2d0], -R3 ;  /* 0x0000b40084057a23 */ /* 0x004fce0000010803 */
[----:B------:R-:W-:Y:S01]  /*6d90*/  MUFU.EX2 R31, R31 ;  /* 0x0000001f001f7308 */ /* 0x000fe20000000800 */
[----:B------:R-:W-:-:S07]  /*6da0*/  FFMA.FTZ R3, R155, c[0x0][0x2d0], -R2 ;  /* 0x0000b4009b037a23 */ /* 0x000fce0000010802 */
[----:B------:R1:W2:Y:S08]  /*6db0*/  MUFU.EX2 R163, R5 ;  /* 0x0000000500a37308 */ /* 0x0002b00000000800 */
[----:B------:R3:W-:Y:S01]  /*6dc0*/  MUFU.EX2 R54, R3 ;  /* 0x0000000300367308 */ /* 0x0007e20000000800 */
[----:B-1----:R-:W-:Y:S02]  /*6dd0*/  F2FP.PACK_AB R5, R161, R160 ;  /* 0x000000a0a105723e */ /* 0x002fe400000000ff */
[----:B--2---:R-:W-:Y:S01]  /*6de0*/  F2FP.PACK_AB R7, R163, R162 ;  /* 0x000000a2a307723e */ /* 0x004fe200000000ff */
[----:B---3--:R-:W-:-:S06]  /*6df0*/  FFMA.FTZ R3, R154, c[0x0][0x2d0], -R2 ;  /* 0x0000b4009a037a23 */ /* 0x008fcc0000010802 */
[C---:B----4-:R-:W-:Y:S01]  /*6e00*/  HMMA.16816.F32 R132, R4.reuse, R14, R40 ;  /* 0x0000000e0484723c */ /* 0x050fe20000001828 */
[----:B------:R1:W2:Y:S06]  /*6e10*/  MUFU.EX2 R69, R3 ;  /* 0x0000000300457308 */ /* 0x0002ac0000000800 */
[--C-:B------:R-:W-:Y:S01]  /*6e20*/  FFMA.FTZ R40, R146, c[0x0][0x2d0], -R0.reuse ;  /* 0x0000b40092287a23 */ /* 0x100fe20000010800 */
[----:B------:R-:W-:Y:S01]  /*6e30*/  HMMA.16816.F32 R88, R4, R20, R88 ;  /* 0x000000140458723c */ /* 0x000fe20000001858 */
[--C-:B------:R-:W-:Y:S02]  /*6e40*/  FFMA.FTZ R41, R145, c[0x0][0x2d0], -R0.reuse ;  /* 0x0000b40091297a23 */ /* 0x100fe40000010800 */
[----:B------:R-:W-:-:S02]  /*6e50*/  FFMA.FTZ R42, R128, c[0x0][0x2d0], -R0 ;  /* 0x0000b400802a7a23 */ /* 0x000fc40000010800 */
[----:B------:R-:W-:Y:S01]  /*6e60*/  MUFU.EX2 R40, R40 ;  /* 0x0000002800287308 */ /* 0x000fe20000000800 */
[----:B------:R-:W3:Y:S02]  /*6e70*/  LDSM.16.MT88.4 R128, [R186+0x2000] ;  /* 0x00200000ba80783b */ /* 0x000ee40000004200 */
[----:B------:R-:W-:Y:S01]  /*6e80*/  HMMA.16816.F32 R84, R4, R22, R84 ;  /* 0x000000160454723c */ /* 0x000fe20000001854 */
[----:B-1----:R-:W-:-:S04]  /*6e90*/  FFMA.FTZ R3, R153, c[0x0][0x2d0], -R2 ;  /* 0x0000b40099037a23 */ /* 0x002fc80000010802 */
[----:B------:R-:W-:Y:S03]  /*6ea0*/  MUFU.EX2 R41, R41 ;  /* 0x0000002900297308 */ /* 0x000fe60000000800 */
[C---:B------:R-:W-:Y:S05]  /*6eb0*/  HMMA.16816.F32 R56, R4.reuse, R16, R56 ;  /* 0x000000100438723c */ /* 0x040fea0000001838 */
[----:B------:R1:W-:Y:S03]  /*6ec0*/  MUFU.EX2 R74, R3 ;  /* 0x00000003004a7308 */ /* 0x0003e60000000800 */
[C---:B------:R-:W-:Y:S05]  /*6ed0*/  HMMA.16816.F32 R48, R4.reuse, R18, R48 ;  /* 0x000000120430723c */ /* 0x040fea0000001830 */
[----:B------:R-:W-:Y:S03]  /*6ee0*/  MUFU.EX2 R42, R42 ;  /* 0x0000002a002a7308 */ /* 0x000fe60000000800 */
[----:B------:R-:W-:Y:S01]  /*6ef0*/  HMMA.16816.F32 R44, R4, R12, R44 ;  /* 0x0000000c042c723c */ /* 0x000fe2000000182c */
[----:B-1----:R-:W-:-:S07]  /*6f00*/  FFMA.FTZ R3, R152, c[0x0][0x2d0], -R2 ;  /* 0x0000b40098037a23 */ /* 0x002fce0000010802 */
[C---:B-----5:R-:W-:Y:S01]  /*6f10*/  HMMA.16816.F32 R64, R4.reuse, R8, R64 ;  /* 0x000000080440723c */ /* 0x060fe20000001840 */
[----:B------:R-:W1:Y:S07]  /*6f20*/  MUFU.EX2 R75, R3 ;  /* 0x00000003004b7308 */ /* 0x000e6e0000000800 */
[----:B------:R-:W-:Y:S07]  /*6f30*/  HMMA.16816.F32 R108, R4, R10, R32 ;  /* 0x0000000a046c723c */ /* 0x000fee0000001820 */
[----:B--2---:R-:W-:Y:S01]  /*6f40*/  F2FP.PACK_AB R4, R69, R54 ;  /* 0x000000364504723e */ /* 0x004fe200000000ff */
[----:B------:R-:W-:Y:S01]  /*6f50*/  FFMA.FTZ R32, R158, c[0x0][0x2d0], -R2 ;  /* 0x0000b4009e207a23 */ /* 0x000fe20000010802 */
[----:B-1----:R-:W-:Y:S01]  /*6f60*/  F2FP.PACK_AB R6, R75, R74 ;  /* 0x0000004a4b06723e */ /* 0x002fe200000000ff */
[----:B------:R-:W-:Y:S01]  /*6f70*/  FFMA.FTZ R3, R150, c[0x0][0x2d0], -R0 ;  /* 0x0000b40096037a23 */ /* 0x000fe20000010800 */
[----:B------:R-:W-:Y:S01]  /*6f80*/  F2FP.PACK_AB R150, R26, R28 ;  /* 0x0000001c1a96723e */ /* 0x000fe200000000ff */
[----:B------:R-:W-:-:S02]  /*6f90*/  FFMA.FTZ R33, R157, c[0x0][0x2d0], -R2 ;  /* 0x0000b4009d217a23 */ /* 0x000fc40000010802 */
[----:B------:R1:W-:Y:S01]  /*6fa0*/  MUFU.EX2 R43, R3 ;  /* 0x00000003002b7308 */ /* 0x0003e20000000800 */
[----:B------:R-:W-:Y:S02]  /*6fb0*/  FFMA.FTZ R34, R156, c[0x0][0x2d0], -R2 ;  /* 0x0000b4009c227a23 */ /* 0x000fe40000010802 */
[----:B------:R-:W-:Y:S02]  /*6fc0*/  FADD.FTZ R2, R177, R175 ;  /* 0x000000afb1027221 */ /* 0x000fe40000010000 */
[----:B------:R-:W-:Y:S01]  /*6fd0*/  FFMA.FTZ R35, R151, c[0x0][0x2d0], -R0 ;  /* 0x0000b40097237a23 */ /* 0x000fe20000010800 */
[----:B------:R-:W-:Y:S01]  /*6fe0*/  F2FP.PACK_AB R151, R52, R27 ;  /* 0x0000001b3497723e */ /* 0x000fe200000000ff */
[----:B------:R-:W-:Y:S01]  /*6ff0*/  FADD.FTZ R2, R214, R2 ;  /* 0x00000002d6027221 */ /* 0x000fe20000010000 */
[----:B------:R-:W2:Y:S03]  /*7000*/  MUFU.EX2 R32, R32 ;  /* 0x0000002000207308 */ /* 0x000ea60000000800 */
[----:B------:R-:W-:-:S04]  /*7010*/  FADD.FTZ R2, R215, R2 ;  /* 0x00000002d7027221 */ /* 0x000fc80000010000 */
[----:B------:R-:W-:Y:S01]  /*7020*/  FADD.FTZ R2, R223, R2 ;  /* 0x00000002df027221 */ /* 0x000fe20000010000 */
[----:B------:R-:W-:Y:S01]  /*7030*/  MUFU.EX2 R33, R33 ;  /* 0x0000002100217308 */ /* 0x000fe20000000800 */
[----:B-1----:R-:W-:Y:S01]  /*7040*/  FFMA.FTZ R3, R149, c[0x0][0x2d0], -R0 ;  /* 0x0000b40095037a23 */ /* 0x002fe20000010800 */
[----:B------:R-:W-:-:S06]  /*7050*/  F2FP.PACK_AB R149, R24, R25 ;  /* 0x000000191895723e */ /* 0x000fcc00000000ff */
[----:B------:R1:W4:Y:S01]  /*7060*/  MUFU.EX2 R53, R3 ;  /* 0x0000000300357308 */ /* 0x0003220000000800 */
[----:B--2---:R-:W-:-:S07]  /*7070*/  F2FP.PACK_AB R144, R32, R31 ;  /* 0x0000001f2090723e */ /* 0x004fce00000000ff */
[----:B------:R-:W2:Y:S01]  /*7080*/  MUFU.EX2 R34, R34 ;  /* 0x0000002200227308 */ /* 0x000ea20000000800 */
[----:B-1----:R-:W-:Y:S01]  /*7090*/  FFMA.FTZ R3, R148, c[0x0][0x2d0], -R0 ;  /* 0x0000b40094037a23 */ /* 0x002fe20000010800 */
[----:B----4-:R-:W-:-:S06]  /*70a0*/  F2FP.PACK_AB R5, R53, R43 ;  /* 0x0000002b3505723e */ /* 0x010fcc00000000ff */
[----:B------:R-:W1:Y:S01]  /*70b0*/  MUFU.EX2 R35, R35 ;  /* 0x0000002300237308 */ /* 0x000e620000000800 */
[----:B------:R-:W-:Y:S02]  /*70c0*/  F2FP.PACK_AB R148, R29, R30 ;  /* 0x0000001e1d94723e */ /* 0x000fe400000000ff */
[----:B--2---:R-:W-:-:S05]  /*70d0*/  F2FP.PACK_AB R146, R34, R33 ;  /* 0x000000212292723e */ /* 0x004fca00000000ff */
[----:B------:R2:W-:Y:S01]  /*70e0*/  MUFU.EX2 R55, R3 ;  /* 0x0000000300377308 */ /* 0x0005e20000000800 */
[----:B---3--:R-:W-:Y:S01]  /*70f0*/  HMMA.16816.F32 R120, R148, R128, R44 ;  /* 0x000000809478723c */ /* 0x008fe2000000182c */
[----:B-1----:R-:W-:-:S07]  /*7100*/  F2FP.PACK_AB R145, R40, R35 ;  /* 0x000000232891723e */ /* 0x002fce00000000ff */
[----:B------:R-:W-:Y:S01]  /*7110*/  HMMA.16816.F32 R132, R148, R130, R132 ;  /* 0x000000829484723c */ /* 0x000fe20000001884 */
[----:B--2---:R-:W-:Y:S01]  /*7120*/  FFMA.FTZ R3, R147, c[0x0][0x2d0], -R0 ;  /* 0x0000b40093037a23 */ /* 0x004fe20000010800 */
[----:B------:R-:W-:Y:S01]  /*7130*/  F2FP.PACK_AB R147, R42, R41 ;  /* 0x000000292a93723e */ /* 0x000fe200000000ff */
[----:B------:R-:W-:Y:S02]  /*7140*/  FADD.FTZ R0, R210, R209 ;  /* 0x000000d1d2007221 */ /* 0x000fe40000010000 */
[----:B------:R-:W1:Y:S02]  /*7150*/  MUFU.EX2 R73, R3 ;  /* 0x0000000300497308 */ /* 0x000e640000000800 */
[----:B------:R-:W-:-:S04]  /*7160*/  FADD.FTZ R0, R212, R0 ;  /* 0x00000000d4007221 */ /* 0x000fc80000010000 */
[----:B------:R-:W-:-:S04]  /*7170*/  FADD.FTZ R0, R213, R0 ;  /* 0x00000000d5007221 */ /* 0x000fc80000010000 */
[----:B------:R-:W-:Y:S01]  /*7180*/  FADD.FTZ R0, R222, R0 ;  /* 0x00000000de007221 */ /* 0x000fe20000010000 */
[----:B-1----:R-:W-:Y:S01]  /*7190*/  F2FP.PACK_AB R7, R73, R55 ;  /* 0x000000374907723e */ /* 0x002fe200000000ff */
[----:B------:R-:W-:-:S04]  /*71a0*/  FADD.FTZ R3, R206, R205 ;  /* 0x000000cdce037221 */ /* 0x000fc80000010000 */
[----:B------:R-:W-:Y:S02]  /*71b0*/  FADD.FTZ R3, R216, R3 ;  /* 0x00000003d8037221 */ /* 0x000fe40000010000 */
[----:B------:R-:W-:Y:S01]  /*71c0*/  HMMA.16816.F32 R80, R4, R12, R80 ;  /* 0x0000000c0450723c */ /* 0x000fe20000001850 */
[----:B------:R-:W2:Y:S01]  /*71d0*/  LDL R12, [R1+0x10] ;  /* 0x00001000010c7983 */ /* 0x000ea20000100800 */
[----:B------:R-:W-:-:S04]  /*71e0*/  FADD.FTZ R3, R220, R3 ;  /* 0x00000003dc037221 */ /* 0x000fc80000010000 */
[----:B------:R-:W-:Y:S02]  /*71f0*/  FADD.FTZ R3, R226, R3 ;  /* 0x00000003e2037221 */ /* 0x000fe40000010000 */
[C---:B------:R-:W-:Y:S08]  /*7200*/  HMMA.16816.F32 R92, R4.reuse, R20, R116 ;  /* 0x00000014045c723c */ /* 0x040ff00000001874 */
[C---:B------:R-:W-:Y:S08]  /*7210*/  HMMA.16816.F32 R124, R4.reuse, R16, R104 ;  /* 0x00000010047c723c */ /* 0x040ff00000001868 */
[C---:B------:R-:W-:Y:S01]  /*7220*/  HMMA.16816.F32 R20, R4.reuse, R22, R112 ;  /* 0x000000160414723c */ /* 0x040fe20000001870 */
[----:B------:R-:W1:Y:S07]  /*7230*/  LDSM.16.MT88.4 R112, [R189+0x2000] ;  /* 0x00200000bd70783b */ /* 0x000e6e0000004200 */
[C---:B------:R-:W-:Y:S01]  /*7240*/  HMMA.16816.F32 R16, R4.reuse, R18, R96 ;  /* 0x000000120410723c */ /* 0x040fe20000001860 */
[----:B------:R-:W3:Y:S07]  /*7250*/  LDSM.16.MT88.4 R96, [R185+0x2000] ;  /* 0x00200000b960783b */ /* 0x000eee0000004200 */
[C---:B------:R-:W-:Y:S08]  /*7260*/  HMMA.16816.F32 R76, R4.reuse, R14, R76 ;  /* 0x0000000e044c723c */ /* 0x040ff0000000184c */
[C---:B------:R-:W-:Y:S07]  /*7270*/  HMMA.16816.F32 R60, R4.reuse, R8, R60 ;  /* 0x00000008043c723c */ /* 0x040fee000000183c */
[----:B------:R-:W-:Y:S01]  /*7280*/  FADD.FTZ R8, R208, R207 ;  /* 0x000000cfd0087221 */ /* 0x000fe20000010000 */
[----:B------:R-:W-:Y:S01]  /*7290*/  HMMA.16816.F32 R36, R4, R10, R36 ;  /* 0x0000000a0424723c */ /* 0x000fe20000001824 */
[----:B------:R-:W4:Y:S01]  /*72a0*/  LDSM.16.MT88.4 R4, [R188+0x2000] ;  /* 0x00200000bc04783b */ /* 0x000f220000004200 */
[----:B------:R-:W-:-:S02]  /*72b0*/  FADD.FTZ R9, R230, R3 ;  /* 0x00000003e6097221 */ /* 0x000fc40000010000 */
[----:B------:R-:W-:Y:S02]  /*72c0*/  FADD.FTZ R8, R218, R8 ;  /* 0x00000008da087221 */ /* 0x000fe40000010000 */
[----:B------:R-:W-:Y:S02]  /*72d0*/  FADD.FTZ R3, R224, R2 ;  /* 0x00000002e0037221 */ /* 0x000fe40000010000 */
[----:B------:R-:W-:Y:S01]  /*72e0*/  @P5 IMAD.HI.U32 R2, R237, c[0x0][0x2c8], RZ ;  /* 0x0000b200ed025a27 */ /* 0x000fe200078e00ff */
[----:B-1----:R-:W-:Y:S03]  /*72f0*/  HMMA.16816.F32 R104, R148, R112, R56 ;  /* 0x000000709468723c */ /* 0x002fe60000001838 */
[----:B------:R-:W-:Y:S02]  /*7300*/  FADD.FTZ R10, R219, R8 ;  /* 0x00000008db0a7221 */ /* 0x000fe40000010000 */
[----:B------:R-:W-:Y:S01]  /*7310*/  FADD.FTZ R8, R221, R0 ;  /* 0x00000000dd087221 */ /* 0x000fe20000010000 */
[----:B------:R-:W-:-:S02]  /*7320*/  MOV R0, R237 ;  /* 0x000000ed00007202 */ /* 0x000fc40000000f00 */
[----:B------:R-:W-:Y:S01]  /*7330*/  @P5 SHF.R.U32.HI R0, RZ, c[0x0][0x2cc], R2 ;  /* 0x0000b300ff005a19 */ /* 0x000fe20000011602 */
[----:B---3--:R-:W-:Y:S03]  /*7340*/  HMMA.16816.F32 R88, R148, R96, R88 ;  /* 0x000000609458723c */ /* 0x008fe60000001858 */
[----:B------:R-:W-:-:S05]  /*7350*/  IADD3 R0, R0, R251, -R250 ;  /* 0x000000fb00007210 */ /* 0x000fca0007ffe8fa */
[----:B------:R-:W-:Y:S01]  /*7360*/  IMAD.HI R0, R0, 0x66666667, RZ ;  /* 0x6666666700007827 */ /* 0x000fe200078e02ff */
[----:B------:R-:W-:Y:S04]  /*7370*/  HMMA.16816.F32 R100, R148, R98, R84 ;  /* 0x000000629464723c */ /* 0x000fe80000001854 */
[----:B------:R-:W-:Y:S01]  /*7380*/  SHF.R.U32.HI R2, RZ, 0x1f, R0 ;  /* 0x0000001fff027819 */ /* 0x000fe20000011600 */
[----:B------:R-:W-:-:S03]  /*7390*/  FADD.FTZ R3, R233, R3 ;  /* 0x00000003e9037221 */ /* 0x000fc60000010000 */
[----:B------:R-:W-:Y:S01]  /*73a0*/  LEA.HI.SX32 R11, R0, R2, 0x1b ;  /* 0x00000002000b7211 */ /* 0x000fe200078fdaff */
[----:B------:R-:W-:Y:S01]  /*73b0*/  FADD.FTZ R0, R225, R10 ;  /* 0x0000000ae1007221 */ /* 0x000fe20000010000 */
[----:B------:R-:W-:Y:S01]  /*73c0*/  HMMA.16816.F32 R116, R148, R114, R48 ;  /* 0x000000729474723c */ /* 0x000fe20000001830 */
[----:B------:R-:W-:Y:S02]  /*73d0*/  FADD.FTZ R2, R235, R9 ;  /* 0x00000009eb027221 */ /* 0x000fe40000010000 */
[----:B------:R-:W-:-:S05]  /*73e0*/  FADD.FTZ R3, R234, R3 ;  /* 0x00000003ea037221 */ /* 0x000fca0000010000 */
[-C--:B----4-:R-:W-:Y:S08]  /*73f0*/  HMMA.16816.F32 R136, R148, R4.reuse, R64 ;  /* 0x000000049488723c */ /* 0x090ff00000001840 */
[----:B------:R-:W-:Y:S07]  /*7400*/  HMMA.16816.F32 R140, R144, R4, R60 ;  /* 0x00000004908c723c */ /* 0x000fee000000183c */
        /* <DEDUP_REMOVED lines=48> */
[----:B------:R-:W-:Y:S01]  /*7710*/  HMMA.16816.F32 R128, R144, R130, R76 ;  /* 0x000000829080723c */ /* 0x000fe2000000184c */
[----:B------:R-:W-:Y:S02]  /*7720*/  FADD.FTZ R0, R35, R2 ;  /* 0x0000000223007221 */ /* 0x000fe40000010000 */
[----:B------:R-:W-:-:S02]  /*7730*/  FADD.FTZ R4, R29, R4 ;  /* 0x000000041d047221 */ /* 0x000fc40000010000 */
[----:B------:R-:W-:-:S03]  /*7740*/  FADD.FTZ R0, R40, R0 ;  /* 0x0000000028007221 */ /* 0x000fc60000010000 */
[----:B------:R-:W-:Y:S01]  /*7750*/  HMMA.16816.F32 R144, R144, R6, R36 ;  /* 0x000000069090723c */ /* 0x000fe20000001824 */
[----:B------:R-:W-:-:S06]  /*7760*/  FADD.FTZ R0, R41, R0 ;  /* 0x0000000029007221 */ /* 0x000fcc0000010000 */
        /* <DEDUP_REMOVED lines=9> */
[----:B------:R-:W-:-:S03]  /*7800*/  IADD3 R211, R211, -0x2, RZ ;  /* 0xfffffffed3d37810 */ /* 0x000fc60007ffe0ff */
[----:B------:R1:W-:Y:S04]  /*7810*/  STL [R1+0x4], R0 ;  /* 0x0000040001007387 */ /* 0x0003e80000100800 */
[----:B------:R1:W-:Y:S01]  /*7820*/  STL [R1+0x8], R2 ;  /* 0x0000080201007387 */ /* 0x0003e20000100800 */
[----:B--2---:R-:W-:-:S04]  /*7830*/  IMNMX R249, R12, R11, !PT ;  /* 0x0000000b0cf97217 */ /* 0x004fc80007800200 */
[----:B------:R-:W-:-:S13]  /*7840*/  ISETP.GE.AND P0, PT, R211, R249, PT ;  /* 0x000000f9d300720c */ /* 0x000fda0003f06270 */
[----:B------:R-:W-:Y:S05]  /*7850*/  @!P0 BRA `(.L_x_1460) ;  /* 0x0000496000008947 */ /* 0x000fea0003800000 */
[----:B-1----:R-:W-:Y:S01]  /*7860*/  IMAD.MOV.U32 R85, RZ, RZ, R71 ;  /* 0x000000ffff557224 */ /* 0x002fe200078e0047 */
[----:B------:R-:W-:Y:S01]  /*7870*/  MOV R87, R68 ;  /* 0x0000004400577202 */ /* 0x000fe20000000f00 */
[----:B------:R-:W-:Y:S01]  /*7880*/  IMAD.MOV.U32 R84, RZ, RZ, R72 ;  /* 0x000000ffff547224 */ /* 0x000fe200078e0048 */
[----:B------:R-:W-:Y:S02]  /*7890*/  MOV R86, R70 ;  /* 0x0000004600567202 */ /* 0x000fe40000000f00 */
.L_x_1471:
        /* <DEDUP_REMOVED lines=30> */
[C---:B------:R-:W-:Y:S04]  /*7a80*/  IMAD.WIDE.U32 R2, R203.reuse, c[0x0][0x218], R2 ;  /* 0x00008600cb027a25 */ /* 0x040fe800078e0002 */
        /* <DEDUP_REMOVED lines=10> */
.L_x_1570:
[----:B------:R-:W-:-:S05]  /*7b30*/  BRA.DIV ~URZ, `(.L_x_1464) ;  /* 0x0000eed27f007947 */ /* 0x000fca000b800000 */
[----:B------:R-:W3:Y:S01]  /*7b40*/  SHFL.IDX PT, R2, R0, RZ, 0x181f ;  /* 0x00181fff00027589 */ /* 0x000ee200000e0000 */
[----:B------:R-:W-:Y:S03]  /*7b50*/  ISETP.GE.AND P0, PT, R201, c[0x0][0x1d4], PT ;  /* 0x00007500c9007a0c */ /* 0x000fe60003f06270 */
        /* <DEDUP_REMOVED lines=12> */
[----:B------:R-:W-:Y:S01]  /*7c20*/  IADD3 R2, P1, R9, R15, RZ ;  /* 0x0000000f09027210 */ /* 0x000fe20007f3e0ff */
[--C-:B------:R-:W-:Y:S03]  /*7c30*/  IMAD.X R9, R14, 0x1, R5.reuse, P6 ;  /* 0x000000010e097824 */ /* 0x100fe600030e0605 */
[----:B------:R2:W-:Y:S01]  /*7c40*/  LDGSTS.E.BYPASS.LTC128B.128 [R202+0x100], [R10.64], !P0 ;  /* 0x001000000aca7fae */ /* 0x0005e2000c101d46 */
[--C-:B------:R-:W-:Y:S03]  /*7c50*/  IMAD.X R7, R13, 0x1, R5.reuse, P2 ;  /* 0x000000010d077824 */ /* 0x100fe600010e0605 */
[----:B------:R2:W-:Y:S01]  /*7c60*/  LDGSTS.E.BYPASS.LTC128B.128 [R202+0x900], [R8.64], !P0 ;  /* 0x0090000008ca7fae */ /* 0x0005e2000c101d46 */
[----:B------:R-:W-:Y:S03]  /*7c70*/  IMAD.X R3, R12, 0x1, R5, P1 ;  /* 0x000000010c037824 */ /* 0x000fe600008e0605 */
[----:B------:R3:W-:Y:S04]  /*7c80*/  LDGSTS.E.BYPASS.LTC128B.128 [R202+0x1100], [R6.64], !P0 ;  /* 0x0110000006ca7fae */ /* 0x0007e8000c101d46 */
[----:B------:R2:W-:Y:S01]  /*7c90*/  LDGSTS.E.BYPASS.LTC128B.128 [R202+0x1900], [R2.64], !P0 ;  /* 0x0190000002ca7fae */ /* 0x0005e2000c101d46 */
[----:B---3--:R-:W-:Y:S04]  /*7ca0*/  SEL R6, RZ, 0x10, P0 ;  /* 0x00000010ff067807 */ /* 0x008fe80000000000 */
.L_x_1571:
[C---:B-12---:R-:W-:Y:S02]  /*7cb0*/  IADD3 R2, -R6.reuse, 0x10, RZ ;  /* 0x0000001006027810 */ /* 0x046fe40007ffe1ff */
[----:B------:R-:W-:Y:S02]  /*7cc0*/  ISETP.NE.U32.AND P2, PT, R6, RZ, PT ;  /* 0x000000ff0600720c */ /* 0x000fe40003f45070 */
[----:B------:R-:W-:Y:S04]  /*7cd0*/  LOP3.LUT R2, R2, 0xf, RZ, 0xc0, !PT ;  /* 0x0000000f02027812 */ /* 0x000fe800078ec0ff */
[----:B------:R-:W-:Y:S04]  /*7ce0*/  IADD3 R2, P1, P0, R2, R0, R15 ;  /* 0x0000000002027210 */ /* 0x000fe8000783e00f */
[----:B------:R-:W-:Y:S05]  /*7cf0*/  IADD3.X R3, RZ, R4, R5, P1, P0 ;  /* 0x00000004ff037210 */ /* 0x000fea0000fe0405 */
[----:B------:R-:W-:Y:S01]  /*7d00*/  @!PT LDS RZ, [RZ] ;  /* 0x00000000fffff984 */ /* 0x000fe20000000800 */
[----:B------:R-:W-:Y:S01]  /*7d10*/  @!PT LDS RZ, [RZ] ;  /* 0x00000000fffff984 */ /* 0x000fe20000000800 */
[----:B------:R-:W-:Y:S01]  /*7d20*/  @!PT LDS RZ, [RZ] ;  /* 0x00000000fffff984 */ /* 0x000fe20000000800 */
[----:B------:R1:W-:Y:S04]  /*7d30*/  LDGSTS.E.BYPASS.LTC128B.128.ZFILL [R202+0x2100], [R2.64], P2 ;  /* 0x0210000002ca7fae */ /* 0x0003e80009141d46 */
.L_x_1462:
[----:B-1-34-:R-:W-:Y:S05]  /*7d40*/  BSYNC B0 ;  /* 0x0000000000007941 */ /* 0x01afea0003800000 */
.L_x_1461:
        /* <DEDUP_REMOVED lines=262> */
[----:B--234-:R-:W-:Y:S01]  /*8db0*/  IMAD.MOV.U32 R203, RZ, RZ, RZ ;  /* 0x000000ffffcb7224 */ /* 0x01cfe200078e00ff */
[----:B------:R-:W2:Y:S01]  /*8dc0*/  LDL R238, [R1+0x14] ;  /* 0x0000140001ee7983 */ /* 0x000ea20000100800 */
[----:B------:R-:W-:Y:S03]  /*8dd0*/  IMAD.SHL.U32 R15, R201, 0x2, RZ ;  /* 0x00000002c90f7824 */ /* 0x000fe600078e00ff */
[----:B------:R-:W3:Y:S04]  /*8de0*/  LDL R233, [R1+0xc] ;  /* 0x00000c0001e97983 */ /* 0x000ee80000100800 */
[----:B------:R-:W4:Y:S04]  /*8df0*/  LDL.64 R236, [R1+0x20] ;  /* 0x0000200001ec7983 */ /* 0x000f280000100a00 */
[----:B------:R-:W5:Y:S04]  /*8e00*/  LDL R231, [R1+0x34] ;  /* 0x0000340001e77983 */ /* 0x000f680000100800 */
[----:B------:R-:W4:Y:S04]  /*8e10*/  LDL.64 R234, [R1+0x18] ;  /* 0x0000180001ea7983 */ /* 0x000f280000100a00 */
[----:B------:R-:W5:Y:S01]  /*8e20*/  LDL R232, [R1+0x30] ;  /* 0x0000300001e87983 */ /* 0x000f620000100800 */
[----:B--2---:R-:W-:Y:S05]  /*8e30*/  IMAD R2, R211, 0x50, R238 ;  /* 0x00000050d3027824 */ /* 0x004fea00078e02ee */
[----:B---3--:R-:W-:Y:S05]  /*8e40*/  IADD3 R2, R2, -0x50, R233 ;  /* 0xffffffb002027810 */ /* 0x008fea0007ffe0e9 */
[----:B------:R-:W-:Y:S04]  /*8e50*/  @P4 IMAD.HI.U32 R3, R2, c[0x0][0x2bc], RZ ;  /* 0x0000af0002034a27 */ /* 0x000fe800078e00ff */
[----:B-1----:R-:W-:Y:S01]  /*8e60*/  IMAD.MOV.U32 R0, RZ, RZ, R2 ;  /* 0x000000ffff007224 */ /* 0x002fe200078e0002 */
[----:B------:R-:W-:Y:S04]  /*8e70*/  @P4 SHF.R.U32.HI R0, RZ, c[0x0][0x2c0], R3 ;  /* 0x0000b000ff004a19 */ /* 0x000fe80000011603 */
[C---:B----4-:R-:W-:Y:S04]  /*8e80*/  @!P3 IADD3 R3, P0, R0.reuse, R236, RZ ;  /* 0x000000ec0003b210 */ /* 0x050fe80007f1e0ff */
[----:B-----5:R-:W-:Y:S01]  /*8e90*/  @!P3 LEA.HI.X.SX32 R5, R0, R231, 0x1, P0 ;  /* 0x000000e70005b211 */ /* 0x020fe200000f0eff */
[----:B------:R-:W-:Y:S01]  /*8ea0*/  IMAD.MOV R0, RZ, RZ, -R0 ;  /* 0x000000ffff007224 */ /* 0x000fe200078e0a00 */
[C---:B------:R-:W-:Y:S02]  /*8eb0*/  @!P3 LEA R4, P0, R3.reuse, c[0x0][0x2a0], 0x2 ;  /* 0x0000a8000304ba11 */ /* 0x040fe400078010ff */
[----:B------:R-:W-:Y:S01]  /*8ec0*/  SHF.R.S32.HI R231, RZ, 0x1f, R201 ;  /* 0x0000001fffe77819 */ /* 0x000fe200000114c9 */
[----:B------:R-:W-:Y:S01]  /*8ed0*/  IMAD R217, R0, c[0x0][0x2b8], R2 ;  /* 0x0000ae0000d97a24 */ /* 0x000fe200078e0202 */
[----:B------:R-:W-:Y:S03]  /*8ee0*/  @!P3 LEA.HI.X R5, R3, c[0x0][0x2a4], R5, 0x2, P0 ;  /* 0x0000a9000305ba11 */ /* 0x000fe600000f1405 */
[C---:B------:R-:W-:Y:S01]  /*8ef0*/  IMAD.WIDE.U32 R2, R217.reuse, c[0x0][0x1e0], RZ ;  /* 0x00007800d9027a25 */ /* 0x040fe200078e00ff */
[----:B------:R-:W-:Y:S01]  /*8f00*/  SHF.R.S32.HI R0, RZ, 0x1f, R217 ;  /* 0x0000001fff007819 */ /* 0x000fe200000114d9 */
[----:B------:R1:W2:Y:S04]  /*8f10*/  @!P3 LDG.E R203, [R4.64] ;  /* 0x0000000604cbb981 */ /* 0x0002a8000c1e1900 */
[----:B------:R-:W-:Y:S04]  /*8f20*/  IMAD R0, R0, c[0x0][0x1e0], RZ ;  /* 0x0000780000007a24 */ /* 0x000fe800078e02ff */
[----:B------:R-:W-:Y:S04]  /*8f30*/  IMAD R0, R217, c[0x0][0x1e4], R0 ;  /* 0x00007900d9007a24 */ /* 0x000fe800078e0200 */
[----:B------:R-:W-:Y:S01]  /*8f40*/  IMAD.IADD R3, R3, 0x1, R0 ;  /* 0x0000000103037824 */ /* 0x000fe200078e0200 */
[----:B-1----:R-:W-:Y:S02]  /*8f50*/  SHF.L.U64.HI R5, R201, 0x1, R231 ;  /* 0x00000001c9057819 */ /* 0x002fe400000102e7 */
[----:B--2---:R-:W-:Y:S01]  /*8f60*/  SHF.R.S32.HI R0, RZ, 0x1f, R203 ;  /* 0x0000001fff007819 */ /* 0x004fe200000114cb */
[C---:B------:R-:W-:Y:S04]  /*8f70*/  IMAD.WIDE.U32 R2, R203.reuse, c[0x0][0x1f0], R2 ;  /* 0x00007c00cb027a25 */ /* 0x040fe800078e0002 */
        /* <DEDUP_REMOVED lines=8> */
.L_x_1572:
        /* <DEDUP_REMOVED lines=24> */
.L_x_1573:
        /* <DEDUP_REMOVED lines=9> */
.L_x_1466:
[----:B--234-:R-:W-:Y:S05]  /*9210*/  BSYNC B0 ;  /* 0x0000000000007941 */ /* 0x01cfea0003800000 */
.L_x_1465:
[----:B-1----:R-:W2:Y:S04]  /*9220*/  LDL R2, [R1+0x3c] ;  /* 0x00003c0001027983 */ /* 0x002ea80000100800 */
[----:B------:R-:W2:Y:S04]  /*9230*/  LDL R0, [R1+0x44] ;  /* 0x0000440001007983 */ /* 0x000ea80000100800 */
[----:B------:R-:W3:Y:S04]  /*9240*/  LDL R3, [R1+0x40] ;  /* 0x0000400001037983 */ /* 0x000ee80000100800 */
[----:B------:R-:W0:Y:S01]  /*9250*/  LDGDEPBAR ;  /* 0x00000000000079af */ /* 0x000e220000000000 */
[----:B--2---:R-:W-:Y:S01]  /*9260*/  IADD3 R4, R0, R2, RZ ;  /* 0x0000000200047210 */ /* 0x004fe20007ffe0ff */
[----:B------:R-:W-:Y:S04]  /*9270*/  IMAD R0, R211, -0x50, RZ ;  /* 0xffffffb0d3007824 */ /* 0x000fe800078e02ff */
[----:B------:R-:W-:Y:S01]  /*9280*/  @P5 IMAD.HI.U32 R2, R4, c[0x0][0x2c8], RZ ;  /* 0x0000b20004025a27 */ /* 0x000fe200078e00ff */
[----:B---3--:R-:W-:Y:S04]  /*9290*/  IADD3 R0, -R3, 0x1, R0 ;  /* 0x0000000103007810 */ /* 0x008fe80007ffe100 */
[----:B------:R-:W-:Y:S02]  /*92a0*/  @P5 SHF.R.U32.HI R4, RZ, c[0x0][0x2cc], R2 ;  /* 0x0000b300ff045a19 */ /* 0x000fe40000011602 */
[----:B------:R-:W-:Y:S01]  /*92b0*/  IADD3 R5, -R250, R0, R251 ;  /* 0x00000000fa057210 */ /* 0x000fe20007ffe1fb */
[----:B------:R-:W-:-:S05]  /*92c0*/  BRA.DIV ~URZ, `(.L_x_1469) ;  /* 0x0000e2727f007947 */ /* 0x000fca000b800000 */
[----:B------:R1:W2:Y:S02]  /*92d0*/  SHFL.IDX PT, R0, R4, RZ, 0x1c1f ;  /* 0x001c1fff04007589 */ /* 0x0002a400000e0000 */
.L_x_1574:
[----:B--2---:R-:W-:Y:S05]  /*92e0*/  IMAD.IADD R0, R5, 0x1, R0 ;  /* 0x0000000105007824 */ /* 0x004fea00078e0200 */
[C---:B------:R-:W-:Y:S02]  /*92f0*/  ISETP.GT.AND P6, PT, R0.reuse, RZ, PT ;  /* 0x000000ff0000720c */ /* 0x040fe40003fc4270 */
[C---:B------:R-:W-:Y:S02]  /*9300*/  ISETP.GT.AND P2, PT, R0.reuse, 0x1, PT ;  /* 0x000000010000780c */ /* 0x040fe40003f44270 */
[C---:B------:R-:W-:Y:S02]  /*9310*/  ISETP.GT.AND P1, PT, R0.reuse, 0x8, PT ;  /* 0x000000080000780c */ /* 0x040fe40003f24270 */
[----:B------:R-:W-:Y:S02]  /*9320*/  ISETP.GT.AND P0, PT, R0, 0x9, PT ;  /* 0x000000090000780c */ /* 0x000fe40003f04270 */
        /* <DEDUP_REMOVED lines=33> */
[----:B------:R-:W-:Y:S02]  /*9540*/  FSEL R58, R18, -INF , P2 ;  /* 0xff800000123a7808 */ /* 0x000fe40001000000 */
[----:B------:R-:W-:Y:S02]  /*9550*/  FSEL R50, R17, -INF , P1 ;  /* 0xff80000011327808 */ /* 0x000fe40000800000 */
[----:B------:R-:W-:Y:S01]  /*9560*/  FSEL R42, R16, -INF , P0 ;  /* 0xff800000102a7808 */ /* 0x000fe20000000000 */
[----:B------:R-:W-:-:S05]  /*9570*/  BRA.DIV ~URZ, `(.L_x_1470) ;  /* 0x0000e0327f007947 */ /* 0x000fca000b800000 */
[----:B------:R-:W-:Y:S08]  /*9580*/  SHFL.IDX PT, R3, R4, 0x1, 0x1c1f ;  /* 0x003c1f0004037f89 */ /* 0x000ff000000e0000 */
[----:B------:R-:W-:Y:S08]  /*9590*/  SHFL.IDX PT, R2, R4, 0x2, 0x1c1f ;  /* 0x005c1f0004027f89 */ /* 0x000ff000000e0000 */
[----:B------:R-:W2:Y:S02]  /*95a0*/  SHFL.IDX PT, R0, R4, 0x3, 0x1c1f ;  /* 0x007c1f0004007f89 */ /* 0x000ea400000e0000 */
[C---:B--2---:R-:W-:Y:S02]  /*95b0*/  IMAD.IADD R0, R5.reuse, 0x1, R0 ;  /* 0x0000000105007824 */ /* 0x044fe400078e0200 */
[C---:B------:R-:W-:Y:S02]  /*95c0*/  IMAD.IADD R3, R5.reuse, 0x1, R3 ;  /* 0x0000000105037824 */ /* 0x040fe400078e0203 */
[----:B------:R-:W-:Y:S03]  /*95d0*/  IMAD.IADD R2, R5, 0x1, R2 ;  /* 0x0000000105027824 */ /* 0x000fe600078e0202 */
[C---:B------:R-:W-:Y:S02]  /*95e0*/  ISETP.GT.AND P6, PT, R3.reuse, RZ, PT ;  /* 0x000000ff0300720c */ /* 0x040fe40003fc4270 */
[C---:B------:R-:W-:Y:S02]  /*95f0*/  ISETP.GT.AND P1, PT, R2.reuse, RZ, PT ;  /* 0x000000ff0200720c */ /* 0x040fe40003f24270 */
[C---:B------:R-:W-:Y:S02]  /*9600*/  ISETP.GT.AND P2, PT, R3.reuse, 0x1, PT ;  /* 0x000000010300780c */ /* 0x040fe40003f44270 */
[----:B------:R-:W-:Y:S02]  /*9610*/  ISETP.GT.AND P0, PT, R2, 0x1, PT ;  /* 0x000000010200780c */ /* 0x000fe40003f04270 */
[----:B------:R-:W-:Y:S02]  /*9620*/  FSEL R12, R222, -INF , P6 ;  /* 0xff800000de0c7808 */ /* 0x000fe40003000000 */
[----:B------:R-:W-:Y:S02]  /*9630*/  ISETP.GT.AND P6, PT, R0, RZ, PT ;  /* 0x000000ff0000720c */ /* 0x000fe40003fc4270 */
[----:B------:R-:W-:Y:S02]  /*9640*/  FSEL R16, R228, -INF , P1 ;  /* 0xff800000e4107808 */ /* 0x000fe40000800000 */
        /* <DEDUP_REMOVED lines=181> */
[----:B------:R-:W-:Y:S02]  /*a1a0*/  FSEL R35, R65, -INF , P2 ;  /* 0xff80000041237808 */ /* 0x000fe40001000000 */
[----:B------:R-:W-:Y:S02]  /*a1b0*/  FSEL R27, R67, -INF , P1 ;  /* 0xff800000431b7808 */ /* 0x000fe40000800000 */
        /* <DEDUP_REMOVED lines=8> */
[----:B------:R-:W-:Y:S02]  /*a240*/  FSEL R11, R70, -INF , P0 ;  /* 0xff800000460b7808 */ /* 0x000fe40000000000 */
[----:B------:R-:W-:Y:S04]  /*a250*/  FMNMX.FTZ R2, R27, R5, !PT ;  /* 0x000000051b027209 */ /* 0x000fe80007810000 */
[----:B------:R-:W-:Y:S01]  /*a260*/  FMNMX.FTZ R2, R11, R2, !PT ;  /* 0x000000020b027209 */ /* 0x000fe20007810000 */
[----:B------:R-:W2:Y:S08]  /*a270*/  SHFL.BFLY PT, R5, R4, 0x2, 0x1f ;  /* 0x0c401f0004057f89 */ /* 0x000eb000000e0000 */
[----:B------:R-:W3:Y:S08]  /*a280*/  SHFL.BFLY PT, R7, R3, 0x2, 0x1f ;  /* 0x0c401f0003077f89 */ /* 0x000ef000000e0000 */
[----:B------:R-:W4:Y:S01]  /*a290*/  SHFL.BFLY PT, R10, R2, 0x2, 0x1f ;  /* 0x0c401f00020a7f89 */ /* 0x000f2200000e0000 */
[----:B-1----:R-:W-:Y:S02]  /*a2a0*/  FMNMX.FTZ R6, R6, R0, !PT ;  /* 0x0000000006067209 */ /* 0x002fe40007810000 */
[----:B--2---:R-:W-:Y:S05]  /*a2b0*/  FMNMX.FTZ R5, R4, R5, !PT ;  /* 0x0000000504057209 */ /* 0x004fea0007810000 */
[----:B------:R-:W1:Y:S01]  /*a2c0*/  SHFL.BFLY PT, R8, R5, 0x1, 0x1f ;  /* 0x0c201f0005087f89 */ /* 0x000e6200000e0000 */
[----:B---3--:R-:W-:Y:S07]  /*a2d0*/  FMNMX.FTZ R3, R3, R7, !PT ;  /* 0x0000000703037209 */ /* 0x008fee0007810000 */
[----:B------:R-:W2:Y:S01]  /*a2e0*/  SHFL.BFLY PT, R7, R6, 0x1, 0x1f ;  /* 0x0c201f0006077f89 */ /* 0x000ea200000e0000 */
[----:B----4-:R-:W-:Y:S07]  /*a2f0*/  FMNMX.FTZ R4, R2, R10, !PT ;  /* 0x0000000a02047209 */ /* 0x010fee0007810000 */
[----:B------:R-:W3:Y:S08]  /*a300*/  SHFL.BFLY PT, R9, R3, 0x1, 0x1f ;  /* 0x0c201f0003097f89 */ /* 0x000ef000000e0000 */
[----:B------:R4:W4:Y:S01]  /*a310*/  SHFL.BFLY PT, R0, R4, 0x1, 0x1f ;  /* 0x0c201f0004007f89 */ /* 0x00092200000e0000 */
[----:B-1----:R-:W-:Y:S02]  /*a320*/  FMNMX.FTZ R71, R5, R8, !PT ;  /* 0x0000000805477209 */ /* 0x002fe40007810000 */
[----:B--2---:R-:W-:Y:S02]  /*a330*/  FMNMX.FTZ R72, R6, R7, !PT ;  /* 0x0000000706487209 */ /* 0x004fe40007810000 */
[----:B---3--:R-:W-:Y:S03]  /*a340*/  FMNMX.FTZ R70, R3, R9, !PT ;  /* 0x0000000903467209 */ /* 0x008fe60007810000 */
.L_x_1575:
[C---:B------:R-:W-:Y:S01]  /*a350*/  FMUL.FTZ R2, R72.reuse, c[0x0][0x2d0] ;  /* 0x0000b40048027a20 */ /* 0x040fe20000410000 */
[----:B------:R-:W-:Y:S01]  /*a360*/  FSETP.NEU.FTZ.AND P2, PT, R72, -INF , PT ;  /* 0xff8000004800780b */ /* 0x000fe20003f5d000 */
[----:B------:R-:W2:Y:S01]  /*a370*/  LDL.LU R252, [R1+0x4] ;  /* 0x0000040001fc7983 */ /* 0x000ea20000300800 */
[----:B------:R-:W-:Y:S01]  /*a380*/  FSETP.NEU.FTZ.AND P1, PT, R71, -INF , PT ;  /* 0xff8000004700780b */ /* 0x000fe20003f3d000 */
[----:B------:R-:W-:Y:S01]  /*a390*/  WARPSYNC 0xffffffff ;  /* 0xffffffff00007948 */ /* 0x000fe20003800000 */
[----:B------:R-:W-:Y:S02]  /*a3a0*/  FSEL R6, R2, RZ, P2 ;  /* 0x000000ff02067208 */ /* 0x000fe40001000000 */
[----:B------:R-:W-:Y:S02]  /*a3b0*/  FSETP.NEU.FTZ.AND P0, PT, R70, -INF , PT ;  /* 0xff8000004600780b */ /* 0x000fe40003f1d000 */
[----:B----4-:R-:W-:Y:S01]  /*a3c0*/  FMNMX.FTZ R68, R0, R4, !PT ;  /* 0x0000000400447209 */ /* 0x010fe20007810000 */
[--C-:B------:R-:W-:Y:S01]  /*a3d0*/  FFMA.FTZ R2, R13, c[0x0][0x2d0], -R6.reuse ;  /* 0x0000b4000d027a23 */ /* 0x100fe20000010806 */
[----:B------:R-:W-:Y:S01]  /*a3e0*/  FSEL R5, R70, RZ, P0 ;  /* 0x000000ff46057208 */ /* 0x000fe20000000000 */
        /* <DEDUP_REMOVED lines=29> */
[----:B------:R-:W-:Y:S01]  /*a5c0*/  LDSM.16.MT88.4 R36, [R189] ;  /* 0x00000000bd24783b */ /* 0x000fe20000004200 */
[--C-:B------:R-:W-:Y:S02]  /*a5d0*/  FFMA.FTZ R213, R58, c[0x0][0x2d0], -R6.reuse ;  /* 0x0000b4003ad57a23 */ /* 0x100fe40000010806 */
[----:B------:R3:W-:Y:S01]  /*a5e0*/  MUFU.EX2 R240, R3 ;  /* 0x0000000300f07308 */ /* 0x0007e20000000800 */
        /* <DEDUP_REMOVED lines=8> */
[--C-:B-1----:R-:W-:Y:S02]  /*a670*/  FFMA.FTZ R2, R14, c[0x0][0x2d0], -R7.reuse ;  /* 0x0000b4000e027a23 */ /* 0x102fe40000010807 */
[--C-:B------:R-:W-:Y:S02]  /*a680*/  FFMA.FTZ R175, R40, c[0x0][0x2d0], -R7.reuse ;  /* 0x0000b40028af7a23 */ /* 0x100fe40000010807 */
[--C-:B------:R-:W-:Y:S01]  /*a690*/  FFMA.FTZ R205, R49, c[0x0][0x2d0], -R7.reuse ;  /* 0x0000b40031cd7a23 */ /* 0x100fe20000010807 */
[----:B------:R1:W-:Y:S01]  /*a6a0*/  MUFU.EX2 R233, R2 ;  /* 0x0000000200e97308 */ /* 0x0003e20000000800 */
[--C-:B------:R-:W-:Y:S02]  /*a6b0*/  FFMA.FTZ R204, R48, c[0x0][0x2d0], -R7.reuse ;  /* 0x0000b40030cc7a23 */ /* 0x100fe40000010807 */
[--C-:B------:R-:W-:Y:S02]  /*a6c0*/  FFMA.FTZ R200, R47, c[0x0][0x2d0], -R7.reuse ;  /* 0x0000b4002fc87a23 */ /* 0x100fe40000010807 */
[--C-:B---3--:R-:W-:Y:S02]  /*a6d0*/  FFMA.FTZ R3, R18, c[0x0][0x2d0], -R7.reuse ;  /* 0x0000b40012037a23 */ /* 0x108fe40000010807 */
[--C-:B------:R-:W-:Y:S02]  /*a6e0*/  FFMA.FTZ R214, R46, c[0x0][0x2d0], -R7.reuse ;  /* 0x0000b4002ed67a23 */ /* 0x100fe40000010807 */
[--C-:B------:R-:W-:Y:S01]  /*a6f0*/  FFMA.FTZ R216, R28, c[0x0][0x2d0], -R7.reuse ;  /* 0x0000b4001cd87a23 */ /* 0x100fe20000010807 */
[----:B------:R3:W-:Y:S01]  /*a700*/  MUFU.EX2 R242, R3 ;  /* 0x0000000300f27308 */ /* 0x0007e20000000800 */
[--C-:B------:R-:W-:Y:S09]  /*a710*/  FFMA.FTZ R221, R25, c[0x0][0x2d0], -R7.reuse ;  /* 0x0000b40019dd7a23 */ /* 0x100ff20000010807 */
[----:B------:R-:W-:Y:S01]  /*a720*/  MUFU.EX2 R244, R175 ;  /* 0x000000af00f47308 */ /* 0x000fe20000000800 */
[----:B-1----:R-:W-:Y:S09]  /*a730*/  FFMA.FTZ R2, R20, c[0x0][0x2d0], -R6 ;  /* 0x0000b40014027a23 */ /* 0x002ff20000010806 */
[----:B------:R1:W-:Y:S01]  /*a740*/  MUFU.EX2 R241, R2 ;  /* 0x0000000200f17308 */ /* 0x0003e20000000800 */
[----:B---3--:R-:W-:Y:S09]  /*a750*/  FSEL R3, R71, RZ, P1 ;  /* 0x000000ff47037208 */ /* 0x008ff20000800000 */
[----:B------:R-:W-:Y:S10]  /*a760*/  MUFU.EX2 R245, R172 ;  /* 0x000000ac00f57308 */ /* 0x000ff40000000800 */
[----:B------:R-:W-:Y:S01]  /*a770*/  MUFU.EX2 R180, R207 ;  /* 0x000000cf00b47308 */ /* 0x000fe20000000800 */
[----:B-1----:R-:W-:Y:S09]  /*a780*/  FFMA.FTZ R2, R17, c[0x0][0x2d0], -R7 ;  /* 0x0000b40011027a23 */ /* 0x002ff20000010807 */
[----:B------:R1:W-:Y:S10]  /*a790*/  MUFU.EX2 R238, R2 ;  /* 0x0000000200ee7308 */ /* 0x0003f40000000800 */
[----:B------:R-:W-:Y:S01]  /*a7a0*/  MUFU.EX2 R175, R213 ;  /* 0x000000d500af7308 */ /* 0x000fe20000000800 */
[----:B-1----:R-:W-:Y:S05]  /*a7b0*/  FMUL.FTZ R2, R70, c[0x0][0x2d0] ;  /* 0x0000b40046027a20 */ /* 0x002fea0000410000 */
[----:B------:R-:W-:Y:S02]  /*a7c0*/  FSEL R8, R2, RZ, P0 ;  /* 0x000000ff02087208 */ /* 0x000fe40000000000 */
[----:B------:R-:W-:Y:S03]  /*a7d0*/  FSETP.NEU.FTZ.AND P0, PT, R68, -INF , PT ;  /* 0xff8000004400780b */ /* 0x000fe60003f1d000 */
[--C-:B------:R-:W-:Y:S01]  /*a7e0*/  FFMA.FTZ R2, R21, c[0x0][0x2d0], -R8.reuse ;  /* 0x0000b40015027a23 */ /* 0x100fe20000010808 */
[----:B------:R-:W-:Y:S01]  /*a7f0*/  FSEL R4, R4, RZ, P0 ;  /* 0x000000ff04047208 */ /* 0x000fe20000000000 */
[--C-:B------:R-:W-:Y:S02]  /*a800*/  FFMA.FTZ R9, R16, c[0x0][0x2d0], -R8.reuse ;  /* 0x0000b40010097a23 */ /* 0x100fe40000010808 */
[----:B------:R1:W-:Y:S01]  /*a810*/  MUFU.EX2 R231, R2 ;  /* 0x0000000200e77308 */ /* 0x0003e20000000800 */
[----:B------:R-:W-:Y:S02]  /*a820*/  FFMA.FTZ R60, R152, c[0x0][0x2d0], -R8 ;  /* 0x0000b400983c7a23 */ /* 0x000fe40000010808 */
[----:B------:R-:W-:Y:S02]  /*a830*/  FFMA.FTZ R225, R66, c[0x0][0x2d0], -R4 ;  /* 0x0000b40042e17a23 */ /* 0x000fe40000010804 */
[--C-:B------:R-:W-:Y:S02]  /*a840*/  FFMA.FTZ R179, R79, c[0x0][0x2d0], -R8.reuse ;  /* 0x0000b4004fb37a23 */ /* 0x100fe40000010808 */
[--C-:B------:R-:W-:Y:S02]  /*a850*/  FFMA.FTZ R181, R78, c[0x0][0x2d0], -R8.reuse ;  /* 0x0000b4004eb57a23 */ /* 0x100fe40000010808 */
[--C-:B------:R-:W-:Y:S01]  /*a860*/  FFMA.FTZ R220, R77, c[0x0][0x2d0], -R8.reuse ;  /* 0x0000b4004ddc7a23 */ /* 0x100fe20000010808 */
[----:B------:R3:W-:Y:S01]  /*a870*/  MUFU.EX2 R230, R9 ;  /* 0x0000000900e67308 */ /* 0x0007e20000000800 */
[----:B------:R-:W-:Y:S02]  /*a880*/  FFMA.FTZ R223, R64, c[0x0][0x2d0], -R8 ;  /* 0x0000b40040df7a23 */ /* 0x000fe40000010808 */
[--C-:B------:R-:W-:Y:S02]  /*a890*/  FFMA.FTZ R152, R76, c[0x0][0x2d0], -R4.reuse ;  /* 0x0000b4004c987a23 */ /* 0x100fe40000010804 */
[--C-:B------:R-:W-:Y:S02]  /*a8a0*/  FFMA.FTZ R75, R75, c[0x0][0x2d0], -R4.reuse ;  /* 0x0000b4004b4b7a23 */ /* 0x100fe40000010804 */
[--C-:B------:R-:W-:Y:S02]  /*a8b0*/  FFMA.FTZ R64, R74, c[0x0][0x2d0], -R4.reuse ;  /* 0x0000b4004a407a23 */ /* 0x100fe40000010804 */
[--C-:B------:R-:W-:Y:S02]  /*a8c0*/  FFMA.FTZ R74, R69, c[0x0][0x2d0], -R4.reuse ;  /* 0x0000b400454a7a23 */ /* 0x100fe40000010804 */
[--C-:B------:R-:W-:Y:S02]  /*a8d0*/  FFMA.FTZ R156, R156, c[0x0][0x2d0], -R4.reuse ;  /* 0x0000b4009c9c7a23 */ /* 0x100fe40000010804 */
[----:B------:R-:W-:Y:S02]  /*a8e0*/  FFMA.FTZ R155, R155, c[0x0][0x2d0], -R4 ;  /* 0x0000b4009b9b7a23 */ /* 0x000fe40000010804 */
[----:B-1----:R-:W-:Y:S02]  /*a8f0*/  FFMA.FTZ R2, R22, c[0x0][0x2d0], -R8 ;  /* 0x0000b40016027a23 */ /* 0x002fe40000010808 */
[--C-:B------:R-:W-:Y:S02]  /*a900*/  FFMA.FTZ R154, R154, c[0x0][0x2d0], -R4.reuse ;  /* 0x0000b4009a9a7a23 */ /* 0x100fe40000010804 */
[----:B------:R1:W-:Y:S01]  /*a910*/  MUFU.EX2 R237, R2 ;  /* 0x0000000200ed7308 */ /* 0x0003e20000000800 */
[--C-:B------:R-:W-:Y:S02]  /*a920*/  FFMA.FTZ R164, R164, c[0x0][0x2d0], -R4.reuse ;  /* 0x0000b400a4a47a23 */ /* 0x100fe40000010804 */
[----:B------:R-:W-:Y:S02]  /*a930*/  FFMA.FTZ R163, R163, c[0x0][0x2d0], -R4 ;  /* 0x0000b400a3a37a23 */ /* 0x000fe40000010804 */
[----:B---3--:R-:W-:Y:S02]  /*a940*/  FFMA.FTZ R9, R23, c[0x0][0x2d0], -R8 ;  /* 0x0000b40017097a23 */ /* 0x008fe40000010808 */
[----:B------:R-:W2:Y:S01]  /*a950*/  LDSM.16.MT88.4 R20, [R185] ;  /* 0x00000000b914783b */ /* 0x000ea20000004200 */
[--C-:B------:R-:W-:Y:S02]  /*a960*/  FFMA.FTZ R162, R162, c[0x0][0x2d0], -R4.reuse ;  /* 0x0000b400a2a27a23 */ /* 0x100fe40000010804 */
[----:B------:R-:W-:Y:S01]  /*a970*/  MUFU.EX2 R239, R9 ;  /* 0x0000000900ef7308 */ /* 0x000fe20000000800 */
[--C-:B------:R-:W-:Y:S02]  /*a980*/  FFMA.FTZ R153, R153, c[0x0][0x2d0], -R4.reuse ;  /* 0x0000b40099997a23 */ /* 0x100fe40000010804 */
[--C-:B------:R-:W-:Y:S02]  /*a990*/  FFMA.FTZ R227, R61, c[0x0][0x2d0], -R4.reuse ;  /* 0x0000b4003de37a23 */ /* 0x100fe40000010804 */
[--C-:B------:R-:W-:Y:S02]  /*a9a0*/  FFMA.FTZ R228, R27, c[0x0][0x2d0], -R4.reuse ;  /* 0x0000b4001be47a23 */ /* 0x100fe40000010804 */
[----:B------:R-:W-:Y:S02]  /*a9b0*/  FFMA.FTZ R229, R11, c[0x0][0x2d0], -R4 ;  /* 0x0000b4000be57a23 */ /* 0x000fe40000010804 */
[--C-:B------:R-:W-:Y:S02]  /*a9c0*/  FFMA.FTZ R59, R83, c[0x0][0x2d0], -R8.reuse ;  /* 0x0000b400533b7a23 */ /* 0x100fe40000010808 */
[--C-:B------:R-:W-:Y:S02]  /*a9d0*/  FFMA.FTZ R58, R82, c[0x0][0x2d0], -R8.reuse ;  /* 0x0000b400523a7a23 */ /* 0x100fe40000010808 */
[--C-:B------:R-:W-:Y:S01]  /*a9e0*/  FFMA.FTZ R57, R81, c[0x0][0x2d0], -R8.reuse ;  /* 0x0000b40051397a23 */ /* 0x100fe20000010808 */
[----:B-1----:R-:W-:Y:S01]  /*a9f0*/  FSEL R2, R72, RZ, P2 ;  /* 0x000000ff48027208 */ /* 0x002fe20001000000 */
[--C-:B------:R-:W-:Y:S02]  /*aa00*/  FFMA.FTZ R169, R80, c[0x0][0x2d0], -R8.reuse ;  /* 0x0000b40050a97a23 */ /* 0x100fe40000010808 */
[----:B------:R-:W-:Y:S02]  /*aa10*/  FFMA.FTZ R161, R161, c[0x0][0x2d0], -R8 ;  /* 0x0000b400a1a17a23 */ /* 0x000fe40000010808 */
[----:B------:R-:W-:Y:S02]  /*aa20*/  FADD.FTZ R0, -R2, R84 ;  /* 0x0000005402007221 */ /* 0x000fe40000010100 */
[----:B------:R-:W-:Y:S02]  /*aa30*/  FADD.FTZ R2, -R3, R85 ;  /* 0x0000005503027221 */ /* 0x000fe40000010100 */
[----:B------:R-:W-:Y:S02]  /*aa40*/  FMUL.FTZ R0, R0, c[0x0][0x2d0] ;  /* 0x0000b40000007a20 */ /* 0x000fe40000410000 */
[----:B------:R-:W-:Y:S02]  /*aa50*/  FADD.FTZ R3, -R5, R86 ;  /* 0x0000005605037221 */ /* 0x000fe40000010100 */
[----:B------:R1:W4:Y:S01]  /*aa60*/  MUFU.EX2 R65, R0 ;  /* 0x0000000000417308 */ /* 0x0003220000000800 */
[--C-:B------:R-:W-:Y:S02]  /*aa70*/  FFMA.FTZ R160, R160, c[0x0][0x2d0], -R8.reuse ;  /* 0x0000b400a0a07a23 */ /* 0x100fe40000010808 */
[--C-:B------:R-:W-:Y:S02]  /*aa80*/  FFMA.FTZ R159, R159, c[0x0][0x2d0], -R8.reuse ;  /* 0x0000b4009f9f7a23 */ /* 0x100fe40000010808 */
[--C-:B------:R-:W-:Y:S02]  /*aa90*/  FFMA.FTZ R158, R158, c[0x0][0x2d0], -R8.reuse ;  /* 0x0000b4009e9e7a23 */ /* 0x100fe40000010808 */
[--C-:B------:R-:W-:Y:S02]  /*aaa0*/  FFMA.FTZ R157, R157, c[0x0][0x2d0], -R8.reuse ;  /* 0x0000b4009d9d7a23 */ /* 0x100fe40000010808 */
[--C-:B------:R-:W-:Y:S01]  /*aab0*/  FFMA.FTZ R224, R63, c[0x0][0x2d0], -R8.reuse ;  /* 0x0000b4003fe07a23 */ /* 0x100fe20000010808 */
[----:B------:R-:W-:Y:S01]  /*aac0*/  MUFU.EX2 R172, R158 ;  /* 0x0000009e00ac7308 */ /* 0x000fe20000000800 */
[----:B------:R-:W-:Y:S09]  /*aad0*/  FFMA.FTZ R226, R35, c[0x0][0x2d0], -R8 ;  /* 0x0000b40023e27a23 */ /* 0x000ff20000010808 */
[----:B------:R-:W-:Y:S01]  /*aae0*/  MUFU.EX2 R158, R221 ;  /* 0x000000dd009e7308 */ /* 0x000fe20000000800 */
[----:B-1----:R-:W-:Y:S09]  /*aaf0*/  FMUL.FTZ R0, R2, c[0x0][0x2d0] ;  /* 0x0000b40002007a20 */ /* 0x002ff20000410000 */
[----:B------:R1:W5:Y:S10]  /*ab00*/  MUFU.EX2 R67, R0 ;  /* 0x0000000000437308 */ /* 0x0003740000000800 */
[----:B------:R-:W-:Y:S10]  /*ab10*/  MUFU.EX2 R176, R157 ;  /* 0x0000009d00b07308 */ /* 0x000ff40000000800 */
[----:B------:R-:W-:Y:S01]  /*ab20*/  MUFU.EX2 R157, R162 ;  /* 0x000000a2009d7308 */ /* 0x000fe20000000800 */
[----:B-1----:R-:W-:Y:S02]  /*ab30*/  FMUL.FTZ R0, R3, c[0x0][0x2d0] ;  /* 0x0000b40003007a20 */ /* 0x002fe40000410000 */
[--C-:B------:R-:W-:Y:S07]  /*ab40*/  FFMA.FTZ R3, R62, c[0x0][0x2d0], -R4.reuse ;  /* 0x0000b4003e037a23 */ /* 0x100fee0000010804 */
[----:B------:R1:W-:Y:S10]  /*ab50*/  MUFU.EX2 R243, R3 ;  /* 0x0000000300f37308 */ /* 0x0003f40000000800 */
[----:B------:R2:W2:Y:S01]  /*ab60*/  MUFU.EX2 R2, R0 ;  /* 0x0000000000027308 */ /* 0x0004a20000000800 */
[--C-:B-1----:R-:W-:Y:S02]  /*ab70*/  FFMA.FTZ R3, R73, c[0x0][0x2d0], -R4.reuse ;  /* 0x0000b40049037a23 */ /* 0x102fe40000010804 */
[----:B------:R-:W3:Y:S04]  /*ab80*/  LDL.LU R73, [R1+0x8] ;  /* 0x0000080001497983 */ /* 0x000ee80000300800 */
[----:B------:R-:W3:Y:S01]  /*ab90*/  LDL.LU R66, [R1] ;  /* 0x0000000001427983 */ /* 0x000ee20000300800 */
[--C-:B--2---:R-:W-:Y:S04]  /*aba0*/  FFMA.FTZ R0, R24, c[0x0][0x2d0], -R4.reuse ;  /* 0x0000b40018007a23 */ /* 0x104fe80000010804 */
[----:B------:R1:W-:Y:S02]  /*abb0*/  MUFU.EX2 R222, R0 ;  /* 0x0000000000de7308 */ /* 0x0003e40000000800 */
[--C-:B-1----:R-:W-:Y:S08]  /*abc0*/  FFMA.FTZ R0, R26, c[0x0][0x2d0], -R4.reuse ;  /* 0x0000b4001a007a23 */ /* 0x102ff00000010804 */
[----:B------:R1:W2:Y:S02]  /*abd0*/  MUFU.EX2 R236, R0 ;  /* 0x0000000000ec7308 */ /* 0x0002a40000000800 */
[----:B-1----:R-:W-:Y:S08]  /*abe0*/  FFMA.FTZ R0, R56, c[0x0][0x2d0], -R4 ;  /* 0x0000b40038007a23 */ /* 0x002ff00000010804 */
[----:B------:R1:W1:Y:S02]  /*abf0*/  MUFU.EX2 R235, R0 ;  /* 0x0000000000eb7308 */ /* 0x0002640000000800 */
[----:B-1----:R-:W-:Y:S02]  /*ac00*/  FSEL R0, R68, RZ, P0 ;  /* 0x000000ff44007208 */ /* 0x002fe40000000000 */
[C---:B------:R-:W-:Y:S02]  /*ac10*/  ISETP.GT.AND P0, PT, R211.reuse, R249, PT ;  /* 0x000000f9d300720c */ /* 0x040fe40003f04270 */
[----:B------:R-:W-:Y:S01]  /*ac20*/  IADD3 R211, R211, -0x1, RZ ;  /* 0xffffffffd3d37810 */ /* 0x000fe20007ffe0ff */
[----:B------:R-:W-:Y:S02]  /*ac30*/  FADD.FTZ R0, -R0, R87 ;  /* 0x0000005700007221 */ /* 0x000fe40000010100 */
[----:B------:R-:W1:Y:S02]  /*ac40*/  LDSM.16.MT88.4 R84, [R188] ;  /* 0x00000000bc54783b */ /* 0x000e640000004200 */
[----:B------:R-:W-:Y:S06]  /*ac50*/  FMUL.FTZ R0, R0, c[0x0][0x2d0] ;  /* 0x0000b40000007a20 */ /* 0x000fec0000410000 */
[----:B------:R-:W1:Y:S01]  /*ac60*/  MUFU.EX2 R0, R0 ;  /* 0x0000000000007308 */ /* 0x000e620000000800 */
[C---:B----4-:R-:W-:Y:S01]  /*ac70*/  FMUL.FTZ R4, R65.reuse, R88 ;  /* 0x0000005841047220 */ /* 0x050fe20000410000 */
[----:B------:R-:W-:Y:S01]  /*ac80*/  F2FP.PACK_AB R76, R234, R10 ;  /* 0x0000000aea4c723e */ /* 0x000fe200000000ff */
[----:B------:R-:W-:Y:S01]  /*ac90*/  FMUL.FTZ R5, R65, R89 ;  /* 0x0000005941057220 */ /* 0x000fe20000410000 */
[----:B------:R-:W-:Y:S01]  /*aca0*/  F2FP.PACK_AB R77, R233, R232 ;  /* 0x000000e8e94d723e */ /* 0x000fe200000000ff */
[----:B-----5:R-:W-:Y:S01]  /*acb0*/  FMUL.FTZ R6, R67, R90 ;  /* 0x0000005a43067220 */ /* 0x020fe20000410000 */
[----:B------:R-:W-:Y:S01]  /*acc0*/  F2FP.PACK_AB R78, R241, R240 ;  /* 0x000000f0f14e723e */ /* 0x000fe200000000ff */
[----:B------:R-:W-:Y:S01]  /*acd0*/  FMUL.FTZ R7, R67, R91 ;  /* 0x0000005b43077220 */ /* 0x000fe20000410000 */
[----:B------:R-:W-:Y:S01]  /*ace0*/  F2FP.PACK_AB R79, R242, R238 ;  /* 0x000000eef24f723e */ /* 0x000fe200000000ff */
[----:B------:R-:W-:Y:S01]  /*acf0*/  LDSM.16.MT88.4 R88, [R189+0x800] ;  /* 0x00080000bd58783b */ /* 0x000fe20000004200 */
[----:B------:R-:W-:Y:S01]  /*ad00*/  F2FP.PACK_AB R80, R231, R230 ;  /* 0x000000e6e750723e */ /* 0x000fe200000000ff */
[C---:B------:R-:W-:Y:S01]  /*ad10*/  FMUL.FTZ R8, R2.reuse, R92 ;  /* 0x0000005c02087220 */ /* 0x040fe20000410000 */
[----:B------:R-:W-:Y:S01]  /*ad20*/  F2FP.PACK_AB R82, R239, R237 ;  /* 0x000000edef52723e */ /* 0x000fe200000000ff */
[----:B------:R-:W-:Y:S01]  /*ad30*/  FMUL.FTZ R9, R2, R93 ;  /* 0x0000005d02097220 */ /* 0x000fe20000410000 */
[----:B--2---:R-:W-:Y:S01]  /*ad40*/  F2FP.PACK_AB R81, R236, R222 ;  /* 0x000000deec51723e */ /* 0x004fe200000000ff */
[-C--:B------:R-:W-:Y:S05]  /*ad50*/  HMMA.16816.F32 R4, R76, R20.reuse, R4 ;  /* 0x000000144c04723c */ /* 0x080fea0000001804 */
[----:B------:R-:W-:Y:S01]  /*ad60*/  F2FP.PACK_AB R83, R243, R235 ;  /* 0x000000ebf353723e */ /* 0x000fe200000000ff */
[C---:B------:R-:W-:Y:S02]  /*ad70*/  FFMA.FTZ R69, R65.reuse, R246, R10 ;  /* 0x000000f641457223 */ /* 0x040fe4000001000a */
[----:B------:R-:W-:Y:S01]  /*ad80*/  FMUL.FTZ R12, R2, R96 ;  /* 0x00000060020c7220 */ /* 0x000fe20000410000 */
[----:B------:R-:W-:Y:S03]  /*ad90*/  MUFU.EX2 R246, R182 ;  /* 0x000000b600f67308 */ /* 0x000fe60000000800 */
[C---:B-1----:R-:W-:Y:S02]  /*ada0*/  FMUL.FTZ R10, R0.reuse, R94 ;  /* 0x0000005e000a7220 */ /* 0x042fe40000410000 */
[----:B------:R-:W-:Y:S02]  /*adb0*/  FMUL.FTZ R11, R0, R95 ;  /* 0x0000005f000b7220 */ /* 0x000fe40000410000 */
[----:B------:R-:W-:Y:S01]  /*adc0*/  LDSM.16.MT88.4 R92, [R186+0x800] ;  /* 0x00080000ba5c783b */ /* 0x000fe20000004200 */
[----:B------:R-:W-:Y:S02]  /*add0*/  FMUL.FTZ R13, R2, R97 ;  /* 0x00000061020d7220 */ /* 0x000fe40000410000 */
[C---:B------:R-:W-:Y:S01]  /*ade0*/  FMUL.FTZ R14, R0.reuse, R98 ;  /* 0x00000062000e7220 */ /* 0x040fe20000410000 */
[----:B------:R-:W-:Y:S01]  /*adf0*/  MUFU.EX2 R182, R174 ;  /* 0x000000ae00b67308 */ /* 0x000fe20000000800 */
[C---:B------:R-:W-:Y:S04]  /*ae00*/  HMMA.16816.F32 R8, R80.reuse, R20, R8 ;  /* 0x000000145008723c */ /* 0x040fe80000001808 */
[----:B------:R-:W-:Y:S02]  /*ae10*/  FMUL.FTZ R15, R0, R99 ;  /* 0x00000063000f7220 */ /* 0x000fe40000410000 */
[----:B------:R-:W-:Y:S01]  /*ae20*/  LDSM.16.MT88.4 R96, [R188+0x1000] ;  /* 0x00100000bc60783b */ /* 0x000fe20000004200 */
[C---:B------:R-:W-:Y:S02]  /*ae30*/  FMUL.FTZ R32, R65.reuse, R116 ;  /* 0x0000007441207220 */ /* 0x040fe40000410000 */
[C---:B------:R-:W-:Y:S01]  /*ae40*/  FMUL.FTZ R33, R65.reuse, R117 ;  /* 0x0000007541217220 */ /* 0x040fe20000410000 */
[----:B------:R-:W-:Y:S01]  /*ae50*/  MUFU.EX2 R174, R179 ;  /* 0x000000b300ae7308 */ /* 0x000fe20000000800 */
[-C--:B------:R-:W-:Y:S03]  /*ae60*/  HMMA.16816.F32 R12, R80, R22.reuse, R12 ;  /* 0x00000016500c723c */ /* 0x080fe6000000180c */
[C---:B------:R-:W-:Y:S02]  /*ae70*/  FMUL.FTZ R16, R65.reuse, R100 ;  /* 0x0000006441107220 */ /* 0x040fe40000410000 */
[----:B------:R-:W-:Y:S02]  /*ae80*/  FMUL.FTZ R17, R65, R101 ;  /* 0x0000006541117220 */ /* 0x000fe40000410000 */
[C---:B------:R-:W-:Y:S02]  /*ae90*/  FMUL.FTZ R18, R67.reuse, R102 ;  /* 0x0000006643127220 */ /* 0x040fe40000410000 */
[C---:B------:R-:W-:Y:S01]  /*aea0*/  FMUL.FTZ R19, R67.reuse, R103 ;  /* 0x0000006743137220 */ /* 0x040fe20000410000 */
[----:B------:R-:W-:Y:S02]  /*aeb0*/  MUFU.EX2 R101, R60 ;  /* 0x0000003c00657308 */ /* 0x000fe40000000800 */
[C---:B------:R-:W-:Y:S02]  /*aec0*/  FMUL.FTZ R34, R67.reuse, R118 ;  /* 0x0000007643227220 */ /* 0x040fe40000410000 */
[----:B------:R-:W-:Y:S02]  /*aed0*/  FMUL.FTZ R35, R67, R119 ;  /* 0x0000007743237220 */ /* 0x000fe40000410000 */
[C---:B------:R-:W-:Y:S01]  /*aee0*/  HMMA.16816.F32 R16, R76.reuse, R22, R16 ;  /* 0x000000164c10723c */ /* 0x040fe20000001810 */
[----:B------:R-:W-:Y:S03]  /*aef0*/  LDSM.16.MT88.4 R116, [R189+0x2000] ;  /* 0x00200000bd74783b */ /* 0x000fe60000004200 */
[C---:B------:R-:W-:Y:S01]  /*af00*/  FMUL.FTZ R20, R65.reuse, R104 ;  /* 0x0000006841147220 */ /* 0x040fe20000410000 */
[----:B------:R-:W-:Y:S01]  /*af10*/  MUFU.EX2 R103, R178 ;  /* 0x000000b200677308 */ /* 0x000fe20000000800 */
[----:B------:R-:W-:Y:S02]  /*af20*/  FMUL.FTZ R21, R65, R105 ;  /* 0x0000006941157220 */ /* 0x000fe40000410000 */
[C---:B------:R-:W-:Y:S04]  /*af30*/  FMUL.FTZ R22, R67.reuse, R106 ;  /* 0x0000006a43167220 */ /* 0x040fe80000410000 */
[----:B------:R-:W-:Y:S02]  /*af40*/  FMUL.FTZ R23, R67, R107 ;  /* 0x0000006b43177220 */ /* 0x000fe40000410000 */
[C---:B------:R-:W-:Y:S01]  /*af50*/  FMUL.FTZ R48, R65.reuse, R132 ;  /* 0x0000008441307220 */ /* 0x040fe20000410000 */
[----:B------:R-:W-:Y:S01]  /*af60*/  MUFU.EX2 R102, R168 ;  /* 0x000000a800667308 */ /* 0x000fe20000000800 */
[----:B------:R-:W-:Y:S02]  /*af70*/  FMUL.FTZ R49, R65, R133 ;  /* 0x0000008541317220 */ /* 0x000fe40000410000 */
[C---:B------:R-:W-:Y:S01]  /*af80*/  FMUL.FTZ R50, R67.reuse, R134 ;  /* 0x0000008643327220 */ /* 0x040fe20000410000 */
[-C--:B------:R-:W-:Y:S03]  /*af90*/  HMMA.16816.F32 R20, R76, R36.reuse, R20 ;  /* 0x000000244c14723c */ /* 0x080fe60000001814 */
[C---:B------:R-:W-:Y:S02]  /*afa0*/  FMUL.FTZ R24, R2.reuse, R108 ;  /* 0x0000006c02187220 */ /* 0x040fe40000410000 */
[----:B------:R-:W-:Y:S01]  /*afb0*/  FMUL.FTZ R25, R2, R109 ;  /* 0x0000006d02197220 */ /* 0x000fe20000410000 */
[----:B------:R-:W1:Y:S01]  /*afc0*/  MUFU.EX2 R105, R59 ;  /* 0x0000003b00697308 */ /* 0x000e620000000800 */
[C---:B------:R-:W-:Y:S02]  /*afd0*/  FMUL.FTZ R26, R0.reuse, R110 ;  /* 0x0000006e001a7220 */ /* 0x040fe40000410000 */
[----:B------:R-:W-:Y:S03]  /*afe0*/  FMUL.FTZ R27, R0, R111 ;  /* 0x0000006f001b7220 */ /* 0x000fe60000410000 */
[----:B------:R-:W-:Y:S02]  /*aff0*/  FMUL.FTZ R51, R67, R135 ;  /* 0x0000008743337220 */ /* 0x000fe40000410000 */
[----:B------:R-:W-:Y:S01]  /*b000*/  LDSM.16.MT88.4 R132, [R186+0x2000] ;  /* 0x00200000ba84783b */ /* 0x000fe20000004200 */
[C---:B------:R-:W-:Y:S01]  /*b010*/  FMUL.FTZ R28, R2.reuse, R112 ;  /* 0x00000070021c7220 */ /* 0x040fe20000410000 */
[C---:B------:R-:W-:Y:S01]  /*b020*/  HMMA.16816.F32 R24, R80.reuse, R36, R24 ;  /* 0x000000245018723c */ /* 0x040fe20000001818 */
[----:B------:R-:W-:Y:S03]  /*b030*/  MUFU.EX2 R109, R58 ;  /* 0x0000003a006d7308 */ /* 0x000fe60000000800 */
[----:B------:R-:W-:Y:S02]  /*b040*/  FMUL.FTZ R29, R2, R113 ;  /* 0x00000071021d7220 */ /* 0x000fe40000410000 */
[C---:B------:R-:W-:Y:S02]  /*b050*/  FMUL.FTZ R30, R0.reuse, R114 ;  /* 0x00000072001e7220 */ /* 0x040fe40000410000 */
[----:B------:R-:W-:Y:S03]  /*b060*/  FMUL.FTZ R31, R0, R115 ;  /* 0x00000073001f7220 */ /* 0x000fe60000410000 */
[----:B------:R-:W-:Y:S01]  /*b070*/  MUFU.EX2 R100, R152 ;  /* 0x0000009800647308 */ /* 0x000fe20000000800 */
[C---:B------:R-:W-:Y:S02]  /*b080*/  FMUL.FTZ R40, R2.reuse, R124 ;  /* 0x0000007c02287220 */ /* 0x040fe40000410000 */
[----:B------:R-:W-:Y:S01]  /*b090*/  FMUL.FTZ R41, R2, R125 ;  /* 0x0000007d02297220 */ /* 0x000fe20000410000 */
[-C--:B------:R-:W-:Y:S03]  /*b0a0*/  HMMA.16816.F32 R28, R80, R38.reuse, R28 ;  /* 0x00000026501c723c */ /* 0x080fe6000000181c */
[C---:B------:R-:W-:Y:S02]  /*b0b0*/  FMUL.FTZ R42, R0.reuse, R126 ;  /* 0x0000007e002a7220 */ /* 0x040fe40000410000 */
[----:B------:R-:W-:Y:S01]  /*b0c0*/  FMUL.FTZ R43, R0, R127 ;  /* 0x0000007f002b7220 */ /* 0x000fe20000410000 */
[----:B------:R2:W-:Y:S01]  /*b0d0*/  MUFU.EX2 R113, R57 ;  /* 0x0000003900717308 */ /* 0x0005e20000000800 */
[C---:B------:R-:W-:Y:S01]  /*b0e0*/  FMUL.FTZ R44, R2.reuse, R128 ;  /* 0x00000080022c7220 */ /* 0x040fe20000410000 */
[C---:B------:R-:W-:Y:S04]  /*b0f0*/  HMMA.16816.F32 R32, R76.reuse, R38, R32 ;  /* 0x000000264c20723c */ /* 0x040fe80000001820 */
[C---:B------:R-:W-:Y:S02]  /*b100*/  FMUL.FTZ R36, R65.reuse, R120 ;  /* 0x0000007841247220 */ /* 0x040fe40000410000 */
[----:B------:R-:W-:Y:S02]  /*b110*/  FMUL.FTZ R37, R65, R121 ;  /* 0x0000007941257220 */ /* 0x000fe40000410000 */
[C---:B------:R-:W-:Y:S01]  /*b120*/  FMUL.FTZ R38, R67.reuse, R122 ;  /* 0x0000007a43267220 */ /* 0x040fe20000410000 */
[----:B------:R4:W-:Y:S03]  /*b130*/  MUFU.EX2 R108, R64 ;  /* 0x00000040006c7308 */ /* 0x0009e60000000800 */
[----:B------:R-:W-:Y:S02]  /*b140*/  FMUL.FTZ R39, R67, R123 ;  /* 0x0000007b43277220 */ /* 0x000fe40000410000 */
[----:B------:R-:W-:Y:S02]  /*b150*/  FMUL.FTZ R45, R2, R129 ;  /* 0x00000081022d7220 */ /* 0x000fe40000410000 */
[C---:B------:R-:W-:Y:S02]  /*b160*/  FMUL.FTZ R46, R0.reuse, R130 ;  /* 0x00000082002e7220 */ /* 0x040fe40000410000 */
[----:B------:R-:W-:Y:S01]  /*b170*/  FMUL.FTZ R47, R0, R131 ;  /* 0x00000083002f7220 */ /* 0x000fe20000410000 */
[-C--:B------:R-:W-:Y:S01]  /*b180*/  HMMA.16816.F32 R36, R76, R52.reuse, R36 ;  /* 0x000000344c24723c */ /* 0x080fe20000001824 */
[----:B------:R5:W-:Y:S02]  /*b190*/  MUFU.EX2 R130, R3 ;  /* 0x0000000300827308 */ /* 0x000be40000000800 */
[C---:B------:R-:W-:Y:S02]  /*b1a0*/  FMUL.FTZ R56, R2.reuse, R140 ;  /* 0x0000008c02387220 */ /* 0x040fe40000410000 */
[----:B--2---:R-:W-:Y:S02]  /*b1b0*/  FMUL.FTZ R57, R2, R141 ;  /* 0x0000008d02397220 */ /* 0x004fe40000410000 */
[C---:B------:R-:W-:Y:S01]  /*b1c0*/  FMUL.FTZ R58, R0.reuse, R142 ;  /* 0x0000008e003a7220 */ /* 0x040fe20000410000 */
[C---:B------:R-:W-:Y:S03]  /*b1d0*/  HMMA.16816.F32 R40, R80.reuse, R52, R40 ;  /* 0x000000345028723c */ /* 0x040fe60000001828 */
[----:B------:R-:W-:Y:S01]  /*b1e0*/  MUFU.EX2 R104, R177 ;  /* 0x000000b100687308 */ /* 0x000fe20000000800 */
[----:B------:R-:W-:Y:S02]  /*b1f0*/  FMUL.FTZ R59, R0, R143 ;  /* 0x0000008f003b7220 */ /* 0x000fe40000410000 */
[C---:B------:R-:W-:Y:S02]  /*b200*/  FMUL.FTZ R60, R2.reuse, R144 ;  /* 0x00000090023c7220 */ /* 0x040fe40000410000 */
[-C--:B------:R-:W-:Y:S04]  /*b210*/  HMMA.16816.F32 R44, R80, R54.reuse, R44 ;  /* 0x00000036502c723c */ /* 0x080fe8000000182c */
[----:B------:R-:W-:Y:S01]  /*b220*/  FMUL.FTZ R61, R2, R145 ;  /* 0x00000091023d7220 */ /* 0x000fe20000410000 */
[----:B------:R-:W-:Y:S01]  /*b230*/  MUFU.EX2 R106, R167 ;  /* 0x000000a7006a7308 */ /* 0x000fe20000000800 */
[C---:B------:R-:W-:Y:S02]  /*b240*/  FMUL.FTZ R62, R0.reuse, R146 ;  /* 0x00000092003e7220 */ /* 0x040fe40000410000 */
[C---:B------:R-:W-:Y:S04]  /*b250*/  HMMA.16816.F32 R48, R76.reuse, R54, R48 ;  /* 0x000000364c30723c */ /* 0x040fe80000001830 */
[C---:B------:R-:W-:Y:S02]  /*b260*/  FMUL.FTZ R52, R65.reuse, R136 ;  /* 0x0000008841347220 */ /* 0x040fe40000410000 */
[----:B------:R-:W-:Y:S01]  /*b270*/  FMUL.FTZ R53, R65, R137 ;  /* 0x0000008941357220 */ /* 0x000fe20000410000 */
[----:B------:R-:W-:Y:S01]  /*b280*/  MUFU.EX2 R111, R173 ;  /* 0x000000ad006f7308 */ /* 0x000fe20000000800 */
[C---:B------:R-:W-:Y:S04]  /*b290*/  FMUL.FTZ R54, R67.reuse, R138 ;  /* 0x0000008a43367220 */ /* 0x040fe80000410000 */
[----:B------:R-:W-:Y:S02]  /*b2a0*/  FMUL.FTZ R55, R67, R139 ;  /* 0x0000008b43377220 */ /* 0x000fe40000410000 */
[C---:B------:R-:W-:Y:S02]  /*b2b0*/  FMUL.FTZ R63, R0.reuse, R147 ;  /* 0x00000093003f7220 */ /* 0x040fe40000410000 */
[C---:B----4-:R-:W-:Y:S01]  /*b2c0*/  FMUL.FTZ R64, R65.reuse, R148 ;  /* 0x0000009441407220 */ /* 0x050fe20000410000 */
[----:B------:R-:W2:Y:S01]  /*b2d0*/  MUFU.EX2 R107, R75 ;  /* 0x0000004b006b7308 */ /* 0x000ea20000000800 */
[----:B------:R-:W-:Y:S01]  /*b2e0*/  FMUL.FTZ R65, R65, R149 ;  /* 0x0000009541417220 */ /* 0x000fe20000410000 */
[-C--:B------:R-:W-:Y:S03]  /*b2f0*/  HMMA.16816.F32 R52, R76, R84.reuse, R52 ;  /* 0x000000544c34723c */ /* 0x080fe60000001834 */
[----:B------:R-:W-:Y:S01]  /*b300*/  FFMA.FTZ R0, R0, R252, R222 ;  /* 0x000000fc00007223 */ /* 0x000fe200000100de */
[----:B------:R-:W-:Y:S04]  /*b310*/  F2FP.PACK_AB R148, R175, R180 ;  /* 0x000000b4af94723e */ /* 0x000fe800000000ff */
[C---:B------:R-:W-:Y:S01]  /*b320*/  HMMA.16816.F32 R56, R80.reuse, R84, R56 ;  /* 0x000000545038723c */ /* 0x040fe20000001838 */
[----:B------:R-:W-:Y:S03]  /*b330*/  MUFU.EX2 R167, R212 ;  /* 0x000000d400a77308 */ /* 0x000fe60000000800 */
[----:B---3--:R-:W-:Y:S02]  /*b340*/  FFMA.FTZ R2, R2, R73, R230 ;  /* 0x0000004902027223 */ /* 0x008fe400000100e6 */
[----:B-----5:R-:W-:Y:S01]  /*b350*/  FFMA.FTZ R3, R67, R66, R232 ;  /* 0x0000004243037223 */ /* 0x020fe200000100e8 */
[----:B-1----:R-:W-:Y:S01]  /*b360*/  F2FP.PACK_AB R84, R105, R101 ;  /* 0x000000656954723e */ /* 0x002fe200000000ff */
[-C--:B------:R-:W-:Y:S01]  /*b370*/  HMMA.16816.F32 R60, R80, R86.reuse, R60 ;  /* 0x00000056503c723c */ /* 0x080fe2000000183c */
[----:B------:R-:W1:Y:S02]  /*b380*/  LDSM.16.MT88.4 R80, [R185+0x800] ;  /* 0x00080000b950783b */ /* 0x000e640000004200 */
[----:B------:R-:W3:Y:S01]  /*b390*/  MUFU.EX2 R112, R171 ;  /* 0x000000ab00707308 */ /* 0x000ee20000000800 */
[C---:B------:R-:W-:Y:S02]  /*b3a0*/  FMUL.FTZ R66, R67.reuse, R150 ;  /* 0x0000009643427220 */ /* 0x040fe40000410000 */
[----:B------:R-:W-:Y:S01]  /*b3b0*/  FMUL.FTZ R67, R67, R151 ;  /* 0x0000009743437220 */ /* 0x000fe20000410000 */
[----:B--2---:R-:W-:Y:S01]  /*b3c0*/  F2FP.PACK_AB R85, R107, R100 ;  /* 0x000000646b55723e */ /* 0x004fe200000000ff */
[----:B------:R-:W-:Y:S04]  /*b3d0*/  FADD.FTZ R73, R234, R69 ;  /* 0x00000045ea497221 */ /* 0x000fe80000010000 */
[----:B------:R-:W-:Y:S01]  /*b3e0*/  FADD.FTZ R69, R236, R0 ;  /* 0x00000000ec457221 */ /* 0x000fe20000010000 */
[----:B------:R-:W-:Y:S01]  /*b3f0*/  HMMA.16816.F32 R64, R76, R86, R64 ;  /* 0x000000564c40723c */ /* 0x000fe20000001840 */
[----:B------:R-:W-:Y:S03]  /*b400*/  MUFU.EX2 R110, R166 ;  /* 0x000000a6006e7308 */ /* 0x000fe60000000800 */
[----:B------:R-:W-:Y:S02]  /*b410*/  FADD.FTZ R0, R240, R73 ;  /* 0x00000049f0007221 */ /* 0x000fe40000010000 */
[----:B------:R-:W-:Y:S01]  /*b420*/  FADD.FTZ R73, R235, R69 ;  /* 0x00000045eb497221 */ /* 0x000fe20000010000 */
[----:B------:R-:W-:Y:S01]  /*b430*/  F2FP.PACK_AB R76, R104, R103 ;  /* 0x00000067684c723e */ /* 0x000fe200000000ff */
[----:B------:R-:W-:Y:S01]  /*b440*/  FADD.FTZ R0, R241, R0 ;  /* 0x00000000f1007221 */ /* 0x000fe20000010000 */
[----:B------:R-:W-:Y:S02]  /*b450*/  F2FP.PACK_AB R77, R106, R102 ;  /* 0x000000666a4d723e */ /* 0x000fe400000000ff */
[----:B------:R-:W2:Y:S01]  /*b460*/  MUFU.EX2 R114, R165 ;  /* 0x000000a500727308 */ /* 0x000ea20000000800 */
[----:B------:R-:W-:Y:S01]  /*b470*/  F2FP.PACK_AB R86, R113, R109 ;  /* 0x0000006d7156723e */ /* 0x000fe200000000ff */
[----:B------:R-:W-:Y:S01]  /*b480*/  FADD.FTZ R0, R103, R0 ;  /* 0x0000000067007221 */ /* 0x000fe20000010000 */
[----:B---3--:R-:W-:Y:S01]  /*b490*/  F2FP.PACK_AB R78, R112, R111 ;  /* 0x0000006f704e723e */ /* 0x008fe200000000ff */
[----:B------:R-:W-:Y:S01]  /*b4a0*/  FADD.FTZ R3, R233, R3 ;  /* 0x00000003e9037221 */ /* 0x000fe20000010000 */
[----:B------:R-:W-:Y:S01]  /*b4b0*/  F2FP.PACK_AB R87, R130, R108 ;  /* 0x0000006c8257723e */ /* 0x000fe200000000ff */
[----:B------:R-:W-:Y:S02]  /*b4c0*/  FADD.FTZ R2, R231, R2 ;  /* 0x00000002e7027221 */ /* 0x000fe40000010000 */
[----:B------:R-:W-:Y:S02]  /*b4d0*/  FADD.FTZ R3, R238, R3 ;  /* 0x00000003ee037221 */ /* 0x000fe40000010000 */
[----:B------:R-:W-:Y:S01]  /*b4e0*/  MUFU.EX2 R171, R210 ;  /* 0x000000d200ab7308 */ /* 0x000fe20000000800 */
[----:B------:R-:W-:Y:S02]  /*b4f0*/  FADD.FTZ R2, R237, R2 ;  /* 0x00000002ed027221 */ /* 0x000fe40000010000 */
[----:B------:R-:W-:Y:S02]  /*b500*/  FADD.FTZ R69, R242, R3 ;  /* 0x00000003f2457221 */ /* 0x000fe40000010000 */
[----:B------:R-:W-:Y:S02]  /*b510*/  FADD.FTZ R3, R239, R2 ;  /* 0x00000002ef037221 */ /* 0x000fe40000010000 */
[----:B------:R-:W-:Y:S02]  /*b520*/  FADD.FTZ R69, R102, R69 ;  /* 0x0000004566457221 */ /* 0x000fe40000010000 */
[----:B------:R-:W-:Y:S01]  /*b530*/  FADD.FTZ R3, R101, R3 ;  /* 0x0000000365037221 */ /* 0x000fe20000010000 */
[----:B------:R-:W-:Y:S01]  /*b540*/  MUFU.EX2 R143, R206 ;  /* 0x000000ce008f7308 */ /* 0x000fe20000000800 */
[----:B------:R-:W-:Y:S02]  /*b550*/  FADD.FTZ R2, R243, R73 ;  /* 0x00000049f3027221 */ /* 0x000fe40000010000 */
[----:B------:R-:W-:Y:S01]  /*b560*/  FADD.FTZ R0, R104, R0 ;  /* 0x0000000068007221 */ /* 0x000fe20000010000 */
[----:B--2---:R-:W-:Y:S01]  /*b570*/  F2FP.PACK_AB R79, R114, R110 ;  /* 0x0000006e724f723e */ /* 0x004fe200000000ff */
[----:B------:R-:W-:Y:S02]  /*b580*/  FADD.FTZ R2, R100, R2 ;  /* 0x0000000264027221 */ /* 0x000fe40000010000 */
[----:B------:R-:W-:Y:S01]  /*b590*/  LDSM.16.MT88.4 R100, [R185+0x2000] ;  /* 0x00200000b964783b */ /* 0x000fe20000004200 */
[----:B------:R-:W-:Y:S02]  /*b5a0*/  FADD.FTZ R0, R111, R0 ;  /* 0x000000006f007221 */ /* 0x000fe40000010000 */
[----:B------:R-:W-:Y:S01]  /*b5b0*/  MUFU.EX2 R173, R209 ;  /* 0x000000d100ad7308 */ /* 0x000fe20000000800 */
[-C--:B-1----:R-:W-:Y:S03]  /*b5c0*/  HMMA.16816.F32 R4, R76, R80.reuse, R4 ;  /* 0x000000504c04723c */ /* 0x082fe60000001804 */
[----:B------:R-:W-:Y:S02]  /*b5d0*/  FADD.FTZ R73, R112, R0 ;  /* 0x0000000070497221 */ /* 0x000fe40000010000 */
[----:B------:R-:W-:Y:S02]  /*b5e0*/  FADD.FTZ R3, R105, R3 ;  /* 0x0000000369037221 */ /* 0x000fe40000010000 */
[----:B------:R-:W-:Y:S01]  /*b5f0*/  FADD.FTZ R2, R107, R2 ;  /* 0x000000026b027221 */ /* 0x000fe20000010000 */
[C---:B------:R-:W-:Y:S01]  /*b600*/  HMMA.16816.F32 R8, R84.reuse, R80, R8 ;  /* 0x000000505408723c */ /* 0x040fe20000001808 */
[----:B------:R-:W-:Y:S03]  /*b610*/  MUFU.EX2 R179, R208 ;  /* 0x000000d000b37308 */ /* 0x000fe60000000800 */
[----:B------:R-:W-:Y:S02]  /*b620*/  FADD.FTZ R3, R109, R3 ;  /* 0x000000036d037221 */ /* 0x000fe40000010000 */
[----:B------:R-:W-:Y:S02]  /*b630*/  FADD.FTZ R69, R106, R69 ;  /* 0x000000456a457221 */ /* 0x000fe40000010000 */
[-C--:B------:R-:W-:Y:S03]  /*b640*/  HMMA.16816.F32 R12, R84, R82.reuse, R12 ;  /* 0x00000052540c723c */ /* 0x080fe6000000180c */
[----:B------:R-:W-:Y:S01]  /*b650*/  MUFU.EX2 R177, R204 ;  /* 0x000000cc00b17308 */ /* 0x000fe20000000800 */
[----:B------:R-:W-:Y:S04]  /*b660*/  FADD.FTZ R69, R110, R69 ;  /* 0x000000456e457221 */ /* 0x000fe80000010000 */
[C---:B------:R-:W-:Y:S01]  /*b670*/  HMMA.16816.F32 R16, R76.reuse, R82, R16 ;  /* 0x000000524c10723c */ /* 0x040fe20000001810 */
[----:B------:R-:W1:Y:S04]  /*b680*/  LDSM.16.MT88.4 R80, [R188+0x800] ;  /* 0x00080000bc50783b */ /* 0x000e680000004200 */
[----:B------:R-:W-:Y:S03]  /*b690*/  MUFU.EX2 R178, R200 ;  /* 0x000000c800b27308 */ /* 0x000fe60000000800 */
[-C--:B------:R-:W-:Y:S07]  /*b6a0*/  HMMA.16816.F32 R20, R76, R88.reuse, R20 ;  /* 0x000000584c14723c */ /* 0x080fee0000001814 */
[----:B------:R-:W-:Y:S01]  /*b6b0*/  MUFU.EX2 R152, R226 ;  /* 0x000000e200987308 */ /* 0x000fe20000000800 */
[C---:B------:R-:W-:Y:S08]  /*b6c0*/  HMMA.16816.F32 R24, R84.reuse, R88, R24 ;  /* 0x000000585418723c */ /* 0x040ff00000001818 */
[-C--:B------:R-:W-:Y:S01]  /*b6d0*/  HMMA.16816.F32 R28, R84, R90.reuse, R28 ;  /* 0x0000005a541c723c */ /* 0x080fe2000000181c */
[----:B------:R-:W-:Y:S07]  /*b6e0*/  MUFU.EX2 R75, R229 ;  /* 0x000000e5004b7308 */ /* 0x000fee0000000800 */
[C---:B------:R-:W-:Y:S01]  /*b6f0*/  HMMA.16816.F32 R32, R76.reuse, R90, R32 ;  /* 0x0000005a4c20723c */ /* 0x040fe20000001820 */
[----:B------:R-:W2:Y:S02]  /*b700*/  LDSM.16.MT88.4 R88, [R185+0x1000] ;  /* 0x00100000b958783b */ /* 0x000ea40000004200 */
[----:B------:R-:W-:Y:S05]  /*b710*/  MUFU.EX2 R131, R170 ;  /* 0x000000aa00837308 */ /* 0x000fea0000000800 */
[-C--:B------:R-:W-:Y:S05]  /*b720*/  HMMA.16816.F32 R36, R76, R92.reuse, R36 ;  /* 0x0000005c4c24723c */ /* 0x080fea0000001824 */
[----:B------:R-:W-:Y:S03]  /*b730*/  MUFU.EX2 R170, R205 ;  /* 0x000000cd00aa7308 */ /* 0x000fe60000000800 */
[C---:B------:R-:W-:Y:S07]  /*b740*/  HMMA.16816.F32 R40, R84.reuse, R92, R40 ;  /* 0x0000005c5428723c */ /* 0x040fee0000001828 */
[----:B------:R-:W3:Y:S01]  /*b750*/  MUFU.EX2 R129, R169 ;  /* 0x000000a900817308 */ /* 0x000ee20000000800 */
[-C--:B------:R-:W-:Y:S08]  /*b760*/  HMMA.16816.F32 R44, R84, R94.reuse, R44 ;  /* 0x0000005e542c723c */ /* 0x080ff0000000182c */
[C---:B------:R-:W-:Y:S01]  /*b770*/  HMMA.16816.F32 R48, R76.reuse, R94, R48 ;  /* 0x0000005e4c30723c */ /* 0x040fe20000001830 */
[----:B------:R-:W4:Y:S01]  /*b780*/  LDSM.16.MT88.4 R92, [R189+0x1000] ;  /* 0x00100000bd5c783b */ /* 0x000f220000004200 */
[----:B------:R-:W-:Y:S06]  /*b790*/  MUFU.EX2 R169, R181 ;  /* 0x000000b500a97308 */ /* 0x000fec0000000800 */
[-C--:B-1----:R-:W-:Y:S04]  /*b7a0*/  HMMA.16816.F32 R52, R76, R80.reuse, R52 ;  /* 0x000000504c34723c */ /* 0x082fe80000001834 */
[----:B------:R-:W1:Y:S04]  /*b7b0*/  MUFU.EX2 R139, R161 ;  /* 0x000000a1008b7308 */ /* 0x000e680000000800 */
[C---:B------:R-:W-:Y:S06]  /*b7c0*/  HMMA.16816.F32 R56, R84.reuse, R80, R56 ;  /* 0x000000505438723c */ /* 0x040fec0000001838 */
[----:B------:R5:W-:Y:S01]  /*b7d0*/  MUFU.EX2 R128, R74 ;  /* 0x0000004a00807308 */ /* 0x000be20000000800 */
[----:B---3--:R-:W-:Y:S01]  /*b7e0*/  F2FP.PACK_AB R80, R174, R129 ;  /* 0x00000081ae50723e */ /* 0x008fe200000000ff */
[-C--:B------:R-:W-:Y:S01]  /*b7f0*/  HMMA.16816.F32 R60, R84, R82.reuse, R60 ;  /* 0x00000052543c723c */ /* 0x080fe2000000183c */
[----:B------:R-:W3:Y:S07]  /*b800*/  LDSM.16.MT88.4 R84, [R186+0x1000] ;  /* 0x00100000ba54783b */ /* 0x000eee0000004200 */
[----:B------:R-:W-:Y:S01]  /*b810*/  HMMA.16816.F32 R64, R76, R82, R64 ;  /* 0x000000524c40723c */ /* 0x000fe20000001840 */
[----:B------:R-:W4:Y:S06]  /*b820*/  MUFU.EX2 R138, R156 ;  /* 0x0000009c008a7308 */ /* 0x000f2c0000000800 */
[----:B------:R-:W-:Y:S02]  /*b830*/  F2FP.PACK_AB R76, R247, R248 ;  /* 0x000000f8f74c723e */ /* 0x000fe400000000ff */
[----:B------:R-:W-:Y:S02]  /*b840*/  F2FP.PACK_AB R77, R244, R131 ;  /* 0x00000083f44d723e */ /* 0x000fe400000000ff */
[----:B------:R-:W-:Y:S01]  /*b850*/  MUFU.EX2 R137, R155 ;  /* 0x0000009b00897308 */ /* 0x000fe20000000800 */
[----:B------:R-:W-:Y:S02]  /*b860*/  F2FP.PACK_AB R78, R246, R183 ;  /* 0x000000b7f64e723e */ /* 0x000fe400000000ff */
[----:B------:R-:W-:Y:S01]  /*b870*/  F2FP.PACK_AB R79, R245, R182 ;  /* 0x000000b6f54f723e */ /* 0x000fe200000000ff */
[----:B-----5:R-:W-:Y:S01]  /*b880*/  FADD.FTZ R74, R108, R2 ;  /* 0x000000026c4a7221 */ /* 0x020fe20000010000 */
[----:B-1----:R-:W-:Y:S01]  /*b890*/  F2FP.PACK_AB R82, R139, R169 ;  /* 0x000000a98b52723e */ /* 0x002fe200000000ff */
[----:B------:R-:W-:Y:S02]  /*b8a0*/  FADD.FTZ R2, R114, R69 ;  /* 0x0000004572027221 */ /* 0x000fe40000010000 */
[----:B------:R-:W-:Y:S02]  /*b8b0*/  FADD.FTZ R0, R130, R74 ;  /* 0x0000004a82007221 */ /* 0x000fe40000010000 */
[-C--:B--2---:R-:W-:Y:S01]  /*b8c0*/  HMMA.16816.F32 R4, R76, R88.reuse, R4 ;  /* 0x000000584c04723c */ /* 0x084fe20000001804 */
[----:B------:R-:W1:Y:S02]  /*b8d0*/  MUFU.EX2 R136, R154 ;  /* 0x0000009a00887308 */ /* 0x000e640000000800 */
[----:B------:R-:W-:Y:S01]  /*b8e0*/  FADD.FTZ R2, R131, R2 ;  /* 0x0000000283027221 */ /* 0x000fe20000010000 */
[----:B----4-:R-:W-:Y:S01]  /*b8f0*/  F2FP.PACK_AB R81, R138, R128 ;  /* 0x000000808a51723e */ /* 0x010fe200000000ff */
[----:B------:R-:W-:Y:S02]  /*b900*/  FADD.FTZ R69, R113, R3 ;  /* 0x0000000371457221 */ /* 0x000fe40000010000 */
[----:B------:R-:W-:Y:S02]  /*b910*/  FADD.FTZ R2, R244, R2 ;  /* 0x00000002f4027221 */ /* 0x000fe40000010000 */
[----:B------:R-:W-:Y:S02]  /*b920*/  FADD.FTZ R3, R248, R73 ;  /* 0x00000049f8037221 */ /* 0x000fe40000010000 */
[----:B------:R-:W-:Y:S02]  /*b930*/  MUFU.EX2 R142, R160 ;  /* 0x000000a0008e7308 */ /* 0x000fe40000000800 */
[----:B------:R-:W-:Y:S08]  /*b940*/  FADD.FTZ R3, R247, R3 ;  /* 0x00000003f7037221 */ /* 0x000ff00000010000 */
[----:B------:R-:W-:Y:S01]  /*b950*/  MUFU.EX2 R168, R159 ;  /* 0x0000009f00a87308 */ /* 0x000fe20000000800 */
[----:B-1----:R-:W-:Y:S09]  /*b960*/  F2FP.PACK_AB R83, R136, R137 ;  /* 0x000000898853723e */ /* 0x002ff200000000ff */
[----:B------:R-:W1:Y:S01]  /*b970*/  MUFU.EX2 R159, R216 ;  /* 0x000000d8009f7308 */ /* 0x000e620000000800 */
[C---:B------:R-:W-:Y:S08]  /*b980*/  HMMA.16816.F32 R8, R80.reuse, R88, R8 ;  /* 0x000000585008723c */ /* 0x040ff00000001808 */
[-C--:B------:R-:W-:Y:S01]  /*b990*/  HMMA.16816.F32 R12, R80, R90.reuse, R12 ;  /* 0x0000005a500c723c */ /* 0x080fe2000000180c */
[----:B------:R-:W-:Y:S07]  /*b9a0*/  MUFU.EX2 R141, R164 ;  /* 0x000000a4008d7308 */ /* 0x000fee0000000800 */
[C---:B------:R-:W-:Y:S01]  /*b9b0*/  HMMA.16816.F32 R16, R76.reuse, R90, R16 ;  /* 0x0000005a4c10723c */ /* 0x040fe20000001810 */
[----:B------:R-:W2:Y:S02]  /*b9c0*/  LDSM.16.MT88.4 R88, [R185+0x1800] ;  /* 0x00180000b958783b */ /* 0x000ea40000004200 */
[----:B------:R-:W-:Y:S01]  /*b9d0*/  MUFU.EX2 R140, R163 ;  /* 0x000000a3008c7308 */ /* 0x000fe20000000800 */
[----:B-1----:R-:W-:Y:S04]  /*b9e0*/  F2FP.PACK_AB R151, R158, R159 ;  /* 0x0000009f9e97723e */ /* 0x002fe800000000ff */
[-C--:B------:R-:W-:Y:S05]  /*b9f0*/  HMMA.16816.F32 R20, R76, R92.reuse, R20 ;  /* 0x0000005c4c14723c */ /* 0x080fea0000001814 */
[----:B------:R-:W-:Y:S03]  /*ba00*/  MUFU.EX2 R156, R153 ;  /* 0x00000099009c7308 */ /* 0x000fe60000000800 */
[C---:B------:R-:W-:Y:S07]  /*ba10*/  HMMA.16816.F32 R24, R80.reuse, R92, R24 ;  /* 0x0000005c5018723c */ /* 0x040fee0000001818 */
[----:B------:R-:W1:Y:S01]  /*ba20*/  MUFU.EX2 R153, R224 ;  /* 0x000000e000997308 */ /* 0x000e620000000800 */
[-C--:B------:R-:W-:Y:S08]  /*ba30*/  HMMA.16816.F32 R28, R80, R94.reuse, R28 ;  /* 0x0000005e501c723c */ /* 0x080ff0000000181c */
[C---:B------:R-:W-:Y:S01]  /*ba40*/  HMMA.16816.F32 R32, R76.reuse, R94, R32 ;  /* 0x0000005e4c20723c */ /* 0x040fe20000001820 */
[----:B------:R-:W-:Y:S01]  /*ba50*/  LDSM.16.MT88.4 R92, [R186+0x1800] ;  /* 0x00180000ba5c783b */ /* 0x000fe20000004200 */
[----:B------:R-:W-:Y:S06]  /*ba60*/  MUFU.EX2 R165, R215 ;  /* 0x000000d700a57308 */ /* 0x000fec0000000800 */
[-C--:B---3--:R-:W-:Y:S04]  /*ba70*/  HMMA.16816.F32 R36, R76, R84.reuse, R36 ;  /* 0x000000544c24723c */ /* 0x088fe80000001824 */
[----:B------:R-:W-:Y:S01]  /*ba80*/  MUFU.EX2 R154, R223 ;  /* 0x000000df009a7308 */ /* 0x000fe20000000800 */
[----:B-1----:R-:W-:Y:S03]  /*ba90*/  F2FP.PACK_AB R146, R152, R153 ;  /* 0x000000999892723e */ /* 0x002fe600000000ff */
[C---:B------:R-:W-:Y:S06]  /*baa0*/  HMMA.16816.F32 R40, R80.reuse, R84, R40 ;  /* 0x000000545028723c */ /* 0x040fec0000001828 */
[----:B------:R-:W1:Y:S02]  /*bab0*/  MUFU.EX2 R166, R214 ;  /* 0x000000d600a67308 */ /* 0x000e640000000800 */
[-C--:B------:R-:W-:Y:S08]  /*bac0*/  HMMA.16816.F32 R44, R80, R86.reuse, R44 ;  /* 0x00000056502c723c */ /* 0x080ff0000000182c */
[C---:B------:R-:W-:Y:S01]  /*bad0*/  HMMA.16816.F32 R48, R76.reuse, R86, R48 ;  /* 0x000000564c30723c */ /* 0x040fe20000001830 */
[----:B------:R-:W3:Y:S01]  /*bae0*/  LDSM.16.MT88.4 R84, [R189+0x1800] ;  /* 0x00180000bd54783b */ /* 0x000ee20000004200 */
[----:B------:R-:W4:Y:S06]  /*baf0*/  MUFU.EX2 R155, R220 ;  /* 0x000000dc009b7308 */ /* 0x000f2c0000000800 */
[-C--:B------:R-:W-:Y:S04]  /*bb00*/  HMMA.16816.F32 R52, R76, R96.reuse, R52 ;  /* 0x000000604c34723c */ /* 0x080fe80000001834 */
[----:B------:R-:W-:Y:S01]  /*bb10*/  MUFU.EX2 R161, R218 ;  /* 0x000000da00a17308 */ /* 0x000fe20000000800 */
[----:B-1----:R-:W-:Y:S03]  /*bb20*/  F2FP.PACK_AB R149, R165, R166 ;  /* 0x000000a6a595723e */ /* 0x002fe600000000ff */
[C---:B------:R-:W-:Y:S06]  /*bb30*/  HMMA.16816.F32 R56, R80.reuse, R96, R56 ;  /* 0x000000605038723c */ /* 0x040fec0000001838 */
[----:B------:R-:W1:Y:S02]  /*bb40*/  MUFU.EX2 R160, R219 ;  /* 0x000000db00a07308 */ /* 0x000e640000000800 */
[-C--:B------:R-:W-:Y:S04]  /*bb50*/  HMMA.16816.F32 R60, R80, R98.reuse, R60 ;  /* 0x00000062503c723c */ /* 0x080fe8000000183c */
[----:B----4-:R-:W-:Y:S03]  /*bb60*/  F2FP.PACK_AB R144, R154, R155 ;  /* 0x0000009b9a90723e */ /* 0x010fe600000000ff */
[----:B------:R-:W-:Y:S01]  /*bb70*/  F2FP.PACK_AB R80, R168, R142 ;  /* 0x0000008ea850723e */ /* 0x000fe200000000ff */
[----:B------:R-:W-:Y:S01]  /*bb80*/  HMMA.16816.F32 R64, R76, R98, R64 ;  /* 0x000000624c40723c */ /* 0x000fe20000001840 */
[----:B------:R-:W4:Y:S03]  /*bb90*/  LDSM.16.MT88.4 R96, [R188+0x1800] ;  /* 0x00180000bc60783b */ /* 0x000f260000004200 */
[----:B------:R-:W-:Y:S02]  /*bba0*/  F2FP.PACK_AB R82, R176, R172 ;  /* 0x000000acb052723e */ /* 0x000fe400000000ff */
[----:B------:R-:W-:Y:S02]  /*bbb0*/  F2FP.PACK_AB R81, R140, R141 ;  /* 0x0000008d8c51723e */ /* 0x000fe400000000ff */
[----:B------:R-:W-:Y:S04]  /*bbc0*/  F2FP.PACK_AB R76, R171, R167 ;  /* 0x000000a7ab4c723e */ /* 0x000fe800000000ff */
[----:B------:R-:W-:Y:S02]  /*bbd0*/  F2FP.PACK_AB R77, R170, R143 ;  /* 0x0000008faa4d723e */ /* 0x000fe400000000ff */
[----:B------:R-:W-:Y:S02]  /*bbe0*/  F2FP.PACK_AB R78, R179, R173 ;  /* 0x000000adb34e723e */ /* 0x000fe400000000ff */
[----:B------:R-:W-:Y:S02]  /*bbf0*/  F2FP.PACK_AB R79, R178, R177 ;  /* 0x000000b1b24f723e */ /* 0x000fe400000000ff */
[----:B------:R-:W-:Y:S02]  /*bc00*/  F2FP.PACK_AB R83, R156, R157 ;  /* 0x0000009d9c53723e */ /* 0x000fe400000000ff */
[----:B-1----:R-:W-:Y:S03]  /*bc10*/  F2FP.PACK_AB R150, R160, R161 ;  /* 0x000000a1a096723e */ /* 0x002fe600000000ff */
[-C--:B--2---:R-:W-:Y:S08]  /*bc20*/  HMMA.16816.F32 R4, R76, R88.reuse, R4 ;  /* 0x000000584c04723c */ /* 0x084ff00000001804 */
[C---:B------:R-:W-:Y:S08]  /*bc30*/  HMMA.16816.F32 R8, R80.reuse, R88, R8 ;  /* 0x000000585008723c */ /* 0x040ff00000001808 */
[-C--:B------:R-:W-:Y:S08]  /*bc40*/  HMMA.16816.F32 R12, R80, R90.reuse, R12 ;  /* 0x0000005a500c723c */ /* 0x080ff0000000180c */
[C---:B------:R-:W-:Y:S08]  /*bc50*/  HMMA.16816.F32 R16, R76.reuse, R90, R16 ;  /* 0x0000005a4c10723c */ /* 0x040ff00000001810 */
[-C--:B---3--:R-:W-:Y:S08]  /*bc60*/  HMMA.16816.F32 R20, R76, R84.reuse, R20 ;  /* 0x000000544c14723c */ /* 0x088ff00000001814 */
[C---:B------:R-:W-:Y:S01]  /*bc70*/  HMMA.16816.F32 R24, R80.reuse, R84, R24 ;  /* 0x000000545018723c */ /* 0x040fe20000001818 */
[----:B------:R-:W1:Y:S07]  /*bc80*/  MUFU.EX2 R84, R228 ;  /* 0x000000e400547308 */ /* 0x000e6e0000000800 */
[-C--:B------:R-:W-:Y:S03]  /*bc90*/  HMMA.16816.F32 R28, R80, R86.reuse, R28 ;  /* 0x00000056501c723c */ /* 0x080fe6000000181c */
[----:B------:R-:W-:Y:S05]  /*bca0*/  MUFU.EX2 R85, R225 ;  /* 0x000000e100557308 */ /* 0x000fea0000000800 */
[C---:B------:R-:W-:Y:S05]  /*bcb0*/  HMMA.16816.F32 R32, R76.reuse, R86, R32 ;  /* 0x000000564c20723c */ /* 0x040fea0000001820 */
[----:B------:R-:W2:Y:S02]  /*bcc0*/  MUFU.EX2 R86, R227 ;  /* 0x000000e300567308 */ /* 0x000ea40000000800 */
[----:B------:R-:W-:Y:S01]  /*bcd0*/  MOV R87, R68 ;  /* 0x0000004400577202 */ /* 0x000fe20000000f00 */
[-C--:B------:R-:W-:Y:S04]  /*bce0*/  HMMA.16816.F32 R36, R76, R92.reuse, R36 ;  /* 0x0000005c4c24723c */ /* 0x080fe80000001824 */
[----:B-1----:R-:W-:Y:S04]  /*bcf0*/  F2FP.PACK_AB R147, R75, R84 ;  /* 0x000000544b93723e */ /* 0x002fe800000000ff */
[C---:B------:R-:W-:Y:S08]  /*bd00*/  HMMA.16816.F32 R40, R80.reuse, R92, R40 ;  /* 0x0000005c5028723c */ /* 0x040ff00000001828 */
[-C--:B------:R-:W-:Y:S04]  /*bd10*/  HMMA.16816.F32 R44, R80, R94.reuse, R44 ;  /* 0x0000005e502c723c */ /* 0x080fe8000000182c */
[----:B--2---:R-:W-:Y:S04]  /*bd20*/  F2FP.PACK_AB R145, R86, R85 ;  /* 0x000000555691723e */ /* 0x004fe800000000ff */
[C---:B------:R-:W-:Y:S08]  /*bd30*/  HMMA.16816.F32 R48, R76.reuse, R94, R48 ;  /* 0x0000005e4c30723c */ /* 0x040ff00000001830 */
[-C--:B----4-:R-:W-:Y:S08]  /*bd40*/  HMMA.16816.F32 R52, R76, R96.reuse, R52 ;  /* 0x000000604c34723c */ /* 0x090ff00000001834 */
[C---:B------:R-:W-:Y:S08]  /*bd50*/  HMMA.16816.F32 R56, R80.reuse, R96, R56 ;  /* 0x000000605038723c */ /* 0x040ff00000001838 */
[-C--:B------:R-:W-:Y:S08]  /*bd60*/  HMMA.16816.F32 R60, R80, R98.reuse, R60 ;  /* 0x00000062503c723c */ /* 0x080ff0000000183c */
[----:B------:R-:W-:Y:S01]  /*bd70*/  HMMA.16816.F32 R64, R76, R98, R64 ;  /* 0x000000624c40723c */ /* 0x000fe20000001840 */
[----:B------:R-:W1:Y:S07]  /*bd80*/  LDSM.16.MT88.4 R76, [R188+0x2000] ;  /* 0x00200000bc4c783b */ /* 0x000e6e0000004200 */
        /* <DEDUP_REMOVED lines=48> */
[----:B------:R-:W-:Y:S01]  /*c090*/  FADD.FTZ R5, R85, R5 ;  /* 0x0000000555057221 */ /* 0x000fe20000010000 */
[----:B------:R-:W-:Y:S01]  /*c0a0*/  MOV R85, R71 ;  /* 0x0000004700557202 */ /* 0x000fe20000000f00 */
        /* <DEDUP_REMOVED lines=8> */
[----:B------:R-:W-:Y:S01]  /*c130*/  FADD.FTZ R0, R84, R0 ;  /* 0x0000000054007221 */ /* 0x000fe20000010000 */
[----:B------:R1:W-:Y:S01]  /*c140*/  STL [R1], R3 ;  /* 0x0000000301007387 */ /* 0x0003e20000100800 */
[----:B------:R-:W-:Y:S01]  /*c150*/  FADD.FTZ R4, R161, R4 ;  /* 0x00000004a1047221 */ /* 0x000fe20000010000 */
[----:B------:R-:W-:Y:S01]  /*c160*/  MOV R84, R72 ;  /* 0x0000004800547202 */ /* 0x000fe20000000f00 */
[----:B------:R-:W-:Y:S01]  /*c170*/  FADD.FTZ R0, R75, R0 ;  /* 0x000000004b007221 */ /* 0x000fe20000010000 */
[----:B------:R1:W-:Y:S01]  /*c180*/  STL [R1+0x8], R2 ;  /* 0x0000080201007387 */ /* 0x0003e20000100800 */
[----:B------:R-:W-:Y:S03]  /*c190*/  FADD.FTZ R246, R160, R4 ;  /* 0x00000004a0f67221 */ /* 0x000fe60000010000 */
[----:B------:R1:W-:Y:S02]  /*c1a0*/  STL [R1+0x4], R0 ;  /* 0x0000040001007387 */ /* 0x0003e40000100800 */
[----:B-1----:R-:W-:-:S05]  /*c1b0*/  @P0 BRA `(.L_x_1471) ;  /* 0xffffb6e000000947 */ /* 0x002fca000383ffff */
.L_x_1460:
[----:B-1----:R-:W2:Y:S02]  /*c1c0*/  LDL R0, [R1+0x10] ;  /* 0x0000100001007983 */ /* 0x002ea40000100800 */
[----:B--2---:R-:W-:-:S13]  /*c1d0*/  ISETP.GE.AND P0, PT, R211, R0, PT ;  /* 0x00000000d300720c */ /* 0x004fda0003f06270 */
[----:B------:R-:W-:Y:S05]  /*c1e0*/  @!P0 BRA `(.L_x_1472) ;  /* 0x00003d2000008947 */ /* 0x000fea0003800000 */
[----:B------:R-:W-:Y:S01]  /*c1f0*/  IMAD.MOV.U32 R85, RZ, RZ, R71 ;  /* 0x000000ffff557224 */ /* 0x000fe200078e0047 */
[----:B------:R-:W-:Y:S01]  /*c200*/  MOV R87, R68 ;  /* 0x0000004400577202 */ /* 0x000fe20000000f00 */
[----:B------:R-:W-:Y:S01]  /*c210*/  IMAD.MOV.U32 R84, RZ, RZ, R72 ;  /* 0x000000ffff547224 */ /* 0x000fe200078e0048 */
[----:B------:R-:W-:Y:S02]  /*c220*/  MOV R86, R70 ;  /* 0x0000004600567202 */ /* 0x000fe40000000f00 */
.L_x_1479:
        /* <DEDUP_REMOVED lines=14> */
[C---:B------:R-:W-:Y:S04]  /*c310*/  IMAD.WIDE.U32 R2, R203.reuse, c[0x0][0x218], R2 ;  /* 0x00008600cb027a25 */ /* 0x040fe800078e0002 */
        /* <DEDUP_REMOVED lines=22> */
.L_x_1576:
        /* <DEDUP_REMOVED lines=21> */
[----:B------:R-:W-:Y:S01]  /*c5d0*/  LOP3.LUT R0, R0, 0xf, RZ, 0xc0, !PT ;  /* 0x0000000f00007812 */ /* 0x000fe200078ec0ff */
[----:B------:R-:W5:Y:S06]  /*c5e0*/  LDL R236, [R1+0x10] ;  /* 0x0000100001ec7983 */ /* 0x000f6c0000100800 */
[C---:B------:R-:W-:Y:S08]  /*c5f0*/  HMMA.16816.F32 R40, R76.reuse, R48, RZ ;  /* 0x000000304c28723c */ /* 0x040ff000000018ff */
[-C--:B------:R-:W-:Y:S08]  /*c600*/  HMMA.16816.F32 R44, R76, R50.reuse, RZ ;  /* 0x000000324c2c723c */ /* 0x080ff000000018ff */
[C---:B------:R-:W-:Y:S04]  /*c610*/  HMMA.16816.F32 R48, R80.reuse, R50, RZ ;  /* 0x000000325030723c */ /* 0x040fe800000018ff */
[-C--:B---3--:R-:W-:Y:S02]  /*c620*/  IADD3 R2, P2, R2, R58.reuse, RZ ;  /* 0x0000003a02027210 */ /* 0x088fe40007f5e0ff */
[----:B----4-:R-:W-:Y:S02]  /*c630*/  IADD3 R62, P1, R3, R58, RZ ;  /* 0x0000003a033e7210 */ /* 0x010fe40007f3e0ff */
[-C--:B--2---:R-:W-:Y:S04]  /*c640*/  IADD3.X R3, R57, R68.reuse, RZ, P2, !PT ;  /* 0x0000004439037210 */ /* 0x084fe800017fe4ff */
[----:B-1----:R-:W-:Y:S01]  /*c650*/  IADD3.X R63, R55, R68, RZ, P1, !PT ;  /* 0x00000044373f7210 */ /* 0x002fe20000ffe4ff */
        /* <DEDUP_REMOVED lines=12> */
[C---:B---3--:R-:W-:Y:S02]  /*c720*/  HMMA.16816.F32 R56, R76.reuse, R64, RZ ;  /* 0x000000404c38723c */ /* 0x048fe400000018ff */
[----:B----4-:R-:W-:Y:S05]  /*c730*/  IADD3.X R73, RZ, R0, R68, P2, P1 ;  /* 0x00000000ff497210 */ /* 0x010fea00017e2444 */
[----:B------:R3:W-:Y:S01]  /*c740*/  LDGSTS.E.BYPASS.LTC128B.128.ZFILL [R202+0x2100], [R72.64], P5 ;  /* 0x0210000048ca7fae */ /* 0x0007e2000a941d46 */
[-C--:B--2---:R-:W-:Y:S07]  /*c750*/  HMMA.16816.F32 R60, R76, R66.reuse, RZ ;  /* 0x000000424c3c723c */ /* 0x084fee00000018ff */
[----:B------:R-:W0:Y:S01]  /*c760*/  LDGDEPBAR ;  /* 0x00000000000079af */ /* 0x000e220000000000 */
[C---:B------:R-:W-:Y:S08]  /*c770*/  HMMA.16816.F32 R64, R80.reuse, R66, RZ ;  /* 0x000000425040723c */ /* 0x040ff000000018ff */
[-C--:B-1----:R-:W-:Y:S08]  /*c780*/  HMMA.16816.F32 R68, R80, R152.reuse, RZ ;  /* 0x000000985044723c */ /* 0x082ff000000018ff */
        /* <DEDUP_REMOVED lines=27> */
[----:B------:R-:W4:Y:S07]  /*c940*/  LDSM.16.M88.4 R164, [R190+0x1000] ;  /* 0x00100000bea4783b */ /* 0x000f2e0000000200 */
[----:B------:R-:W-:Y:S01]  /*c950*/  HMMA.16816.F32 R80, R156, R182, R80 ;  /* 0x000000b69c50723c */ /* 0x000fe20000001850 */
[----:B------:R-:W4:Y:S07]  /*c960*/  LDSM.16.M88.4 R156, [R190+0x1800] ;  /* 0x00180000be9c783b */ /* 0x000f2e0000000200 */
[-C--:B-1----:R-:W-:Y:S05]  /*c970*/  HMMA.16816.F32 R4, R152, R160.reuse, R4 ;  /* 0x000000a09804723c */ /* 0x082fea0000001804 */
[----:B-----5:R-:W-:Y:S03]  /*c980*/  ISETP.GT.AND P0, PT, R211, R236, PT ;  /* 0x000000ecd300720c */ /* 0x020fe60003f04270 */
        /* <DEDUP_REMOVED lines=8> */
[----:B------:R-:W2:Y:S07]  /*ca10*/  LDSM.16.M88.4 R172, [R193] ;  /* 0x00000000c1ac783b */ /* 0x000eae0000000200 */
[-C--:B----4-:R-:W-:Y:S08]  /*ca20*/  HMMA.16816.F32 R36, R152, R164.reuse, R36 ;  /* 0x000000a49824723c */ /* 0x090ff00000001824 */
        /* <DEDUP_REMOVED lines=236> */
.L_x_1577:
        /* <DEDUP_REMOVED lines=25> */
.L_x_1578:
        /* <DEDUP_REMOVED lines=9> */
.L_x_1475:
[----:B--234-:R-:W-:Y:S05]  /*db10*/  BSYNC B0 ;  /* 0x0000000000007941 */ /* 0x01cfea0003800000 */
.L_x_1474:
        /* <DEDUP_REMOVED lines=97> */
.L_x_1579:
[----:B------:R-:W-:Y:S01]  /*e130*/  FADD.FTZ R2, -R72, R84 ;  /* 0x0000005448027221 */ /* 0x000fe20000010100 */
[----:B----4-:R-:W-:Y:S01]  /*e140*/  FMNMX.FTZ R69, R0, R4, !PT ;  /* 0x0000000400457209 */ /* 0x010fe20007810000 */
[----:B------:R-:W-:Y:S01]  /*e150*/  FMUL.FTZ R6, R72, c[0x0][0x2d0] ;  /* 0x0000b40048067a20 */ /* 0x000fe20000410000 */
[----:B------:R-:W-:Y:S01]  /*e160*/  WARPSYNC 0xffffffff ;  /* 0xffffffff00007948 */ /* 0x000fe20003800000 */
[----:B------:R-:W-:Y:S01]  /*e170*/  FMUL.FTZ R2, R2, c[0x0][0x2d0] ;  /* 0x0000b40002027a20 */ /* 0x000fe20000410000 */
[----:B------:R-:W-:Y:S01]  /*e180*/  LDSM.16.MT88.4 R52, [R186] ;  /* 0x00000000ba34783b */ /* 0x000fe20000004200 */
[--C-:B------:R-:W-:Y:S02]  /*e190*/  FFMA.FTZ R172, R23, c[0x0][0x2d0], -R6.reuse ;  /* 0x0000b40017ac7a23 */ /* 0x100fe40000010806 */
[----:B------:R1:W2:Y:S01]  /*e1a0*/  MUFU.EX2 R68, R2 ;  /* 0x0000000200447308 */ /* 0x0002a20000000800 */
[----:B------:R-:W-:Y:S02]  /*e1b0*/  FMUL.FTZ R5, R71, c[0x0][0x2d0] ;  /* 0x0000b40047057a20 */ /* 0x000fe40000410000 */
[--C-:B------:R-:W-:Y:S02]  /*e1c0*/  FFMA.FTZ R10, R169, c[0x0][0x2d0], -R6.reuse ;  /* 0x0000b400a90a7a23 */ /* 0x100fe40000010806 */
[--C-:B------:R-:W-:Y:S01]  /*e1d0*/  FFMA.FTZ R7, R204, c[0x0][0x2d0], -R5.reuse ;  /* 0x0000b400cc077a23 */ /* 0x100fe20000010805 */
[----:B------:R-:W-:Y:S01]  /*e1e0*/  LDSM.16.MT88.4 R80, [R188] ;  /* 0x00000000bc50783b */ /* 0x000fe20000004200 */
[--C-:B------:R-:W-:Y:S02]  /*e1f0*/  FFMA.FTZ R8, R176, c[0x0][0x2d0], -R5.reuse ;  /* 0x0000b400b0087a23 */ /* 0x100fe40000010805 */
[--C-:B------:R-:W-:Y:S01]  /*e200*/  FFMA.FTZ R169, R22, c[0x0][0x2d0], -R6.reuse ;  /* 0x0000b40016a97a23 */ /* 0x100fe20000010806 */
[----:B------:R-:W-:Y:S01]  /*e210*/  MUFU.EX2 R237, R7 ;  /* 0x0000000700ed7308 */ /* 0x000fe20000000800 */
[--C-:B------:R-:W-:Y:S02]  /*e220*/  FFMA.FTZ R43, R168, c[0x0][0x2d0], -R6.reuse ;  /* 0x0000b400a82b7a23 */ /* 0x100fe40000010806 */
[--C-:B------:R-:W-:Y:S02]  /*e230*/  FFMA.FTZ R168, R21, c[0x0][0x2d0], -R6.reuse ;  /* 0x0000b40015a87a23 */ /* 0x100fe40000010806 */
[----:B------:R-:W4:Y:S01]  /*e240*/  LDSM.16.MT88.4 R20, [R185] ;  /* 0x00000000b914783b */ /* 0x000f220000004200 */
[--C-:B------:R-:W-:Y:S02]  /*e250*/  FFMA.FTZ R9, R161, c[0x0][0x2d0], -R6.reuse ;  /* 0x0000b400a1097a23 */ /* 0x100fe40000010806 */
[--C-:B------:R-:W-:Y:S02]  /*e260*/  FFMA.FTZ R62, R37, c[0x0][0x2d0], -R6.reuse ;  /* 0x0000b400253e7a23 */ /* 0x100fe40000010806 */
[----:B------:R-:W-:Y:S01]  /*e270*/  MUFU.EX2 R200, R8 ;  /* 0x0000000800c87308 */ /* 0x000fe20000000800 */
[--C-:B------:R-:W-:Y:S02]  /*e280*/  FFMA.FTZ R57, R38, c[0x0][0x2d0], -R5.reuse ;  /* 0x0000b40026397a23 */ /* 0x100fe40000010805 */
[----:B------:R-:W-:Y:S02]  /*e290*/  FFMA.FTZ R59, R36, c[0x0][0x2d0], -R5 ;  /* 0x0000b400243b7a23 */ /* 0x000fe40000010805 */
[----:B-1----:R-:W-:Y:S01]  /*e2a0*/  FADD.FTZ R2, -R71, R85 ;  /* 0x0000005547027221 */ /* 0x002fe20000010100 */
[----:B------:R-:W1:Y:S01]  /*e2b0*/  LDSM.16.MT88.4 R36, [R189] ;  /* 0x00000000bd24783b */ /* 0x000e620000004200 */
[--C-:B------:R-:W-:Y:S02]  /*e2c0*/  FFMA.FTZ R42, R163, c[0x0][0x2d0], -R6.reuse ;  /* 0x0000b400a32a7a23 */ /* 0x100fe40000010806 */
[----:B------:R-:W-:Y:S01]  /*e2d0*/  FMUL.FTZ R2, R2, c[0x0][0x2d0] ;  /* 0x0000b40002027a20 */ /* 0x000fe20000410000 */
[----:B------:R-:W-:Y:S01]  /*e2e0*/  MUFU.EX2 R238, R10 ;  /* 0x0000000a00ee7308 */ /* 0x000fe20000000800 */
        /* <DEDUP_REMOVED lines=20> */
[--C-:B----4-:R-:W-:Y:S02]  /*e430*/  FFMA.FTZ R2, R177, c[0x0][0x2d0], -R6.reuse ;  /* 0x0000b400b1027a23 */ /* 0x110fe40000010806 */
        /* <DEDUP_REMOVED lines=8> */
[----:B------:R-:W-:Y:S10]  /*e4c0*/  MUFU.EX2 R242, R40 ;  /* 0x0000002800f27308 */ /* 0x000ff40000000800 */
[----:B------:R-:W-:Y:S01]  /*e4d0*/  MUFU.EX2 R241, R44 ;  /* 0x0000002c00f17308 */ /* 0x000fe20000000800 */
[----:B----4-:R-:W-:Y:S09]  /*e4e0*/  FFMA.FTZ R2, R205, c[0x0][0x2d0], -R6 ;  /* 0x0000b400cd027a23 */ /* 0x010ff20000010806 */
[----:B------:R4:W5:Y:S10]  /*e4f0*/  MUFU.EX2 R239, R2 ;  /* 0x0000000200ef7308 */ /* 0x0009740000000800 */
[----:B------:R-:W-:Y:S10]  /*e500*/  MUFU.EX2 R251, R56 ;  /* 0x0000003800fb7308 */ /* 0x000ff40000000800 */
[----:B------:R-:W-:Y:S01]  /*e510*/  MUFU.EX2 R245, R57 ;  /* 0x0000003900f57308 */ /* 0x000fe20000000800 */
[----:B----4-:R-:W-:Y:S02]  /*e520*/  FFMA.FTZ R2, R153, c[0x0][0x2d0], -R5 ;  /* 0x0000b40099027a23 */ /* 0x010fe40000010805 */
[----:B------:R-:W-:Y:S07]  /*e530*/  FMUL.FTZ R153, R70, c[0x0][0x2d0] ;  /* 0x0000b40046997a20 */ /* 0x000fee0000410000 */
[----:B------:R4:W-:Y:S01]  /*e540*/  MUFU.EX2 R205, R2 ;  /* 0x0000000200cd7308 */ /* 0x0009e20000000800 */
[--C-:B------:R-:W-:Y:S02]  /*e550*/  FFMA.FTZ R7, R182, c[0x0][0x2d0], -R153.reuse ;  /* 0x0000b400b6077a23 */ /* 0x100fe40000010899 */
[--C-:B------:R-:W-:Y:S02]  /*e560*/  FFMA.FTZ R0, R179, c[0x0][0x2d0], -R153.reuse ;  /* 0x0000b400b3007a23 */ /* 0x100fe40000010899 */
[--C-:B------:R-:W-:Y:S02]  /*e570*/  FFMA.FTZ R75, R221, c[0x0][0x2d0], -R153.reuse ;  /* 0x0000b400dd4b7a23 */ /* 0x100fe40000010899 */
[----:B------:R-:W-:Y:S03]  /*e580*/  FFMA.FTZ R74, R222, c[0x0][0x2d0], -R153 ;  /* 0x0000b400de4a7a23 */ /* 0x000fe60000010899 */
[----:B------:R1:W-:Y:S10]  /*e590*/  MUFU.EX2 R177, R7 ;  /* 0x0000000700b17308 */ /* 0x0003f40000000800 */
[----:B------:R2:W-:Y:S01]  /*e5a0*/  MUFU.EX2 R244, R0 ;  /* 0x0000000000f47308 */ /* 0x0005e20000000800 */
[----:B----4-:R-:W-:Y:S02]  /*e5b0*/  FFMA.FTZ R2, R152, c[0x0][0x2d0], -R5 ;  /* 0x0000b40098027a23 */ /* 0x010fe40000010805 */
[----:B------:R-:W-:Y:S07]  /*e5c0*/  FMUL.FTZ R152, R69, c[0x0][0x2d0] ;  /* 0x0000b40045987a20 */ /* 0x000fee0000410000 */
[----:B------:R4:W4:Y:S01]  /*e5d0*/  MUFU.EX2 R248, R2 ;  /* 0x0000000200f87308 */ /* 0x0009220000000800 */
[----:B------:R-:W-:Y:S02]  /*e5e0*/  FFMA.FTZ R4, R183, c[0x0][0x2d0], -R152 ;  /* 0x0000b400b7047a23 */ /* 0x000fe40000010898 */
[----:B------:R-:W3:Y:S01]  /*e5f0*/  LDL.LU R183, [R1+0x4] ;  /* 0x0000040001b77983 */ /* 0x000ee20000300800 */
[----:B-1----:R-:W-:Y:S06]  /*e600*/  FFMA.FTZ R7, R206, c[0x0][0x2d0], -R153 ;  /* 0x0000b400ce077a23 */ /* 0x002fec0000010899 */
[----:B------:R1:W-:Y:S01]  /*e610*/  MUFU.EX2 R176, R4 ;  /* 0x0000000400b07308 */ /* 0x0003e20000000800 */
[----:B--2---:R-:W-:Y:S04]  /*e620*/  FADD.FTZ R0, -R69, R87 ;  /* 0x0000005745007221 */ /* 0x004fe80000010100 */
[----:B------:R-:W-:Y:S05]  /*e630*/  FMUL.FTZ R0, R0, c[0x0][0x2d0] ;  /* 0x0000b40000007a20 */ /* 0x000fea0000410000 */
[----:B------:R2:W-:Y:S01]  /*e640*/  MUFU.EX2 R204, R7 ;  /* 0x0000000700cc7308 */ /* 0x0005e20000000800 */
[----:B----4-:R-:W-:Y:S02]  /*e650*/  FADD.FTZ R2, -R70, R86 ;  /* 0x0000005646027221 */ /* 0x010fe40000010100 */
[----:B------:R-:W4:Y:S02]  /*e660*/  LDSM.16.MT88.4 R84, [R185+0x800] ;  /* 0x00080000b954783b */ /* 0x000f240000004200 */
[----:B------:R-:W-:Y:S05]  /*e670*/  FMUL.FTZ R2, R2, c[0x0][0x2d0] ;  /* 0x0000b40002027a20 */ /* 0x000fea0000410000 */
[----:B------:R-:W-:Y:S01]  /*e680*/  MUFU.EX2 R0, R0 ;  /* 0x0000000000007308 */ /* 0x000fe20000000800 */
[--C-:B-1----:R-:W-:Y:S02]  /*e690*/  FFMA.FTZ R4, R208, c[0x0][0x2d0], -R152.reuse ;  /* 0x0000b400d0047a23 */ /* 0x102fe40000010898 */
[----:B------:R-:W3:Y:S07]  /*e6a0*/  LDL.LU R208, [R1+0x8] ;  /* 0x0000080001d07983 */ /* 0x000eee0000300800 */
[----:B------:R1:W-:Y:S01]  /*e6b0*/  MUFU.EX2 R179, R4 ;  /* 0x0000000400b37308 */ /* 0x0003e20000000800 */
[--C-:B--2---:R-:W-:Y:S09]  /*e6c0*/  FFMA.FTZ R7, R180, c[0x0][0x2d0], -R153.reuse ;  /* 0x0000b400b4077a23 */ /* 0x104ff20000010899 */
[----:B------:R-:W-:Y:S10]  /*e6d0*/  MUFU.EX2 R206, R7 ;  /* 0x0000000700ce7308 */ /* 0x000ff40000000800 */
[----:B------:R-:W2:Y:S01]  /*e6e0*/  MUFU.EX2 R2, R2 ;  /* 0x0000000200027308 */ /* 0x000ea20000000800 */
[--C-:B-1----:R-:W-:Y:S02]  /*e6f0*/  FFMA.FTZ R4, R207, c[0x0][0x2d0], -R152.reuse ;  /* 0x0000b400cf047a23 */ /* 0x102fe40000010898 */
[----:B------:R-:W3:Y:S07]  /*e700*/  LDL.LU R207, [R1] ;  /* 0x0000000001cf7983 */ /* 0x000eee0000300800 */
[----:B------:R1:W-:Y:S10]  /*e710*/  MUFU.EX2 R182, R4 ;  /* 0x0000000400b67308 */ /* 0x0003f40000000800 */
[----:B------:R-:W-:Y:S10]  /*e720*/  MUFU.EX2 R180, R41 ;  /* 0x0000002900b47308 */ /* 0x000ff40000000800 */
[----:B------:R-:W-:Y:S01]  /*e730*/  MUFU.EX2 R249, R62 ;  /* 0x0000003e00f97308 */ /* 0x000fe20000000800 */
[--C-:B-1----:R-:W-:Y:S09]  /*e740*/  FFMA.FTZ R4, R209, c[0x0][0x2d0], -R152.reuse ;  /* 0x0000b400d1047a23 */ /* 0x102ff20000010898 */
[----:B------:R1:W1:Y:S10]  /*e750*/  MUFU.EX2 R240, R4 ;  /* 0x0000000400f07308 */ /* 0x0002740000000800 */
[----:B------:R-:W-:Y:S10]  /*e760*/  MUFU.EX2 R250, R61 ;  /* 0x0000003d00fa7308 */ /* 0x000ff40000000800 */
[----:B------:R-:W-:Y:S10]  /*e770*/  MUFU.EX2 R252, R60 ;  /* 0x0000003c00fc7308 */ /* 0x000ff40000000800 */
[----:B------:R-:W-:Y:S10]  /*e780*/  MUFU.EX2 R172, R172 ;  /* 0x000000ac00ac7308 */ /* 0x000ff40000000800 */
[----:B------:R-:W-:Y:S10]  /*e790*/  MUFU.EX2 R209, R163 ;  /* 0x000000a300d17308 */ /* 0x000ff40000000800 */
[----:B------:R-:W-:Y:S10]  /*e7a0*/  MUFU.EX2 R173, R173 ;  /* 0x000000ad00ad7308 */ /* 0x000ff40000000800 */
[----:B------:R-:W-:Y:S01]  /*e7b0*/  MUFU.EX2 R163, R170 ;  /* 0x000000aa00a37308 */ /* 0x000fe20000000800 */
[C---:B-1----:R-:W-:Y:S01]  /*e7c0*/  FMUL.FTZ R4, R68.reuse, R88 ;  /* 0x0000005844047220 */ /* 0x042fe20000410000 */
[----:B-----5:R-:W-:Y:S01]  /*e7d0*/  F2FP.PACK_AB R76, R239, R236 ;  /* 0x000000ecef4c723e */ /* 0x020fe200000000ff */
[----:B------:R-:W-:Y:S01]  /*e7e0*/  FMUL.FTZ R5, R68, R89 ;  /* 0x0000005944057220 */ /* 0x000fe20000410000 */
[----:B------:R-:W-:Y:S01]  /*e7f0*/  F2FP.PACK_AB R77, R237, R200 ;  /* 0x000000c8ed4d723e */ /* 0x000fe200000000ff */
[----:B------:R-:W-:Y:S01]  /*e800*/  FMUL.FTZ R6, R3, R90 ;  /* 0x0000005a03067220 */ /* 0x000fe20000410000 */
[----:B------:R-:W-:Y:S01]  /*e810*/  F2FP.PACK_AB R78, R247, R238 ;  /* 0x000000eef74e723e */ /* 0x000fe200000000ff */
[----:B------:R-:W-:Y:S01]  /*e820*/  FMUL.FTZ R7, R3, R91 ;  /* 0x0000005b03077220 */ /* 0x000fe20000410000 */
[----:B------:R-:W-:Y:S01]  /*e830*/  F2FP.PACK_AB R79, R248, R205 ;  /* 0x000000cdf84f723e */ /* 0x000fe200000000ff */
[----:B------:R-:W1:Y:S01]  /*e840*/  LDSM.16.MT88.4 R88, [R189+0x800] ;  /* 0x00080000bd58783b */ /* 0x000e620000004200 */
[----:B--2---:R-:W-:Y:S01]  /*e850*/  FMUL.FTZ R8, R2, R92 ;  /* 0x0000005c02087220 */ /* 0x004fe20000410000 */
[----:B------:R-:W-:Y:S01]  /*e860*/  F2FP.PACK_AB R64, R204, R177 ;  /* 0x000000b1cc40723e */ /* 0x000fe200000000ff */
[----:B------:R-:W-:Y:S01]  /*e870*/  FMUL.FTZ R9, R2, R93 ;  /* 0x0000005d02097220 */ /* 0x000fe20000410000 */
[----:B------:R-:W-:Y:S01]  /*e880*/  F2FP.PACK_AB R66, R244, R206 ;  /* 0x000000cef442723e */ /* 0x000fe200000000ff */
[C---:B------:R-:W-:Y:S01]  /*e890*/  FMUL.FTZ R10, R0.reuse, R94 ;  /* 0x0000005e000a7220 */ /* 0x040fe20000410000 */
[-C--:B------:R-:W-:Y:S05]  /*e8a0*/  HMMA.16816.F32 R4, R76, R20.reuse, R4 ;  /* 0x000000144c04723c */ /* 0x080fea0000001804 */
[----:B------:R-:W-:Y:S01]  /*e8b0*/  FMUL.FTZ R11, R0, R95 ;  /* 0x0000005f000b7220 */ /* 0x000fe20000410000 */
[----:B------:R-:W-:Y:S01]  /*e8c0*/  F2FP.PACK_AB R65, R179, R176 ;  /* 0x000000b0b341723e */ /* 0x000fe200000000ff */
[----:B------:R-:W-:Y:S01]  /*e8d0*/  FMUL.FTZ R12, R2, R96 ;  /* 0x00000060020c7220 */ /* 0x000fe20000410000 */
[----:B------:R-:W-:Y:S01]  /*e8e0*/  F2FP.PACK_AB R67, R240, R182 ;  /* 0x000000b6f043723e */ /* 0x000fe200000000ff */
[----:B------:R-:W2:Y:S03]  /*e8f0*/  LDSM.16.MT88.4 R92, [R186+0x800] ;  /* 0x00080000ba5c783b */ /* 0x000ea60000004200 */
[----:B------:R-:W-:Y:S02]  /*e900*/  FMUL.FTZ R49, R68, R133 ;  /* 0x0000008544317220 */ /* 0x000fe40000410000 */
[C---:B------:R-:W-:Y:S01]  /*e910*/  FMUL.FTZ R50, R3.reuse, R134 ;  /* 0x0000008603327220 */ /* 0x040fe20000410000 */
[C---:B------:R-:W-:Y:S04]  /*e920*/  HMMA.16816.F32 R8, R64.reuse, R20, R8 ;  /* 0x000000144008723c */ /* 0x040fe80000001808 */
[----:B------:R-:W-:Y:S02]  /*e930*/  FMUL.FTZ R13, R2, R97 ;  /* 0x00000061020d7220 */ /* 0x000fe40000410000 */
[C---:B------:R-:W-:Y:S02]  /*e940*/  FMUL.FTZ R14, R0.reuse, R98 ;  /* 0x00000062000e7220 */ /* 0x040fe40000410000 */
[----:B------:R-:W-:Y:S04]  /*e950*/  FMUL.FTZ R15, R0, R99 ;  /* 0x00000063000f7220 */ /* 0x000fe80000410000 */
[C---:B------:R-:W-:Y:S02]  /*e960*/  FMUL.FTZ R51, R3.reuse, R135 ;  /* 0x0000008703337220 */ /* 0x040fe40000410000 */
[--C-:B------:R-:W-:Y:S01]  /*e970*/  FFMA.FTZ R96, R220, c[0x0][0x2d0], -R153.reuse ;  /* 0x0000b400dc607a23 */ /* 0x100fe20000010899 */
[-C--:B------:R-:W-:Y:S03]  /*e980*/  HMMA.16816.F32 R12, R64, R22.reuse, R12 ;  /* 0x00000016400c723c */ /* 0x080fe6000000180c */
        /* <DEDUP_REMOVED lines=11> */
[--C-:B------:R-:W-:Y:S02]  /*ea40*/  FFMA.FTZ R103, R224, c[0x0][0x2d0], -R152.reuse ;  /* 0x0000b400e0677a23 */ /* 0x100fe40000010898 */
[--C-:B------:R-:W-:Y:S02]  /*ea50*/  FFMA.FTZ R99, R213, c[0x0][0x2d0], -R153.reuse ;  /* 0x0000b400d5637a23 */ /* 0x100fe40000010899 */
[--C-:B------:R-:W-:Y:S01]  /*ea60*/  FFMA.FTZ R98, R212, c[0x0][0x2d0], -R153.reuse ;  /* 0x0000b400d4627a23 */ /* 0x100fe20000010899 */
[-C--:B------:R-:W-:Y:S01]  /*ea70*/  HMMA.16816.F32 R20, R76, R36.reuse, R20 ;  /* 0x000000244c14723c */ /* 0x080fe20000001814 */
[----:B------:R-:W5:Y:S02]  /*ea80*/  LDL R212, [R1+0x10] ;  /* 0x0000100001d47983 */ /* 0x000f640000100800 */
[C---:B------:R-:W-:Y:S02]  /*ea90*/  FMUL.FTZ R24, R2.reuse, R108 ;  /* 0x0000006c02187220 */ /* 0x040fe40000410000 */
[----:B------:R-:W-:Y:S02]  /*eaa0*/  FMUL.FTZ R25, R2, R109 ;  /* 0x0000006d02197220 */ /* 0x000fe40000410000 */
[C---:B------:R-:W-:Y:S02]  /*eab0*/  FMUL.FTZ R26, R0.reuse, R110 ;  /* 0x0000006e001a7220 */ /* 0x040fe40000410000 */
[----:B------:R-:W-:Y:S03]  /*eac0*/  FMUL.FTZ R27, R0, R111 ;  /* 0x0000006f001b7220 */ /* 0x000fe60000410000 */
[--C-:B------:R-:W-:Y:S02]  /*ead0*/  FFMA.FTZ R97, R210, c[0x0][0x2d0], -R153.reuse ;  /* 0x0000b400d2617a23 */ /* 0x100fe40000010899 */
[--C-:B------:R-:W-:Y:S01]  /*eae0*/  FFMA.FTZ R100, R216, c[0x0][0x2d0], -R153.reuse ;  /* 0x0000b400d8647a23 */ /* 0x100fe20000010899 */
[----:B------:R-:W-:Y:S01]  /*eaf0*/  MUFU.EX2 R210, R161 ;  /* 0x000000a100d27308 */ /* 0x000fe20000000800 */
[C---:B------:R-:W-:Y:S04]  /*eb00*/  HMMA.16816.F32 R24, R64.reuse, R36, R24 ;  /* 0x000000244018723c */ /* 0x040fe80000001818 */
[C---:B------:R-:W-:Y:S02]  /*eb10*/  FMUL.FTZ R28, R2.reuse, R112 ;  /* 0x00000070021c7220 */ /* 0x040fe40000410000 */
[----:B------:R-:W-:Y:S02]  /*eb20*/  FMUL.FTZ R29, R2, R113 ;  /* 0x00000071021d7220 */ /* 0x000fe40000410000 */
[C---:B------:R-:W-:Y:S04]  /*eb30*/  FMUL.FTZ R30, R0.reuse, R114 ;  /* 0x00000072001e7220 */ /* 0x040fe80000410000 */
[----:B------:R-:W-:Y:S02]  /*eb40*/  FMUL.FTZ R31, R0, R115 ;  /* 0x00000073001f7220 */ /* 0x000fe40000410000 */
[C---:B------:R-:W-:Y:S02]  /*eb50*/  FMUL.FTZ R35, R3.reuse, R119 ;  /* 0x0000007703237220 */ /* 0x040fe40000410000 */
[----:B------:R1:W-:Y:S01]  /*eb60*/  MUFU.EX2 R119, R43 ;  /* 0x0000002b00777308 */ /* 0x0003e20000000800 */
[C---:B------:R-:W-:Y:S02]  /*eb70*/  FMUL.FTZ R32, R68.reuse, R116 ;  /* 0x0000007444207220 */ /* 0x040fe40000410000 */
[-C--:B------:R-:W-:Y:S03]  /*eb80*/  HMMA.16816.F32 R28, R64, R38.reuse, R28 ;  /* 0x00000026401c723c */ /* 0x080fe6000000181c */
[----:B------:R-:W-:Y:S02]  /*eb90*/  FMUL.FTZ R33, R68, R117 ;  /* 0x0000007544217220 */ /* 0x000fe40000410000 */
[C---:B------:R-:W-:Y:S02]  /*eba0*/  FMUL.FTZ R34, R3.reuse, R118 ;  /* 0x0000007603227220 */ /* 0x040fe40000410000 */
[--C-:B------:R-:W-:Y:S02]  /*ebb0*/  FFMA.FTZ R116, R162, c[0x0][0x2d0], -R152.reuse ;  /* 0x0000b400a2747a23 */ /* 0x100fe40000010898 */
[----:B------:R-:W-:Y:S01]  /*ebc0*/  FMUL.FTZ R44, R2, R128 ;  /* 0x00000080022c7220 */ /* 0x000fe20000410000 */
[----:B------:R-:W-:Y:S02]  /*ebd0*/  MUFU.EX2 R162, R171 ;  /* 0x000000ab00a27308 */ /* 0x000fe40000000800 */
        /* <DEDUP_REMOVED lines=8> */
[----:B------:R-:W-:Y:S01]  /*ec60*/  FMUL.FTZ R41, R2, R125 ;  /* 0x0000007d02297220 */ /* 0x000fe20000410000 */
[-C--:B------:R-:W-:Y:S01]  /*ec70*/  HMMA.16816.F32 R36, R76, R52.reuse, R36 ;  /* 0x000000344c24723c */ /* 0x080fe20000001824 */
[----:B------:R2:W-:Y:S02]  /*ec80*/  MUFU.EX2 R125, R45 ;  /* 0x0000002d007d7308 */ /* 0x0005e40000000800 */
[C---:B------:R-:W-:Y:S02]  /*ec90*/  FMUL.FTZ R42, R0.reuse, R126 ;  /* 0x0000007e002a7220 */ /* 0x040fe40000410000 */
[C---:B-1----:R-:W-:Y:S02]  /*eca0*/  FMUL.FTZ R43, R0.reuse, R127 ;  /* 0x0000007f002b7220 */ /* 0x042fe40000410000 */
[C---:B------:R-:W-:Y:S02]  /*ecb0*/  FMUL.FTZ R47, R0.reuse, R131 ;  /* 0x00000083002f7220 */ /* 0x040fe40000410000 */
[----:B------:R-:W-:Y:S02]  /*ecc0*/  FMUL.FTZ R46, R0, R130 ;  /* 0x00000082002e7220 */ /* 0x000fe40000410000 */
[----:B------:R-:W-:Y:S01]  /*ecd0*/  MUFU.EX2 R178, R98 ;  /* 0x0000006200b27308 */ /* 0x000fe20000000800 */
[C---:B------:R-:W-:Y:S04]  /*ece0*/  HMMA.16816.F32 R40, R64.reuse, R52, R40 ;  /* 0x000000344028723c */ /* 0x040fe80000001828 */
[C---:B------:R-:W-:Y:S02]  /*ecf0*/  FMUL.FTZ R56, R2.reuse, R140 ;  /* 0x0000008c02387220 */ /* 0x040fe40000410000 */
[----:B------:R-:W-:Y:S02]  /*ed00*/  FMUL.FTZ R57, R2, R141 ;  /* 0x0000008d02397220 */ /* 0x000fe40000410000 */
[--C-:B------:R-:W-:Y:S01]  /*ed10*/  FFMA.FTZ R52, R231, c[0x0][0x2d0], -R153.reuse ;  /* 0x0000b400e7347a23 */ /* 0x100fe20000010899 */
[----:B------:R1:W-:Y:S03]  /*ed20*/  MUFU.EX2 R124, R48 ;  /* 0x00000030007c7308 */ /* 0x0003e60000000800 */
[----:B------:R-:W-:Y:S02]  /*ed30*/  FMUL.FTZ R53, R68, R137 ;  /* 0x0000008944357220 */ /* 0x000fe40000410000 */
[C---:B--2---:R-:W-:Y:S02]  /*ed40*/  FMUL.FTZ R45, R2.reuse, R129 ;  /* 0x00000081022d7220 */ /* 0x044fe40000410000 */
[C---:B------:R-:W-:Y:S02]  /*ed50*/  FMUL.FTZ R60, R2.reuse, R144 ;  /* 0x00000090023c7220 */ /* 0x040fe40000410000 */
[----:B------:R-:W-:Y:S01]  /*ed60*/  FMUL.FTZ R61, R2, R145 ;  /* 0x00000091023d7220 */ /* 0x000fe20000410000 */
[----:B------:R2:W-:Y:S01]  /*ed70*/  MUFU.EX2 R118, R52 ;  /* 0x0000003400767308 */ /* 0x0005e20000000800 */
[----:B------:R-:W-:Y:S01]  /*ed80*/  FMUL.FTZ R62, R0, R146 ;  /* 0x00000092003e7220 */ /* 0x000fe20000410000 */
[-C--:B------:R-:W-:Y:S03]  /*ed90*/  HMMA.16816.F32 R44, R64, R54.reuse, R44 ;  /* 0x00000036402c723c */ /* 0x080fe6000000182c */
[----:B------:R-:W-:Y:S02]  /*eda0*/  FFMA.FTZ R114, R181, c[0x0][0x2d0], -R152 ;  /* 0x0000b400b5727a23 */ /* 0x000fe40000010898 */
[----:B------:R-:W-:Y:S02]  /*edb0*/  FFMA.FTZ R106, R68, R246, R236 ;  /* 0x000000f6446a7223 */ /* 0x000fe400000100ec */
[--C-:B------:R-:W-:Y:S01]  /*edc0*/  FFMA.FTZ R111, R166, c[0x0][0x2d0], -R153.reuse ;  /* 0x0000b400a66f7a23 */ /* 0x100fe20000010899 */
[----:B------:R3:W-:Y:S01]  /*edd0*/  MUFU.EX2 R231, R59 ;  /* 0x0000003b00e77308 */ /* 0x0007e20000000800 */
[--C-:B------:R-:W-:Y:S03]  /*ede0*/  FFMA.FTZ R112, R167, c[0x0][0x2d0], -R153.reuse ;  /* 0x0000b400a7707a23 */ /* 0x100fe60000010899 */
[----:B-1----:R-:W-:Y:S02]  /*edf0*/  FMUL.FTZ R48, R68, R132 ;  /* 0x0000008444307220 */ /* 0x002fe40000410000 */
[----:B------:R-:W-:Y:S01]  /*ee00*/  LDSM.16.MT88.4 R132, [R186+0x2000] ;  /* 0x00200000ba84783b */ /* 0x000fe20000004200 */
[--C-:B------:R-:W-:Y:S02]  /*ee10*/  FFMA.FTZ R113, R165, c[0x0][0x2d0], -R153.reuse ;  /* 0x0000b400a5717a23 */ /* 0x100fe40000010899 */
[--C-:B------:R-:W-:Y:S01]  /*ee20*/  FFMA.FTZ R104, R223, c[0x0][0x2d0], -R152.reuse ;  /* 0x0000b400df687a23 */ /* 0x100fe20000010898 */
[----:B------:R-:W-:Y:S01]  /*ee30*/  MUFU.EX2 R137, R103 ;  /* 0x0000006700897308 */ /* 0x000fe20000000800 */
[C---:B------:R-:W-:Y:S04]  /*ee40*/  HMMA.16816.F32 R48, R76.reuse, R54, R48 ;  /* 0x000000364c30723c */ /* 0x040fe80000001830 */
[--C-:B--2---:R-:W-:Y:S02]  /*ee50*/  FFMA.FTZ R52, R230, c[0x0][0x2d0], -R153.reuse ;  /* 0x0000b400e6347a23 */ /* 0x104fe40000010899 */
[----:B------:R-:W-:Y:S02]  /*ee60*/  FFMA.FTZ R107, R219, c[0x0][0x2d0], -R152 ;  /* 0x0000b400db6b7a23 */ /* 0x000fe40000010898 */
[C---:B------:R-:W-:Y:S01]  /*ee70*/  FMUL.FTZ R54, R3.reuse, R138 ;  /* 0x0000008a03367220 */ /* 0x040fe20000410000 */
[----:B------:R1:W2:Y:S03]  /*ee80*/  MUFU.EX2 R122, R52 ;  /* 0x00000034007a7308 */ /* 0x0002a60000000800 */
[C---:B------:R-:W-:Y:S02]  /*ee90*/  FMUL.FTZ R55, R3.reuse, R139 ;  /* 0x0000008b03377220 */ /* 0x040fe40000410000 */
[----:B---3--:R-:W-:Y:S02]  /*eea0*/  FMUL.FTZ R59, R0, R143 ;  /* 0x0000008f003b7220 */ /* 0x008fe40000410000 */
[----:B------:R-:W-:Y:S02]  /*eeb0*/  FFMA.FTZ R105, R3, R207, R200 ;  /* 0x000000cf03697223 */ /* 0x000fe400000100c8 */
[--C-:B------:R-:W-:Y:S01]  /*eec0*/  FFMA.FTZ R108, R218, c[0x0][0x2d0], -R152.reuse ;  /* 0x0000b400da6c7a23 */ /* 0x100fe20000010898 */
[----:B------:R3:W-:Y:S01]  /*eed0*/  MUFU.EX2 R230, R63 ;  /* 0x0000003f00e67308 */ /* 0x0007e20000000800 */
[--C-:B------:R-:W-:Y:S02]  /*eee0*/  FFMA.FTZ R109, R215, c[0x0][0x2d0], -R152.reuse ;  /* 0x0000b400d76d7a23 */ /* 0x100fe40000010898 */
[--C-:B------:R-:W-:Y:S07]  /*eef0*/  FFMA.FTZ R110, R214, c[0x0][0x2d0], -R152.reuse ;  /* 0x0000b400d66e7a23 */ /* 0x100fee0000010898 */
[----:B------:R-:W-:Y:S01]  /*ef00*/  MUFU.EX2 R139, R96 ;  /* 0x00000060008b7308 */ /* 0x000fe20000000800 */
[--C-:B-1----:R-:W-:Y:S09]  /*ef10*/  FFMA.FTZ R52, R227, c[0x0][0x2d0], -R153.reuse ;  /* 0x0000b400e3347a23 */ /* 0x102ff20000010899 */
[----:B------:R1:W-:Y:S01]  /*ef20*/  MUFU.EX2 R123, R52 ;  /* 0x00000034007b7308 */ /* 0x0003e20000000800 */
[----:B---3--:R-:W-:Y:S09]  /*ef30*/  FMUL.FTZ R63, R0, R147 ;  /* 0x00000093003f7220 */ /* 0x008ff20000410000 */
[----:B------:R3:W-:Y:S10]  /*ef40*/  MUFU.EX2 R227, R58 ;  /* 0x0000003a00e37308 */ /* 0x0007f40000000800 */
[----:B------:R-:W-:Y:S01]  /*ef50*/  MUFU.EX2 R138, R102 ;  /* 0x00000066008a7308 */ /* 0x000fe20000000800 */
[--C-:B-1----:R-:W-:Y:S09]  /*ef60*/  FFMA.FTZ R52, R226, c[0x0][0x2d0], -R153.reuse ;  /* 0x0000b400e2347a23 */ /* 0x102ff20000010899 */
[----:B------:R1:W-:Y:S01]  /*ef70*/  MUFU.EX2 R131, R52 ;  /* 0x0000003400837308 */ /* 0x0003e20000000800 */
[----:B---3--:R-:W-:Y:S09]  /*ef80*/  FMUL.FTZ R58, R0, R142 ;  /* 0x0000008e003a7220 */ /* 0x008ff20000410000 */
[----:B------:R3:W-:Y:S10]  /*ef90*/  MUFU.EX2 R226, R73 ;  /* 0x0000004900e27308 */ /* 0x0007f40000000800 */
[----:B------:R-:W-:Y:S01]  /*efa0*/  MUFU.EX2 R200, R97 ;  /* 0x0000006100c87308 */ /* 0x000fe20000000800 */
[----:B-1----:R-:W-:Y:S09]  /*efb0*/  FMUL.FTZ R52, R68, R136 ;  /* 0x0000008844347220 */ /* 0x002ff20000410000 */
[----:B------:R1:W-:Y:S01]  /*efc0*/  MUFU.EX2 R142, R100 ;  /* 0x00000064008e7308 */ /* 0x0003e20000000800 */
[-C--:B------:R-:W-:Y:S03]  /*efd0*/  HMMA.16816.F32 R52, R76, R80.reuse, R52 ;  /* 0x000000504c34723c */ /* 0x080fe60000001834 */
[--C-:B---3--:R-:W-:Y:S05]  /*efe0*/  FFMA.FTZ R73, R232, c[0x0][0x2d0], -R152.reuse ;  /* 0x0000b400e8497a23 */ /* 0x108fea0000010898 */
[C---:B------:R-:W-:Y:S01]  /*eff0*/  HMMA.16816.F32 R56, R64.reuse, R80, R56 ;  /* 0x000000504038723c */ /* 0x040fe20000001838 */
[----:B------:R3:W-:Y:S06]  /*f000*/  MUFU.EX2 R117, R73 ;  /* 0x0000004900757308 */ /* 0x0007ec0000000800 */
[----:B--2---:R-:W-:Y:S01]  /*f010*/  F2FP.PACK_AB R80, R122, R118 ;  /* 0x000000767a50723e */ /* 0x004fe200000000ff */
[-C--:B------:R-:W-:Y:S03]  /*f020*/  HMMA.16816.F32 R60, R64, R82.reuse, R60 ;  /* 0x00000052403c723c */ /* 0x080fe6000000183c */
[----:B------:R-:W-:Y:S04]  /*f030*/  MUFU.EX2 R181, R168 ;  /* 0x000000a800b57308 */ /* 0x000fe80000000800 */
[--C-:B------:R-:W-:Y:S01]  /*f040*/  FFMA.FTZ R64, R234, c[0x0][0x2d0], -R152.reuse ;  /* 0x0000b400ea407a23 */ /* 0x100fe20000010898 */
[----:B-1----:R-:W-:Y:S01]  /*f050*/  LDSM.16.MT88.4 R100, [R185+0x2000] ;  /* 0x00200000b964783b */ /* 0x002fe20000004200 */
[----:B------:R-:W-:Y:S03]  /*f060*/  FFMA.FTZ R65, R233, c[0x0][0x2d0], -R152 ;  /* 0x0000b400e9417a23 */ /* 0x000fe60000010898 */
[C---:B------:R-:W-:Y:S01]  /*f070*/  FMUL.FTZ R66, R3.reuse, R150 ;  /* 0x0000009603427220 */ /* 0x040fe20000410000 */
[----:B------:R1:W2:Y:S01]  /*f080*/  MUFU.EX2 R120, R64 ;  /* 0x0000004000787308 */ /* 0x0002a20000000800 */
[----:B------:R-:W-:Y:S01]  /*f090*/  FMUL.FTZ R67, R3, R151 ;  /* 0x0000009703437220 */ /* 0x000fe20000410000 */
[----:B------:R-:W-:Y:S01]  /*f0a0*/  F2FP.PACK_AB R151, R162, R163 ;  /* 0x000000a3a297723e */ /* 0x000fe200000000ff */
[----:B------:R-:W-:Y:S02]  /*f0b0*/  FFMA.FTZ R3, R0, R183, R176 ;  /* 0x000000b700037223 */ /* 0x000fe400000100b0 */
[--C-:B---3--:R-:W-:Y:S02]  /*f0c0*/  FFMA.FTZ R73, R225, c[0x0][0x2d0], -R153.reuse ;  /* 0x0000b400e1497a23 */ /* 0x108fe40000010899 */
[----:B------:R-:W-:Y:S02]  /*f0d0*/  FFMA.FTZ R153, R160, c[0x0][0x2d0], -R153 ;  /* 0x0000b400a0997a23 */ /* 0x000fe40000010899 */
[----:B------:R-:W-:Y:S01]  /*f0e0*/  FADD.FTZ R3, R179, R3 ;  /* 0x00000003b3037221 */ /* 0x000fe20000010000 */
[----:B------:R3:W-:Y:S01]  /*f0f0*/  MUFU.EX2 R121, R65 ;  /* 0x0000004100797308 */ /* 0x0007e20000000800 */
[----:B------:R-:W-:Y:S02]  /*f100*/  FADD.FTZ R0, R237, R105 ;  /* 0x00000069ed007221 */ /* 0x000fe40000010000 */
[----:B------:R-:W-:Y:S02]  /*f110*/  FADD.FTZ R3, R182, R3 ;  /* 0x00000003b6037221 */ /* 0x000fe40000010000 */
[----:B------:R-:W-:Y:S02]  /*f120*/  FADD.FTZ R0, R205, R0 ;  /* 0x00000000cd007221 */ /* 0x000fe40000010000 */
[----:B------:R-:W-:Y:S02]  /*f130*/  FADD.FTZ R3, R240, R3 ;  /* 0x00000003f0037221 */ /* 0x000fe40000010000 */
[----:B------:R-:W-:Y:S01]  /*f140*/  FADD.FTZ R0, R248, R0 ;  /* 0x00000000f8007221 */ /* 0x000fe20000010000 */
[----:B------:R4:W-:Y:S01]  /*f150*/  MUFU.EX2 R168, R99 ;  /* 0x0000006300a87308 */ /* 0x0009e20000000800 */
[--C-:B-1----:R-:W-:Y:S01]  /*f160*/  FFMA.FTZ R64, R235, c[0x0][0x2d0], -R152.reuse ;  /* 0x0000b400eb407a23 */ /* 0x102fe20000010898 */
[----:B--2---:R-:W-:Y:S01]  /*f170*/  F2FP.PACK_AB R81, R120, R117 ;  /* 0x000000757851723e */ /* 0x004fe200000000ff */
[----:B------:R-:W-:Y:S07]  /*f180*/  FFMA.FTZ R152, R164, c[0x0][0x2d0], -R152 ;  /* 0x0000b400a4987a23 */ /* 0x000fee0000010898 */
[----:B------:R1:W2:Y:S01]  /*f190*/  MUFU.EX2 R130, R64 ;  /* 0x0000004000827308 */ /* 0x0002a20000000800 */
[C---:B---3--:R-:W-:Y:S09]  /*f1a0*/  FMUL.FTZ R65, R68.reuse, R149 ;  /* 0x0000009544417220 */ /* 0x048ff20000410000 */
[----:B------:R-:W-:Y:S01]  /*f1b0*/  MUFU.EX2 R129, R73 ;  /* 0x0000004900817308 */ /* 0x000fe20000000800 */
[----:B----4-:R-:W-:Y:S09]  /*f1c0*/  LDSM.16.MT88.4 R96, [R186+0x1000] ;  /* 0x00100000ba60783b */ /* 0x010ff20000004200 */
[----:B------:R3:W-:Y:S01]  /*f1d0*/  MUFU.EX2 R176, R75 ;  /* 0x0000004b00b07308 */ /* 0x0007e20000000800 */
[----:B-1----:R-:W-:Y:S01]  /*f1e0*/  FMUL.FTZ R64, R68, R148 ;  /* 0x0000009444407220 */ /* 0x002fe20000410000 */
[----:B------:R-:W-:Y:S01]  /*f1f0*/  F2FP.PACK_AB R148, R173, R210 ;  /* 0x000000d2ad94723e */ /* 0x000fe200000000ff */
[----:B------:R-:W-:Y:S01]  /*f200*/  FFMA.FTZ R68, R2, R208, R177 ;  /* 0x000000d002447223 */ /* 0x000fe200000100b1 */
[----:B-----5:R-:W-:Y:S01]  /*f210*/  ISETP.GT.AND P0, PT, R211, R212, PT ;  /* 0x000000d4d300720c */ /* 0x020fe20003f04270 */
[----:B------:R-:W-:Y:S05]  /*f220*/  FADD.FTZ R2, R239, R106 ;  /* 0x0000006aef027221 */ /* 0x000fea0000010000 */
[----:B------:R1:W-:Y:S01]  /*f230*/  MUFU.EX2 R183, R74 ;  /* 0x0000004a00b77308 */ /* 0x0003e20000000800 */
[----:B------:R-:W-:Y:S04]  /*f240*/  HMMA.16816.F32 R64, R76, R82, R64 ;  /* 0x000000524c40723c */ /* 0x000fe80000001840 */
[----:B------:R-:W-:Y:S02]  /*f250*/  FADD.FTZ R2, R238, R2 ;  /* 0x00000002ee027221 */ /* 0x000fe40000010000 */
[----:B------:R-:W-:Y:S01]  /*f260*/  FADD.FTZ R68, R204, R68 ;  /* 0x00000044cc447221 */ /* 0x000fe20000010000 */
[----:B------:R-:W-:Y:S01]  /*f270*/  F2FP.PACK_AB R76, R243, R119 ;  /* 0x00000077f34c723e */ /* 0x000fe200000000ff */
[----:B------:R-:W-:Y:S01]  /*f280*/  FADD.FTZ R2, R247, R2 ;  /* 0x00000002f7027221 */ /* 0x000fe20000010000 */
[----:B------:R-:W-:Y:S01]  /*f290*/  F2FP.PACK_AB R77, R242, R180 ;  /* 0x000000b4f24d723e */ /* 0x000fe200000000ff */
[----:B------:R-:W-:Y:S02]  /*f2a0*/  MUFU.EX2 R136, R104 ;  /* 0x0000006800887308 */ /* 0x000fe40000000800 */
[----:B------:R-:W-:Y:S01]  /*f2b0*/  F2FP.PACK_AB R78, R125, R241 ;  /* 0x000000f17d4e723e */ /* 0x000fe200000000ff */
[----:B---3--:R-:W-:Y:S01]  /*f2c0*/  FADD.FTZ R75, R119, R2 ;  /* 0x00000002774b7221 */ /* 0x008fe20000010000 */
[----:B------:R-:W-:Y:S01]  /*f2d0*/  F2FP.PACK_AB R79, R251, R124 ;  /* 0x0000007cfb4f723e */ /* 0x000fe200000000ff */
[----:B------:R-:W-:Y:S01]  /*f2e0*/  FADD.FTZ R2, R117, R3 ;  /* 0x0000000375027221 */ /* 0x000fe20000010000 */
[----:B------:R-:W-:Y:S01]  /*f2f0*/  F2FP.PACK_AB R82, R131, R123 ;  /* 0x0000007b8352723e */ /* 0x000fe200000000ff */
[----:B------:R-:W-:Y:S01]  /*f300*/  FADD.FTZ R68, R206, R68 ;  /* 0x00000044ce447221 */ /* 0x000fe20000010000 */
[----:B--2---:R-:W-:Y:S01]  /*f310*/  F2FP.PACK_AB R83, R130, R121 ;  /* 0x000000798253723e */ /* 0x004fe200000000ff */
[----:B------:R-:W-:Y:S01]  /*f320*/  FADD.FTZ R2, R120, R2 ;  /* 0x0000000278027221 */ /* 0x000fe20000010000 */
[----:B------:R-:W-:Y:S01]  /*f330*/  MUFU.EX2 R177, R169 ;  /* 0x000000a900b17308 */ /* 0x000fe20000000800 */
[-C--:B------:R-:W-:Y:S03]  /*f340*/  HMMA.16816.F32 R4, R76, R84.reuse, R4 ;  /* 0x000000544c04723c */ /* 0x080fe60000001804 */
[----:B------:R-:W-:Y:S02]  /*f350*/  FADD.FTZ R68, R244, R68 ;  /* 0x00000044f4447221 */ /* 0x000fe40000010000 */
[----:B-1----:R-:W-:Y:S02]  /*f360*/  FADD.FTZ R74, R180, R0 ;  /* 0x00000000b44a7221 */ /* 0x002fe40000010000 */
[----:B------:R-:W-:Y:S01]  /*f370*/  FADD.FTZ R73, R118, R68 ;  /* 0x0000004476497221 */ /* 0x000fe20000010000 */
[C---:B------:R-:W-:Y:S01]  /*f380*/  HMMA.16816.F32 R8, R80.reuse, R84, R8 ;  /* 0x000000545008723c */ /* 0x040fe20000001808 */
[----:B------:R-:W-:Y:S03]  /*f390*/  MUFU.EX2 R143, R157 ;  /* 0x0000009d008f7308 */ /* 0x000fe60000000800 */
[----:B------:R-:W-:Y:S02]  /*f3a0*/  FADD.FTZ R3, R122, R73 ;  /* 0x000000497a037221 */ /* 0x000fe40000010000 */
[----:B------:R-:W-:Y:S02]  /*f3b0*/  FADD.FTZ R0, R243, R75 ;  /* 0x0000004bf3007221 */ /* 0x000fe40000010000 */
[-C--:B------:R-:W-:Y:S03]  /*f3c0*/  HMMA.16816.F32 R12, R80, R86.reuse, R12 ;  /* 0x00000056500c723c */ /* 0x080fe6000000180c */
[----:B------:R-:W-:Y:S01]  /*f3d0*/  MUFU.EX2 R169, R156 ;  /* 0x0000009c00a97308 */ /* 0x000fe20000000800 */
[----:B------:R-:W-:Y:S02]  /*f3e0*/  FADD.FTZ R68, R242, R74 ;  /* 0x0000004af2447221 */ /* 0x000fe40000010000 */
[----:B------:R-:W-:Y:S02]  /*f3f0*/  FADD.FTZ R74, R241, R0 ;  /* 0x00000000f14a7221 */ /* 0x000fe40000010000 */
[C---:B------:R-:W-:Y:S01]  /*f400*/  HMMA.16816.F32 R16, R76.reuse, R86, R16 ;  /* 0x000000564c10723c */ /* 0x040fe20000001810 */
[----:B------:R-:W1:Y:S03]  /*f410*/  LDSM.16.MT88.4 R84, [R188+0x800] ;  /* 0x00080000bc54783b */ /* 0x000e660000004200 */
[----:B------:R-:W-:Y:S01]  /*f420*/  FADD.FTZ R73, R124, R68 ;  /* 0x000000447c497221 */ /* 0x000fe20000010000 */
[----:B------:R-:W-:Y:S01]  /*f430*/  MUFU.EX2 R156, R153 ;  /* 0x00000099009c7308 */ /* 0x000fe20000000800 */
[----:B------:R-:W-:Y:S02]  /*f440*/  FADD.FTZ R68, R123, R3 ;  /* 0x000000037b447221 */ /* 0x000fe40000010000 */
[-C--:B------:R-:W-:Y:S04]  /*f450*/  HMMA.16816.F32 R20, R76, R88.reuse, R20 ;  /* 0x000000584c14723c */ /* 0x080fe80000001814 */
[----:B------:R-:W-:Y:S02]  /*f460*/  FADD.FTZ R0, R121, R2 ;  /* 0x0000000279007221 */ /* 0x000fe40000010000 */
[----:B------:R-:W-:Y:S01]  /*f470*/  FADD.FTZ R2, R131, R68 ;  /* 0x0000004483027221 */ /* 0x000fe20000010000 */
[----:B------:R2:W-:Y:S01]  /*f480*/  MUFU.EX2 R153, R116 ;  /* 0x0000007400997308 */ /* 0x0005e20000000800 */
[C---:B------:R-:W-:Y:S04]  /*f490*/  HMMA.16816.F32 R24, R80.reuse, R88, R24 ;  /* 0x000000585018723c */ /* 0x040fe80000001818 */
[----:B------:R-:W-:Y:S01]  /*f4a0*/  FADD.FTZ R0, R130, R0 ;  /* 0x0000000082007221 */ /* 0x000fe20000010000 */
[----:B------:R-:W-:Y:S01]  /*f4b0*/  MOV R68, R69 ;  /* 0x0000004500447202 */ /* 0x000fe20000000f00 */
[----:B------:R-:W-:Y:S02]  /*f4c0*/  FADD.FTZ R3, R251, R73 ;  /* 0x00000049fb037221 */ /* 0x000fe40000010000 */
[-C--:B------:R-:W-:Y:S01]  /*f4d0*/  HMMA.16816.F32 R28, R80, R90.reuse, R28 ;  /* 0x0000005a501c723c */ /* 0x080fe2000000181c */
[----:B------:R-:W-:Y:S07]  /*f4e0*/  MUFU.EX2 R207, R155 ;  /* 0x0000009b00cf7308 */ /* 0x000fee0000000800 */
[C---:B------:R-:W-:Y:S01]  /*f4f0*/  HMMA.16816.F32 R32, R76.reuse, R90, R32 ;  /* 0x0000005a4c20723c */ /* 0x040fe20000001820 */
[----:B------:R-:W3:Y:S02]  /*f500*/  LDSM.16.MT88.4 R88, [R185+0x1000] ;  /* 0x00100000b958783b */ /* 0x000ee40000004200 */
[----:B------:R-:W-:Y:S05]  /*f510*/  MUFU.EX2 R208, R154 ;  /* 0x0000009a00d07308 */ /* 0x000fea0000000800 */
[-C--:B------:R-:W-:Y:S01]  /*f520*/  HMMA.16816.F32 R36, R76, R92.reuse, R36 ;  /* 0x0000005c4c24723c */ /* 0x080fe20000001824 */
[----:B--2---:R-:W-:Y:S04]  /*f530*/  LDSM.16.MT88.4 R116, [R189+0x2000] ;  /* 0x00200000bd74783b */ /* 0x004fe80000004200 */
[----:B------:R-:W-:Y:S03]  /*f540*/  MUFU.EX2 R167, R158 ;  /* 0x0000009e00a77308 */ /* 0x000fe60000000800 */
[C---:B------:R-:W-:Y:S07]  /*f550*/  HMMA.16816.F32 R40, R80.reuse, R92, R40 ;  /* 0x0000005c5028723c */ /* 0x040fee0000001828 */
[----:B------:R-:W2:Y:S01]  /*f560*/  MUFU.EX2 R166, R159 ;  /* 0x0000009f00a67308 */ /* 0x000ea20000000800 */
[-C--:B------:R-:W-:Y:S08]  /*f570*/  HMMA.16816.F32 R44, R80, R94.reuse, R44 ;  /* 0x0000005e502c723c */ /* 0x080ff0000000182c */
[C---:B------:R-:W-:Y:S01]  /*f580*/  HMMA.16816.F32 R48, R76.reuse, R94, R48 ;  /* 0x0000005e4c30723c */ /* 0x040fe20000001830 */
[----:B------:R-:W4:Y:S01]  /*f590*/  LDSM.16.MT88.4 R92, [R189+0x1000] ;  /* 0x00100000bd5c783b */ /* 0x000f220000004200 */
[----:B------:R-:W-:Y:S06]  /*f5a0*/  MUFU.EX2 R165, R174 ;  /* 0x000000ae00a57308 */ /* 0x000fec0000000800 */
[-C--:B-1----:R-:W-:Y:S04]  /*f5b0*/  HMMA.16816.F32 R52, R76, R84.reuse, R52 ;  /* 0x000000544c34723c */ /* 0x082fe80000001834 */
[----:B------:R-:W1:Y:S01]  /*f5c0*/  MUFU.EX2 R164, R175 ;  /* 0x000000af00a47308 */ /* 0x000e620000000800 */
[----:B--2---:R-:W-:Y:S03]  /*f5d0*/  F2FP.PACK_AB R149, R166, R167 ;  /* 0x000000a7a695723e */ /* 0x004fe600000000ff */
[C---:B------:R-:W-:Y:S06]  /*f5e0*/  HMMA.16816.F32 R56, R80.reuse, R84, R56 ;  /* 0x000000545038723c */ /* 0x040fec0000001838 */
[----:B------:R-:W2:Y:S02]  /*f5f0*/  MUFU.EX2 R157, R113 ;  /* 0x00000071009d7308 */ /* 0x000ea40000000800 */
[-C--:B------:R-:W-:Y:S07]  /*f600*/  HMMA.16816.F32 R60, R80, R86.reuse, R60 ;  /* 0x00000056503c723c */ /* 0x080fee000000183c */
[----:B------:R-:W-:Y:S01]  /*f610*/  F2FP.PACK_AB R80, R183, R129 ;  /* 0x00000081b750723e */ /* 0x000fe200000000ff */
[----:B------:R-:W-:Y:S01]  /*f620*/  HMMA.16816.F32 R64, R76, R86, R64 ;  /* 0x000000564c40723c */ /* 0x000fe20000001840 */
[----:B------:R-:W5:Y:S01]  /*f630*/  LDSM.16.MT88.4 R84, [R188+0x1000] ;  /* 0x00100000bc54783b */ /* 0x000f620000004200 */
        /* <DEDUP_REMOVED lines=8> */
[----:B------:R-:W-:Y:S02]  /*f6c0*/  F2FP.PACK_AB R83, R136, R137 ;  /* 0x000000898853723e */ /* 0x000fe400000000ff */
[----:B-1----:R-:W-:Y:S02]  /*f6d0*/  F2FP.PACK_AB R150, R164, R165 ;  /* 0x000000a5a496723e */ /* 0x002fe400000000ff */
[----:B--2---:R-:W-:Y:S01]  /*f6e0*/  F2FP.PACK_AB R146, R156, R157 ;  /* 0x0000009d9c92723e */ /* 0x004fe200000000ff */
[-C--:B---3--:R-:W-:Y:S01]  /*f6f0*/  HMMA.16816.F32 R4, R76, R88.reuse, R4 ;  /* 0x000000584c04723c */ /* 0x088fe20000001804 */
[----:B------:R-:W-:Y:S07]  /*f700*/  MUFU.EX2 R161, R109 ;  /* 0x0000006d00a17308 */ /* 0x000fee0000000800 */
[C---:B------:R-:W-:Y:S03]  /*f710*/  HMMA.16816.F32 R8, R80.reuse, R88, R8 ;  /* 0x000000585008723c */ /* 0x040fe60000001808 */
[----:B------:R-:W-:Y:S05]  /*f720*/  MUFU.EX2 R160, R110 ;  /* 0x0000006e00a07308 */ /* 0x000fea0000000800 */
[-C--:B------:R-:W-:Y:S05]  /*f730*/  HMMA.16816.F32 R12, R80, R90.reuse, R12 ;  /* 0x0000005a500c723c */ /* 0x080fea000000180c */
[----:B------:R-:W-:Y:S03]  /*f740*/  MUFU.EX2 R158, R112 ;  /* 0x00000070009e7308 */ /* 0x000fe60000000800 */
[C---:B------:R-:W-:Y:S01]  /*f750*/  HMMA.16816.F32 R16, R76.reuse, R90, R16 ;  /* 0x0000005a4c10723c */ /* 0x040fe20000001810 */
[----:B------:R-:W1:Y:S06]  /*f760*/  LDSM.16.MT88.4 R88, [R185+0x1800] ;  /* 0x00180000b958783b */ /* 0x000e6c0000004200 */
[----:B------:R-:W-:Y:S01]  /*f770*/  MUFU.EX2 R155, R114 ;  /* 0x00000072009b7308 */ /* 0x000fe20000000800 */
[-C--:B----4-:R-:W-:Y:S08]  /*f780*/  HMMA.16816.F32 R20, R76, R92.reuse, R20 ;  /* 0x0000005c4c14723c */ /* 0x090ff00000001814 */
[C---:B------:R-:W-:Y:S01]  /*f790*/  HMMA.16816.F32 R24, R80.reuse, R92, R24 ;  /* 0x0000005c5018723c */ /* 0x040fe20000001818 */
[----:B------:R-:W2:Y:S07]  /*f7a0*/  MUFU.EX2 R154, R115 ;  /* 0x00000073009a7308 */ /* 0x000eae0000000800 */
[-C--:B------:R-:W-:Y:S03]  /*f7b0*/  HMMA.16816.F32 R28, R80, R94.reuse, R28 ;  /* 0x0000005e501c723c */ /* 0x080fe6000000181c */
[----:B------:R-:W3:Y:S05]  /*f7c0*/  MUFU.EX2 R159, R111 ;  /* 0x0000006f009f7308 */ /* 0x000eea0000000800 */
[C---:B------:R-:W-:Y:S01]  /*f7d0*/  HMMA.16816.F32 R32, R76.reuse, R94, R32 ;  /* 0x0000005e4c20723c */ /* 0x040fe20000001820 */
[----:B------:R-:W4:Y:S07]  /*f7e0*/  LDSM.16.MT88.4 R92, [R189+0x1800] ;  /* 0x00180000bd5c783b */ /* 0x000f2e0000004200 */
[-C--:B------:R-:W-:Y:S04]  /*f7f0*/  HMMA.16816.F32 R36, R76, R96.reuse, R36 ;  /* 0x000000604c24723c */ /* 0x080fe80000001824 */
[----:B--2---:R-:W-:Y:S04]  /*f800*/  F2FP.PACK_AB R145, R154, R155 ;  /* 0x0000009b9a91723e */ /* 0x004fe800000000ff */
[C---:B------:R-:W-:Y:S04]  /*f810*/  HMMA.16816.F32 R40, R80.reuse, R96, R40 ;  /* 0x000000605028723c */ /* 0x040fe80000001828 */
[----:B---3--:R-:W-:Y:S04]  /*f820*/  F2FP.PACK_AB R144, R158, R159 ;  /* 0x0000009f9e90723e */ /* 0x008fe800000000ff */
[-C--:B------:R-:W-:Y:S08]  /*f830*/  HMMA.16816.F32 R44, R80, R98.reuse, R44 ;  /* 0x00000062502c723c */ /* 0x080ff0000000182c */
[C---:B------:R-:W-:Y:S01]  /*f840*/  HMMA.16816.F32 R48, R76.reuse, R98, R48 ;  /* 0x000000624c30723c */ /* 0x040fe20000001830 */
[----:B------:R-:W2:Y:S07]  /*f850*/  LDSM.16.MT88.4 R96, [R186+0x1800] ;  /* 0x00180000ba60783b */ /* 0x000eae0000004200 */
[-C--:B-----5:R-:W-:Y:S08]  /*f860*/  HMMA.16816.F32 R52, R76, R84.reuse, R52 ;  /* 0x000000544c34723c */ /* 0x0a0ff00000001834 */
        /* <DEDUP_REMOVED lines=13> */
[C---:B------:R-:W-:Y:S08]  /*f940*/  HMMA.16816.F32 R8, R80.reuse, R88, R8 ;  /* 0x000000585008723c */ /* 0x040ff00000001808 */
[-C--:B------:R-:W-:Y:S08]  /*f950*/  HMMA.16816.F32 R12, R80, R90.reuse, R12 ;  /* 0x0000005a500c723c */ /* 0x080ff0000000180c */
[C---:B------:R-:W-:Y:S08]  /*f960*/  HMMA.16816.F32 R16, R76.reuse, R90, R16 ;  /* 0x0000005a4c10723c */ /* 0x040ff00000001810 */
[-C--:B----4-:R-:W-:Y:S08]  /*f970*/  HMMA.16816.F32 R20, R76, R92.reuse, R20 ;  /* 0x0000005c4c14723c */ /* 0x090ff00000001814 */
[C---:B------:R-:W-:Y:S08]  /*f980*/  HMMA.16816.F32 R24, R80.reuse, R92, R24 ;  /* 0x0000005c5018723c */ /* 0x040ff00000001818 */
[-C--:B------:R-:W-:Y:S08]  /*f990*/  HMMA.16816.F32 R28, R80, R94.reuse, R28 ;  /* 0x0000005e501c723c */ /* 0x080ff0000000181c */
[C---:B------:R-:W-:Y:S08]  /*f9a0*/  HMMA.16816.F32 R32, R76.reuse, R94, R32 ;  /* 0x0000005e4c20723c */ /* 0x040ff00000001820 */
[-C--:B--2---:R-:W-:Y:S08]  /*f9b0*/  HMMA.16816.F32 R36, R76, R96.reuse, R36 ;  /* 0x000000604c24723c */ /* 0x084ff00000001824 */
[C---:B------:R-:W-:Y:S08]  /*f9c0*/  HMMA.16816.F32 R40, R80.reuse, R96, R40 ;  /* 0x000000605028723c */ /* 0x040ff00000001828 */
[-C--:B------:R-:W-:Y:S08]  /*f9d0*/  HMMA.16816.F32 R44, R80, R98.reuse, R44 ;  /* 0x00000062502c723c */ /* 0x080ff0000000182c */
[C---:B------:R-:W-:Y:S08]  /*f9e0*/  HMMA.16816.F32 R48, R76.reuse, R98, R48 ;  /* 0x000000624c30723c */ /* 0x040ff00000001830 */
[-C--:B---3--:R-:W-:Y:S08]  /*f9f0*/  HMMA.16816.F32 R52, R76, R84.reuse, R52 ;  /* 0x000000544c34723c */ /* 0x088ff00000001834 */
        /* <DEDUP_REMOVED lines=71> */
[----:B------:R1:W-:Y:S01]  /*fe70*/  STL [R1], R5 ;  /* 0x0000000501007387 */ /* 0x0003e20000100800 */
[----:B------:R-:W-:Y:S01]  /*fe80*/  FADD.FTZ R246, R164, R3 ;  /* 0x00000003a4f67221 */ /* 0x000fe20000010000 */
[----:B------:R-:W-:Y:S01]  /*fe90*/  IADD3 R0, R211, -0x1, RZ ;  /* 0xffffffffd3007810 */ /* 0x000fe20007ffe0ff */
[----:B------:R-:W-:Y:S02]  /*fea0*/  FADD.FTZ R3, R156, R4 ;  /* 0x000000049c037221 */ /* 0x000fe40000010000 */
[----:B------:R-:W-:Y:S01]  /*feb0*/  FADD.FTZ R2, R84, R2 ;  /* 0x0000000254027221 */ /* 0x000fe20000010000 */
[----:B------:R-:W-:Y:S02]  /*fec0*/  MOV R211, R0 ;  /* 0x0000000000d37202 */ /* 0x000fe40000000f00 */
[----:B------:R1:W-:Y:S01]  /*fed0*/  STL [R1+0x8], R3 ;  /* 0x0000080301007387 */ /* 0x0003e20000100800 */
[----:B------:R-:W-:Y:S03]  /*fee0*/  MOV R84, R72 ;  /* 0x0000004800547202 */ /* 0x000fe60000000f00 */
[----:B------:R1:W-:Y:S02]  /*fef0*/  STL [R1+0x4], R2 ;  /* 0x0000040201007387 */ /* 0x0003e40000100800 */
[----:B-1----:R-:W-:-:S05]  /*ff00*/  @P0 BRA `(.L_x_1479) ;  /* 0xffffc32000000947 */ /* 0x002fca000383ffff */
.L_x_1472:
[----:B------:R-:W-:Y:S05]  /*ff10*/  BRA.DIV ~URZ, `(.L_x_1480) ;  /* 0x00008ed27f007947 */ /* 0x000fea000b800000 */
[----:B------:R1:W2:Y:S02]  /*ff20*/  SHFL.BFLY PT, R0, R246, 0x2, 0x1f ;  /* 0x0c401f00f6007f89 */ /* 0x0002a400000e0000 */
.L_x_1580:
[----:B--2---:R-:W-:Y:S01]  /*ff30*/  FADD.FTZ R5, R0, R246 ;  /* 0x000000f600057221 */ /* 0x004fe20000010000 */
[----:B------:R-:W-:Y:S05]  /*ff40*/  BRA.DIV ~URZ, `(.L_x_1481) ;  /* 0x00008ef27f007947 */ /* 0x000fea000b800000 */
[----:B------:R-:W2:Y:S04]  /*ff50*/  LDL.LU R10, [R1] ;  /* 0x00000000010a7983 */ /* 0x000ea80000300800 */
[----:B------:R-:W3:Y:S04]  /*ff60*/  LDL.LU R3, [R1+0x8] ;  /* 0x0000080001037983 */ /* 0x000ee80000300800 */
[----:B------:R-:W4:Y:S04]  /*ff70*/  LDL.LU R9, [R1+0x4] ;  /* 0x0000040001097983 */ /* 0x000f280000300800 */
[----:B--2---:R-:W2:Y:S04]  /*ff80*/  SHFL.BFLY PT, R0, R10, 0x2, 0x1f ;  /* 0x0c401f000a007f89 */ /* 0x004ea800000e0000 */
[----:B---3--:R-:W3:Y:S04]  /*ff90*/  SHFL.BFLY PT, R2, R3, 0x2, 0x1f ;  /* 0x0c401f0003027f89 */ /* 0x008ee800000e0000 */
[----:B----4-:R-:W4:Y:S01]  /*ffa0*/  SHFL.BFLY PT, R4, R9, 0x2, 0x1f ;  /* 0x0c401f0009047f89 */ /* 0x010f2200000e0000 */
[----:B--2---:R-:W-:-:S02]  /*ffb0*/  FADD.FTZ R0, R0, R10 ;  /* 0x0000000a00007221 */ /* 0x004fc40000010000 */
[----:B---3--:R-:W-:-:S03]  /*ffc0*/  FADD.FTZ R2, R2, R3 ;  /* 0x0000000302027221 */ /* 0x008fc60000010000 */
[----:B------:R-:W2:Y:S01]  /*ffd0*/  SHFL.BFLY PT, R6, R0, 0x1, 0x1f ;  /* 0x0c201f0000067f89 */ /* 0x000ea200000e0000 */
[----:B----4-:R-:W-:-:S03]  /*ffe0*/  FADD.FTZ R4, R4, R9 ;  /* 0x0000000904047221 */ /* 0x010fc60000010000 */
[----:B------:R-:W3:Y:S04]  /*fff0*/  SHFL.BFLY PT, R3, R5, 0x1, 0x1f ;  /* 0x0c201f0005037f89 */ /* 0x000ee800000e0000 */
[----:B------:R-:W4:Y:S04]  /*10000*/  SHFL.BFLY PT, R7, R2, 0x1, 0x1f ;  /* 0x0c201f0002077f89 */ /* 0x000f2800000e0000 */
[----:B------:R1:W1:Y:S01]  /*10010*/  SHFL.BFLY PT, R8, R4, 0x1, 0x1f ;  /* 0x0c201f0004087f89 */ /* 0x00026200000e0000 */
[----:B--2---:R-:W-:Y:S02]  /*10020*/  FADD.FTZ R6, R0, R6 ;  /* 0x0000000600067221 */ /* 0x004fe40000010000 */
[----:B---3--:R-:W-:-:S02]  /*10030*/  FADD.FTZ R5, R5, R3 ;  /* 0x0000000305057221 */ /* 0x008fc40000010000 */
[----:B----4-:R-:W-:-:S03]  /*10040*/  FADD.FTZ R7, R2, R7 ;  /* 0x0000000702077221 */ /* 0x010fc60000010000 */
.L_x_1581:
[----:B------:R-:W-:Y:S01]  /*10050*/  FSETP.NE.FTZ.AND P3, PT, R5, RZ, PT ;  /* 0x000000ff0500720b */ /* 0x000fe20003f75000 */
[----:B------:R-:W-:Y:S01]  /*10060*/  CS2R R2, SRZ ;  /* 0x0000000000027805 */ /* 0x000fe2000001ff00 */
[----:B------:R-:W-:Y:S01]  /*10070*/  MOV R0, RZ ;  /* 0x000000ff00007202 */ /* 0x000fe20000000f00 */
[----:B-1----:R-:W-:Y:S01]  /*10080*/  FADD.FTZ R4, R8, R4 ;  /* 0x0000000408047221 */ /* 0x002fe20000010000 */
        /* <DEDUP_REMOVED lines=98> */
.L_x_1427:
[----:B--2---:R2:W5:Y:S04]  /*106b0*/  LDL R6, [R1+0x50] ;  /* 0x0000500001067983 */ /* 0x0045680000100800 */
[----:B------:R-:W3:Y:S01]  /*106c0*/  S2R R2, SR_TID.X ;  /* 0x0000000000027919 */ /* 0x000ee20000002100 */
[----:B------:R-:W-:Y:S01]  /*106d0*/  BSSY B0, `(.L_x_1482) ;  /* 0x0000011000007945 */ /* 0x000fe20003800000 */
[----:B---3--:R-:W-:-:S13]  /*106e0*/  LOP3.LUT P0, RZ, R2, 0x7f, RZ, 0xc0, !PT ;  /* 0x0000007f02ff7812 */ /* 0x008fda000780c0ff */
[----:B------:R-:W-:Y:S05]  /*106f0*/  @P0 BRA `(.L_x_1483) ;  /* 0x000000e000000947 */ /* 0x000fea0003800000 */
[----:B--2---:R-:W2:Y:S01]  /*10700*/  S2R R4, SR_LANEID ;  /* 0x0000000000047919 */ /* 0x004ea20000000000 */
[----:B------:R-:W-:Y:S01]  /*10710*/  VOTEU.ANY UR4, UPT, PT ;  /* 0x0000000000047886 */ /* 0x000fe200038e0100 */
[----:B-1----:R-:W-:Y:S01]  /*10720*/  IMAD.MOV.U32 R5, RZ, RZ, c[0x0][0x564] ;  /* 0x00015900ff057624 */ /* 0x002fe200078e00ff */
[----:B------:R-:W2:Y:S08]  /*10730*/  FLO.U32 R3, UR4 ;  /* 0x0000000400037d00 */ /* 0x000eb000080e0000 */
[----:B------:R-:W1:Y:S01]  /*10740*/  POPC R2, UR4 ;  /* 0x0000000400027d09 */ /* 0x000e620008000000 */
[----:B--2---:R-:W-:Y:S01]  /*10750*/  ISETP.EQ.U32.AND P0, PT, R3, R4, PT ;  /* 0x000000040300720c */ /* 0x004fe20003f02070 */
[----:B------:R-:W-:-:S12]  /*10760*/  IMAD.MOV.U32 R4, RZ, RZ, c[0x0][0x560] ;  /* 0x00015800ff047624 */ /* 0x000fd800078e00ff */
[----:B-1----:R1:W2:Y:S04]  /*10770*/  @P0 ATOMG.E.ADD.STRONG.GPU PT, R2, [R4.64], R2 ;  /* 0x00000002040209a8 */ /* 0x0022a800081ee1c6 */
[----:B-1----:R-:W1:Y:S04]  /*10780*/  S2R R4, SR_LTMASK ;  /* 0x0000000000047919 */ /* 0x002e680000003900 */
[----:B--2---:R1:W2:Y:S02]  /*10790*/  SHFL.IDX PT, R3, R2, R3, 0x1f ;  /* 0x00001f0302037589 */ /* 0x0042a400000e0000 */
[----:B-1----:R-:W-:-:S06]  /*107a0*/  LOP3.LUT R2, R4, UR4, RZ, 0xc0, !PT ;  /* 0x0000000404027c12 */ /* 0x002fcc000f8ec0ff */
[----:B------:R-:W2:Y:S02]  /*107b0*/  POPC R2, R2 ;  /* 0x0000000200027309 */ /* 0x000ea40000000000 */
[----:B--2--5:R-:W-:-:S05]  /*107c0*/  IADD3 R6, R3, c[0x0][0xc], R2 ;  /* 0x0000030003067a10 */ /* 0x024fca0007ffe002 */
[----:B------:R1:W-:Y:S02]  /*107d0*/  STL [R1+0x50], R6 ;  /* 0x0000500601007387 */ /* 0x0003e40000100800 */
.L_x_1483:
[----:B--2---:R-:W-:Y:S05]  /*107e0*/  BSYNC B0 ;  /* 0x0000000000007941 */ /* 0x004fea0003800000 */
.L_x_1482:
[----:B------:R-:W-:Y:S01]  /*107f0*/  PRMT R0, R0, 0x9910, RZ ;  /* 0x0000991000007816 */ /* 0x000fe200000000ff */
[----:B------:R-:W-:Y:S01]  /*10800*/  BSSY B1, `(.L_x_1484) ;  /* 0x00002f9000017945 */ /* 0x000fe20003800000 */
[----:B-----5:R-:W-:Y:S02]  /*10810*/  IMAD.MOV.U32 R57, RZ, RZ, R6 ;  /* 0x000000ffff397224 */ /* 0x020fe400078e0006 */
[----:B------:R-:W-:-:S13]  /*10820*/  ISETP.NE.AND P0, PT, R0, RZ, PT ;  /* 0x000000ff0000720c */ /* 0x000fda0003f05270 */
[----:B------:R-:W-:Y:S05]  /*10830*/  @!P0 BRA `(.L_x_1485) ;  /* 0x000022d000008947 */ /* 0x000fea0003800000 */
[----:B-1----:R-:W2:Y:S04]  /*10840*/  LDL R6, [R1+0x88] ;  /* 0x0000880001067983 */ /* 0x002ea80000100800 */
        /* <DEDUP_REMOVED lines=97> */
.L_x_1486:
[----:B------:R-:W2:Y:S04]  /*10e60*/  LDL.LU R2, [R1+0x48] ;  /* 0x0000480001027983 */ /* 0x000ea80000300800 */
[----:B-1----:R-:W3:Y:S04]  /*10e70*/  LDL R5, [R1+0x44] ;  /* 0x0000440001057983 */ /* 0x002ee80000100800 */
[----:B------:R-:W4:Y:S04]  /*10e80*/  LDL.LU R6, [R1+0x84] ;  /* 0x0000840001067983 */ /* 0x000f280000300800 */
[----:B------:R-:W3:Y:S04]  /*10e90*/  LDL.LU R4, [R1+0x58] ;  /* 0x0000580001047983 */ /* 0x000ee80000300800 */
[----:B------:R-:W3:Y:S04]  /*10ea0*/  LDL R62, [R1+0x3c] ;  /* 0x00003c00013e7983 */ /* 0x000ee80000100800 */
[----:B------:R-:W3:Y:S04]  /*10eb0*/  LDL R16, [R1+0x80] ;  /* 0x0000800001107983 */ /* 0x000ee80000100800 */
[----:B------:R-:W3:Y:S01]  /*10ec0*/  LDL R56, [R1+0xd0] ;  /* 0x0000d00001387983 */ /* 0x000ee20000100800 */
[----:B------:R-:W-:Y:S01]  /*10ed0*/  ISETP.GT.AND P3, PT, R0, 0x1, PT ;  /* 0x000000010000780c */ /* 0x000fe20003f64270 */
[----:B------:R-:W-:-:S05]  /*10ee0*/  IMAD.MOV.U32 R0, RZ, RZ, 0x368 ;  /* 0x00000368ff007424 */ /* 0x000fca00078e00ff */
[----:B------:R-:W-:-:S04]  /*10ef0*/  SEL R0, R0, 0x328, P3 ;  /* 0x0000032800007807 */ /* 0x000fc80001800000 */
[----:B------:R1:W2:Y:S08]  /*10f00*/  LDC.64 R8, c[0x0][R0+0x170] ;  /* 0x00005c0000087b82 */ /* 0x0002b00000000a00 */
[----:B------:R1:W2:Y:S08]  /*10f10*/  LDC.64 R14, c[0x0][R0+0x168] ;  /* 0x00005a00000e7b82 */ /* 0x0002b00000000a00 */
[----:B------:R1:W2:Y:S08]  /*10f20*/  LDC.64 R18, c[0x0][R0+0x178] ;  /* 0x00005e0000127b82 */ /* 0x0002b00000000a00 */
[----:B------:R1:W2:Y:S01]  /*10f30*/  LDC.64 R20, c[0x0][R0+0x160] ;  /* 0x0000580000147b82 */ /* 0x0002a20000000a00 */
[----:B------:R-:W-:-:S04]  /*10f40*/  ISETP.NE.U32.AND P0, PT, RZ, c[0x0][0x500], PT ;  /* 0x00014000ff007a0c */ /* 0x000fc80003f05070 */
[----:B------:R-:W-:Y:S01]  /*10f50*/  ISETP.NE.AND.EX P0, PT, RZ, c[0x0][0x504], PT, P0 ;  /* 0x00014100ff007a0c */ /* 0x000fe20003f05300 */
[----:B-1----:R-:W-:-:S05]  /*10f60*/  IMAD.MOV.U32 R0, RZ, RZ, c[0x0][0x4e8] ;  /* 0x00013a00ff007624 */ /* 0x002fca00078e00ff */
[----:B------:R-:W-:Y:S01]  /*10f70*/  ISETP.NE.AND P2, PT, R0, 0x1, PT ;  /* 0x000000010000780c */ /* 0x000fe20003f45270 */
[----:B------:R-:W1:Y:S01]  /*10f80*/  S2R R63, SR_TID.X ;  /* 0x00000000003f7919 */ /* 0x000e620000002100 */
[----:B-----5:R-:W-:Y:S02]  /*10f90*/  SHF.R.S32.HI R17, RZ, 0x1f, R3 ;  /* 0x0000001fff117819 */ /* 0x020fe40000011403 */
[----:B--2---:R-:W-:-:S05]  /*10fa0*/  SEL R2, R2, RZ, !P0 ;  /* 0x000000ff02027207 */ /* 0x004fca0004000000 */
[----:B------:R-:W-:Y:S01]  /*10fb0*/  IMAD R0, R9, R2, RZ ;  /* 0x0000000209007224 */ /* 0x000fe200078e02ff */
[----:B----4-:R-:W-:Y:S02]  /*10fc0*/  SEL R6, R6, RZ, !P0 ;  /* 0x000000ff06067207 */ /* 0x010fe40004000000 */
[----:B---3--:R-:W-:Y:S01]  /*10fd0*/  LOP3.LUT R4, R4, 0xffff, RZ, 0xc0, !PT ;  /* 0x0000ffff04047812 */ /* 0x008fe200078ec0ff */
[----:B------:R-:W-:Y:S02]  /*10fe0*/  IMAD.IADD R5, R5, 0x1, R62 ;  /* 0x0000000105057824 */ /* 0x000fe400078e023e */
        /* <DEDUP_REMOVED lines=9> */
[----:B------:R-:W-:Y:S01]  /*11080*/  IADD3 R14, P1, P0, R6, R8, R3 ;  /* 0x00000008060e7210 */ /* 0x000fe2000783e003 */
[----:B------:R-:W-:Y:S02]  /*11090*/  IMAD.IADD R6, R9, 0x1, R12 ;  /* 0x0000000109067824 */ /* 0x000fe400078e020c */
        /* <DEDUP_REMOVED lines=16> */
[----:B-1----:R-:W-:Y:S01]  /*111a0*/  SHF.R.S32.HI R16, RZ, 0x1f, R63 ;  /* 0x0000001fff107819 */ /* 0x002fe2000001143f */
[----:B------:R-:W-:Y:S01]  /*111b0*/  IMAD.IADD R0, R7, 0x1, R0 ;  /* 0x0000000107007824 */ /* 0x000fe200078e0200 */
[----:B------:R-:W-:Y:S02]  /*111c0*/  LEA R7, P0, R6, R8, 0x2 ;  /* 0x0000000806077211 */ /* 0x000fe400078010ff */
[----:B------:R-:W-:Y:S02]  /*111d0*/  SEL R9, R9, c[0x0][0x454], P3 ;  /* 0x0001150009097a07 */ /* 0x000fe40001800000 */
[----:B------:R-:W-:Y:S02]  /*111e0*/  LEA.HI R16, R16, R63, RZ, 0x5 ;  /* 0x0000003f10107211 */ /* 0x000fe400078f28ff */
[----:B------:R-:W-:Y:S02]  /*111f0*/  LEA.HI.X R6, R6, R9, R0, 0x2, P0 ;  /* 0x0000000906067211 */ /* 0x000fe400000f1400 */
[----:B------:R-:W-:Y:S01]  /*11200*/  LOP3.LUT R16, R16, 0xffffffe0, RZ, 0xc0, !PT ;  /* 0xffffffe010107812 */ /* 0x000fe200078ec0ff */
[----:B------:R-:W-:Y:S01]  /*11210*/  SHFL.IDX PT, R14, R7, RZ, 0x1c1f ;  /* 0x001c1fff070e7589 */ /* 0x000fe200000e0000 */
[----:B------:R-:W-:-:S03]  /*11220*/  IMAD R0, R11, c[0x0][0x4e8], RZ ;  /* 0x00013a000b007a24 */ /* 0x000fc600078e02ff */
[----:B------:R-:W1:Y:S01]  /*11230*/  SHFL.IDX PT, R15, R6, RZ, 0x1c1f ;  /* 0x001c1fff060f7589 */ /* 0x000e6200000e0000 */
[----:B------:R-:W-:-:S03]  /*11240*/  IMAD.IADD R16, R63, 0x1, -R16 ;  /* 0x000000013f107824 */ /* 0x000fc600078e0a10 */
[----:B------:R-:W-:Y:S04]  /*11250*/  SHFL.IDX PT, R12, R7, 0x1, 0x1c1f ;  /* 0x003c1f00070c7f89 */ /* 0x000fe800000e0000 */
[----:B------:R-:W2:Y:S04]  /*11260*/  SHFL.IDX PT, R13, R6, 0x1, 0x1c1f ;  /* 0x003c1f00060d7f89 */ /* 0x000ea800000e0000 */
[----:B------:R-:W-:Y:S04]  /*11270*/  SHFL.IDX PT, R10, R7, 0x2, 0x1c1f ;  /* 0x005c1f00070a7f89 */ /* 0x000fe800000e0000 */
[----:B------:R-:W3:Y:S04]  /*11280*/  SHFL.IDX PT, R11, R6, 0x2, 0x1c1f ;  /* 0x005c1f00060b7f89 */ /* 0x000ee800000e0000 */
[----:B------:R4:W-:Y:S04]  /*11290*/  SHFL.IDX PT, R9, R6, 0x3, 0x1c1f ;  /* 0x007c1f0006097f89 */ /* 0x0009e800000e0000 */
[----:B------:R1:W1:Y:S01]  /*112a0*/  SHFL.IDX PT, R8, R7, 0x3, 0x1c1f ;  /* 0x007c1f0007087f89 */ /* 0x00026200000e0000 */
[----:B------:R-:W-:Y:S01]  /*112b0*/  LOP3.LUT P0, RZ, R16, 0x3, RZ, 0xc0, !PT ;  /* 0x0000000310ff7812 */ /* 0x000fe2000780c0ff */
[----:B----4-:R-:W-:-:S05]  /*112c0*/  IMAD.IADD R6, R56, 0x1, R62 ;  /* 0x0000000138067824 */ /* 0x010fca00078e023e */
[C---:B------:R-:W-:Y:S02]  /*112d0*/  IADD3 R18, R6.reuse, 0x8, RZ ;  /* 0x0000000806127810 */ /* 0x040fe40007ffe0ff */
[C---:B------:R-:W-:Y:S02]  /*112e0*/  IADD3 R16, R6.reuse, 0x40, RZ ;  /* 0x0000004006107810 */ /* 0x040fe40007ffe0ff */
[C---:B-1----:R-:W-:Y:S02]  /*112f0*/  IADD3 R7, R6.reuse, 0x48, RZ ;  /* 0x0000004806077810 */ /* 0x042fe40007ffe0ff */
[-C--:B------:R-:W-:Y:S02]  /*11300*/  ISETP.GE.OR P5, PT, R6, R0.reuse, P0 ;  /* 0x000000000600720c */ /* 0x080fe400007a6670 */
[-C--:B------:R-:W-:Y:S02]  /*11310*/  ISETP.GE.OR P4, PT, R18, R0.reuse, P0 ;  /* 0x000000001200720c */ /* 0x080fe40000786670 */
[----:B------:R-:W-:-:S02]  /*11320*/  ISETP.GE.OR P1, PT, R16, R0, P0 ;  /* 0x000000001000720c */ /* 0x000fc40000726670 */
[----:B------:R-:W-:-:S07]  /*11330*/  ISETP.GE.OR P0, PT, R7, R0, P0 ;  /* 0x000000000700720c */ /* 0x000fce0000706670 */
[----:B------:R1:W-:Y:S01]  /*11340*/  @!P5 ST.E [R14.64], R23 ;  /* 0x000000170e00d985 */ /* 0x0003e2000c101906 */
        /* <DEDUP_REMOVED lines=8> */
[----:B------:R-:W2:Y:S01]  /*113d0*/  LDL R56, [R1+0xc] ;  /* 0x00000c0001387983 */ /* 0x000ea20000100800 */
[----:B------:R-:W-:Y:S01]  /*113e0*/  IMAD R17, R17, c[0x0][0x3a0], RZ ;  /* 0x0000e80011117a24 */ /* 0x000fe200078e02ff */
[----:B-1----:R-:W-:Y:S01]  /*113f0*/  SHF.R.S32.HI R9, RZ, 0x1f, R2 ;  /* 0x0000001fff097819 */ /* 0x002fe20000011402 */
[C---:B------:R-:W-:Y:S01]  /*11400*/  IMAD.WIDE.U32 R6, R3.reuse, c[0x0][0x3a0], RZ ;  /* 0x0000e80003067a25 */ /* 0x040fe200078e00ff */
[----:B------:R1:W3:Y:S03]  /*11410*/  LDS.128 R12, [R202+0x80] ;  /* 0x00008000ca0c7984 */ /* 0x0002e60000000c00 */
        /* <DEDUP_REMOVED lines=37> */
.L_x_1582:
[----:B------:R-:W-:Y:S05]  /*11670*/  BRA.DIV ~URZ, `(.L_x_1489) ;  /* 0x00007a927f007947 */ /* 0x000fea000b800000 */
[----:B------:R3:W4:Y:S02]  /*11680*/  SHFL.IDX PT, R2, R6, RZ, 0x181f ;  /* 0x00181fff06027589 */ /* 0x00072400000e0000 */
.L_x_1583:
        /* <DEDUP_REMOVED lines=14> */
.L_x_1584:
        /* <DEDUP_REMOVED lines=8> */
.L_x_1585:
[----:B------:R-:W-:Y:S05]  /*117f0*/  BRA.DIV ~URZ, `(.L_x_1492) ;  /* 0x00007ac27f007947 */ /* 0x000fea000b800000 */
[----:B-1----:R1:W2:Y:S02]  /*11800*/  SHFL.IDX PT, R2, R6, 0x2, 0x181f ;  /* 0x00581f0006027f89 */ /* 0x0022a400000e0000 */
.L_x_1586:
        /* <DEDUP_REMOVED lines=9> */
.L_x_1587:
        /* <DEDUP_REMOVED lines=8> */
.L_x_1588:
[----:B------:R-:W-:Y:S05]  /*11920*/  BRA.DIV ~URZ, `(.L_x_1495) ;  /* 0x00007b427f007947 */ /* 0x000fea000b800000 */
[----:B--2---:R2:W1:Y:S02]  /*11930*/  SHFL.IDX PT, R2, R6, 0x4, 0x181f ;  /* 0x00981f0006027f89 */ /* 0x00446400000e0000 */
.L_x_1589:
        /* <DEDUP_REMOVED lines=9> */
.L_x_1590:
        /* <DEDUP_REMOVED lines=8> */
.L_x_1591:
[----:B------:R-:W-:Y:S05]  /*11a50*/  BRA.DIV ~URZ, `(.L_x_1498) ;  /* 0x00007bc27f007947 */ /* 0x000fea000b800000 */
[----:B--2---:R2:W3:Y:S02]  /*11a60*/  SHFL.IDX PT, R2, R6, 0x6, 0x181f ;  /* 0x00d81f0006027f89 */ /* 0x0044e400000e0000 */
.L_x_1592:
        /* <DEDUP_REMOVED lines=9> */
.L_x_1593:
        /* <DEDUP_REMOVED lines=8> */
.L_x_1487:
        /* <DEDUP_REMOVED lines=33> */
.L_x_1594:
[----:B------:R-:W-:Y:S05]  /*11d90*/  BRA.DIV ~URZ, `(.L_x_1502) ;  /* 0x00007a327f007947 */ /* 0x000fea000b800000 */
[----:B------:R3:W4:Y:S02]  /*11da0*/  SHFL.IDX PT, R0, R12, RZ, 0x1c1f ;  /* 0x001c1fff0c007589 */ /* 0x00072400000e0000 */
.L_x_1595:
[----:B------:R-:W-:Y:S01]  /*11db0*/  BSSY B0, `(.L_x_1503) ;  /* 0x0000032000007945 */ /* 0x000fe20003800000 */
[----:B------:R-:W-:Y:S05]  /*11dc0*/  @P1 BRA `(.L_x_1504) ;  /* 0x0000030000001947 */ /* 0x000fea0003800000 */
[----:B------:R-:W5:Y:S04]  /*11dd0*/  LDL R6, [R1+0x40] ;  /* 0x0000400001067983 */ /* 0x000f680000100800 */
        /* <DEDUP_REMOVED lines=36> */
[----:B------:R-:W-:-:S03]  /*12020*/  ISETP.GE.AND P2, PT, R10, c[0x0][0x3c8], PT ;  /* 0x0000f2000a007a0c */ /* 0x000fc60003f46270 */
[----:B------:R2:W-:Y:S01]  /*12030*/  @!P1 ST.E.64 [R2.64], R66 ;  /* 0x0000004202009985 */ /* 0x0005e2000c101b06 */
[----:B------:R-:W-:-:S04]  /*12040*/  @!P6 LEA R8, P1, R15, R0, 0x2 ;  /* 0x000000000f08e211 */ /* 0x000fc800078210ff */
[----:B------:R-:W-:Y:S02]  /*12050*/  @!P6 LEA.HI.X R9, R15, R4, R16, 0x2, P1 ;  /* 0x000000040f09e211 */ /* 0x000fe400008f1410 */
[----:B---3--:R-:W-:-:S04]  /*12060*/  @!P3 LEA R6, P1, R13, R0, 0x2 ;  /* 0x000000000d06b211 */ /* 0x008fc800078210ff */
[----:B------:R-:W-:Y:S01]  /*12070*/  @!P3 LEA.HI.X R7, R13, R4, R14, 0x2, P1 ;  /* 0x000000040d07b211 */ /* 0x000fe200008f140e */
[----:B------:R3:W-:Y:S04]  /*12080*/  @!P6 ST.E.64 [R8.64], R104 ;  /* 0x000000680800e985 */ /* 0x0007e8000c101b06 */
[----:B------:R3:W-:Y:S01]  /*12090*/  @!P3 ST.E.64 [R6.64], R82 ;  /* 0x000000520600b985 */ /* 0x0007e2000c101b06 */
[----:B--2---:R-:W-:-:S04]  /*120a0*/  @!P2 LEA R2, P1, R10, R0, 0x2 ;  /* 0x000000000a02a211 */ /* 0x004fc800078210ff */
[----:B------:R-:W-:-:S05]  /*120b0*/  @!P2 LEA.HI.X R3, R10, R4, R11, 0x2, P1 ;  /* 0x000000040a03a211 */ /* 0x000fca00008f140b */
[----:B------:R3:W-:Y:S04]  /*120c0*/  @!P2 ST.E.64 [R2.64], R60 ;  /* 0x0000003c0200a985 */ /* 0x0007e8000c101b06 */
.L_x_1504:
[----:B------:R-:W-:Y:S05]  /*120d0*/  BSYNC B0 ;  /* 0x0000000000007941 */ /* 0x000fea0003800000 */
.L_x_1503:
[----:B------:R-:W-:Y:S05]  /*120e0*/  BRA.DIV ~URZ, `(.L_x_1505) ;  /* 0x000077527f007947 */ /* 0x000fea000b800000 */
[----:B--2---:R2:W1:Y:S04]  /*120f0*/  SHFL.IDX PT, R4, R5, 0x1, 0x1c1f ;  /* 0x003c1f0005047f89 */ /* 0x00446800000e0000 */
[----:B----4-:R2:W4:Y:S02]  /*12100*/  SHFL.IDX PT, R0, R12, 0x1, 0x1c1f ;  /* 0x003c1f000c007f89 */ /* 0x01052400000e0000 */
.L_x_1596:
[----:B------:R-:W-:Y:S01]  /*12110*/  BSSY B0, `(.L_x_1506) ;  /* 0x0000032000007945 */ /* 0x000fe20003800000 */
        /* <DEDUP_REMOVED lines=37> */
[----:B------:R-:W-:Y:S02]  /*12370*/  ISETP.GE.AND P0, PT, R13, c[0x0][0x3c8], PT ;  /* 0x0000f2000d007a0c */ /* 0x000fe40003f06270 */
[----:B------:R-:W-:Y:S02]  /*12380*/  @!P3 LEA.HI.X R11, R19, R4, R20, 0x2, P6 ;  /* 0x00000004130bb211 */ /* 0x000fe400030f1414 */
[----:B--2---:R-:W-:-:S04]  /*12390*/  @!P2 LEA R8, P6, R17, R0, 0x2 ;  /* 0x000000001108a211 */ /* 0x004fc800078c10ff */
[----:B------:R-:W-:Y:S02]  /*123a0*/  @!P2 LEA.HI.X R9, R17, R4, R18, 0x2, P6 ;  /* 0x000000041109a211 */ /* 0x000fe400030f1412 */
[----:B---3--:R-:W-:-:S04]  /*123b0*/  @!P1 LEA R6, P6, R15, R0, 0x2 ;  /* 0x000000000f069211 */ /* 0x008fc800078c10ff */
[----:B------:R-:W-:Y:S01]  /*123c0*/  @!P1 LEA.HI.X R7, R15, R4, R16, 0x2, P6 ;  /* 0x000000040f079211 */ /* 0x000fe200030f1410 */
[----:B------:R2:W-:Y:S04]  /*123d0*/  @!P3 ST.E.64 [R10.64], R106 ;  /* 0x0000006a0a00b985 */ /* 0x0005e8000c101b06 */
[----:B------:R2:W-:Y:S01]  /*123e0*/  @!P2 ST.E.64 [R8.64], R102 ;  /* 0x000000660800a985 */ /* 0x0005e2000c101b06 */
[----:B-1----:R-:W-:-:S04]  /*123f0*/  @!P0 LEA R2, P6, R13, R0, 0x2 ;  /* 0x000000000d028211 */ /* 0x002fc800078c10ff */
[----:B------:R-:W-:Y:S01]  /*12400*/  @!P0 LEA.HI.X R3, R13, R4, R14, 0x2, P6 ;  /* 0x000000040d038211 */ /* 0x000fe200030f140e */
[----:B------:R2:W-:Y:S04]  /*12410*/  @!P1 ST.E.64 [R6.64], R84 ;  /* 0x0000005406009985 */ /* 0x0005e8000c101b06 */
[----:B------:R2:W-:Y:S04]  /*12420*/  @!P0 ST.E.64 [R2.64], R64 ;  /* 0x0000004002008985 */ /* 0x0005e8000c101b06 */
.L_x_1507:
[----:B------:R-:W-:Y:S05]  /*12430*/  BSYNC B0 ;  /* 0x0000000000007941 */ /* 0x000fea0003800000 */
.L_x_1506:
[----:B------:R-:W-:Y:S05]  /*12440*/  BRA.DIV ~URZ, `(.L_x_1508) ;  /* 0x000074c27f007947 */ /* 0x000fea000b800000 */
[----:B-1----:R1:W2:Y:S02]  /*12450*/  SHFL.IDX PT, R4, R5, 0x2, 0x1c1f ;  /* 0x005c1f0005047f89 */ /* 0x0022a400000e0000 */
.L_x_1597:
[----:B------:R-:W-:Y:S05]  /*12460*/  BRA.DIV ~URZ, `(.L_x_1509) ;  /* 0x000075127f007947 */ /* 0x000fea000b800000 */
[----:B----4-:R4:W1:Y:S02]  /*12470*/  SHFL.IDX PT, R0, R12, 0x2, 0x1c1f ;  /* 0x005c1f000c007f89 */ /* 0x01086400000e0000 */
.L_x_1598:
[----:B------:R-:W-:Y:S01]  /*12480*/  BSSY B0, `(.L_x_1510) ;  /* 0x0000032000007945 */ /* 0x000fe20003800000 */
[----:B------:R-:W-:Y:S05]  /*12490*/  @P4 BRA `(.L_x_1511) ;  /* 0x0000030000004947 */ /* 0x000fea0003800000 */
[----:B--23--:R-:W2:Y:S04]  /*124a0*/  LDL R8, [R1+0x40] ;  /* 0x0000400001087983 */ /* 0x00cea80000100800 */
        /* <DEDUP_REMOVED lines=17> */
[----:B-----5:R-:W-:Y:S02]  /*125c0*/  ISETP.GE.AND P0, PT, R21, c[0x0][0x3c8], PT ;  /* 0x0000f20015007a0c */ /* 0x020fe40003f06270 */
[----:B----4-:R-:W-:-:S07]  /*125d0*/  ISETP.GE.AND P4, PT, R10, c[0x0][0x3c8], PT ;  /* 0x0000f2000a007a0c */ /* 0x010fce0003f86270 */
[CC--:B-1----:R-:W-:Y:S02]  /*125e0*/  @!P3 LEA R6, P2, R8.reuse, R0.reuse, 0x2 ;  /* 0x000000000806b211 */ /* 0x0c2fe400078410ff */
[----:B------:R-:W-:Y:S02]  /*125f0*/  @!P1 LEA R2, P6, R23, R0, 0x2 ;  /* 0x0000000017029211 */ /* 0x000fe400078c10ff */
[----:B------:R-:W-:Y:S02]  /*12600*/  @!P3 LEA.HI.X R7, R8, R4, R9, 0x2, P2 ;  /* 0x000000040807b211 */ /* 0x000fe400010f1409 */
[----:B------:R-:W-:Y:S02]  /*12610*/  @!P0 LEA R8, P2, R21, R0, 0x2 ;  /* 0x0000000015088211 */ /* 0x000fe400078410ff */
[-C--:B------:R-:W-:Y:S01]  /*12620*/  @!P1 LEA.HI.X R3, R23, R4.reuse, R24, 0x2, P6 ;  /* 0x0000000417039211 */ /* 0x080fe200030f1418 */
[----:B------:R-:W-:Y:S01]  /*12630*/  @!P3 ST.E.64 [R6.64], R48 ;  /* 0x000000300600b985 */ /* 0x000fe2000c101b06 */
[----:B------:R-:W-:-:S02]  /*12640*/  @!P0 LEA.HI.X R9, R21, R4, R22, 0x2, P2 ;  /* 0x0000000415098211 */ /* 0x000fc400010f1416 */
[----:B------:R-:W-:Y:S01]  /*12650*/  ISETP.GE.AND P3, PT, R19, c[0x0][0x3c8], PT ;  /* 0x0000f20013007a0c */ /* 0x000fe20003f66270 */
[----:B------:R1:W-:Y:S01]  /*12660*/  @!P1 ST.E.64 [R2.64], R34 ;  /* 0x0000002202009985 */ /* 0x0003e2000c101b06 */
[----:B------:R-:W-:-:S03]  /*12670*/  ISETP.GE.AND P2, PT, R17, c[0x0][0x3c8], PT ;  /* 0x0000f20011007a0c */ /* 0x000fc60003f46270 */
[----:B------:R2:W-:Y:S01]  /*12680*/  @!P0 ST.E.64 [R8.64], R38 ;  /* 0x0000002608008985 */ /* 0x0005e2000c101b06 */
[----:B------:R-:W-:Y:S02]  /*12690*/  ISETP.GE.AND P1, PT, R15, c[0x0][0x3c8], PT ;  /* 0x0000f2000f007a0c */ /* 0x000fe40003f26270 */
[----:B------:R-:W-:Y:S02]  /*126a0*/  ISETP.GE.AND P0, PT, R13, c[0x0][0x3c8], PT ;  /* 0x0000f2000d007a0c */ /* 0x000fe40003f06270 */
[----:B-1----:R-:W-:-:S04]  /*126b0*/  @!P4 LEA R2, P6, R10, R0, 0x2 ;  /* 0x000000000a02c211 */ /* 0x002fc800078c10ff */
[----:B------:R-:W-:Y:S02]  /*126c0*/  @!P4 LEA.HI.X R3, R10, R4, R11, 0x2, P6 ;  /* 0x000000040a03c211 */ /* 0x000fe400030f140b */
[----:B------:R-:W-:-:S03]  /*126d0*/  @!P3 LEA R10, P6, R19, R0, 0x2 ;  /* 0x00000000130ab211 */ /* 0x000fc600078c10ff */
[----:B------:R1:W-:Y:S01]  /*126e0*/  @!P4 ST.E.64 [R2.64], R42 ;  /* 0x0000002a0200c985 */ /* 0x0003e2000c101b06 */
[----:B--2---:R-:W-:Y:S02]  /*126f0*/  @!P2 LEA R8, P4, R17, R0, 0x2 ;  /* 0x000000001108a211 */ /* 0x004fe400078810ff */
[----:B------:R-:W-:Y:S02]  /*12700*/  @!P3 LEA.HI.X R11, R19, R4, R20, 0x2, P6 ;  /* 0x00000004130bb211 */ /* 0x000fe400030f1414 */
[----:B------:R-:W-:Y:S02]  /*12710*/  @!P1 LEA R6, P6, R15, R0, 0x2 ;  /* 0x000000000f069211 */ /* 0x000fe400078c10ff */
        /* <DEDUP_REMOVED lines=8> */
.L_x_1511:
[----:B------:R-:W-:Y:S05]  /*127a0*/  BSYNC B0 ;  /* 0x0000000000007941 */ /* 0x000fea0003800000 */
.L_x_1510:
[----:B------:R-:W-:Y:S05]  /*127b0*/  BRA.DIV ~URZ, `(.L_x_1512) ;  /* 0x000072327f007947 */ /* 0x000fea000b800000 */
[----:B--2---:R2:W3:Y:S04]  /*127c0*/  SHFL.IDX PT, R4, R5, 0x3, 0x1c1f ;  /* 0x007c1f0005047f89 */ /* 0x0044e800000e0000 */
[----:B-1----:R2:W1:Y:S02]  /*127d0*/  SHFL.IDX PT, R0, R12, 0x3, 0x1c1f ;  /* 0x007c1f000c007f89 */ /* 0x00246400000e0000 */
.L_x_1599:
[----:B------:R-:W-:Y:S05]  /*127e0*/  @P5 BRA `(.L_x_1500) ;  /* 0x00000fa000005947 */ /* 0x000fea0003800000 */
[----:B---3--:R-:W3:Y:S04]  /*127f0*/  LDL R6, [R1+0x40] ;  /* 0x0000400001067983 */ /* 0x008ee80000100800 */
[----:B------:R-:W5:Y:S04]  /*12800*/  LDL R10, [R1+0x74] ;  /* 0x00007400010a7983 */ /* 0x000f680000100800 */
[----:B--2---:R-:W2:Y:S04]  /*12810*/  LDL R7, [R1+0xc0] ;  /* 0x0000c00001077983 */ /* 0x004ea80000100800 */
[----:B----4-:R-:W4:Y:S04]  /*12820*/  LDL R8, [R1+0x70] ;  /* 0x0000700001087983 */ /* 0x010f280000100800 */
        /* <DEDUP_REMOVED lines=12> */
[----:B-----5:R-:W-:-:S11]  /*128f0*/  ISETP.GE.AND P4, PT, R10, c[0x0][0x3c8], PT ;  /* 0x0000f2000a007a0c */ /* 0x020fd60003f86270 */
[----:B-1----:R-:W-:Y:S02]  /*12900*/  @!P0 LEA R2, P1, R6, R0, 0x2 ;  /* 0x0000000006028211 */ /* 0x002fe400078210ff */
[----:B----4-:R-:W-:Y:S02]  /*12910*/  ISETP.GE.AND P5, PT, R8, c[0x0][0x3c8], PT ;  /* 0x0000f20008007a0c */ /* 0x010fe40003fa6270 */
[----:B--2---:R-:W-:Y:S02]  /*12920*/  @!P0 LEA.HI.X R3, R6, R4, R7, 0x2, P1 ;  /* 0x0000000406038211 */ /* 0x004fe400008f1407 */
[----:B------:R-:W-:-:S03]  /*12930*/  ISETP.GE.AND P3, PT, R18, c[0x0][0x3c8], PT ;  /* 0x0000f20012007a0c */ /* 0x000fc60003f66270 */
[----:B------:R1:W-:Y:S01]  /*12940*/  @!P0 ST.E.64 [R2.64], R30 ;  /* 0x0000001e02008985 */ /* 0x0003e2000c101b06 */
[----:B------:R-:W-:Y:S02]  /*12950*/  @!P4 LEA R6, P0, R10, R0, 0x2 ;  /* 0x000000000a06c211 */ /* 0x000fe400078010ff */
[----:B------:R-:W-:Y:S02]  /*12960*/  ISETP.GE.AND P2, PT, R16, c[0x0][0x3c8], PT ;  /* 0x0000f20010007a0c */ /* 0x000fe40003f46270 */
[----:B------:R-:W-:Y:S02]  /*12970*/  @!P4 LEA.HI.X R7, R10, R4, R11, 0x2, P0 ;  /* 0x000000040a07c211 */ /* 0x000fe400000f140b */
[----:B------:R-:W-:Y:S02]  /*12980*/  ISETP.GE.AND P1, PT, R14, c[0x0][0x3c8], PT ;  /* 0x0000f2000e007a0c */ /* 0x000fe40003f26270 */
[----:B------:R-:W-:Y:S01]  /*12990*/  ISETP.GE.AND P0, PT, R12, c[0x0][0x3c8], PT ;  /* 0x0000f2000c007a0c */ /* 0x000fe20003f06270 */
        /* <DEDUP_REMOVED lines=23> */
.L_x_1485:
[----:B------:R-:W2:Y:S04]  /*12b10*/  LDL.LU R0, [R1+0x78] ;  /* 0x0000780001007983 */ /* 0x000ea80000300800 */
[----:B------:R-:W3:Y:S01]  /*12b20*/  LDL.LU R7, [R1+0x7c] ;  /* 0x00007c0001077983 */ /* 0x000ee20000300800 */
[----:B------:R-:W-:Y:S02]  /*12b30*/  ISETP.NE.U32.AND P1, PT, RZ, c[0x0][0x508], PT ;  /* 0x00014200ff007a0c */ /* 0x000fe40003f25070 */
[----:B------:R-:W-:Y:S01]  /*12b40*/  ISETP.NE.U32.AND P3, PT, RZ, c[0x0][0x500], PT ;  /* 0x00014000ff007a0c */ /* 0x000fe20003f65070 */
[----:B-1----:R-:W4:Y:S01]  /*12b50*/  LDL.LU R6, [R1+0x54] ;  /* 0x0000540001067983 */ /* 0x002f220000300800 */
        /* <DEDUP_REMOVED lines=17> */
.L_x_1513:
        /* <DEDUP_REMOVED lines=60> */
.L_x_1515:
[----:B------:R-:W-:Y:S05]  /*13030*/  BSYNC B0 ;  /* 0x0000000000007941 */ /* 0x000fea0003800000 */
.L_x_1514:
[----:B------:R-:W-:-:S13]  /*13040*/  ISETP.GT.AND P0, PT, R20, 0x1, PT ;  /* 0x000000011400780c */ /* 0x000fda0003f04270 */
[----:B------:R-:W-:Y:S05]  /*13050*/  @P0 BRA `(.L_x_1500) ;  /* 0x0000073000000947 */ /* 0x000fea0003800000 */
[----:B------:R-:W2:Y:S04]  /*13060*/  LDL R6, [R1+0x3c] ;  /* 0x00003c0001067983 */ /* 0x000ea80000100800 */
[----:B-1----:R-:W2:Y:S01]  /*13070*/  LDL R5, [R1+0xc] ;  /* 0x00000c0001057983 */ /* 0x002ea20000100800 */
[----:B------:R-:W-:Y:S01]  /*13080*/  MOV R2, c[0x0][0x4e8] ;  /* 0x00013a0000027a02 */ /* 0x000fe20000000f00 */
[----:B------:R-:W-:-:S03]  /*13090*/  IMAD R4, R18, c[0x0][0x3a0], RZ ;  /* 0x0000e80012047a24 */ /* 0x000fc600078e02ff */
        /* <DEDUP_REMOVED lines=12> */
[----:B------:R-:W-:Y:S02]  /*13160*/  @P0 SHF.R.U32.HI R0, RZ, c[0x0][0x4f0], R6 ;  /* 0x00013c00ff000a19 */ /* 0x000fe40000011606 */
[----:B------:R-:W-:Y:S02]  /*13170*/  ISETP.GE.AND P0, PT, R201, c[0x0][0x3c8], PT ;  /* 0x0000f200c9007a0c */ /* 0x000fe40003f06270 */
[----:B------:R-:W-:Y:S02]  /*13180*/  SHF.R.S32.HI R6, RZ, 0x1f, R0 ;  /* 0x0000001fff067819 */ /* 0x000fe40000011400 */
[----:B------:R-:W-:Y:S02]  /*13190*/  IADD3 R5, -R0, RZ, RZ ;  /* 0x000000ff00057210 */ /* 0x000fe40007ffe1ff */
[----:B------:R-:W-:Y:S01]  /*131a0*/  IADD3 R3, R3, R7, RZ ;  /* 0x0000000703037210 */ /* 0x000fe20007ffe0ff */
[----:B------:R-:W-:-:S02]  /*131b0*/  IMAD R6, R6, c[0x0][0x3e0], RZ ;  /* 0x0000f80006067a24 */ /* 0x000fc400078e02ff */
        /* <DEDUP_REMOVED lines=13> */
.L_x_1600:
[----:B------:R-:W-:Y:S05]  /*13290*/  BRA.DIV ~URZ, `(.L_x_1517) ;  /* 0x000068927f007947 */ /* 0x000fea000b800000 */
[----:B------:R3:W4:Y:S02]  /*132a0*/  SHFL.IDX PT, R2, R6, RZ, 0x181f ;  /* 0x00181fff06027589 */ /* 0x00072400000e0000 */
.L_x_1601:
        /* <DEDUP_REMOVED lines=15> */
.L_x_1602:
        /* <DEDUP_REMOVED lines=8> */
.L_x_1603:
[----:B------:R-:W-:Y:S05]  /*13420*/  BRA.DIV ~URZ, `(.L_x_1520) ;  /* 0x000068b27f007947 */ /* 0x000fea000b800000 */
[----:B-1----:R1:W2:Y:S02]  /*13430*/  SHFL.IDX PT, R2, R6, 0x2, 0x181f ;  /* 0x00581f0006027f89 */ /* 0x0022a400000e0000 */
.L_x_1604:
        /* <DEDUP_REMOVED lines=9> */
.L_x_1605:
        /* <DEDUP_REMOVED lines=8> */
.L_x_1606:
[----:B------:R-:W-:Y:S05]  /*13550*/  BRA.DIV ~URZ, `(.L_x_1523) ;  /* 0x000069327f007947 */ /* 0x000fea000b800000 */
[----:B--2---:R2:W1:Y:S02]  /*13560*/  SHFL.IDX PT, R2, R6, 0x4, 0x181f ;  /* 0x00981f0006027f89 */ /* 0x00446400000e0000 */
.L_x_1607:
        /* <DEDUP_REMOVED lines=9> */
.L_x_1608:
        /* <DEDUP_REMOVED lines=8> */
.L_x_1609:
[----:B------:R-:W-:Y:S05]  /*13680*/  BRA.DIV ~URZ, `(.L_x_1526) ;  /* 0x000069b27f007947 */ /* 0x000fea000b800000 */
[----:B--2---:R2:W3:Y:S02]  /*13690*/  SHFL.IDX PT, R2, R6, 0x6, 0x181f ;  /* 0x00d81f0006027f89 */ /* 0x0044e400000e0000 */
.L_x_1610:
        /* <DEDUP_REMOVED lines=9> */
.L_x_1611:
[----:B------:R-:W-:Y:S02]  /*13730*/  IADD3 R0, R0, 0x70, RZ ;  /* 0x0000007000007810 */ /* 0x000fe40007ffe0ff */
[----:B-12---:R-:W-:Y:S02]  /*13740*/  SHF.R.S32.HI R6, RZ, 0x1f, R201 ;  /* 0x0000001fff067819 */ /* 0x006fe400000114c9 */
[----:B------:R-:W-:-:S13]  /*13750*/  ISETP.GE.OR P1, PT, R0, R4, P0 ;  /* 0x000000040000720c */ /* 0x000fda0000726670 */
[----:B----4-:R-:W-:-:S04]  /*13760*/  @!P1 LEA R2, P0, R201, R2, 0x1 ;  /* 0x00000002c9029211 */ /* 0x010fc800078008ff */
[----:B---3--:R-:W-:-:S05]  /*13770*/  @!P1 LEA.HI.X R3, R201, R5, R6, 0x1, P0 ;  /* 0x00000005c9039211 */ /* 0x008fca00000f0c06 */
[----:B------:R1:W-:Y:S04]  /*13780*/  @!P1 ST.E.128 [R2.64], RZ ;  /* 0x000000ff02009985 */ /* 0x0003e8000c101d06 */
.L_x_1500:
[----:B------:R-:W-:Y:S05]  /*13790*/  BSYNC B1 ;  /* 0x0000000000017941 */ /* 0x000fea0003800000 */
.L_x_1484:
        /* <DEDUP_REMOVED lines=15> */
.L_x_1612:
[----:B------:R-:W-:Y:S05]  /*13890*/  BRA.DIV ~URZ, `(.L_x_1530) ;  /* 0x000069527f007947 */ /* 0x000fea000b800000 */
[----:B------:R3:W4:Y:S02]  /*138a0*/  SHFL.IDX PT, R8, R57, 0x1, 0x1f ;  /* 0x00201f0039087f89 */ /* 0x00072400000e0000 */
.L_x_1613:
        /* <DEDUP_REMOVED lines=19> */
.L_x_1614:
        /* <DEDUP_REMOVED lines=16> */
.L_x_1615:
[----:B---3--:R-:W-:Y:S01]  /*13ae0*/  IMAD R0, R0, c[0x0][0x538], RZ ;  /* 0x00014e0000007a24 */ /* 0x008fe200078e02ff */
[----:B------:R-:W-:Y:S04]  /*13af0*/  BSSY B1, `(.L_x_1533) ;  /* 0x00000ce000017945 */ /* 0x000fe80003800000 */
[----:B----4-:R-:W-:-:S04]  /*13b00*/  IADD3 R8, R0, R8, RZ ;  /* 0x0000000800087210 */ /* 0x010fc80007ffe0ff */
[----:B--2---:R-:W-:-:S13]  /*13b10*/  ISETP.GT.AND P6, PT, R8, R9, PT ;  /* 0x000000090800720c */ /* 0x004fda0003fc4270 */
[----:B------:R-:W-:Y:S05]  /*13b20*/  @P6 BRA `(.L_x_1534) ;  /* 0x0000025000006947 */ /* 0x000fea0003800000 */
.L_x_1538:
        /* <DEDUP_REMOVED lines=17> */
.L_x_1616:
        /* <DEDUP_REMOVED lines=16> */
.L_x_1617:
[----:B--2---:R-:W-:-:S05]  /*13d40*/  IMAD R0, R0, c[0x0][0x538], RZ ;  /* 0x00014e0000007a24 */ /* 0x004fca00078e02ff */
[----:B------:R-:W-:-:S04]  /*13d50*/  IADD3 R8, R0, R8, RZ ;  /* 0x0000000800087210 */ /* 0x000fc80007ffe0ff */
[----:B------:R-:W-:-:S13]  /*13d60*/  ISETP.GT.AND P6, PT, R8, R9, PT ;  /* 0x000000090800720c */ /* 0x000fda0003fc4270 */
[----:B-1----:R-:W-:Y:S05]  /*13d70*/  @!P6 BRA `(.L_x_1538) ;  /* 0xfffffdb00000e947 */ /* 0x002fea000383ffff */
.L_x_1534:
[----:B------:R-:W-:-:S05]  /*13d80*/  IADD3 R5, -R0, R8, RZ ;  /* 0x0000000800057210 */ /* 0x000fca0007ffe1ff */
[----:B------:R-:W-:-:S05]  /*13d90*/  IMAD R0, R4, c[0x0][0x538], R5 ;  /* 0x00014e0004007a24 */ /* 0x000fca00078e0205 */
[----:B------:R-:W-:Y:S01]  /*13da0*/  ISETP.GT.AND P0, PT, R0, R9, PT ;  /* 0x000000090000720c */ /* 0x000fe20003f04270 */
[----:B------:R-:W-:-:S12]  /*13db0*/  BRA.DIV ~URZ, `(.L_x_1539) ;  /* 0x000068927f007947 */ /* 0x000fd8000b800000 */
[----:B------:R-:W-:-:S03]  /*13dc0*/  VOTE.ANY R10, PT, !P0 ;  /* 0x00000000000a7806 */ /* 0x000fc600040e0100 */
.L_x_1618:
[----:B------:R-:W2:Y:S01]  /*13dd0*/  LDL.LU R2, [R1+0x5c] ;  /* 0x00005c0001027983 */ /* 0x000ea20000300800 */
[----:B------:R-:W2:Y:S02]  /*13de0*/  POPC R0, R10 ;  /* 0x0000000a00007309 */ /* 0x000ea40000000000 */
[----:B--2---:R-:W-:-:S05]  /*13df0*/  IADD3 R2, R0, R2, RZ ;  /* 0x0000000200027210 */ /* 0x004fca0007ffe0ff */
[----:B------:R2:W-:Y:S01]  /*13e00*/  STL [R1+0x5c], R2 ;  /* 0x00005c0201007387 */ /* 0x0005e20000100800 */
[----:B------:R-:W-:Y:S05]  /*13e10*/  BRA.DIV ~URZ, `(.L_x_1540) ;  /* 0x000068827f007947 */ /* 0x000fea000b800000 */
[----:B------:R3:W4:Y:S04]  /*13e20*/  SHFL.IDX PT, R8, R6, R0, 0x1f ;  /* 0x00001f0006087589 */ /* 0x00072800000e0000 */
[----:B------:R3:W1:Y:S02]  /*13e30*/  SHFL.IDX PT, R7, R7, R0, 0x1f ;  /* 0x00001f0007077589 */ /* 0x00066400000e0000 */
.L_x_1619:
[----:B------:R-:W-:Y:S01]  /*13e40*/  ISETP.NE.AND P0, PT, R10, RZ, PT ;  /* 0x000000ff0a00720c */ /* 0x000fe20003f05270 */
[----:B------:R-:W-:-:S12]  /*13e50*/  BSSY B0, `(.L_x_1541) ;  /* 0x0000005000007945 */ /* 0x000fd80003800000 */
[----:B------:R-:W-:Y:S05]  /*13e60*/  @!P0 BRA `(.L_x_1542) ;  /* 0x0000003000008947 */ /* 0x000fea0003800000 */
[----:B---3--:R-:W-:Y:S01]  /*13e70*/  IADD3 R0, R0, -0x1, RZ ;  /* 0xffffffff00007810 */ /* 0x008fe20007ffe0ff */
[----:B------:R-:W-:Y:S05]  /*13e80*/  BRA.DIV ~URZ, `(.L_x_1543) ;  /* 0x000068e27f007947 */ /* 0x000fea000b800000 */
[----:B------:R3:W2:Y:S02]  /*13e90*/  SHFL.IDX PT, R11, R4, R0, 0x1f ;  /* 0x00001f00040b7589 */ /* 0x0006a400000e0000 */
.L_x_1542:
[----:B------:R-:W-:Y:S05]  /*13ea0*/  BSYNC B0 ;  /* 0x0000000000007941 */ /* 0x000fea0003800000 */
.L_x_1541:
        /* <DEDUP_REMOVED lines=68> */
.L_x_1545:
        /* <DEDUP_REMOVED lines=68> */
.L_x_1546:
[----:B------:R-:W-:Y:S05]  /*14730*/  BSYNC B0 ;  /* 0x0000000000007941 */ /* 0x000fea0003800000 */
.L_x_1544:
[----:B------:R-:W-:-:S04]  /*14740*/  LOP3.LUT R2, RZ, R2, RZ, 0x33, !PT ;  /* 0x00000002ff027212 */ /* 0x000fc800078e33ff */
[----:B-1----:R-:W-:-:S05]  /*14750*/  IADD3 R0, R2, R8, RZ ;  /* 0x0000000802007210 */ /* 0x002fca0007ffe0ff */
[----:B------:R1:W-:Y:S01]  /*14760*/  STL [R1+0x54], R0 ;  /* 0x0000540001007387 */ /* 0x0003e20000100800 */
[----:B------:R-:W-:Y:S05]  /*14770*/  BRA `(.L_x_1547) ;  /* 0x0000005000007947 */ /* 0x000fea0003800000 */
.L_x_1535:
[----:B------:R-:W-:Y:S01]  /*14780*/  MOV R0, c[0x0][0x53c] ;  /* 0x00014f0000007a02 */ /* 0x000fe20000000f00 */
[----:B------:R2:W-:Y:S04]  /*14790*/  STL [R1+0x50], R9 ;  /* 0x0000500901007387 */ /* 0x0005e80000100800 */
[----:B------:R2:W-:Y:S04]  /*147a0*/  STL [R1+0x54], RZ ;  /* 0x000054ff01007387 */ /* 0x0005e80000100800 */
[----:B------:R2:W-:Y:S04]  /*147b0*/  STL [R1+0x58], RZ ;  /* 0x000058ff01007387 */ /* 0x0005e80000100800 */
[----:B------:R2:W-:Y:S02]  /*147c0*/  STL [R1+0x5c], R0 ;  /* 0x00005c0001007387 */ /* 0x0005e40000100800 */
.L_x_1547:
[----:B------:R-:W-:Y:S05]  /*147d0*/  BSYNC B1 ;  /* 0x0000000000017941 */ /* 0x000fea0003800000 */
.L_x_1533:
        /* <DEDUP_REMOVED lines=9> */
.L_x_1528:
[----:B--2---:R-:W2:Y:S02]  /*14870*/  LDL R0, [R1+0x5c] ;  /* 0x00005c0001007983 */ /* 0x004ea40000100800 */
[----:B--2---:R-:W-:-:S13]  /*14880*/  ISETP.GE.AND P0, PT, R0, c[0x0][0x53c], PT ;  /* 0x00014f0000007a0c */ /* 0x004fda0003f06270 */
[----:B-1--4-:R-:W-:Y:S01]  /*14890*/  @P0 CALL.REL.NOINC `(.L_x_1548) ;  /* 0x0000001000000944 */ /* 0x012fe20003c00000 */
[----:B------:R-:W-:Y:S05]  /*148a0*/  BRA `(.L_x_1549) ;  /* 0xfffed2c000007947 */ /* 0x000fea000383ffff */
.L_x_1548:
[----:B------:R-:W-:Y:S05]  /*148b0*/  EXIT ;  /* 0x000000000000794d */ /* 0x000fea0003800000 */
.L_x_1410:
[----:B------:R-:W-:Y:S01]  /*148c0*/  IMAD.MOV.U32 R0, RZ, RZ, R5 ;  /* 0x000000ffff007224 */ /* 0x000fe200078e0005 */
[----:B------:R-:W-:Y:S02]  /*148d0*/  MOV R2, 0x1 ;  /* 0x0000000100027802 */ /* 0x000fe40000000f00 */
[----:B------:R-:W-:Y:S02]  /*148e0*/  MOV R3, 0x14900 ;  /* 0x0001490000037802 */ /* 0x000fe40000000f00 */
[----:B------:R-:W-:Y:S05]  /*148f0*/  CALL.REL.NOINC `($__internal_20_$__cuda_sm70_shflsync_up_p) ;  /* 0x00005fa000007944 */ /* 0x000fea0003c00000 */
[----:B------:R-:W-:Y:S01]  /*14900*/  MOV R0, R4 ;  /* 0x0000000400007202 */ /* 0x000fe20000000f00 */
[----:B------:R-:W-:Y:S05]  /*14910*/  BRA `(.L_x_1550) ;  /* 0xfffebb4000007947 */ /* 0x000fea000383ffff */
.L_x_1411:
[----:B------:R-:W-:Y:S01]  /*14920*/  IMAD.MOV.U32 R0, RZ, RZ, R5 ;  /* 0x000000ffff007224 */ /* 0x000fe200078e0005 */
[----:B------:R-:W-:Y:S02]  /*14930*/  MOV R2, 0x2 ;  /* 0x0000000200027802 */ /* 0x000fe40000000f00 */
[----:B------:R-:W-:Y:S02]  /*14940*/  MOV R3, 0x14960 ;  /* 0x0001496000037802 */ /* 0x000fe40000000f00 */
[----:B------:R-:W-:Y:S05]  /*14950*/  CALL.REL.NOINC `($__internal_20_$__cuda_sm70_shflsync_up_p) ;  /* 0x00005f4000007944 */ /* 0x000fea0003c00000 */
[----:B------:R-:W-:Y:S01]  /*14960*/  SEL R0, R4, RZ, P4 ;  /* 0x000000ff04007207 */ /* 0x000fe20002000000 */
[----:B------:R-:W-:Y:S01]  /*14970*/  IMAD.MOV.U32 R2, RZ, RZ, 0x4 ;  /* 0x00000004ff027424 */ /* 0x000fe200078e00ff */
[----:B------:R-:W-:-:S03]  /*14980*/  MOV R3, 0x149b0 ;  /* 0x000149b000037802 */ /* 0x000fc60000000f00 */
[----:B------:R-:W-:Y:S02]  /*14990*/  IMAD.IADD R0, R5, 0x1, R0 ;  /* 0x0000000105007824 */ /* 0x000fe400078e0200 */
        /* <DEDUP_REMOVED lines=13> */
[----:B------:R-:W-:Y:S02]  /*14a70*/  MOV R62, 0x1f ;  /* 0x0000001f003e7802 */ /* 0x000fe40000000f00 */
[----:B------:R-:W-:Y:S01]  /*14a80*/  MOV R3, 0x14ac0 ;  /* 0x00014ac000037802 */ /* 0x000fe20000000f00 */
[----:B------:R-:W-:-:S04]  /*14a90*/  IMAD.IADD R4, R0, 0x1, R4 ;  /* 0x0000000100047824 */ /* 0x000fc800078e0204 */
[----:B------:R-:W-:Y:S02]  /*14aa0*/  IMAD.MOV.U32 R56, RZ, RZ, R4 ;  /* 0x000000ffff387224 */ /* 0x000fe400078e0004 */
[----:B------:R-:W-:Y:S05]  /*14ab0*/  CALL.REL.NOINC `($__internal_19_$__cuda_sm70_shflsync_idx_p) ;  /* 0x00005d8000007944 */ /* 0x000fea0003c00000 */
[----:B------:R-:W-:Y:S01]  /*14ac0*/  MOV R0, R62 ;  /* 0x0000003e00007202 */ /* 0x000fe20000000f00 */
[----:B------:R-:W-:Y:S05]  /*14ad0*/  BRA `(.L_x_1551) ;  /* 0xfffeba8000007947 */ /* 0x000fea000383ffff */
.L_x_1413:
[----:B------:R-:W-:Y:S02]  /*14ae0*/  SEL R0, RZ, 0x1, P0 ;  /* 0x00000001ff007807 */ /* 0x000fe40000000000 */
[----:B------:R-:W-:Y:S02]  /*14af0*/  MOV R2, 0x14b10 ;  /* 0x00014b1000027802 */ /* 0x000fe40000000f00 */
[----:B------:R-:W-:Y:S05]  /*14b00*/  CALL.REL.NOINC `($__internal_21_$__cuda_sm70_votesync_ballot) ;  /* 0x00005e0000007944 */ /* 0x000fea0003c00000 */
[----:B------:R-:W-:Y:S01]  /*14b10*/  MOV R7, R0 ;  /* 0x0000000000077202 */ /* 0x000fe20000000f00 */
[----:B------:R-:W-:Y:S05]  /*14b20*/  BRA `(.L_x_1552) ;  /* 0xfffebac000007947 */ /* 0x000fea000383ffff */
.L_x_1414:
[----:B------:R-:W-:Y:S01]  /*14b30*/  IMAD.MOV.U32 R56, RZ, RZ, R9 ;  /* 0x000000ffff387224 */ /* 0x000fe200078e0009 */
[----:B-1----:R-:W-:Y:S01]  /*14b40*/  MOV R2, R0 ;  /* 0x0000000000027202 */ /* 0x002fe20000000f00 */
[----:B------:R-:W-:Y:S01]  /*14b50*/  IMAD.MOV.U32 R62, RZ, RZ, 0x1f ;  /* 0x0000001fff3e7424 */ /* 0x000fe200078e00ff */
[----:B------:R-:W-:Y:S02]  /*14b60*/  MOV R3, 0x14b80 ;  /* 0x00014b8000037802 */ /* 0x000fe40000000f00 */
[----:B------:R-:W-:Y:S05]  /*14b70*/  CALL.REL.NOINC `($__internal_19_$__cuda_sm70_shflsync_idx_p) ;  /* 0x00005cc000007944 */ /* 0x000fea0003c00000 */
[----:B------:R-:W-:Y:S01]  /*14b80*/  IMAD.MOV.U32 R12, RZ, RZ, R62 ;  /* 0x000000ffff0c7224 */ /* 0x000fe200078e003e */
[----:B------:R-:W-:Y:S01]  /*14b90*/  MOV R56, R8 ;  /* 0x0000000800387202 */ /* 0x000fe20000000f00 */
[----:B------:R-:W-:Y:S01]  /*14ba0*/  IMAD.MOV.U32 R5, RZ, RZ, RZ ;  /* 0x000000ffff057224 */ /* 0x000fe200078e00ff */
[----:B------:R-:W-:Y:S01]  /*14bb0*/  MOV R2, R0 ;  /* 0x0000000000027202 */ /* 0x000fe20000000f00 */
[----:B------:R-:W-:Y:S01]  /*14bc0*/  IMAD.MOV.U32 R62, RZ, RZ, 0x1f ;  /* 0x0000001fff3e7424 */ /* 0x000fe200078e00ff */
[----:B------:R-:W-:-:S02]  /*14bd0*/  MOV R3, 0x14bf0 ;  /* 0x00014bf000037802 */ /* 0x000fc40000000f00 */
[----:B------:R-:W-:Y:S05]  /*14be0*/  CALL.REL.NOINC `($__internal_19_$__cuda_sm70_shflsync_idx_p) ;  /* 0x00005c5000007944 */ /* 0x000fea0003c00000 */
[----:B------:R-:W-:Y:S01]  /*14bf0*/  MOV R9, R62 ;  /* 0x0000003e00097202 */ /* 0x000fe20000000f00 */
[----:B------:R-:W-:Y:S05]  /*14c00*/  BRA `(.L_x_1553) ;  /* 0xfffeba5000007947 */ /* 0x000fea000383ffff */
.L_x_1417:
[----:B------:R-:W-:Y:S01]  /*14c10*/  IMAD.MOV.U32 R56, RZ, RZ, R4 ;  /* 0x000000ffff387224 */ /* 0x000fe200078e0004 */
[----:B-1----:R-:W-:Y:S01]  /*14c20*/  MOV R2, R0 ;  /* 0x0000000000027202 */ /* 0x002fe20000000f00 */
[----:B------:R-:W-:Y:S01]  /*14c30*/  IMAD.MOV.U32 R62, RZ, RZ, 0x1f ;  /* 0x0000001fff3e7424 */ /* 0x000fe200078e00ff */
[----:B------:R-:W-:-:S02]  /*14c40*/  MOV R3, 0x14c60 ;  /* 0x00014c6000037802 */ /* 0x000fc40000000f00 */
[----:B---34-:R-:W-:Y:S05]  /*14c50*/  CALL.REL.NOINC `($__internal_19_$__cuda_sm70_shflsync_idx_p) ;  /* 0x00005be000007944 */ /* 0x018fea0003c00000 */
[----:B------:R-:W-:Y:S01]  /*14c60*/  MOV R5, R62 ;  /* 0x0000003e00057202 */ /* 0x000fe20000000f00 */
[----:B------:R-:W-:Y:S05]  /*14c70*/  BRA `(.L_x_1416) ;  /* 0xfffeba4000007947 */ /* 0x000fea000383ffff */
.L_x_1428:
[----:B------:R-:W-:Y:S01]  /*14c80*/  IMAD.MOV.U32 R56, RZ, RZ, R5 ;  /* 0x000000ffff387224 */ /* 0x000fe200078e0005 */
[----:B------:R-:W-:Y:S01]  /*14c90*/  MOV R2, RZ ;  /* 0x000000ff00027202 */ /* 0x000fe20000000f00 */
[----:B------:R-:W-:Y:S01]  /*14ca0*/  IMAD.MOV.U32 R62, RZ, RZ, 0x181f ;  /* 0x0000181fff3e7424 */ /* 0x000fe200078e00ff */
[----:B------:R-:W-:-:S02]  /*14cb0*/  MOV R3, 0x14cd0 ;  /* 0x00014cd000037802 */ /* 0x000fc40000000f00 */
[----:B-----5:R-:W-:Y:S05]  /*14cc0*/  CALL.REL.NOINC `($__internal_19_$__cuda_sm70_shflsync_idx_p) ;  /* 0x00005b7000007944 */ /* 0x020fea0003c00000 */
[----:B------:R-:W-:Y:S01]  /*14cd0*/  MOV R7, R62 ;  /* 0x0000003e00077202 */ /* 0x000fe20000000f00 */
[----:B------:R-:W-:Y:S05]  /*14ce0*/  BRA `(.L_x_1554) ;  /* 0xfffedaf000007947 */ /* 0x000fea000383ffff */
.L_x_1429:
[----:B------:R-:W-:Y:S01]  /*14cf0*/  IMAD.MOV.U32 R56, RZ, RZ, R6 ;  /* 0x000000ffff387224 */ /* 0x000fe200078e0006 */
[----:B------:R-:W-:Y:S01]  /*14d00*/  MOV R2, RZ ;  /* 0x000000ff00027202 */ /* 0x000fe20000000f00 */
[----:B------:R-:W-:Y:S01]  /*14d10*/  IMAD.MOV.U32 R62, RZ, RZ, 0x181f ;  /* 0x0000181fff3e7424 */ /* 0x000fe200078e00ff */
[----:B------:R-:W-:-:S02]  /*14d20*/  MOV R3, 0x14d40 ;  /* 0x00014d4000037802 */ /* 0x000fc40000000f00 */
[----:B-12--5:R-:W-:Y:S05]  /*14d30*/  CALL.REL.NOINC `($__internal_19_$__cuda_sm70_shflsync_idx_p) ;  /* 0x00005b0000007944 */ /* 0x026fea0003c00000 */
[----:B------:R-:W-:Y:S01]  /*14d40*/  MOV R2, R62 ;  /* 0x0000003e00027202 */ /* 0x000fe20000000f00 */
[----:B------:R-:W-:Y:S05]  /*14d50*/  BRA `(.L_x_1555) ;  /* 0xfffedaa000007947 */ /* 0x000fea000383ffff */
.L_x_1432:
[----:B------:R-:W-:Y:S01]  /*14d60*/  IMAD.MOV.U32 R56, RZ, RZ, R5 ;  /* 0x000000ffff387224 */ /* 0x000fe200078e0005 */
[----:B-1--4-:R-:W-:Y:S01]  /*14d70*/  MOV R2, 0x1 ;  /* 0x0000000100027802 */ /* 0x012fe20000000f00 */
[----:B------:R-:W-:Y:S01]  /*14d80*/  IMAD.MOV.U32 R62, RZ, RZ, 0x181f ;  /* 0x0000181fff3e7424 */ /* 0x000fe200078e00ff */
[----:B------:R-:W-:-:S02]  /*14d90*/  MOV R3, 0x14db0 ;  /* 0x00014db000037802 */ /* 0x000fc40000000f00 */
[----:B--2--5:R-:W-:Y:S05]  /*14da0*/  CALL.REL.NOINC `($__internal_19_$__cuda_sm70_shflsync_idx_p) ;  /* 0x00005a9000007944 */ /* 0x024fea0003c00000 */
[----:B------:R-:W-:Y:S01]  /*14db0*/  IMAD.MOV.U32 R7, RZ, RZ, R62 ;  /* 0x000000ffff077224 */ /* 0x000fe200078e003e */
[----:B------:R-:W-:Y:S01]  /*14dc0*/  MOV R2, 0x1 ;  /* 0x0000000100027802 */ /* 0x000fe20000000f00 */
[----:B------:R-:W-:Y:S01]  /*14dd0*/  IMAD.MOV.U32 R56, RZ, RZ, R6 ;  /* 0x000000ffff387224 */ /* 0x000fe200078e0006 */
[----:B------:R-:W-:-:S02]  /*14de0*/  MOV R62, 0x181f ;  /* 0x0000181f003e7802 */ /* 0x000fc40000000f00 */
[----:B------:R-:W-:Y:S02]  /*14df0*/  MOV R3, 0x14e10 ;  /* 0x00014e1000037802 */ /* 0x000fe40000000f00 */
[----:B------:R-:W-:Y:S05]  /*14e00*/  CALL.REL.NOINC `($__internal_19_$__cuda_sm70_shflsync_idx_p) ;  /* 0x00005a3000007944 */ /* 0x000fea0003c00000 */
[----:B------:R-:W-:Y:S01]  /*14e10*/  MOV R2, R62 ;  /* 0x0000003e00027202 */ /* 0x000fe20000000f00 */
[----:B------:R-:W-:Y:S05]  /*14e20*/  BRA `(.L_x_1556) ;  /* 0xfffedb2000007947 */ /* 0x000fea000383ffff */
.L_x_1435:
[----:B------:R-:W-:Y:S01]  /*14e30*/  IMAD.MOV.U32 R56, RZ, RZ, R5 ;  /* 0x000000ffff387224 */ /* 0x000fe200078e0005 */
[----:B-1----:R-:W-:Y:S01]  /*14e40*/  MOV R2, 0x2 ;  /* 0x0000000200027802 */ /* 0x002fe20000000f00 */
[----:B------:R-:W-:Y:S01]  /*14e50*/  IMAD.MOV.U32 R62, RZ, RZ, 0x181f ;  /* 0x0000181fff3e7424 */ /* 0x000fe200078e00ff */
[----:B------:R-:W-:Y:S02]  /*14e60*/  MOV R3, 0x14e80 ;  /* 0x00014e8000037802 */ /* 0x000fe40000000f00 */
[----:B--23-5:R-:W-:Y:S05]  /*14e70*/  CALL.REL.NOINC `($__internal_19_$__cuda_sm70_shflsync_idx_p) ;  /* 0x000059c000007944 */ /* 0x02cfea0003c00000 */
[----:B------:R-:W-:Y:S01]  /*14e80*/  MOV R7, R62 ;  /* 0x0000003e00077202 */ /* 0x000fe20000000f00 */
[----:B------:R-:W-:Y:S05]  /*14e90*/  BRA `(.L_x_1557) ;  /* 0xfffedb9000007947 */ /* 0x000fea000383ffff */
.L_x_1436:
[----:B------:R-:W-:Y:S01]  /*14ea0*/  IMAD.MOV.U32 R56, RZ, RZ, R6 ;  /* 0x000000ffff387224 */ /* 0x000fe200078e0006 */
[----:B-1----:R-:W-:Y:S01]  /*14eb0*/  MOV R2, 0x2 ;  /* 0x0000000200027802 */ /* 0x002fe20000000f00 */
[----:B------:R-:W-:Y:S01]  /*14ec0*/  IMAD.MOV.U32 R62, RZ, RZ, 0x181f ;  /* 0x0000181fff3e7424 */ /* 0x000fe200078e00ff */
[----:B------:R-:W-:Y:S02]  /*14ed0*/  MOV R3, 0x14ef0 ;  /* 0x00014ef000037802 */ /* 0x000fe40000000f00 */
[----:B--2345:R-:W-:Y:S05]  /*14ee0*/  CALL.REL.NOINC `($__internal_19_$__cuda_sm70_shflsync_idx_p) ;  /* 0x0000595000007944 */ /* 0x03cfea0003c00000 */
[----:B------:R-:W-:Y:S01]  /*14ef0*/  MOV R2, R62 ;  /* 0x0000003e00027202 */ /* 0x000fe20000000f00 */
[----:B------:R-:W-:Y:S05]  /*14f00*/  BRA `(.L_x_1558) ;  /* 0xfffedb4000007947 */ /* 0x000fea000383ffff */
.L_x_1439:
[----:B------:R-:W-:Y:S01]  /*14f10*/  IMAD.MOV.U32 R56, RZ, RZ, R5 ;  /* 0x000000ffff387224 */ /* 0x000fe200078e0005 */
[----:B--2---:R-:W-:Y:S01]  /*14f20*/  MOV R2, 0x3 ;  /* 0x0000000300027802 */ /* 0x004fe20000000f00 */
[----:B------:R-:W-:Y:S01]  /*14f30*/  IMAD.MOV.U32 R62, RZ, RZ, 0x181f ;  /* 0x0000181fff3e7424 */ /* 0x000fe200078e00ff */
[----:B------:R-:W-:-:S02]  /*14f40*/  MOV R3, 0x14f60 ;  /* 0x00014f6000037802 */ /* 0x000fc40000000f00 */
[----:B-1-345:R-:W-:Y:S05]  /*14f50*/  CALL.REL.NOINC `($__internal_19_$__cuda_sm70_shflsync_idx_p) ;  /* 0x000058e000007944 */ /* 0x03afea0003c00000 */
        /* <DEDUP_REMOVED lines=8> */
.L_x_1442:
[----:B------:R-:W-:Y:S01]  /*14fe0*/  IMAD.MOV.U32 R56, RZ, RZ, R5 ;  /* 0x000000ffff387224 */ /* 0x000fe200078e0005 */
[----:B-12---:R-:W-:Y:S01]  /*14ff0*/  MOV R2, 0x4 ;  /* 0x0000000400027802 */ /* 0x006fe20000000f00 */
[----:B------:R-:W-:Y:S01]  /*15000*/  IMAD.MOV.U32 R62, RZ, RZ, 0x181f ;  /* 0x0000181fff3e7424 */ /* 0x000fe200078e00ff */
[----:B------:R-:W-:Y:S02]  /*15010*/  MOV R3, 0x15030 ;  /* 0x0001503000037802 */ /* 0x000fe40000000f00 */
[----:B---345:R-:W-:Y:S05]  /*15020*/  CALL.REL.NOINC `($__internal_19_$__cuda_sm70_shflsync_idx_p) ;  /* 0x0000581000007944 */ /* 0x038fea0003c00000 */
[----:B------:R-:W-:Y:S01]  /*15030*/  MOV R7, R62 ;  /* 0x0000003e00077202 */ /* 0x000fe20000000f00 */
[----:B------:R-:W-:Y:S05]  /*15040*/  BRA `(.L_x_1560) ;  /* 0xfffedbd000007947 */ /* 0x000fea000383ffff */
.L_x_1443:
[----:B------:R-:W-:Y:S01]  /*15050*/  IMAD.MOV.U32 R56, RZ, RZ, R6 ;  /* 0x000000ffff387224 */ /* 0x000fe200078e0006 */
[----:B--2---:R-:W-:Y:S01]  /*15060*/  MOV R2, 0x4 ;  /* 0x0000000400027802 */ /* 0x004fe20000000f00 */
[----:B------:R-:W-:Y:S01]  /*15070*/  IMAD.MOV.U32 R62, RZ, RZ, 0x181f ;  /* 0x0000181fff3e7424 */ /* 0x000fe200078e00ff */
[----:B------:R-:W-:Y:S02]  /*15080*/  MOV R3, 0x150a0 ;  /* 0x000150a000037802 */ /* 0x000fe40000000f00 */
[----:B-1-345:R-:W-:Y:S05]  /*15090*/  CALL.REL.NOINC `($__internal_19_$__cuda_sm70_shflsync_idx_p) ;  /* 0x000057a000007944 */ /* 0x03afea0003c00000 */
[----:B------:R-:W-:Y:S01]  /*150a0*/  MOV R2, R62 ;  /* 0x0000003e00027202 */ /* 0x000fe20000000f00 */
[----:B------:R-:W-:Y:S05]  /*150b0*/  BRA `(.L_x_1561) ;  /* 0xfffedb8000007947 */ /* 0x000fea000383ffff */
.L_x_1446:
[----:B------:R-:W-:Y:S01]  /*150c0*/  IMAD.MOV.U32 R56, RZ, RZ, R5 ;  /* 0x000000ffff387224 */ /* 0x000fe200078e0005 */
[----:B-1----:R-:W-:Y:S01]  /*150d0*/  MOV R2, 0x5 ;  /* 0x0000000500027802 */ /* 0x002fe20000000f00 */
[----:B------:R-:W-:Y:S01]  /*150e0*/  IMAD.MOV.U32 R62, RZ, RZ, 0x181f ;  /* 0x0000181fff3e7424 */ /* 0x000fe200078e00ff */
[----:B------:R-:W-:-:S02]  /*150f0*/  MOV R3, 0x15110 ;  /* 0x0001511000037802 */ /* 0x000fc40000000f00 */
[----:B--2345:R-:W-:Y:S05]  /*15100*/  CALL.REL.NOINC `($__internal_19_$__cuda_sm70_shflsync_idx_p) ;  /* 0x0000573000007944 */ /* 0x03cfea0003c00000 */
        /* <DEDUP_REMOVED lines=8> */
.L_x_1449:
[----:B------:R-:W-:Y:S01]  /*15190*/  IMAD.MOV.U32 R56, RZ, RZ, R5 ;  /* 0x000000ffff387224 */ /* 0x000fe200078e0005 */
[----:B-1----:R-:W-:Y:S01]  /*151a0*/  MOV R2, 0x6 ;  /* 0x0000000600027802 */ /* 0x002fe20000000f00 */
[----:B------:R-:W-:Y:S01]  /*151b0*/  IMAD.MOV.U32 R62, RZ, RZ, 0x181f ;  /* 0x0000181fff3e7424 */ /* 0x000fe200078e00ff */
[----:B------:R-:W-:Y:S02]  /*151c0*/  MOV R3, 0x151e0 ;  /* 0x000151e000037802 */ /* 0x000fe40000000f00 */
[----:B--2345:R-:W-:Y:S05]  /*151d0*/  CALL.REL.NOINC `($__internal_19_$__cuda_sm70_shflsync_idx_p) ;  /* 0x0000566000007944 */ /* 0x03cfea0003c00000 */
[----:B------:R-:W-:Y:S01]  /*151e0*/  MOV R7, R62 ;  /* 0x0000003e00077202 */ /* 0x000fe20000000f00 */
[----:B------:R-:W-:Y:S05]  /*151f0*/  BRA `(.L_x_1563) ;  /* 0xfffedc1000007947 */ /* 0x000fea000383ffff */
.L_x_1450:
[----:B------:R-:W-:Y:S01]  /*15200*/  IMAD.MOV.U32 R56, RZ, RZ, R6 ;  /* 0x000000ffff387224 */ /* 0x000fe200078e0006 */
[----:B-1----:R-:W-:Y:S01]  /*15210*/  MOV R2, 0x6 ;  /* 0x0000000600027802 */ /* 0x002fe20000000f00 */
[----:B------:R-:W-:Y:S01]  /*15220*/  IMAD.MOV.U32 R62, RZ, RZ, 0x181f ;  /* 0x0000181fff3e7424 */ /* 0x000fe200078e00ff */
[----:B------:R-:W-:Y:S02]  /*15230*/  MOV R3, 0x15250 ;  /* 0x0001525000037802 */ /* 0x000fe40000000f00 */
[----:B--2345:R-:W-:Y:S05]  /*15240*/  CALL.REL.NOINC `($__internal_19_$__cuda_sm70_shflsync_idx_p) ;  /* 0x000055f000007944 */ /* 0x03cfea0003c00000 */
[----:B------:R-:W-:Y:S01]  /*15250*/  MOV R2, R62 ;  /* 0x0000003e00027202 */ /* 0x000fe20000000f00 */
[----:B------:R-:W-:Y:S05]  /*15260*/  BRA `(.L_x_1564) ;  /* 0xfffedbc000007947 */ /* 0x000fea000383ffff */
.L_x_1453:
        /* <DEDUP_REMOVED lines=13> */
.L_x_1456:
[----:B------:R-:W-:Y:S01]  /*15340*/  IMAD.MOV.U32 R56, RZ, RZ, R4 ;  /* 0x000000ffff387224 */ /* 0x000fe200078e0004 */
[----:B------:R-:W-:Y:S01]  /*15350*/  MOV R2, RZ ;  /* 0x000000ff00027202 */ /* 0x000fe20000000f00 */
[----:B------:R-:W-:Y:S01]  /*15360*/  IMAD.MOV.U32 R62, RZ, RZ, 0x181f ;  /* 0x0000181fff3e7424 */ /* 0x000fe200078e00ff */
[----:B------:R-:W-:Y:S02]  /*15370*/  MOV R3, 0x15390 ;  /* 0x0001539000037802 */ /* 0x000fe40000000f00 */
[----:B------:R-:W-:Y:S05]  /*15380*/  CALL.REL.NOINC `($__internal_19_$__cuda_sm70_shflsync_idx_p) ;  /* 0x000054b000007944 */ /* 0x000fea0003c00000 */
[----:B------:R-:W-:Y:S01]  /*15390*/  MOV R7, R62 ;  /* 0x0000003e00077202 */ /* 0x000fe20000000f00 */
[----:B------:R-:W-:Y:S05]  /*153a0*/  BRA `(.L_x_1566) ;  /* 0xfffef80000007947 */ /* 0x000fea000383ffff */
.L_x_1457:
[----:B------:R-:W-:Y:S01]  /*153b0*/  IMAD.MOV.U32 R56, RZ, RZ, R0 ;  /* 0x000000ffff387224 */ /* 0x000fe200078e0000 */
[----:B------:R-:W-:Y:S01]  /*153c0*/  MOV R2, RZ ;  /* 0x000000ff00027202 */ /* 0x000fe20000000f00 */
[----:B------:R-:W-:Y:S01]  /*153d0*/  IMAD.MOV.U32 R62, RZ, RZ, 0x181f ;  /* 0x0000181fff3e7424 */ /* 0x000fe200078e00ff */
[----:B------:R-:W-:Y:S02]  /*153e0*/  MOV R3, 0x15400 ;  /* 0x0001540000037802 */ /* 0x000fe40000000f00 */
[----:B-12---:R-:W-:Y:S05]  /*153f0*/  CALL.REL.NOINC `($__internal_19_$__cuda_sm70_shflsync_idx_p) ;  /* 0x0000544000007944 */ /* 0x006fea0003c00000 */
        /* <DEDUP_REMOVED lines=12> */
[----:B------:R-:W-:Y:S05]  /*154c0*/  CALL.REL.NOINC `($__internal_19_$__cuda_sm70_shflsync_idx_p) ;  /* 0x0000537000007944 */ /* 0x000fea0003c00000 */
[----:B------:R-:W-:Y:S01]  /*154d0*/  IMAD.MOV.U32 R6, RZ, RZ, R62 ;  /* 0x000000ffff067224 */ /* 0x000fe200078e003e */
[----:B------:R-:W-:Y:S01]  /*154e0*/  MOV R2, 0x1 ;  /* 0x0000000100027802 */ /* 0x000fe20000000f00 */
[----:B------:R-:W-:Y:S01]  /*154f0*/  IMAD.MOV.U32 R56, RZ, RZ, R0 ;  /* 0x000000ffff387224 */ /* 0x000fe200078e0000 */
[----:B------:R-:W-:Y:S02]  /*15500*/  MOV R62, 0x181f ;  /* 0x0000181f003e7802 */ /* 0x000fe40000000f00 */
[----:B------:R-:W-:Y:S02]  /*15510*/  MOV R3, 0x15530 ;  /* 0x0001553000037802 */ /* 0x000fe40000000f00 */
[----:B------:R-:W-:Y:S05]  /*15520*/  CALL.REL.NOINC `($__internal_19_$__cuda_sm70_shflsync_idx_p) ;  /* 0x0000531000007944 */ /* 0x000fea0003c00000 */
[C---:B------:R-:W-:Y:S01]  /*15530*/  IADD3 R2, -R5.reuse, 0x10, RZ ;  /* 0x0000001005027810 */ /* 0x040fe20007ffe1ff */
[----:B------:R-:W-:Y:S01]  /*15540*/  IMAD.MOV.U32 R56, RZ, RZ, R4 ;  /* 0x000000ffff387224 */ /* 0x000fe200078e0004 */
[----:B------:R-:W-:-:S02]  /*15550*/  ISETP.NE.U32.AND P2, PT, R5, RZ, PT ;  /* 0x000000ff0500720c */ /* 0x000fc40003f45070 */
[----:B------:R-:W-:-:S04]  /*15560*/  LOP3.LUT R2, R2, 0xf, RZ, 0xc0, !PT ;  /* 0x0000000f02027812 */ /* 0x000fc800078ec0ff */
[----:B------:R-:W-:Y:S01]  /*15570*/  IADD3 R2, P1, P0, R2, R62, R135 ;  /* 0x0000003e02027210 */ /* 0x000fe2000783e087 */
[----:B------:R-:W-:-:S03]  /*15580*/  IMAD.MOV.U32 R62, RZ, RZ, 0x181f ;  /* 0x0000181fff3e7424 */ /* 0x000fc600078e00ff */
[----:B------:R-:W-:-:S05]  /*15590*/  IADD3.X R3, RZ, R6, R36, P1, P0 ;  /* 0x00000006ff037210 */ /* 0x000fca0000fe0424 */
[----:B------:R-:W-:Y:S01]  /*155a0*/  @!PT LDS RZ, [RZ] ;  /* 0x00000000fffff984 */ /* 0x000fe20000000800 */
[----:B------:R-:W-:Y:S01]  /*155b0*/  @!PT LDS RZ, [RZ] ;  /* 0x00000000fffff984 */ /* 0x000fe20000000800 */
[----:B------:R-:W-:Y:S01]  /*155c0*/  @!PT LDS RZ, [RZ] ;  /* 0x00000000fffff984 */ /* 0x000fe20000000800 */
[----:B------:R1:W-:Y:S02]  /*155d0*/  LDGSTS.E.BYPASS.LTC128B.128.ZFILL [R202+0x3100], [R2.64], P2 ;  /* 0x0310000002ca7fae */ /* 0x0003e40009141d46 */
        /* <DEDUP_REMOVED lines=49> */
[----:B------:R-:W-:Y:S01]  /*158f0*/  MOV R0, R62 ;  /* 0x0000003e00007202 */ /* 0x000fe20000000f00 */
[----:B------:R-:W-:Y:S05]  /*15900*/  BRA `(.L_x_1567) ;  /* 0xfffef42000007947 */ /* 0x000fea000383ffff */
.L_x_1458:
[----:B------:R-:W-:Y:S01]  /*15910*/  IMAD.MOV.U32 R56, RZ, RZ, R0 ;  /* 0x000000ffff387224 */ /* 0x000fe200078e0000 */
[----:B------:R-:W-:Y:S01]  /*15920*/  MOV R2, RZ ;  /* 0x000000ff00027202 */ /* 0x000fe20000000f00 */
[----:B------:R-:W-:Y:S01]  /*15930*/  IMAD.MOV.U32 R62, RZ, RZ, 0x1c1f ;  /* 0x00001c1fff3e7424 */ /* 0x000fe200078e00ff */
[----:B------:R-:W-:-:S02]  /*15940*/  MOV R3, 0x15960 ;  /* 0x0001596000037802 */ /* 0x000fc40000000f00 */
[----:B------:R-:W-:Y:S05]  /*15950*/  CALL.REL.NOINC `($__internal_19_$__cuda_sm70_shflsync_idx_p) ;  /* 0x00004ee000007944 */ /* 0x000fea0003c00000 */
[----:B------:R-:W-:Y:S01]  /*15960*/  MOV R2, R62 ;  /* 0x0000003e00027202 */ /* 0x000fe20000000f00 */
[----:B------:R-:W-:Y:S05]  /*15970*/  BRA `(.L_x_1568) ;  /* 0xfffef51000007947 */ /* 0x000fea000383ffff */
.L_x_1459:
[----:B------:R-:W-:Y:S01]  /*15980*/  IMAD.MOV.U32 R56, RZ, RZ, R0 ;  /* 0x000000ffff387224 */ /* 0x000fe200078e0000 */
[----:B------:R-:W-:Y:S01]  /*15990*/  MOV R2, 0x1 ;  /* 0x0000000100027802 */ /* 0x000fe20000000f00 */
[----:B------:R-:W-:Y:S01]  /*159a0*/  IMAD.MOV.U32 R62, RZ, RZ, 0x1c1f ;  /* 0x00001c1fff3e7424 */ /* 0x000fe200078e00ff */
[----:B------:R-:W-:-:S02]  /*159b0*/  MOV R3, 0x159d0 ;  /* 0x000159d000037802 */ /* 0x000fc40000000f00 */
[----:B-1----:R-:W-:Y:S05]  /*159c0*/  CALL.REL.NOINC `($__internal_19_$__cuda_sm70_shflsync_idx_p) ;  /* 0x00004e7000007944 */ /* 0x002fea0003c00000 */
[----:B------:R-:W-:Y:S01]  /*159d0*/  IMAD.IADD R2, R4, 0x1, R62 ;  /* 0x0000000104027824 */ /* 0x000fe200078e023e */
[----:B------:R-:W-:Y:S01]  /*159e0*/  MOV R3, 0x15cc0 ;  /* 0x00015cc000037802 */ /* 0x000fe20000000f00 */
[----:B------:R-:W-:-:S02]  /*159f0*/  IMAD.MOV.U32 R56, RZ, RZ, R0 ;  /* 0x000000ffff387224 */ /* 0x000fc400078e0000 */
        /* <DEDUP_REMOVED lines=37> */
[----:B------:R-:W-:Y:S01]  /*15c50*/  ISETP.GT.AND P0, PT, R2, 0x49, PT ;  /* 0x000000490200780c */ /* 0x000fe20003f04270 */
[----:B------:R-:W-:Y:S01]  /*15c60*/  IMAD.MOV.U32 R2, RZ, RZ, 0x2 ;  /* 0x00000002ff027424 */ /* 0x000fe200078e00ff */
[----:B------:R-:W-:-:S02]  /*15c70*/  FSEL R140, R44, -INF , P6 ;  /* 0xff8000002c8c7808 */ /* 0x000fc40003000000 */
[----:B------:R-:W-:Y:S02]  /*15c80*/  FSEL R139, R42, -INF , P2 ;  /* 0xff8000002a8b7808 */ /* 0x000fe40001000000 */
[----:B------:R-:W-:Y:S02]  /*15c90*/  FSEL R138, R35, -INF , P1 ;  /* 0xff800000238a7808 */ /* 0x000fe40000800000 */
[----:B------:R-:W-:Y:S02]  /*15ca0*/  FSEL R137, R33, -INF , P0 ;  /* 0xff80000021897808 */ /* 0x000fe40000000000 */
[----:B------:R-:W-:Y:S05]  /*15cb0*/  CALL.REL.NOINC `($__internal_19_$__cuda_sm70_shflsync_idx_p) ;  /* 0x00004b8000007944 */ /* 0x000fea0003c00000 */
[----:B------:R-:W-:Y:S01]  /*15cc0*/  IMAD.IADD R2, R4, 0x1, R62 ;  /* 0x0000000104027824 */ /* 0x000fe200078e023e */
[----:B------:R-:W-:Y:S01]  /*15cd0*/  MOV R3, 0x15fb0 ;  /* 0x00015fb000037802 */ /* 0x000fe20000000f00 */
[----:B------:R-:W-:Y:S02]  /*15ce0*/  IMAD.MOV.U32 R56, RZ, RZ, R0 ;  /* 0x000000ffff387224 */ /* 0x000fe400078e0000 */
        /* <DEDUP_REMOVED lines=45> */
[----:B------:R-:W-:Y:S02]  /*15fc0*/  FMNMX.FTZ R0, R11, R13, !PT ;  /* 0x0000000d0b007209 */ /* 0x000fe40007810000 */
[----:B------:R-:W-:Y:S02]  /*15fd0*/  FMNMX.FTZ R2, R24, R26, !PT ;  /* 0x0000001a18027209 */ /* 0x000fe40007810000 */
[----:B------:R-:W-:Y:S02]  /*15fe0*/  IMNMX R5, R5, R4, PT ;  /* 0x0000000405057217 */ /* 0x000fe40003800200 */
[----:B------:R-:W-:Y:S01]  /*15ff0*/  FMNMX.FTZ R3, R15, R0, !PT ;  /* 0x000000000f037209 */ /* 0x000fe20007810000 */
[----:B------:R-:W-:Y:S01]  /*16000*/  IMAD.MOV.U32 R0, RZ, RZ, 0x2 ;  /* 0x00000002ff007424 */ /* 0x000fe200078e00ff */
[----:B------:R-:W-:-:S02]  /*16010*/  ISETP.GT.AND P6, PT, R5, RZ, PT ;  /* 0x000000ff0500720c */ /* 0x000fc40003fc4270 */
[C---:B------:R-:W-:Y:S02]  /*16020*/  ISETP.GT.AND P2, PT, R5.reuse, 0x1, PT ;  /* 0x000000010500780c */ /* 0x040fe40003f44270 */
[----:B------:R-:W-:Y:S02]  /*16030*/  FMNMX.FTZ R4, R10, R12, !PT ;  /* 0x0000000c0a047209 */ /* 0x000fe40007810000 */
[----:B------:R-:W-:Y:S02]  /*16040*/  ISETP.GT.AND P1, PT, R5, 0x8, PT ;  /* 0x000000080500780c */ /* 0x000fe40003f24270 */
[----:B------:R-:W-:Y:S02]  /*16050*/  FSEL R28, R161, -INF , P6 ;  /* 0xff800000a11c7808 */ /* 0x000fe40003000000 */
[----:B------:R-:W-:Y:S02]  /*16060*/  FSEL R30, R160, -INF , P2 ;  /* 0xff800000a01e7808 */ /* 0x000fe40001000000 */
[----:B------:R-:W-:-:S02]  /*16070*/  FMNMX.FTZ R2, R29, R2, !PT ;  /* 0x000000021d027209 */ /* 0x000fc40007810000 */
[----:B------:R-:W-:Y:S02]  /*16080*/  FMNMX.FTZ R71, R17, R3, !PT ;  /* 0x0000000311477209 */ /* 0x000fe40007810000 */
[----:B------:R-:W-:Y:S02]  /*16090*/  ISETP.GT.AND P0, PT, R5, 0x9, PT ;  /* 0x000000090500780c */ /* 0x000fe40003f04270 */
[----:B------:R-:W-:Y:S02]  /*160a0*/  FSEL R33, R151, -INF , P1 ;  /* 0xff80000097217808 */ /* 0x000fe40000800000 */
[----:B------:R-:W-:Y:S02]  /*160b0*/  FMNMX.FTZ R4, R14, R4, !PT ;  /* 0x000000040e047209 */ /* 0x000fe40007810000 */
[----:B------:R-:W-:Y:S02]  /*160c0*/  FMNMX.FTZ R3, R28, R30, !PT ;  /* 0x0000001e1c037209 */ /* 0x000fe40007810000 */
[----:B------:R-:W-:-:S02]  /*160d0*/  FMNMX.FTZ R70, R31, R2, !PT ;  /* 0x000000021f467209 */ /* 0x000fc40007810000 */
[----:B------:R-:W-:Y:S02]  /*160e0*/  ISETP.GT.AND P6, PT, R5, 0x10, PT ;  /* 0x000000100500780c */ /* 0x000fe40003fc4270 */
[----:B------:R-:W-:Y:S02]  /*160f0*/  FSEL R35, R150, -INF , P0 ;  /* 0xff80000096237808 */ /* 0x000fe40000000000 */
[----:B------:R-:W-:Y:S02]  /*16100*/  FMNMX.FTZ R4, R16, R4, !PT ;  /* 0x0000000410047209 */ /* 0x000fe40007810000 */
[----:B------:R-:W-:Y:S02]  /*16110*/  FMNMX.FTZ R2, R33, R3, !PT ;  /* 0x0000000321027209 */ /* 0x000fe40007810000 */
[----:B------:R-:W-:Y:S02]  /*16120*/  ISETP.GT.AND P2, PT, R5, 0x11, PT ;  /* 0x000000110500780c */ /* 0x000fe40003f44270 */
[----:B------:R-:W-:-:S02]  /*16130*/  FSEL R48, R147, -INF , P6 ;  /* 0xff80000093307808 */ /* 0x000fc40003000000 */
        /* <DEDUP_REMOVED lines=89> */
[----:B------:R-:W-:Y:S01]  /*166d0*/  FMNMX.FTZ R71, R138, R71, !PT ;  /* 0x000000478a477209 */ /* 0x000fe20007810000 */
[----:B------:R-:W-:Y:S01]  /*166e0*/  IMAD.MOV.U32 R4, RZ, RZ, R72 ;  /* 0x000000ffff047224 */ /* 0x000fe200078e0048 */
[----:B------:R-:W-:-:S02]  /*166f0*/  FMNMX.FTZ R70, R157, R70, !PT ;  /* 0x000000469d467209 */ /* 0x000fc40007810000 */
[----:B------:R-:W-:Y:S02]  /*16700*/  FMNMX.FTZ R8, R128, R2, !PT ;  /* 0x0000000280087209 */ /* 0x000fe40007810000 */
[----:B------:R-:W-:Y:S02]  /*16710*/  FMNMX.FTZ R71, R137, R71, !PT ;  /* 0x0000004789477209 */ /* 0x000fe40007810000 */
[----:B------:R-:W-:Y:S02]  /*16720*/  FMNMX.FTZ R70, R156, R70, !PT ;  /* 0x000000469c467209 */ /* 0x000fe40007810000 */
[----:B------:R-:W-:Y:S02]  /*16730*/  MOV R2, 0x16750 ;  /* 0x0001675000027802 */ /* 0x000fe40000000f00 */
[----:B------:R-:W-:Y:S05]  /*16740*/  CALL.REL.NOINC `($__internal_18_$__cuda_sm70_shflsync_bfly_p) ;  /* 0x0000409000007944 */ /* 0x000fea0003c00000 */
[----:B------:R-:W-:Y:S01]  /*16750*/  FMNMX.FTZ R72, R72, R0, !PT ;  /* 0x0000000048487209 */ /* 0x000fe20007810000 */
[----:B------:R-:W-:Y:S01]  /*16760*/  IMAD.MOV.U32 R0, RZ, RZ, 0x1 ;  /* 0x00000001ff007424 */ /* 0x000fe200078e00ff */
[----:B------:R-:W-:-:S03]  /*16770*/  MOV R2, 0x167a0 ;  /* 0x000167a000027802 */ /* 0x000fc60000000f00 */
[----:B------:R-:W-:Y:S02]  /*16780*/  IMAD.MOV.U32 R4, RZ, RZ, R72 ;  /* 0x000000ffff047224 */ /* 0x000fe400078e0048 */
[----:B------:R-:W-:Y:S05]  /*16790*/  CALL.REL.NOINC `($__internal_18_$__cuda_sm70_shflsync_bfly_p) ;  /* 0x0000404000007944 */ /* 0x000fea0003c00000 */
[----:B------:R-:W-:Y:S01]  /*167a0*/  FMNMX.FTZ R72, R72, R0, !PT ;  /* 0x0000000048487209 */ /* 0x000fe20007810000 */
[----:B------:R-:W-:Y:S01]  /*167b0*/  IMAD.MOV.U32 R4, RZ, RZ, R71 ;  /* 0x000000ffff047224 */ /* 0x000fe200078e0047 */
[----:B------:R-:W-:Y:S01]  /*167c0*/  MOV R2, 0x167f0 ;  /* 0x000167f000027802 */ /* 0x000fe20000000f00 */
[----:B------:R-:W-:Y:S02]  /*167d0*/  IMAD.MOV.U32 R0, RZ, RZ, 0x2 ;  /* 0x00000002ff007424 */ /* 0x000fe400078e00ff */
        /* <DEDUP_REMOVED lines=26> */
[----:B------:R-:W-:Y:S01]  /*16980*/  MOV R9, R0 ;  /* 0x0000000000097202 */ /* 0x000fe20000000f00 */
[----:B------:R-:W-:Y:S05]  /*16990*/  BRA `(.L_x_1569) ;  /* 0xfffef56000007947 */ /* 0x000fea000383ffff */
.L_x_1463:
[----:B------:R-:W-:Y:S01]  /*169a0*/  MOV R2, RZ ;  /* 0x000000ff00027202 */ /* 0x000fe20000000f00 */
[----:B------:R-:W-:Y:S01]  /*169b0*/  IMAD.MOV.U32 R56, RZ, RZ, R4 ;  /* 0x000000ffff387224 */ /* 0x000fe200078e0004 */
[----:B------:R-:W-:Y:S01]  /*169c0*/  MOV R3, 0x169f0 ;  /* 0x000169f000037802 */ /* 0x000fe20000000f00 */
[----:B------:R-:W-:Y:S02]  /*169d0*/  IMAD.MOV.U32 R62, RZ, RZ, 0x181f ;  /* 0x0000181fff3e7424 */ /* 0x000fe400078e00ff */
[----:B------:R-:W-:Y:S05]  /*169e0*/  CALL.REL.NOINC `($__internal_19_$__cuda_sm70_shflsync_idx_p) ;  /* 0x00003e5000007944 */ /* 0x000fea0003c00000 */
[----:B------:R-:W-:Y:S01]  /*169f0*/  MOV R7, R62 ;  /* 0x0000003e00077202 */ /* 0x000fe20000000f00 */
[----:B------:R-:W-:-:S05]  /*16a00*/  BRA `(.L_x_1570) ;  /* 0xffff112000007947 */ /* 0x000fca000383ffff */
.L_x_1464:
[----:B------:R-:W-:Y:S01]  /*16a10*/  MOV R2, RZ ;  /* 0x000000ff00027202 */ /* 0x000fe20000000f00 */
[----:B------:R-:W-:Y:S01]  /*16a20*/  IMAD.MOV.U32 R56, RZ, RZ, R0 ;  /* 0x000000ffff387224 */ /* 0x000fe200078e0000 */
[----:B------:R-:W-:Y:S01]  /*16a30*/  MOV R3, 0x16a60 ;  /* 0x00016a6000037802 */ /* 0x000fe20000000f00 */
[----:B------:R-:W-:Y:S02]  /*16a40*/  IMAD.MOV.U32 R62, RZ, RZ, 0x181f ;  /* 0x0000181fff3e7424 */ /* 0x000fe400078e00ff */
[----:B-12---:R-:W-:Y:S05]  /*16a50*/  CALL.REL.NOINC `($__internal_19_$__cuda_sm70_shflsync_idx_p) ;  /* 0x00003de000007944 */ /* 0x006fea0003c00000 */
[----:B------:R-:W-:Y:S01]  /*16a60*/  IMAD.MOV.U32 R56, RZ, RZ, R4 ;  /* 0x000000ffff387224 */ /* 0x000fe200078e0004 */
[----:B------:R-:W-:Y:S02]  /*16a70*/  ISETP.GE.AND P0, PT, R201, c[0x0][0x1d4], PT ;  /* 0x00007500c9007a0c */ /* 0x000fe40003f06270 */
[----:B------:R-:W-:Y:S01]  /*16a80*/  IADD3 R2, P1, R62, R15, RZ ;  /* 0x0000000f3e027210 */ /* 0x000fe20007f3e0ff */
[----:B------:R-:W-:Y:S01]  /*16a90*/  IMAD.MOV.U32 R62, RZ, RZ, 0x181f ;  /* 0x0000181fff3e7424 */ /* 0x000fe200078e00ff */
[----:B------:R-:W-:Y:S03]  /*16aa0*/  SEL R6, RZ, 0x10, P0 ;  /* 0x00000010ff067807 */ /* 0x000fe60000000000 */
[----:B------:R-:W-:Y:S06]  /*16ab0*/  IMAD.X R3, R7, 0x1, R5, P1 ;  /* 0x0000000107037824 */ /* 0x000fec00008e0605 */
[----:B------:R-:W-:Y:S01]  /*16ac0*/  @!PT LDS RZ, [RZ] ;  /* 0x00000000fffff984 */ /* 0x000fe20000000800 */
[----:B------:R-:W-:Y:S01]  /*16ad0*/  @!PT LDS RZ, [RZ] ;  /* 0x00000000fffff984 */ /* 0x000fe20000000800 */
[----:B------:R-:W-:Y:S01]  /*16ae0*/  @!PT LDS RZ, [RZ] ;  /* 0x00000000fffff984 */ /* 0x000fe20000000800 */
[----:B------:R1:W-:Y:S02]  /*16af0*/  LDGSTS.E.BYPASS.LTC128B.128 [R202+0x100], [R2.64], !P0 ;  /* 0x0010000002ca7fae */ /* 0x0003e4000c101d46 */
[----:B-1----:R-:W-:Y:S01]  /*16b00*/  MOV R3, 0x16b30 ;  /* 0x00016b3000037802 */ /* 0x002fe20000000f00 */
[----:B------:R-:W-:Y:S03]  /*16b10*/  IMAD.MOV.U32 R2, RZ, RZ, 0x1 ;  /* 0x00000001ff027424 */ /* 0x000fe600078e00ff */
[----:B------:R-:W-:Y:S05]  /*16b20*/  CALL.REL.NOINC `($__internal_19_$__cuda_sm70_shflsync_idx_p) ;  /* 0x00003d1000007944 */ /* 0x000fea0003c00000 */
[----:B------:R-:W-:Y:S01]  /*16b30*/  MOV R2, 0x1 ;  /* 0x0000000100027802 */ /* 0x000fe20000000f00 */
[----:B------:R-:W-:Y:S01]  /*16b40*/  IMAD.MOV.U32 R7, RZ, RZ, R62 ;  /* 0x000000ffff077224 */ /* 0x000fe200078e003e */
[----:B------:R-:W-:Y:S01]  /*16b50*/  MOV R62, 0x181f ;  /* 0x0000181f003e7802 */ /* 0x000fe20000000f00 */
[----:B------:R-:W-:Y:S01]  /*16b60*/  IMAD.MOV.U32 R56, RZ, RZ, R0 ;  /* 0x000000ffff387224 */ /* 0x000fe200078e0000 */
[----:B------:R-:W-:Y:S02]  /*16b70*/  MOV R3, 0x16b90 ;  /* 0x00016b9000037802 */ /* 0x000fe40000000f00 */
[----:B------:R-:W-:Y:S05]  /*16b80*/  CALL.REL.NOINC `($__internal_19_$__cuda_sm70_shflsync_idx_p) ;  /* 0x00003cb000007944 */ /* 0x000fea0003c00000 */
[C---:B------:R-:W-:Y:S01]  /*16b90*/  IADD3 R2, -R6.reuse, 0x10, RZ ;  /* 0x0000001006027810 */ /* 0x040fe20007ffe1ff */
[----:B------:R-:W-:Y:S01]  /*16ba0*/  IMAD.MOV.U32 R56, RZ, RZ, R4 ;  /* 0x000000ffff387224 */ /* 0x000fe200078e0004 */
[----:B------:R-:W-:Y:S02]  /*16bb0*/  ISETP.NE.U32.AND P2, PT, R6, RZ, PT ;  /* 0x000000ff0600720c */ /* 0x000fe40003f45070 */
[----:B------:R-:W-:Y:S04]  /*16bc0*/  LOP3.LUT R2, R2, 0xf, RZ, 0xc0, !PT ;  /* 0x0000000f02027812 */ /* 0x000fe800078ec0ff */
[----:B------:R-:W-:Y:S01]  /*16bd0*/  IADD3 R2, P1, P0, R2, R62, R15 ;  /* 0x0000003e02027210 */ /* 0x000fe2000783e00f */
[----:B------:R-:W-:Y:S03]  /*16be0*/  IMAD.MOV.U32 R62, RZ, RZ, 0x181f ;  /* 0x0000181fff3e7424 */ /* 0x000fe600078e00ff */
[----:B------:R-:W-:Y:S05]  /*16bf0*/  IADD3.X R3, RZ, R7, R5, P1, P0 ;  /* 0x00000007ff037210 */ /* 0x000fea0000fe0405 */
[----:B------:R-:W-:Y:S01]  /*16c00*/  @!PT LDS RZ, [RZ] ;  /* 0x00000000fffff984 */ /* 0x000fe20000000800 */
[----:B------:R-:W-:Y:S01]  /*16c10*/  @!PT LDS RZ, [RZ] ;  /* 0x00000000fffff984 */ /* 0x000fe20000000800 */
[----:B------:R-:W-:Y:S01]  /*16c20*/  @!PT LDS RZ, [RZ] ;  /* 0x00000000fffff984 */ /* 0x000fe20000000800 */
[----:B------:R1:W-:Y:S02]  /*16c30*/  LDGSTS.E.BYPASS.LTC128B.128.ZFILL [R202+0x900], [R2.64], P2 ;  /* 0x0090000002ca7fae */ /* 0x0003e40009141d46 */
[----:B-1----:R-:W-:Y:S01]  /*16c40*/  MOV R3, 0x16c70 ;  /* 0x00016c7000037802 */ /* 0x002fe20000000f00 */
[----:B------:R-:W-:Y:S04]  /*16c50*/  IMAD.MOV.U32 R2, RZ, RZ, 0x2 ;  /* 0x00000002ff027424 */ /* 0x000fe800078e00ff */
        /* <DEDUP_REMOVED lines=47> */
[----:B------:R-:W-:Y:S01]  /*16f50*/  MOV R0, R62 ;  /* 0x0000003e00007202 */ /* 0x000fe20000000f00 */
[----:B------:R-:W-:-:S05]  /*16f60*/  BRA `(.L_x_1571) ;  /* 0xffff0d4000007947 */ /* 0x000fca000383ffff */
.L_x_1467:
[----:B------:R-:W-:Y:S01]  /*16f70*/  MOV R2, RZ ;  /* 0x000000ff00027202 */ /* 0x000fe20000000f00 */
[----:B------:R-:W-:Y:S01]  /*16f80*/  IMAD.MOV.U32 R56, RZ, RZ, R4 ;  /* 0x000000ffff387224 */ /* 0x000fe200078e0004 */
[----:B------:R-:W-:Y:S01]  /*16f90*/  MOV R3, 0x16fc0 ;  /* 0x00016fc000037802 */ /* 0x000fe20000000f00 */
[----:B------:R-:W-:Y:S02]  /*16fa0*/  IMAD.MOV.U32 R62, RZ, RZ, 0x181f ;  /* 0x0000181fff3e7424 */ /* 0x000fe400078e00ff */
[----:B------:R-:W-:Y:S05]  /*16fb0*/  CALL.REL.NOINC `($__internal_19_$__cuda_sm70_shflsync_idx_p) ;  /* 0x0000388000007944 */ /* 0x000fea0003c00000 */
[----:B------:R-:W-:Y:S01]  /*16fc0*/  MOV R7, R62 ;  /* 0x0000003e00077202 */ /* 0x000fe20000000f00 */
[----:B------:R-:W-:-:S05]  /*16fd0*/  BRA `(.L_x_1572) ;  /* 0xffff202000007947 */ /* 0x000fca000383ffff */
.L_x_1468:
        /* <DEDUP_REMOVED lines=86> */
.L_x_1469:
[----:B------:R-:W-:Y:S01]  /*17540*/  MOV R2, RZ ;  /* 0x000000ff00027202 */ /* 0x000fe20000000f00 */
[----:B------:R-:W-:Y:S01]  /*17550*/  IMAD.MOV.U32 R56, RZ, RZ, R4 ;  /* 0x000000ffff387224 */ /* 0x000fe200078e0004 */
[----:B------:R-:W-:Y:S01]  /*17560*/  MOV R3, 0x17590 ;  /* 0x0001759000037802 */ /* 0x000fe20000000f00 */
[----:B------:R-:W-:Y:S02]  /*17570*/  IMAD.MOV.U32 R62, RZ, RZ, 0x1c1f ;  /* 0x00001c1fff3e7424 */ /* 0x000fe400078e00ff */
[----:B------:R-:W-:Y:S05]  /*17580*/  CALL.REL.NOINC `($__internal_19_$__cuda_sm70_shflsync_idx_p) ;  /* 0x000032b000007944 */ /* 0x000fea0003c00000 */
[----:B------:R-:W-:Y:S01]  /*17590*/  MOV R0, R62 ;  /* 0x0000003e00007202 */ /* 0x000fe20000000f00 */
[----:B------:R-:W-:-:S05]  /*175a0*/  BRA `(.L_x_1574) ;  /* 0xffff1d3000007947 */ /* 0x000fca000383ffff */
.L_x_1470:
[----:B------:R-:W-:Y:S01]  /*175b0*/  MOV R2, 0x1 ;  /* 0x0000000100027802 */ /* 0x000fe20000000f00 */
[----:B------:R-:W-:Y:S01]  /*175c0*/  IMAD.MOV.U32 R56, RZ, RZ, R4 ;  /* 0x000000ffff387224 */ /* 0x000fe200078e0004 */
[----:B------:R-:W-:Y:S01]  /*175d0*/  MOV R3, 0x17600 ;  /* 0x0001760000037802 */ /* 0x000fe20000000f00 */
[----:B------:R-:W-:Y:S02]  /*175e0*/  IMAD.MOV.U32 R62, RZ, RZ, 0x1c1f ;  /* 0x00001c1fff3e7424 */ /* 0x000fe400078e00ff */
[----:B-1----:R-:W-:Y:S05]  /*175f0*/  CALL.REL.NOINC `($__internal_19_$__cuda_sm70_shflsync_idx_p) ;  /* 0x0000324000007944 */ /* 0x002fea0003c00000 */
[----:B------:R-:W-:Y:S01]  /*17600*/  MOV R3, 0x178e0 ;  /* 0x000178e000037802 */ /* 0x000fe20000000f00 */
[----:B------:R-:W-:Y:S02]  /*17610*/  IMAD.IADD R62, R5, 0x1, R62 ;  /* 0x00000001053e7824 */ /* 0x000fe400078e023e */
[----:B------:R-:W-:Y:S02]  /*17620*/  IMAD.MOV.U32 R56, RZ, RZ, R4 ;  /* 0x000000ffff387224 */ /* 0x000fe400078e0004 */
[----:B------:R-:W-:Y:S01]  /*17630*/  IMAD.MOV.U32 R2, RZ, RZ, 0x2 ;  /* 0x00000002ff027424 */ /* 0x000fe200078e00ff */
        /* <DEDUP_REMOVED lines=41> */
[----:B------:R-:W-:Y:S05]  /*178d0*/  CALL.REL.NOINC `($__internal_19_$__cuda_sm70_shflsync_idx_p) ;  /* 0x00002f6000007944 */ /* 0x000fea0003c00000 */
        /* <DEDUP_REMOVED lines=46> */
[----:B------:R-:W-:Y:S01]  /*17bc0*/  FMNMX.FTZ R0, R12, R85, !PT ;  /* 0x000000550c007209 */ /* 0x000fe20007810000 */
[----:B------:R-:W-:Y:S01]  /*17bd0*/  IMAD.IADD R5, R5, 0x1, R62 ;  /* 0x0000000105057824 */ /* 0x000fe200078e023e */
[----:B------:R-:W-:Y:S02]  /*17be0*/  FMNMX.FTZ R2, R13, R84, !PT ;  /* 0x000000540d027209 */ /* 0x000fe40007810000 */
[----:B------:R-:W-:Y:S01]  /*17bf0*/  FMNMX.FTZ R3, R14, R0, !PT ;  /* 0x000000000e037209 */ /* 0x000fe20007810000 */
[----:B------:R-:W-:Y:S01]  /*17c00*/  IMAD.MOV.U32 R0, RZ, RZ, 0x2 ;  /* 0x00000002ff007424 */ /* 0x000fe200078e00ff */
[C---:B------:R-:W-:Y:S02]  /*17c10*/  ISETP.GT.AND P6, PT, R5.reuse, RZ, PT ;  /* 0x000000ff0500720c */ /* 0x040fe40003fc4270 */
[C---:B------:R-:W-:Y:S02]  /*17c20*/  ISETP.GT.AND P2, PT, R5.reuse, 0x1, PT ;  /* 0x000000010500780c */ /* 0x040fe40003f44270 */
[C---:B------:R-:W-:Y:S02]  /*17c30*/  ISETP.GT.AND P1, PT, R5.reuse, 0x8, PT ;  /* 0x000000080500780c */ /* 0x040fe40003f24270 */
        /* <DEDUP_REMOVED lines=115> */
[----:B------:R-:W-:Y:S05]  /*18370*/  CALL.REL.NOINC `($__internal_18_$__cuda_sm70_shflsync_bfly_p) ;  /* 0x0000246000007944 */ /* 0x000fea0003c00000 */
[----:B------:R-:W-:Y:S01]  /*18380*/  FMNMX.FTZ R4, R4, R0, !PT ;  /* 0x0000000004047209 */ /* 0x000fe20007810000 */
[----:B------:R-:W-:Y:S01]  /*18390*/  IMAD.MOV.U32 R0, RZ, RZ, 0x1 ;  /* 0x00000001ff007424 */ /* 0x000fe200078e00ff */
[----:B------:R-:W-:Y:S02]  /*183a0*/  MOV R2, 0x183c0 ;  /* 0x000183c000027802 */ /* 0x000fe40000000f00 */
        /* <DEDUP_REMOVED lines=28> */
[----:B------:R-:W-:-:S05]  /*18570*/  BRA `(.L_x_1575) ;  /* 0xffff1dd000007947 */ /* 0x000fca000383ffff */
.L_x_1473:
[----:B-1--4-:R-:W-:Y:S01]  /*18580*/  MOV R62, 0x181f ;  /* 0x0000181f003e7802 */ /* 0x012fe20000000f00 */
[----:B------:R-:W-:Y:S01]  /*18590*/  IMAD.MOV.U32 R2, RZ, RZ, RZ ;  /* 0x000000ffff027224 */ /* 0x000fe200078e00ff */
[----:B------:R-:W-:Y:S02]  /*185a0*/  MOV R3, 0x185c0 ;  /* 0x000185c000037802 */ /* 0x000fe40000000f00 */
[----:B------:R-:W-:Y:S05]  /*185b0*/  CALL.REL.NOINC `($__internal_19_$__cuda_sm70_shflsync_idx_p) ;  /* 0x0000228000007944 */ /* 0x000fea0003c00000 */
[----:B------:R-:W-:Y:S01]  /*185c0*/  MOV R57, R62 ;  /* 0x0000003e00397202 */ /* 0x000fe20000000f00 */
[----:B------:R-:W-:-:S05]  /*185d0*/  BRA `(.L_x_1576) ;  /* 0xffff3ea000007947 */ /* 0x000fca000383ffff */
.L_x_1476:
[----:B------:R-:W-:Y:S01]  /*185e0*/  MOV R2, RZ ;  /* 0x000000ff00027202 */ /* 0x000fe20000000f00 */
[----:B------:R-:W-:Y:S01]  /*185f0*/  IMAD.MOV.U32 R56, RZ, RZ, R4 ;  /* 0x000000ffff387224 */ /* 0x000fe200078e0004 */
[----:B------:R-:W-:Y:S01]  /*18600*/  MOV R3, 0x18630 ;  /* 0x0001863000037802 */ /* 0x000fe20000000f00 */
[----:B------:R-:W-:Y:S02]  /*18610*/  IMAD.MOV.U32 R62, RZ, RZ, 0x181f ;  /* 0x0000181fff3e7424 */ /* 0x000fe400078e00ff */
[----:B------:R-:W-:Y:S05]  /*18620*/  CALL.REL.NOINC `($__internal_19_$__cuda_sm70_shflsync_idx_p) ;  /* 0x0000221000007944 */ /* 0x000fea0003c00000 */
[----:B------:R-:W-:Y:S01]  /*18630*/  MOV R9, R62 ;  /* 0x0000003e00097202 */ /* 0x000fe20000000f00 */
[----:B------:R-:W-:-:S05]  /*18640*/  BRA `(.L_x_1577) ;  /* 0xffff52a000007947 */ /* 0x000fca000383ffff */
.L_x_1477:
[----:B------:R-:W-:Y:S01]  /*18650*/  MOV R2, RZ ;  /* 0x000000ff00027202 */ /* 0x000fe20000000f00 */
[----:B------:R-:W-:Y:S01]  /*18660*/  IMAD.MOV.U32 R56, RZ, RZ, R0 ;  /* 0x000000ffff387224 */ /* 0x000fe200078e0000 */
[----:B------:R-:W-:Y:S01]  /*18670*/  MOV R3, 0x186a0 ;  /* 0x000186a000037802 */ /* 0x000fe20000000f00 */
[----:B------:R-:W-:Y:S02]  /*18680*/  IMAD.MOV.U32 R62, RZ, RZ, 0x181f ;  /* 0x0000181fff3e7424 */ /* 0x000fe400078e00ff */
[----:B-12---:R-:W-:Y:S05]  /*18690*/  CALL.REL.NOINC `($__internal_19_$__cuda_sm70_shflsync_idx_p) ;  /* 0x000021a000007944 */ /* 0x006fea0003c00000 */
        /* <DEDUP_REMOVED lines=82> */
.L_x_1478:
[----:B------:R-:W-:Y:S02]  /*18bc0*/  MOV R0, 0x2 ;  /* 0x0000000200007802 */ /* 0x000fe40000000f00 */
        /* <DEDUP_REMOVED lines=34> */
.L_x_1480:
[----:B------:R-:W-:Y:S01]  /*18df0*/  IMAD.MOV.U32 R4, RZ, RZ, R246 ;  /* 0x000000ffff047224 */ /* 0x000fe200078e00f6 */
[----:B------:R-:W-:-:S02]  /*18e00*/  MOV R0, 0x2 ;  /* 0x0000000200007802 */ /* 0x000fc40000000f00 */
[----:B------:R-:W-:Y:S02]  /*18e10*/  MOV R2, 0x18e30 ;  /* 0x00018e3000027802 */ /* 0x000fe40000000f00 */
[----:B------:R-:W-:Y:S05]  /*18e20*/  CALL.REL.NOINC `($__internal_18_$__cuda_sm70_shflsync_bfly_p) ;  /* 0x000019b000007944 */ /* 0x000fea0003c00000 */
[----:B------:R-:W-:Y:S05]  /*18e30*/  BRA `(.L_x_1580) ;  /* 0xffff70f000007947 */ /* 0x000fea000383ffff */
.L_x_1481:
[----:B------:R-:W-:Y:S01]  /*18e40*/  IMAD.MOV.U32 R4, RZ, RZ, R5 ;  /* 0x000000ffff047224 */ /* 0x000fe200078e0005 */
[----:B------:R-:W-:Y:S02]  /*18e50*/  MOV R0, 0x1 ;  /* 0x0000000100007802 */ /* 0x000fe40000000f00 */
[----:B------:R-:W-:Y:S02]  /*18e60*/  MOV R2, 0x18e80 ;  /* 0x00018e8000027802 */ /* 0x000fe40000000f00 */
[----:B-1----:R-:W-:Y:S05]  /*18e70*/  CALL.REL.NOINC `($__internal_18_$__cuda_sm70_shflsync_bfly_p) ;  /* 0x0000196000007944 */ /* 0x002fea0003c00000 */
[----:B------:R1:W5:Y:S01]  /*18e80*/  LDL R4, [R1] ;  /* 0x0000000001047983 */ /* 0x0003620000100800 */
[----:B------:R-:W-:Y:S01]  /*18e90*/  FADD.FTZ R5, R5, R0 ;  /* 0x0000000005057221 */ /* 0x000fe20000010000 */
[----:B------:R-:W-:Y:S02]  /*18ea0*/  MOV R0, 0x2 ;  /* 0x0000000200007802 */ /* 0x000fe40000000f00 */
[----:B------:R-:W-:Y:S02]  /*18eb0*/  MOV R2, 0x18ed0 ;  /* 0x00018ed000027802 */ /* 0x000fe40000000f00 */
[----:B-1---5:R-:W-:Y:S05]  /*18ec0*/  CALL.REL.NOINC `($__internal_18_$__cuda_sm70_shflsync_bfly_p) ;  /* 0x0000191000007944 */ /* 0x022fea0003c00000 */
[----:B------:R-:W2:Y:S02]  /*18ed0*/  LDL.LU R2, [R1] ;  /* 0x0000000001027983 */ /* 0x000ea40000300800 */
[----:B--2---:R-:W-:Y:S01]  /*18ee0*/  FADD.FTZ R6, R2, R0 ;  /* 0x0000000002067221 */ /* 0x004fe20000010000 */
[----:B------:R-:W-:-:S02]  /*18ef0*/  MOV R0, 0x1 ;  /* 0x0000000100007802 */ /* 0x000fc40000000f00 */
[----:B------:R-:W-:Y:S02]  /*18f00*/  MOV R2, 0x18f30 ;  /* 0x00018f3000027802 */ /* 0x000fe40000000f00 */
[----:B------:R-:W-:Y:S02]  /*18f10*/  MOV R4, R6 ;  /* 0x0000000600047202 */ /* 0x000fe40000000f00 */
[----:B------:R-:W-:Y:S05]  /*18f20*/  CALL.REL.NOINC `($__internal_18_$__cuda_sm70_shflsync_bfly_p) ;  /* 0x000018b000007944 */ /* 0x000fea0003c00000 */
[----:B------:R1:W5:Y:S01]  /*18f30*/  LDL R4, [R1+0x8] ;  /* 0x0000080001047983 */ /* 0x0003620000100800 */
[----:B------:R-:W-:Y:S01]  /*18f40*/  FADD.FTZ R6, R6, R0 ;  /* 0x0000000006067221 */ /* 0x000fe20000010000 */
[----:B------:R-:W-:Y:S02]  /*18f50*/  MOV R0, 0x2 ;  /* 0x0000000200007802 */ /* 0x000fe40000000f00 */
[----:B------:R-:W-:Y:S02]  /*18f60*/  MOV R2, 0x18f80 ;  /* 0x00018f8000027802 */ /* 0x000fe40000000f00 */
[----:B-1---5:R-:W-:Y:S05]  /*18f70*/  CALL.REL.NOINC `($__internal_18_$__cuda_sm70_shflsync_bfly_p) ;  /* 0x0000186000007944 */ /* 0x022fea0003c00000 */
[----:B------:R-:W2:Y:S02]  /*18f80*/  LDL.LU R2, [R1+0x8] ;  /* 0x0000080001027983 */ /* 0x000ea40000300800 */
[----:B--2---:R-:W-:Y:S01]  /*18f90*/  FADD.FTZ R7, R2, R0 ;  /* 0x0000000002077221 */ /* 0x004fe20000010000 */
[----:B------:R-:W-:Y:S02]  /*18fa0*/  MOV R0, 0x1 ;  /* 0x0000000100007802 */ /* 0x000fe40000000f00 */
[----:B------:R-:W-:-:S02]  /*18fb0*/  MOV R2, 0x18fe0 ;  /* 0x00018fe000027802 */ /* 0x000fc40000000f00 */
        /* <DEDUP_REMOVED lines=10> */
[----:B------:R-:W-:Y:S02]  /*19060*/  MOV R2, 0x19080 ;  /* 0x0001908000027802 */ /* 0x000fe40000000f00 */
[----:B------:R-:W-:Y:S05]  /*19070*/  CALL.REL.NOINC `($__internal_18_$__cuda_sm70_shflsync_bfly_p) ;  /* 0x0000176000007944 */ /* 0x000fea0003c00000 */
[----:B------:R-:W-:Y:S01]  /*19080*/  MOV R8, R0 ;  /* 0x0000000000087202 */ /* 0x000fe20000000f00 */
[----:B------:R-:W-:Y:S05]  /*19090*/  BRA `(.L_x_1581) ;  /* 0xffff6fb000007947 */ /* 0x000fea000383ffff */
.L_x_1488:
[----:B-1-34-:R-:W-:Y:S01]  /*190a0*/  IMAD.MOV.U32 R56, RZ, RZ, R5 ;  /* 0x000000ffff387224 */ /* 0x01afe200078e0005 */
[----:B------:R-:W-:Y:S01]  /*190b0*/  MOV R2, RZ ;  /* 0x000000ff00027202 */ /* 0x000fe20000000f00 */
[----:B------:R-:W-:Y:S01]  /*190c0*/  IMAD.MOV.U32 R62, RZ, RZ, 0x181f ;  /* 0x0000181fff3e7424 */ /* 0x000fe200078e00ff */
[----:B------:R-:W-:-:S02]  /*190d0*/  MOV R3, 0x190f0 ;  /* 0x000190f000037802 */ /* 0x000fc40000000f00 */
[----:B------:R-:W-:Y:S05]  /*190e0*/  CALL.REL.NOINC `($__internal_19_$__cuda_sm70_shflsync_idx_p) ;  /* 0x0000175000007944 */ /* 0x000fea0003c00000 */
[----:B------:R-:W-:Y:S01]  /*190f0*/  MOV R7, R62 ;  /* 0x0000003e00077202 */ /* 0x000fe20000000f00 */
[----:B------:R-:W-:Y:S05]  /*19100*/  BRA `(.L_x_1582) ;  /* 0xffff856000007947 */ /* 0x000fea000383ffff */
.L_x_1489:
[----:B------:R-:W-:Y:S01]  /*19110*/  IMAD.MOV.U32 R56, RZ, RZ, R6 ;  /* 0x000000ffff387224 */ /* 0x000fe200078e0006 */
[----:B------:R-:W-:Y:S01]  /*19120*/  MOV R2, RZ ;  /* 0x000000ff00027202 */ /* 0x000fe20000000f00 */
[----:B------:R-:W-:Y:S01]  /*19130*/  IMAD.MOV.U32 R62, RZ, RZ, 0x181f ;  /* 0x0000181fff3e7424 */ /* 0x000fe200078e00ff */
[----:B------:R-:W-:-:S02]  /*19140*/  MOV R3, 0x19160 ;  /* 0x0001916000037802 */ /* 0x000fc40000000f00 */
[----:B-12---:R-:W-:Y:S05]  /*19150*/  CALL.REL.NOINC `($__internal_19_$__cuda_sm70_shflsync_idx_p) ;  /* 0x000016e000007944 */ /* 0x006fea0003c00000 */
[----:B------:R-:W-:Y:S01]  /*19160*/  MOV R2, R62 ;  /* 0x0000003e00027202 */ /* 0x000fe20000000f00 */
[----:B------:R-:W-:Y:S05]  /*19170*/  BRA `(.L_x_1583) ;  /* 0xffff851000007947 */ /* 0x000fea000383ffff */
.L_x_1490:
[----:B------:R-:W-:Y:S01]  /*19180*/  IMAD.MOV.U32 R56, RZ, RZ, R5 ;  /* 0x000000ffff387224 */ /* 0x000fe200078e0005 */
[----:B-1----:R-:W-:Y:S01]  /*19190*/  MOV R2, 0x1 ;  /* 0x0000000100027802 */ /* 0x002fe20000000f00 */
[----:B------:R-:W-:Y:S01]  /*191a0*/  IMAD.MOV.U32 R62, RZ, RZ, 0x181f ;  /* 0x0000181fff3e7424 */ /* 0x000fe200078e00ff */
[----:B------:R-:W-:-:S02]  /*191b0*/  MOV R3, 0x191d0 ;  /* 0x000191d000037802 */ /* 0x000fc40000000f00 */
[----:B---3--:R-:W-:Y:S05]  /*191c0*/  CALL.REL.NOINC `($__internal_19_$__cuda_sm70_shflsync_idx_p) ;  /* 0x0000167000007944 */ /* 0x008fea0003c00000 */
        /* <DEDUP_REMOVED lines=8> */
.L_x_1491:
[----:B------:R-:W-:Y:S01]  /*19250*/  IMAD.MOV.U32 R56, RZ, RZ, R5 ;  /* 0x000000ffff387224 */ /* 0x000fe200078e0005 */
[----:B-1----:R-:W-:Y:S01]  /*19260*/  MOV R2, 0x2 ;  /* 0x0000000200027802 */ /* 0x002fe20000000f00 */
[----:B------:R-:W-:Y:S01]  /*19270*/  IMAD.MOV.U32 R62, RZ, RZ, 0x181f ;  /* 0x0000181fff3e7424 */ /* 0x000fe200078e00ff */
[----:B------:R-:W-:Y:S02]  /*19280*/  MOV R3, 0x192a0 ;  /* 0x000192a000037802 */ /* 0x000fe40000000f00 */
[----:B--23--:R-:W-:Y:S05]  /*19290*/  CALL.REL.NOINC `($__internal_19_$__cuda_sm70_shflsync_idx_p) ;  /* 0x000015a000007944 */ /* 0x00cfea0003c00000 */
[----:B------:R-:W-:Y:S01]  /*192a0*/  MOV R7, R62 ;  /* 0x0000003e00077202 */ /* 0x000fe20000000f00 */
[----:B------:R-:W-:Y:S05]  /*192b0*/  BRA `(.L_x_1585) ;  /* 0xffff853000007947 */ /* 0x000fea000383ffff */
.L_x_1492:
[----:B------:R-:W-:Y:S01]  /*192c0*/  IMAD.MOV.U32 R56, RZ, RZ, R6 ;  /* 0x000000ffff387224 */ /* 0x000fe200078e0006 */
[----:B-1----:R-:W-:Y:S01]  /*192d0*/  MOV R2, 0x2 ;  /* 0x0000000200027802 */ /* 0x002fe20000000f00 */
[----:B------:R-:W-:Y:S01]  /*192e0*/  IMAD.MOV.U32 R62, RZ, RZ, 0x181f ;  /* 0x0000181fff3e7424 */ /* 0x000fe200078e00ff */
[----:B------:R-:W-:Y:S02]  /*192f0*/  MOV R3, 0x19310 ;  /* 0x0001931000037802 */ /* 0x000fe40000000f00 */
[----:B--234-:R-:W-:Y:S05]  /*19300*/  CALL.REL.NOINC `($__internal_19_$__cuda_sm70_shflsync_idx_p) ;  /* 0x0000153000007944 */ /* 0x01cfea0003c00000 */
[----:B------:R-:W-:Y:S01]  /*19310*/  MOV R2, R62 ;  /* 0x0000003e00027202 */ /* 0x000fe20000000f00 */
[----:B------:R-:W-:Y:S05]  /*19320*/  BRA `(.L_x_1586) ;  /* 0xffff84e000007947 */ /* 0x000fea000383ffff */
.L_x_1493:
[----:B------:R-:W-:Y:S01]  /*19330*/  IMAD.MOV.U32 R56, RZ, RZ, R5 ;  /* 0x000000ffff387224 */ /* 0x000fe200078e0005 */
[----:B--2---:R-:W-:Y:S01]  /*19340*/  MOV R2, 0x3 ;  /* 0x0000000300027802 */ /* 0x004fe20000000f00 */
[----:B------:R-:W-:Y:S01]  /*19350*/  IMAD.MOV.U32 R62, RZ, RZ, 0x181f ;  /* 0x0000181fff3e7424 */ /* 0x000fe200078e00ff */
[----:B------:R-:W-:-:S02]  /*19360*/  MOV R3, 0x19380 ;  /* 0x0001938000037802 */ /* 0x000fc40000000f00 */
[----:B-1-34-:R-:W-:Y:S05]  /*19370*/  CALL.REL.NOINC `($__internal_19_$__cuda_sm70_shflsync_idx_p) ;  /* 0x000014c000007944 */ /* 0x01afea0003c00000 */
        /* <DEDUP_REMOVED lines=8> */
.L_x_1494:
[----:B------:R-:W-:Y:S01]  /*19400*/  IMAD.MOV.U32 R56, RZ, RZ, R5 ;  /* 0x000000ffff387224 */ /* 0x000fe200078e0005 */
[----:B--2---:R-:W-:Y:S01]  /*19410*/  MOV R2, 0x4 ;  /* 0x0000000400027802 */ /* 0x004fe20000000f00 */
[----:B------:R-:W-:Y:S01]  /*19420*/  IMAD.MOV.U32 R62, RZ, RZ, 0x181f ;  /* 0x0000181fff3e7424 */ /* 0x000fe200078e00ff */
[----:B------:R-:W-:Y:S02]  /*19430*/  MOV R3, 0x19450 ;  /* 0x0001945000037802 */ /* 0x000fe40000000f00 */
[----:B-1-34-:R-:W-:Y:S05]  /*19440*/  CALL.REL.NOINC `($__internal_19_$__cuda_sm70_shflsync_idx_p) ;  /* 0x000013f000007944 */ /* 0x01afea0003c00000 */
[----:B------:R-:W-:Y:S01]  /*19450*/  MOV R7, R62 ;  /* 0x0000003e00077202 */ /* 0x000fe20000000f00 */
[----:B------:R-:W-:Y:S05]  /*19460*/  BRA `(.L_x_1588) ;  /* 0xffff84b000007947 */ /* 0x000fea000383ffff */
.L_x_1495:
[----:B------:R-:W-:Y:S01]  /*19470*/  IMAD.MOV.U32 R56, RZ, RZ, R6 ;  /* 0x000000ffff387224 */ /* 0x000fe200078e0006 */
[----:B--2---:R-:W-:Y:S01]  /*19480*/  MOV R2, 0x4 ;  /* 0x0000000400027802 */ /* 0x004fe20000000f00 */
[----:B------:R-:W-:Y:S01]  /*19490*/  IMAD.MOV.U32 R62, RZ, RZ, 0x181f ;  /* 0x0000181fff3e7424 */ /* 0x000fe200078e00ff */
[----:B------:R-:W-:Y:S02]  /*194a0*/  MOV R3, 0x194c0 ;  /* 0x000194c000037802 */ /* 0x000fe40000000f00 */
[----:B-1-34-:R-:W-:Y:S05]  /*194b0*/  CALL.REL.NOINC `($__internal_19_$__cuda_sm70_shflsync_idx_p) ;  /* 0x0000138000007944 */ /* 0x01afea0003c00000 */
[----:B------:R-:W-:Y:S01]  /*194c0*/  MOV R2, R62 ;  /* 0x0000003e00027202 */ /* 0x000fe20000000f00 */
[----:B------:R-:W-:Y:S05]  /*194d0*/  BRA `(.L_x_1589) ;  /* 0xffff846000007947 */ /* 0x000fea000383ffff */
.L_x_1496:
[----:B------:R-:W-:Y:S01]  /*194e0*/  IMAD.MOV.U32 R56, RZ, RZ, R5 ;  /* 0x000000ffff387224 */ /* 0x000fe200078e0005 */
[----:B-1----:R-:W-:Y:S01]  /*194f0*/  MOV R2, 0x5 ;  /* 0x0000000500027802 */ /* 0x002fe20000000f00 */
[----:B------:R-:W-:Y:S01]  /*19500*/  IMAD.MOV.U32 R62, RZ, RZ, 0x181f ;  /* 0x0000181fff3e7424 */ /* 0x000fe200078e00ff */
[----:B------:R-:W-:-:S02]  /*19510*/  MOV R3, 0x19530 ;  /* 0x0001953000037802 */ /* 0x000fc40000000f00 */
[----:B--234-:R-:W-:Y:S05]  /*19520*/  CALL.REL.NOINC `($__internal_19_$__cuda_sm70_shflsync_idx_p) ;  /* 0x0000131000007944 */ /* 0x01cfea0003c00000 */
        /* <DEDUP_REMOVED lines=8> */
.L_x_1497:
[----:B------:R-:W-:Y:S01]  /*195b0*/  IMAD.MOV.U32 R56, RZ, RZ, R5 ;  /* 0x000000ffff387224 */ /* 0x000fe200078e0005 */
[----:B--2---:R-:W-:Y:S01]  /*195c0*/  MOV R2, 0x6 ;  /* 0x0000000600027802 */ /* 0x004fe20000000f00 */
[----:B------:R-:W-:Y:S01]  /*195d0*/  IMAD.MOV.U32 R62, RZ, RZ, 0x181f ;  /* 0x0000181fff3e7424 */ /* 0x000fe200078e00ff */
[----:B------:R-:W-:Y:S02]  /*195e0*/  MOV R3, 0x19600 ;  /* 0x0001960000037802 */ /* 0x000fe40000000f00 */
[----:B-1--4-:R-:W-:Y:S05]  /*195f0*/  CALL.REL.NOINC `($__internal_19_$__cuda_sm70_shflsync_idx_p) ;  /* 0x0000124000007944 */ /* 0x012fea0003c00000 */
[----:B------:R-:W-:Y:S01]  /*19600*/  MOV R7, R62 ;  /* 0x0000003e00077202 */ /* 0x000fe20000000f00 */
[----:B------:R-:W-:Y:S05]  /*19610*/  BRA `(.L_x_1591) ;  /* 0xffff843000007947 */ /* 0x000fea000383ffff */
.L_x_1498:
[----:B------:R-:W-:Y:S01]  /*19620*/  IMAD.MOV.U32 R56, RZ, RZ, R6 ;  /* 0x000000ffff387224 */ /* 0x000fe200078e0006 */
[----:B--2---:R-:W-:Y:S01]  /*19630*/  MOV R2, 0x6 ;  /* 0x0000000600027802 */ /* 0x004fe20000000f00 */
[----:B------:R-:W-:Y:S01]  /*19640*/  IMAD.MOV.U32 R62, RZ, RZ, 0x181f ;  /* 0x0000181fff3e7424 */ /* 0x000fe200078e00ff */
[----:B------:R-:W-:Y:S02]  /*19650*/  MOV R3, 0x19670 ;  /* 0x0001967000037802 */ /* 0x000fe40000000f00 */
[----:B-1-34-:R-:W-:Y:S05]  /*19660*/  CALL.REL.NOINC `($__internal_19_$__cuda_sm70_shflsync_idx_p) ;  /* 0x000011d000007944 */ /* 0x01afea0003c00000 */
[----:B------:R-:W-:Y:S01]  /*19670*/  MOV R2, R62 ;  /* 0x0000003e00027202 */ /* 0x000fe20000000f00 */
[----:B------:R-:W-:Y:S05]  /*19680*/  BRA `(.L_x_1592) ;  /* 0xffff83e000007947 */ /* 0x000fea000383ffff */
.L_x_1499:
[----:B------:R-:W-:Y:S01]  /*19690*/  IMAD.MOV.U32 R56, RZ, RZ, R5 ;  /* 0x000000ffff387224 */ /* 0x000fe200078e0005 */
[----:B-1----:R-:W-:Y:S01]  /*196a0*/  MOV R2, 0x7 ;  /* 0x0000000700027802 */ /* 0x002fe20000000f00 */
[----:B------:R-:W-:Y:S01]  /*196b0*/  IMAD.MOV.U32 R62, RZ, RZ, 0x181f ;  /* 0x0000181fff3e7424 */ /* 0x000fe200078e00ff */
[----:B------:R-:W-:-:S02]  /*196c0*/  MOV R3, 0x196e0 ;  /* 0x000196e000037802 */ /* 0x000fc40000000f00 */
[----:B--2-4-:R-:W-:Y:S05]  /*196d0*/  CALL.REL.NOINC `($__internal_19_$__cuda_sm70_shflsync_idx_p) ;  /* 0x0000116000007944 */ /* 0x014fea0003c00000 */
        /* <DEDUP_REMOVED lines=8> */
.L_x_1501:
[----:B------:R-:W-:Y:S01]  /*19760*/  IMAD.MOV.U32 R56, RZ, RZ, R5 ;  /* 0x000000ffff387224 */ /* 0x000fe200078e0005 */
[----:B------:R-:W-:Y:S01]  /*19770*/  MOV R2, RZ ;  /* 0x000000ff00027202 */ /* 0x000fe20000000f00 */
[----:B------:R-:W-:Y:S01]  /*19780*/  IMAD.MOV.U32 R62, RZ, RZ, 0x1c1f ;  /* 0x00001c1fff3e7424 */ /* 0x000fe200078e00ff */
[----:B------:R-:W-:Y:S02]  /*19790*/  MOV R3, 0x197b0 ;  /* 0x000197b000037802 */ /* 0x000fe40000000f00 */
[----:B------:R-:W-:Y:S05]  /*197a0*/  CALL.REL.NOINC `($__internal_19_$__cuda_sm70_shflsync_idx_p) ;  /* 0x0000109000007944 */ /* 0x000fea0003c00000 */
[----:B------:R-:W-:Y:S01]  /*197b0*/  MOV R4, R62 ;  /* 0x0000003e00047202 */ /* 0x000fe20000000f00 */
[----:B------:R-:W-:Y:S05]  /*197c0*/  BRA `(.L_x_1594) ;  /* 0xffff85c000007947 */ /* 0x000fea000383ffff */
.L_x_1502:
[----:B------:R-:W-:Y:S01]  /*197d0*/  IMAD.MOV.U32 R56, RZ, RZ, R12 ;  /* 0x000000ffff387224 */ /* 0x000fe200078e000c */
[----:B------:R-:W-:Y:S01]  /*197e0*/  MOV R2, RZ ;  /* 0x000000ff00027202 */ /* 0x000fe20000000f00 */
[----:B------:R-:W-:Y:S01]  /*197f0*/  IMAD.MOV.U32 R62, RZ, RZ, 0x1c1f ;  /* 0x00001c1fff3e7424 */ /* 0x000fe200078e00ff */
[----:B------:R-:W-:Y:S02]  /*19800*/  MOV R3, 0x19820 ;  /* 0x0001982000037802 */ /* 0x000fe40000000f00 */
[----:B-12---:R-:W-:Y:S05]  /*19810*/  CALL.REL.NOINC `($__internal_19_$__cuda_sm70_shflsync_idx_p) ;  /* 0x0000102000007944 */ /* 0x006fea0003c00000 */
[----:B------:R-:W-:Y:S01]  /*19820*/  MOV R0, R62 ;  /* 0x0000003e00007202 */ /* 0x000fe20000000f00 */
[----:B------:R-:W-:Y:S05]  /*19830*/  BRA `(.L_x_1595) ;  /* 0xffff857000007947 */ /* 0x000fea000383ffff */
.L_x_1505:
[----:B------:R-:W-:Y:S01]  /*19840*/  IMAD.MOV.U32 R56, RZ, RZ, R5 ;  /* 0x000000ffff387224 */ /* 0x000fe200078e0005 */
[----:B---3--:R-:W-:Y:S01]  /*19850*/  MOV R2, 0x1 ;  /* 0x0000000100027802 */ /* 0x008fe20000000f00 */
        /* <DEDUP_REMOVED lines=11> */
.L_x_1508:
[----:B------:R-:W-:Y:S01]  /*19910*/  IMAD.MOV.U32 R56, RZ, RZ, R5 ;  /* 0x000000ffff387224 */ /* 0x000fe200078e0005 */
[----:B--23--:R-:W-:Y:S01]  /*19920*/  MOV R2, 0x2 ;  /* 0x0000000200027802 */ /* 0x00cfe20000000f00 */
[----:B------:R-:W-:Y:S01]  /*19930*/  IMAD.MOV.U32 R62, RZ, RZ, 0x1c1f ;  /* 0x00001c1fff3e7424 */ /* 0x000fe200078e00ff */
[----:B------:R-:W-:Y:S02]  /*19940*/  MOV R3, 0x19960 ;  /* 0x0001996000037802 */ /* 0x000fe40000000f00 */
[----:B-1--4-:R-:W-:Y:S05]  /*19950*/  CALL.REL.NOINC `($__internal_19_$__cuda_sm70_shflsync_idx_p) ;  /* 0x00000ee000007944 */ /* 0x012fea0003c00000 */
[----:B------:R-:W-:Y:S01]  /*19960*/  MOV R4, R62 ;  /* 0x0000003e00047202 */ /* 0x000fe20000000f00 */
[----:B------:R-:W-:Y:S05]  /*19970*/  BRA `(.L_x_1597) ;  /* 0xffff8ae000007947 */ /* 0x000fea000383ffff */
.L_x_1509:
[----:B------:R-:W-:Y:S01]  /*19980*/  IMAD.MOV.U32 R56, RZ, RZ, R12 ;  /* 0x000000ffff387224 */ /* 0x000fe200078e000c */
[----:B--23--:R-:W-:Y:S01]  /*19990*/  MOV R2, 0x2 ;  /* 0x0000000200027802 */ /* 0x00cfe20000000f00 */
[----:B------:R-:W-:Y:S01]  /*199a0*/  IMAD.MOV.U32 R62, RZ, RZ, 0x1c1f ;  /* 0x00001c1fff3e7424 */ /* 0x000fe200078e00ff */
[----:B------:R-:W-:Y:S02]  /*199b0*/  MOV R3, 0x199d0 ;  /* 0x000199d000037802 */ /* 0x000fe40000000f00 */
[----:B-1--4-:R-:W-:Y:S05]  /*199c0*/  CALL.REL.NOINC `($__internal_19_$__cuda_sm70_shflsync_idx_p) ;  /* 0x00000e7000007944 */ /* 0x012fea0003c00000 */
[----:B------:R-:W-:Y:S01]  /*199d0*/  MOV R0, R62 ;  /* 0x0000003e00007202 */ /* 0x000fe20000000f00 */
[----:B------:R-:W-:Y:S05]  /*199e0*/  BRA `(.L_x_1598) ;  /* 0xffff8a9000007947 */ /* 0x000fea000383ffff */
.L_x_1512:
[----:B------:R-:W-:Y:S01]  /*199f0*/  IMAD.MOV.U32 R56, RZ, RZ, R5 ;  /* 0x000000ffff387224 */ /* 0x000fe200078e0005 */
[----:B--23--:R-:W-:Y:S01]  /*19a00*/  MOV R2, 0x3 ;  /* 0x0000000300027802 */ /* 0x00cfe20000000f00 */
[----:B------:R-:W-:Y:S01]  /*19a10*/  IMAD.MOV.U32 R62, RZ, RZ, 0x1c1f ;  /* 0x00001c1fff3e7424 */ /* 0x000fe200078e00ff */
[----:B------:R-:W-:-:S02]  /*19a20*/  MOV R3, 0x19a40 ;  /* 0x00019a4000037802 */ /* 0x000fc40000000f00 */
[----:B-1--4-:R-:W-:Y:S05]  /*19a30*/  CALL.REL.NOINC `($__internal_19_$__cuda_sm70_shflsync_idx_p) ;  /* 0x00000e0000007944 */ /* 0x012fea0003c00000 */
        /* <DEDUP_REMOVED lines=8> */
.L_x_1516:
[----:B------:R-:W-:Y:S01]  /*19ac0*/  IMAD.MOV.U32 R56, RZ, RZ, R5 ;  /* 0x000000ffff387224 */ /* 0x000fe200078e0005 */
[----:B------:R-:W-:Y:S01]  /*19ad0*/  MOV R2, RZ ;  /* 0x000000ff00027202 */ /* 0x000fe20000000f00 */
[----:B------:R-:W-:Y:S01]  /*19ae0*/  IMAD.MOV.U32 R62, RZ, RZ, 0x181f ;  /* 0x0000181fff3e7424 */ /* 0x000fe200078e00ff */
[----:B------:R-:W-:Y:S02]  /*19af0*/  MOV R3, 0x19b10 ;  /* 0x00019b1000037802 */ /* 0x000fe40000000f00 */
[----:B------:R-:W-:Y:S05]  /*19b00*/  CALL.REL.NOINC `($__internal_19_$__cuda_sm70_shflsync_idx_p) ;  /* 0x00000d3000007944 */ /* 0x000fea0003c00000 */
[----:B------:R-:W-:Y:S01]  /*19b10*/  MOV R7, R62 ;  /* 0x0000003e00077202 */ /* 0x000fe20000000f00 */
[----:B------:R-:W-:Y:S05]  /*19b20*/  BRA `(.L_x_1600) ;  /* 0xffff976000007947 */ /* 0x000fea000383ffff */
.L_x_1517:
[----:B------:R-:W-:Y:S01]  /*19b30*/  IMAD.MOV.U32 R56, RZ, RZ, R6 ;  /* 0x000000ffff387224 */ /* 0x000fe200078e0006 */
[----:B------:R-:W-:Y:S01]  /*19b40*/  MOV R2, RZ ;  /* 0x000000ff00027202 */ /* 0x000fe20000000f00 */
[----:B------:R-:W-:Y:S01]  /*19b50*/  IMAD.MOV.U32 R62, RZ, RZ, 0x181f ;  /* 0x0000181fff3e7424 */ /* 0x000fe200078e00ff */
[----:B------:R-:W-:Y:S02]  /*19b60*/  MOV R3, 0x19b80 ;  /* 0x00019b8000037802 */ /* 0x000fe40000000f00 */
[----:B-12---:R-:W-:Y:S05]  /*19b70*/  CALL.REL.NOINC `($__internal_19_$__cuda_sm70_shflsync_idx_p) ;  /* 0x00000cc000007944 */ /* 0x006fea0003c00000 */
[----:B------:R-:W-:Y:S01]  /*19b80*/  MOV R2, R62 ;  /* 0x0000003e00027202 */ /* 0x000fe20000000f00 */
[----:B------:R-:W-:Y:S05]  /*19b90*/  BRA `(.L_x_1601) ;  /* 0xffff971000007947 */ /* 0x000fea000383ffff */
.L_x_1518:
        /* <DEDUP_REMOVED lines=13> */
.L_x_1519:
[----:B------:R-:W-:Y:S01]  /*19c70*/  IMAD.MOV.U32 R56, RZ, RZ, R5 ;  /* 0x000000ffff387224 */ /* 0x000fe200078e0005 */
[----:B-1----:R-:W-:Y:S01]  /*19c80*/  MOV R2, 0x2 ;  /* 0x0000000200027802 */ /* 0x002fe20000000f00 */
[----:B------:R-:W-:Y:S01]  /*19c90*/  IMAD.MOV.U32 R62, RZ, RZ, 0x181f ;  /* 0x0000181fff3e7424 */ /* 0x000fe200078e00ff */
[----:B------:R-:W-:Y:S02]  /*19ca0*/  MOV R3, 0x19cc0 ;  /* 0x00019cc000037802 */ /* 0x000fe40000000f00 */
[----:B--23--:R-:W-:Y:S05]  /*19cb0*/  CALL.REL.NOINC `($__internal_19_$__cuda_sm70_shflsync_idx_p) ;  /* 0x00000b8000007944 */ /* 0x00cfea0003c00000 */
[----:B------:R-:W-:Y:S01]  /*19cc0*/  MOV R7, R62 ;  /* 0x0000003e00077202 */ /* 0x000fe20000000f00 */
[----:B------:R-:W-:Y:S05]  /*19cd0*/  BRA `(.L_x_1603) ;  /* 0xffff974000007947 */ /* 0x000fea000383ffff */
.L_x_1520:
[----:B------:R-:W-:Y:S01]  /*19ce0*/  IMAD.MOV.U32 R56, RZ, RZ, R6 ;  /* 0x000000ffff387224 */ /* 0x000fe200078e0006 */
[----:B-1----:R-:W-:Y:S01]  /*19cf0*/  MOV R2, 0x2 ;  /* 0x0000000200027802 */ /* 0x002fe20000000f00 */
[----:B------:R-:W-:Y:S01]  /*19d00*/  IMAD.MOV.U32 R62, RZ, RZ, 0x181f ;  /* 0x0000181fff3e7424 */ /* 0x000fe200078e00ff */
[----:B------:R-:W-:Y:S02]  /*19d10*/  MOV R3, 0x19d30 ;  /* 0x00019d3000037802 */ /* 0x000fe40000000f00 */
[----:B--234-:R-:W-:Y:S05]  /*19d20*/  CALL.REL.NOINC `($__internal_19_$__cuda_sm70_shflsync_idx_p) ;  /* 0x00000b1000007944 */ /* 0x01cfea0003c00000 */
[----:B------:R-:W-:Y:S01]  /*19d30*/  MOV R2, R62 ;  /* 0x0000003e00027202 */ /* 0x000fe20000000f00 */
[----:B------:R-:W-:Y:S05]  /*19d40*/  BRA `(.L_x_1604) ;  /* 0xffff96f000007947 */ /* 0x000fea000383ffff */
.L_x_1521:
        /* <DEDUP_REMOVED lines=13> */
.L_x_1522:
[----:B------:R-:W-:Y:S01]  /*19e20*/  IMAD.MOV.U32 R56, RZ, RZ, R5 ;  /* 0x000000ffff387224 */ /* 0x000fe200078e0005 */
[----:B--2---:R-:W-:Y:S01]  /*19e30*/  MOV R2, 0x4 ;  /* 0x0000000400027802 */ /* 0x004fe20000000f00 */
[----:B------:R-:W-:Y:S01]  /*19e40*/  IMAD.MOV.U32 R62, RZ, RZ, 0x181f ;  /* 0x0000181fff3e7424 */ /* 0x000fe200078e00ff */
[----:B------:R-:W-:Y:S02]  /*19e50*/  MOV R3, 0x19e70 ;  /* 0x00019e7000037802 */ /* 0x000fe40000000f00 */
[----:B-1-34-:R-:W-:Y:S05]  /*19e60*/  CALL.REL.NOINC `($__internal_19_$__cuda_sm70_shflsync_idx_p) ;  /* 0x000009d000007944 */ /* 0x01afea0003c00000 */
[----:B------:R-:W-:Y:S01]  /*19e70*/  MOV R7, R62 ;  /* 0x0000003e00077202 */ /* 0x000fe20000000f00 */
[----:B------:R-:W-:Y:S05]  /*19e80*/  BRA `(.L_x_1606) ;  /* 0xffff96c000007947 */ /* 0x000fea000383ffff */
.L_x_1523:
[----:B------:R-:W-:Y:S01]  /*19e90*/  IMAD.MOV.U32 R56, RZ, RZ, R6 ;  /* 0x000000ffff387224 */ /* 0x000fe200078e0006 */
[----:B--2---:R-:W-:Y:S01]  /*19ea0*/  MOV R2, 0x4 ;  /* 0x0000000400027802 */ /* 0x004fe20000000f00 */
[----:B------:R-:W-:Y:S01]  /*19eb0*/  IMAD.MOV.U32 R62, RZ, RZ, 0x181f ;  /* 0x0000181fff3e7424 */ /* 0x000fe200078e00ff */
[----:B------:R-:W-:Y:S02]  /*19ec0*/  MOV R3, 0x19ee0 ;  /* 0x00019ee000037802 */ /* 0x000fe40000000f00 */
[----:B-1-34-:R-:W-:Y:S05]  /*19ed0*/  CALL.REL.NOINC `($__internal_19_$__cuda_sm70_shflsync_idx_p) ;  /* 0x0000096000007944 */ /* 0x01afea0003c00000 */
[----:B------:R-:W-:Y:S01]  /*19ee0*/  MOV R2, R62 ;  /* 0x0000003e00027202 */ /* 0x000fe20000000f00 */
[----:B------:R-:W-:Y:S05]  /*19ef0*/  BRA `(.L_x_1607) ;  /* 0xffff967000007947 */ /* 0x000fea000383ffff */
.L_x_1524:
        /* <DEDUP_REMOVED lines=13> */
.L_x_1525:
[----:B------:R-:W-:Y:S01]  /*19fd0*/  IMAD.MOV.U32 R56, RZ, RZ, R5 ;  /* 0x000000ffff387224 */ /* 0x000fe200078e0005 */
[----:B--2---:R-:W-:Y:S01]  /*19fe0*/  MOV R2, 0x6 ;  /* 0x0000000600027802 */ /* 0x004fe20000000f00 */
[----:B------:R-:W-:Y:S01]  /*19ff0*/  IMAD.MOV.U32 R62, RZ, RZ, 0x181f ;  /* 0x0000181fff3e7424 */ /* 0x000fe200078e00ff */
[----:B------:R-:W-:Y:S02]  /*1a000*/  MOV R3, 0x1a020 ;  /* 0x0001a02000037802 */ /* 0x000fe40000000f00 */
[----:B-1--4-:R-:W-:Y:S05]  /*1a010*/  CALL.REL.NOINC `($__internal_19_$__cuda_sm70_shflsync_idx_p) ;  /* 0x0000082000007944 */ /* 0x012fea0003c00000 */
[----:B------:R-:W-:Y:S01]  /*1a020*/  MOV R7, R62 ;  /* 0x0000003e00077202 */ /* 0x000fe20000000f00 */
[----:B------:R-:W-:Y:S05]  /*1a030*/  BRA `(.L_x_1609) ;  /* 0xffff964000007947 */ /* 0x000fea000383ffff */
.L_x_1526:
[----:B------:R-:W-:Y:S01]  /*1a040*/  IMAD.MOV.U32 R56, RZ, RZ, R6 ;  /* 0x000000ffff387224 */ /* 0x000fe200078e0006 */
[----:B--2---:R-:W-:Y:S01]  /*1a050*/  MOV R2, 0x6 ;  /* 0x0000000600027802 */ /* 0x004fe20000000f00 */
[----:B------:R-:W-:Y:S01]  /*1a060*/  IMAD.MOV.U32 R62, RZ, RZ, 0x181f ;  /* 0x0000181fff3e7424 */ /* 0x000fe200078e00ff */
[----:B------:R-:W-:Y:S02]  /*1a070*/  MOV R3, 0x1a090 ;  /* 0x0001a09000037802 */ /* 0x000fe40000000f00 */
[----:B-1-34-:R-:W-:Y:S05]  /*1a080*/  CALL.REL.NOINC `($__internal_19_$__cuda_sm70_shflsync_idx_p) ;  /* 0x000007b000007944 */ /* 0x01afea0003c00000 */
[----:B------:R-:W-:Y:S01]  /*1a090*/  MOV R2, R62 ;  /* 0x0000003e00027202 */ /* 0x000fe20000000f00 */
[----:B------:R-:W-:Y:S05]  /*1a0a0*/  BRA `(.L_x_1610) ;  /* 0xffff95f000007947 */ /* 0x000fea000383ffff */
.L_x_1527:
        /* <DEDUP_REMOVED lines=13> */
.L_x_1529:
[----:B------:R-:W-:Y:S01]  /*1a180*/  IMAD.MOV.U32 R56, RZ, RZ, R57 ;  /* 0x000000ffff387224 */ /* 0x000fe200078e0039 */
[----:B------:R-:W-:Y:S01]  /*1a190*/  MOV R2, RZ ;  /* 0x000000ff00027202 */ /* 0x000fe20000000f00 */
[----:B------:R-:W-:Y:S01]  /*1a1a0*/  IMAD.MOV.U32 R62, RZ, RZ, 0x1f ;  /* 0x0000001fff3e7424 */ /* 0x000fe200078e00ff */
[----:B------:R-:W-:Y:S02]  /*1a1b0*/  MOV R3, 0x1a1d0 ;  /* 0x0001a1d000037802 */ /* 0x000fe40000000f00 */
[----:B------:R-:W-:Y:S05]  /*1a1c0*/  CALL.REL.NOINC `($__internal_19_$__cuda_sm70_shflsync_idx_p) ;  /* 0x0000067000007944 */ /* 0x000fea0003c00000 */
[----:B------:R-:W-:Y:S01]  /*1a1d0*/  MOV R9, R62 ;  /* 0x0000003e00097202 */ /* 0x000fe20000000f00 */
[----:B------:R-:W-:Y:S05]  /*1a1e0*/  BRA `(.L_x_1612) ;  /* 0xffff96a000007947 */ /* 0x000fea000383ffff */
.L_x_1530:
[----:B------:R-:W-:Y:S01]  /*1a1f0*/  IMAD.MOV.U32 R56, RZ, RZ, R57 ;  /* 0x000000ffff387224 */ /* 0x000fe200078e0039 */
[----:B------:R-:W-:Y:S01]  /*1a200*/  MOV R2, 0x1 ;  /* 0x0000000100027802 */ /* 0x000fe20000000f00 */
[----:B------:R-:W-:Y:S01]  /*1a210*/  IMAD.MOV.U32 R62, RZ, RZ, 0x1f ;  /* 0x0000001fff3e7424 */ /* 0x000fe200078e00ff */
[----:B------:R-:W-:Y:S02]  /*1a220*/  MOV R3, 0x1a240 ;  /* 0x0001a24000037802 */ /* 0x000fe40000000f00 */
[----:B-12---:R-:W-:Y:S05]  /*1a230*/  CALL.REL.NOINC `($__internal_19_$__cuda_sm70_shflsync_idx_p) ;  /* 0x0000060000007944 */ /* 0x006fea0003c00000 */
[----:B------:R-:W-:Y:S01]  /*1a240*/  MOV R8, R62 ;  /* 0x0000003e00087202 */ /* 0x000fe20000000f00 */
[----:B------:R-:W-:Y:S05]  /*1a250*/  BRA `(.L_x_1613) ;  /* 0xffff965000007947 */ /* 0x000fea000383ffff */
.L_x_1531:
[----:B------:R-:W-:Y:S02]  /*1a260*/  MOV R2, 0x1 ;  /* 0x0000000100027802 */ /* 0x000fe40000000f00 */
[----:B------:R-:W-:-:S02]  /*1a270*/  MOV R3, 0x1a290 ;  /* 0x0001a29000037802 */ /* 0x000fc40000000f00 */
[----:B-1234-:R-:W-:Y:S05]  /*1a280*/  CALL.REL.NOINC `($__internal_20_$__cuda_sm70_shflsync_up_p) ;  /* 0x0000061000007944 */ /* 0x01efea0003c00000 */
[----:B------:R-:W-:Y:S05]  /*1a290*/  BRA `(.L_x_1614) ;  /* 0xffff974000007947 */ /* 0x000fea000383ffff */
.L_x_1532:
[----:B------:R-:W-:Y:S02]  /*1a2a0*/  MOV R2, 0x2 ;  /* 0x0000000200027802 */ /* 0x000fe40000000f00 */
[----:B------:R-:W-:-:S02]  /*1a2b0*/  MOV R3, 0x1a2d0 ;  /* 0x0001a2d000037802 */ /* 0x000fc40000000f00 */
[----:B--2-4-:R-:W-:Y:S05]  /*1a2c0*/  CALL.REL.NOINC `($__internal_20_$__cuda_sm70_shflsync_up_p) ;  /* 0x000005d000007944 */ /* 0x014fea0003c00000 */
        /* <DEDUP_REMOVED lines=24> */
.L_x_1536:
[----:B------:R-:W-:Y:S02]  /*1a450*/  MOV R2, 0x1 ;  /* 0x0000000100027802 */ /* 0x000fe40000000f00 */
[----:B------:R-:W-:Y:S02]  /*1a460*/  MOV R3, 0x1a480 ;  /* 0x0001a48000037802 */ /* 0x000fe40000000f00 */
[----:B------:R-:W-:Y:S05]  /*1a470*/  CALL.REL.NOINC `($__internal_20_$__cuda_sm70_shflsync_up_p) ;  /* 0x0000042000007944 */ /* 0x000fea0003c00000 */
[----:B------:R-:W-:Y:S01]  /*1a480*/  MOV R2, R4 ;  /* 0x0000000400027202 */ /* 0x000fe20000000f00 */
[----:B------:R-:W-:Y:S05]  /*1a490*/  BRA `(.L_x_1616) ;  /* 0xffff97a000007947 */ /* 0x000fea000383ffff */
.L_x_1537:
        /* <DEDUP_REMOVED lines=27> */
.L_x_1539:
[----:B------:R-:W-:Y:S02]  /*1a650*/  SEL R0, RZ, 0x1, P0 ;  /* 0x00000001ff007807 */ /* 0x000fe40000000000 */
[----:B------:R-:W-:Y:S02]  /*1a660*/  MOV R2, 0x1a680 ;  /* 0x0001a68000027802 */ /* 0x000fe40000000f00 */
[----:B-1----:R-:W-:Y:S05]  /*1a670*/  CALL.REL.NOINC `($__internal_21_$__cuda_sm70_votesync_ballot) ;  /* 0x0000029000007944 */ /* 0x002fea0003c00000 */
[----:B------:R-:W-:Y:S01]  /*1a680*/  MOV R10, R0 ;  /* 0x00000000000a7202 */ /* 0x000fe20000000f00 */
[----:B------:R-:W-:Y:S05]  /*1a690*/  BRA `(.L_x_1618) ;  /* 0xffff973000007947 */ /* 0x000fea000383ffff */
.L_x_1540:
[----:B------:R-:W-:Y:S01]  /*1a6a0*/  IMAD.MOV.U32 R56, RZ, RZ, R6 ;  /* 0x000000ffff387224 */ /* 0x000fe200078e0006 */
[----:B--2---:R-:W-:Y:S01]  /*1a6b0*/  MOV R2, R0 ;  /* 0x0000000000027202 */ /* 0x004fe20000000f00 */
[----:B------:R-:W-:Y:S01]  /*1a6c0*/  IMAD.MOV.U32 R62, RZ, RZ, 0x1f ;  /* 0x0000001fff3e7424 */ /* 0x000fe200078e00ff */
[----:B------:R-:W-:Y:S02]  /*1a6d0*/  MOV R3, 0x1a6f0 ;  /* 0x0001a6f000037802 */ /* 0x000fe40000000f00 */
[----:B-1----:R-:W-:Y:S05]  /*1a6e0*/  CALL.REL.NOINC `($__internal_19_$__cuda_sm70_shflsync_idx_p) ;  /* 0x0000015000007944 */ /* 0x002fea0003c00000 */
[----:B------:R-:W-:Y:S01]  /*1a6f0*/  IMAD.MOV.U32 R8, RZ, RZ, R62 ;  /* 0x000000ffff087224 */ /* 0x000fe200078e003e */
[----:B------:R-:W-:Y:S01]  /*1a700*/  MOV R2, R0 ;  /* 0x0000000000027202 */ /* 0x000fe20000000f00 */
[----:B------:R-:W-:Y:S01]  /*1a710*/  IMAD.MOV.U32 R56, RZ, RZ, R7 ;  /* 0x000000ffff387224 */ /* 0x000fe200078e0007 */
[----:B------:R-:W-:-:S02]  /*1a720*/  MOV R62, 0x1f ;  /* 0x0000001f003e7802 */ /* 0x000fc40000000f00 */
[----:B------:R-:W-:Y:S02]  /*1a730*/  MOV R3, 0x1a750 ;  /* 0x0001a75000037802 */ /* 0x000fe40000000f00 */
[----:B------:R-:W-:Y:S05]  /*1a740*/  CALL.REL.NOINC `($__internal_19_$__cuda_sm70_shflsync_idx_p) ;  /* 0x000000f000007944 */ /* 0x000fea0003c00000 */
[----:B------:R-:W-:Y:S01]  /*1a750*/  MOV R7, R62 ;  /* 0x0000003e00077202 */ /* 0x000fe20000000f00 */
[----:B------:R-:W-:Y:S05]  /*1a760*/  BRA `(.L_x_1619) ;  /* 0xffff96d000007947 */ /* 0x000fea000383ffff */
.L_x_1543:
[----:B------:R-:W-:Y:S01]  /*1a770*/  IMAD.MOV.U32 R56, RZ, RZ, R4 ;  /* 0x000000ffff387224 */ /* 0x000fe200078e0004 */
[----:B--2---:R-:W-:Y:S01]  /*1a780*/  MOV R2, R0 ;  /* 0x0000000000027202 */ /* 0x004fe20000000f00 */
[----:B------:R-:W-:Y:S01]  /*1a790*/  IMAD.MOV.U32 R62, RZ, RZ, 0x1f ;  /* 0x0000001fff3e7424 */ /* 0x000fe200078e00ff */
[----:B------:R-:W-:Y:S02]  /*1a7a0*/  MOV R3, 0x1a7c0 ;  /* 0x0001a7c000037802 */ /* 0x000fe40000000f00 */
[----:B-1--4-:R-:W-:Y:S05]  /*1a7b0*/  CALL.REL.NOINC `($__internal_19_$__cuda_sm70_shflsync_idx_p) ;  /* 0x0000008000007944 */ /* 0x012fea0003c00000 */
[----:B------:R-:W-:Y:S01]  /*1a7c0*/  MOV R11, R62 ;  /* 0x0000003e000b7202 */ /* 0x000fe20000000f00 */
[----:B------:R-:W-:Y:S05]  /*1a7d0*/  BRA `(.L_x_1542) ;  /* 0xffff96c000007947 */ /* 0x000fea000383ffff */
        .weak           $__internal_18_$__cuda_sm70_shflsync_bfly_p
        .type           $__internal_18_$__cuda_sm70_shflsync_bfly_p,@function
        .size           $__internal_18_$__cuda_sm70_shflsync_bfly_p,($__internal_19_$__cuda_sm70_shflsync_idx_p - $__internal_18_$__cuda_sm70_shflsync_bfly_p)
$__internal_18_$__cuda_sm70_shflsync_bfly_p:
[----:B------:R-:W-:Y:S02]  /*1a7e0*/  MOV R9, 0xffffffff ;  /* 0xffffffff00097802 */ /* 0x000fe40000000f00 */
[----:B------:R-:W-:Y:S02]  /*1a7f0*/  MOV R3, 0x1f ;  /* 0x0000001f00037802 */ /* 0x000fe40000000f00 */
[----:B------:R-:W-:Y:S04]  /*1a800*/  WARPSYNC R9 ;  /* 0x0000000900007348 */ /* 0x000fe80003800000 */
[----:B------:R1:W2:Y:S02]  /*1a810*/  SHFL.BFLY PT, R0, R4, R0, R3 ;  /* 0x0c00000004007389 */ /* 0x0002a400000e0003 */
[----:B-1----:R-:W-:-:S04]  /*1a820*/  MOV R3, 0x0 ;  /* 0x0000000000037802 */ /* 0x002fc80000000f00 */
[----:B--2---:R-:W-:Y:S05]  /*1a830*/  RET.REL.NODEC R2 `(_ZN7cutlass13device_kernelIN5flash19enable_sm80_to_sm89INS1_16FlashAttnFwdSm80INS1_25CollectiveMainloopFwdSm80ILi4ELi1ELb0EN4cute5tupleIJNS5_1CILi128EEENS7_ILi80EEENS7_ILi64EEEEEELi64ENS_6half_tEfNS_4arch4Sm80ELb1ELb0ELb1ELb1ELb1ELb0ELb1ELb1EEENS1_21CollectiveEpilogueFwdINS6_IJS8_SA_S9_EEENS6_IJNS7_ILi1EEESI_SI_EEESC_SE_Li128ELb1ELb1ELb1ELb0EEENS1_36VarlenDynamicPersistentTileSchedulerILi128ELi80ELi128ELi128ELb1ELb1ELb0ELb1ELb1ELb1EEEEEEEEEvNT_6ParamsE) ;  /* 0xfffe57c002007950 */ /* 0x004fea0003c3ffff */
        .weak           $__internal_19_$__cuda_sm70_shflsync_idx_p
        .type           $__internal_19_$__cuda_sm70_shflsync_idx_p,@function
        .size           $__internal_19_$__cuda_sm70_shflsync_idx_p,($__internal_20_$__cuda_sm70_shflsync_up_p - $__internal_19_$__cuda_sm70_shflsync_idx_p)
$__internal_19_$__cuda_sm70_shflsync_idx_p:
[----:B------:R-:W-:-:S04]  /*1a840*/  MOV R69, 0xffffffff ;  /* 0xffffffff00457802 */ /* 0x000fc80000000f00 */
[----:B------:R-:W-:Y:S04]  /*1a850*/  WARPSYNC R69 ;  /* 0x0000004500007348 */ /* 0x000fe80003800000 */
[----:B------:R1:W2:Y:S02]  /*1a860*/  SHFL.IDX PT, R62, R56, R2, R62 ;  /* 0x00000002383e7389 */ /* 0x0002a400000e003e */
[----:B-1----:R-:W-:Y:S02]  /*1a870*/  MOV R2, R3 ;  /* 0x0000000300027202 */ /* 0x002fe40000000f00 */
[----:B------:R-:W-:-:S04]  /*1a880*/  MOV R3, 0x0 ;  /* 0x0000000000037802 */ /* 0x000fc80000000f00 */
[----:B--2---:R-:W-:Y:S05]  /*1a890*/  RET.REL.NODEC R2 `(_ZN7cutlass13device_kernelIN5flash19enable_sm80_to_sm89INS1_16FlashAttnFwdSm80INS1_25CollectiveMainloopFwdSm80ILi4ELi1ELb0EN4cute5tupleIJNS5_1CILi128EEENS7_ILi80EEENS7_ILi64EEEEEELi64ENS_6half_tEfNS_4arch4Sm80ELb1ELb0ELb1ELb1ELb1ELb0ELb1ELb1EEENS1_21CollectiveEpilogueFwdINS6_IJS8_SA_S9_EEENS6_IJNS7_ILi1EEESI_SI_EEESC_SE_Li128ELb1ELb1ELb1ELb0EEENS1_36VarlenDynamicPersistentTileSchedulerILi128ELi80ELi128ELi128ELb1ELb1ELb0ELb1ELb1ELb1EEEEEEEEEvNT_6ParamsE) ;  /* 0xfffe576002007950 */ /* 0x004fea0003c3ffff */
        .weak           $__internal_20_$__cuda_sm70_shflsync_up_p
        .type           $__internal_20_$__cuda_sm70_shflsync_up_p,@function
        .size           $__internal_20_$__cuda_sm70_shflsync_up_p,($__internal_21_$__cuda_sm70_votesync_ballot - $__internal_20_$__cuda_sm70_shflsync_up_p)
$__internal_20_$__cuda_sm70_shflsync_up_p:
[----:B------:R-:W-:Y:S02]  /*1a8a0*/  IMAD.MOV.U32 R4, RZ, RZ, RZ ;  /* 0x000000ffff047224 */ /* 0x000fe400078e00ff */
[----:B------:R-:W-:-:S04]  /*1a8b0*/  IMAD.MOV.U32 R10, RZ, RZ, -0x1 ;  /* 0xffffffffff0a7424 */ /* 0x000fc800078e00ff */
[----:B------:R-:W-:Y:S04]  /*1a8c0*/  WARPSYNC R10 ;  /* 0x0000000a00007348 */ /* 0x000fe80003800000 */
[----:B------:R1:W2:Y:S02]  /*1a8d0*/  SHFL.UP PT, R4, R0, R2, R4 ;  /* 0x0400000200047389 */ /* 0x0002a400000e0004 */
[----:B-1----:R-:W-:Y:S02]  /*1a8e0*/  MOV R2, R3 ;  /* 0x0000000300027202 */ /* 0x002fe40000000f00 */
[----:B------:R-:W-:-:S04]  /*1a8f0*/  MOV R3, 0x0 ;  /* 0x0000000000037802 */ /* 0x000fc80000000f00 */
[----:B--2---:R-:W-:Y:S05]  /*1a900*/  RET.REL.NODEC R2 `(_ZN7cutlass13device_kernelIN5flash19enable_sm80_to_sm89INS1_16FlashAttnFwdSm80INS1_25CollectiveMainloopFwdSm80ILi4ELi1ELb0EN4cute5tupleIJNS5_1CILi128EEENS7_ILi80EEENS7_ILi64EEEEEELi64ENS_6half_tEfNS_4arch4Sm80ELb1ELb0ELb1ELb1ELb1ELb0ELb1ELb1EEENS1_21CollectiveEpilogueFwdINS6_IJS8_SA_S9_EEENS6_IJNS7_ILi1EEESI_SI_EEESC_SE_Li128ELb1ELb1ELb1ELb0EEENS1_36VarlenDynamicPersistentTileSchedulerILi128ELi80ELi128ELi128ELb1ELb1ELb0ELb1ELb1ELb1EEEEEEEEEvNT_6ParamsE) ;  /* 0xfffe56f002007950 */ /* 0x004fea0003c3ffff */
        .weak           $__internal_21_$__cuda_sm70_votesync_ballot
        .type           $__internal_21_$__cuda_sm70_votesync_ballot,@function
        .size           $__internal_21_$__cuda_sm70_votesync_ballot,(.L_x_1934 - $__internal_21_$__cuda_sm70_votesync_ballot)
$__internal_21_$__cuda_sm70_votesync_ballot:
[----:B------:R-:W-:Y:S01]  /*1a910*/  ISETP.NE.U32.AND P0, PT, R0, 0x1, PT ;  /* 0x000000010000780c */ /* 0x000fe20003f05070 */
[----:B------:R-:W-:-:S04]  /*1a920*/  IMAD.MOV.U32 R3, RZ, RZ, -0x1 ;  /* 0xffffffffff037424 */ /* 0x000fc800078e00ff */
[----:B------:R-:W-:Y:S08]  /*1a930*/  WARPSYNC R3 ;  /* 0x0000000300007348 */ /* 0x000ff00003800000 */
[----:B------:R-:W-:-:S04]  /*1a940*/  VOTE.ANY R0, PT, !P0 ;  /* 0x0000000000007806 */ /* 0x000fc800040e0100 */
[----:B------:R-:W-:Y:S01]  /*1a950*/  LOP3.LUT R0, R0, R3, RZ, 0xc0, !PT ;  /* 0x0000000300007212 */ /* 0x000fe200078ec0ff */
[----:B------:R-:W-:-:S04]  /*1a960*/  IMAD.MOV.U32 R3, RZ, RZ, 0x0 ;  /* 0x00000000ff037424 */ /* 0x000fc800078e00ff */
[----:B------:R-:W-:Y:S05]  /*1a970*/  RET.REL.NODEC R2 `(_ZN7cutlass13device_kernelIN5flash19enable_sm80_to_sm89INS1_16FlashAttnFwdSm80INS1_25CollectiveMainloopFwdSm80ILi4ELi1ELb0EN4cute5tupleIJNS5_1CILi128EEENS7_ILi80EEENS7_ILi64EEEEEELi64ENS_6half_tEfNS_4arch4Sm80ELb1ELb0ELb1ELb1ELb1ELb0ELb1ELb1EEENS1_21CollectiveEpilogueFwdINS6_IJS8_SA_S9_EEENS6_IJNS7_ILi1EEESI_SI_EEESC_SE_Li128ELb1ELb1ELb1ELb0EEENS1_36VarlenDynamicPersistentTileSchedulerILi128ELi80ELi128ELi128ELb1ELb1ELb0ELb1ELb1ELb1EEEEEEEEEvNT_6ParamsE) ;  /* 0xfffe568002007950 */ /* 0x000fea0003c3ffff */
.L_x_1620:
        /* <DEDUP_REMOVED lines=16> */
.L_x_1934:


//--------------------- .text._ZN7cutlass13device_kernelIN5flash19enable_sm80_to_sm89INS1_16FlashAttnFwdSm80INS1_25CollectiveMainloopFwdSm80ILi4ELi1ELb0EN4cute5tupleIJNS5_1CILi128EEENS7_ILi80EEENS7_ILi64EEEEEELi64ENS_6half_tEfNS_4arch4Sm80ELb1ELb0ELb1ELb1ELb1ELb1ELb1ELb1EEENS1_21CollectiveEpilogueFwdINS6_IJS8_SA_S9_EEENS6_IJNS7_ILi1EEESI_SI_EEESC_SE_Li128ELb1ELb1ELb1ELb0EEENS1_36VarlenDynamicPersistentTileSchedulerILi128ELi80ELi128ELi128ELb1ELb1ELb0ELb1ELb1ELb1EEEEEEEEEvNT_6ParamsE --------------------------
	.section	.text._ZN7cutlass13device_kernelIN5flash19enable_sm80_to_sm89INS1_16FlashAttnFwdSm80INS1_25CollectiveMainloopFwdSm80ILi4ELi1ELb0EN4cute5tupleIJNS5_1CILi128EEENS7_ILi80EEENS7_ILi64EEEEEELi64ENS_6half_tEfNS_4arch4Sm80ELb1ELb0ELb1ELb1ELb1ELb1ELb1ELb1EEENS1_21CollectiveEpilogueFwdINS6_IJS8_SA_S9_EEENS6_IJNS7_ILi1EEESI_SI_EEESC_SE_Li128ELb1ELb1ELb1ELb0EEENS1_36VarlenDynamicPersistentTileSchedulerILi128ELi80ELi128ELi128ELb1ELb1ELb0ELb1ELb1ELb1EEEEEEEEEvNT_6ParamsE,"ax",@progbits
	.sectioninfo	@"SHI_REGISTERS=255"
	.align	128
.text._ZN7cutlass13device_kernelIN5flash19enable_sm80_to_sm89INS1_16FlashAttnFwdSm80INS1_25CollectiveMainloopFwdSm80ILi4ELi1ELb0EN4cute5tupleIJNS5_1CILi128EEENS7_ILi80EEENS7_ILi64EEEEEELi64ENS_6half_tEfNS_4arch4Sm80ELb1ELb0ELb1ELb1ELb1ELb1ELb1ELb1EEENS1_21CollectiveEpilogueFwdINS6_IJS8_SA_S9_EEENS6_IJNS7_ILi1EEESI_SI_EEESC_SE_Li128ELb1ELb1ELb1ELb0EEENS1_36VarlenDynamicPersistentTileSchedulerILi128ELi80ELi128ELi128ELb1ELb1ELb0ELb1ELb1ELb1EEEEEEEEEvNT_6ParamsE:
        .type           _ZN7cutlass13device_kernelIN5flash19enable_sm80_to_sm89INS1_16FlashAttnFwdSm80INS1_25CollectiveMainloopFwdSm80ILi4ELi1ELb0EN4cute5tupleIJNS5_1CILi128EEENS7_ILi80EEENS7_ILi64EEEEEELi64ENS_6half_tEfNS_4arch4Sm80ELb1ELb0ELb1ELb1ELb1ELb1ELb1ELb1EEENS1_21CollectiveEpilogueFwdINS6_IJS8_SA_S9_EEENS6_IJNS7_ILi1EEESI_SI_EEESC_SE_Li128ELb1ELb1ELb1ELb0EEENS1_36VarlenDynamicPersistentTileSchedulerILi128ELi80ELi128ELi128ELb1ELb1ELb0ELb1ELb1ELb1EEEEEEEEEvNT_6ParamsE,@function
        .size           _ZN7cutlass13device_kernelIN5flash19enable_sm80_to_sm89INS1_16FlashAttnFwdSm80INS1_25CollectiveMainloopFwdSm80ILi4ELi1ELb0EN4cute5tupleIJNS5_1CILi128EEENS7_ILi80EEENS7_ILi64EEEEEELi64ENS_6half_tEfNS_4arch4Sm80ELb1ELb0ELb1ELb1ELb1ELb1ELb1ELb1EEENS1_21CollectiveEpilogueFwdINS6_IJS8_SA_S9_EEENS6_IJNS7_ILi1EEESI_SI_EEESC_SE_Li128ELb1ELb1ELb1ELb0EEENS1_36VarlenDynamicPersistentTileSchedulerILi128ELi80ELi128ELi128ELb1ELb1ELb0ELb1ELb1ELb1EEEEEEEEEvNT_6ParamsE,(.L_x_1939 - _ZN7cutlass13device_kernelIN5flash19enable_sm80_to_sm89INS1_16FlashAttnFwdSm80INS1_25CollectiveMainloopFwdSm80ILi4ELi1ELb0EN4cute5tupleIJNS5_1CILi128EEENS7_ILi80EEENS7_ILi64EEEEEELi64ENS_6half_tEfNS_4arch4Sm80ELb1ELb0ELb1ELb1ELb1ELb1ELb1ELb1EEENS1_21CollectiveEpilogueFwdINS6_IJS8_SA_S9_EEENS6_IJNS7_ILi1EEESI_SI_EEESC_SE_Li128ELb1ELb1ELb1ELb0EEENS1_36VarlenDynamicPersistentTileSchedulerILi128ELi80ELi128ELi128ELb1ELb1ELb0ELb1ELb1ELb1EEEEEEEEEvNT_6ParamsE)
        .other          _ZN7cutlass13device_kernelIN5flash19enable_sm80_to_sm89INS1_16FlashAttnFwdSm80INS1_25CollectiveMainloopFwdSm80ILi4ELi1ELb0EN4cute5tupleIJNS5_1CILi128EEENS7_ILi80EEENS7_ILi64EEEEEELi64ENS_6half_tEfNS_4arch4Sm80ELb1ELb0ELb1ELb1ELb1ELb1ELb1ELb1EEENS1_21CollectiveEpilogueFwdINS6_IJS8_SA_S9_EEENS6_IJNS7_ILi1EEESI_SI_EEESC_SE_Li128ELb1ELb1ELb1ELb0EEENS1_36VarlenDynamicPersistentTileSchedulerILi128ELi80ELi128ELi128ELb1ELb1ELb0ELb1ELb1ELb1EEEEEEEEEvNT_6ParamsE,@"STO_CUDA_ENTRY STV_DEFAULT"
_ZN7cutlass13device_kernelIN5flash19enable_sm80_to_sm89INS1_16FlashAttnFwdSm80INS1_25CollectiveMainloopFwdSm80ILi4ELi1ELb0EN4cute5tupleIJNS5_1CILi128EEENS7_ILi80EEENS7_ILi64EEEEEELi64ENS_6half_tEfNS_4arch4Sm80ELb1ELb0ELb1ELb1ELb1ELb1ELb1ELb1EEENS1_21CollectiveEpilogueFwdINS6_IJS8_SA_S9_EEENS6_IJNS7_ILi1EEESI_SI_EEESC_SE_Li128ELb1ELb1ELb1ELb0EEENS1_36VarlenDynamicPersistentTileSchedulerILi128ELi80ELi128ELi128ELb1ELb1ELb0ELb1ELb1ELb1EEEEEEEEEvNT_6ParamsE:
        /* <DEDUP_REMOVED lines=54> */
.L_x_1626:
        /* <DEDUP_REMOVED lines=16> */
.L_x_1838:
        /* <DEDUP_REMOVED lines=16> */
.L_x_1839:
[----:B--2---:R-:W-:-:S05]  /*0560*/  IMAD R0, R0, c[0x0][0x538], RZ ;  /* 0x00014e0000007a24 */ /* 0x004fca00078e02ff */
[----:B------:R-:W-:-:S04]  /*0570*/  IADD3 R7, R0, R7, RZ ;  /* 0x0000000700077210 */ /* 0x000fc80007ffe0ff */
[----:B------:R-:W-:-:S13]  /*0580*/  ISETP.GT.AND P0, PT, R7, UR4, PT ;  /* 0x0000000407007c0c */ /* 0x000fda000bf04270 */
[----:B-1----:R-:W-:Y:S05]  /*0590*/  @!P0 BRA `(.L_x_1626) ;  /* 0xfffffdc000008947 */ /* 0x002fea000383ffff */
.L_x_1622:
[----:B------:R-:W-:-:S05]  /*05a0*/  IADD3 R10, -R0, R7, RZ ;  /* 0x00000007000a7210 */ /* 0x000fca0007ffe1ff */
[----:B------:R-:W-:-:S05]  /*05b0*/  IMAD R0, R4, c[0x0][0x538], R10 ;  /* 0x00014e0004007a24 */ /* 0x000fca00078e020a */
[----:B------:R-:W-:Y:S01]  /*05c0*/  ISETP.GT.AND P0, PT, R0, UR4, PT ;  /* 0x0000000400007c0c */ /* 0x000fe2000bf04270 */
[----:B------:R-:W-:-:S12]  /*05d0*/  BRA.DIV ~URZ, `(.L_x_1627) ;  /* 0x0001f1827f007947 */ /* 0x000fd8000b800000 */
[----:B------:R-:W-:-:S04]  /*05e0*/  VOTE.ANY R7, PT, !P0 ;  /* 0x0000000000077806 */ /* 0x000fc800040e0100 */
.L_x_1840:
[----:B------:R-:W1:Y:S02]  /*05f0*/  POPC R0, R7 ;  /* 0x0000000700007309 */ /* 0x000e640000000000 */
[----:B-1----:R-:W-:-:S05]  /*0600*/  IADD3 R2, R0, R6, RZ ;  /* 0x0000000600027210 */ /* 0x002fca0007ffe0ff */
[----:B------:R1:W-:Y:S01]  /*0610*/  STL [R1+0x4c], R2 ;  /* 0x00004c0201007387 */ /* 0x0003e20000100800 */
[----:B------:R-:W-:Y:S05]  /*0620*/  BRA.DIV ~URZ, `(.L_x_1628) ;  /* 0x0001f1827f007947 */ /* 0x000fea000b800000 */
[----:B------:R2:W3:Y:S01]  /*0630*/  SHFL.IDX PT, R12, R9, R0, 0x1f ;  /* 0x00001f00090c7589 */ /* 0x0004e200000e0000 */
[----:B------:R-:W-:-:S03]  /*0640*/  MOV R5, RZ ;  /* 0x000000ff00057202 */ /* 0x000fc60000000f00 */
[----:B------:R2:W4:Y:S04]  /*0650*/  SHFL.IDX PT, R9, R8, R0, 0x1f ;  /* 0x00001f0008097589 */ /* 0x00052800000e0000 */
.L_x_1841:
[----:B------:R-:W-:Y:S01]  /*0660*/  ISETP.NE.AND P0, PT, R7, RZ, PT ;  /* 0x000000ff0700720c */ /* 0x000fe20003f05270 */
[----:B------:R-:W-:-:S12]  /*0670*/  BSSY B0, `(.L_x_1629) ;  /* 0x0000005000007945 */ /* 0x000fd80003800000 */
[----:B------:R-:W-:Y:S05]  /*0680*/  @!P0 BRA `(.L_x_1630) ;  /* 0x0000003000008947 */ /* 0x000fea0003800000 */
[----:B--2---:R-:W-:Y:S01]  /*0690*/  IADD3 R0, R0, -0x1, RZ ;  /* 0xffffffff00007810 */ /* 0x004fe20007ffe0ff */
[----:B------:R-:W-:Y:S05]  /*06a0*/  BRA.DIV ~URZ, `(.L_x_1631) ;  /* 0x0001f1e27f007947 */ /* 0x000fea000b800000 */
[----:B------:R2:W1:Y:S02]  /*06b0*/  SHFL.IDX PT, R5, R4, R0, 0x1f ;  /* 0x00001f0004057589 */ /* 0x00046400000e0000 */
.L_x_1630:
[----:B------:R-:W-:Y:S05]  /*06c0*/  BSYNC B0 ;  /* 0x0000000000007941 */ /* 0x000fea0003800000 */
.L_x_1629:
        /* <DEDUP_REMOVED lines=69> */
.L_x_1633:
        /* <DEDUP_REMOVED lines=70> */
.L_x_1634:
[----:B------:R-:W-:Y:S05]  /*0f80*/  BSYNC B0 ;  /* 0x0000000000007941 */ /* 0x000fea0003800000 */
.L_x_1632:
[----:B------:R-:W-:-:S04]  /*0f90*/  LOP3.LUT R0, RZ, R0, RZ, 0x33, !PT ;  /* 0x00000000ff007212 */ /* 0x000fc800078e33ff */
[----:B------:R-:W-:-:S05]  /*0fa0*/  IADD3 R0, R0, R12, RZ ;  /* 0x0000000c00007210 */ /* 0x000fca0007ffe0ff */
[----:B------:R2:W-:Y:S01]  /*0fb0*/  STL [R1+0x44], R0 ;  /* 0x0000440001007387 */ /* 0x0005e20000100800 */
[----:B------:R-:W-:Y:S05]  /*0fc0*/  BRA `(.L_x_1635) ;  /* 0x0000006000007947 */ /* 0x000fea0003800000 */
.L_x_1623:
[----:B------:R-:W-:Y:S01]  /*0fd0*/  MOV R0, UR4 ;  /* 0x0000000400007c02 */ /* 0x000fe20008000f00 */
[----:B------:R-:W-:Y:S04]  /*0fe0*/  STL [R1+0x44], RZ ;  /* 0x000044ff01007387 */ /* 0x000fe80000100800 */
[----:B------:R-:W-:Y:S04]  /*0ff0*/  STL [R1+0x48], RZ ;  /* 0x000048ff01007387 */ /* 0x000fe80000100800 */
[----:B------:R1:W-:Y:S02]  /*1000*/  STL [R1+0x40], R0 ;  /* 0x0000400001007387 */ /* 0x0003e40000100800 */
[----:B-1----:R-:W-:-:S05]  /*1010*/  MOV R0, c[0x0][0x53c] ;  /* 0x00014f0000007a02 */ /* 0x002fca0000000f00 */
[----:B------:R1:W-:Y:S02]  /*1020*/  STL [R1+0x4c], R0 ;  /* 0x00004c0001007387 */ /* 0x0003e40000100800 */
.L_x_1635:
        /* <DEDUP_REMOVED lines=8> */
.L_x_1621:
[----:B-12---:R-:W2:Y:S02]  /*10b0*/  LDL R0, [R1+0x4c] ;  /* 0x00004c0001007983 */ /* 0x006ea40000100800 */
[----:B--2---:R-:W-:-:S13]  /*10c0*/  ISETP.GE.AND P0, PT, R0, c[0x0][0x53c], PT ;  /* 0x00014f0000007a0c */ /* 0x004fda0003f06270 */
[----:B------:R-:W-:Y:S05]  /*10d0*/  @P0 EXIT ;  /* 0x000000000000094d */ /* 0x000fea0003800000 */
[----:B------:R-:W1:Y:S01]  /*10e0*/  S2R R15, SR_TID.X ;  /* 0x00000000000f7919 */ /* 0x000e620000002100 */
[----:B------:R-:W-:Y:S01]  /*10f0*/  IMAD.MOV.U32 R18, RZ, RZ, -0x10 ;  /* 0xfffffff0ff127424 */ /* 0x000fe200078e00ff */
[----:B------:R-:W-:Y:S01]  /*1100*/  ULDC UR4, c[0x0][0x2ac] ;  /* 0x0000ab0000047ab9 */ /* 0x000fe20000000800 */
[----:B------:R-:W-:Y:S01]  /*1110*/  IMAD.MOV.U32 R17, RZ, RZ, 0x20 ;  /* 0x00000020ff117424 */ /* 0x000fe200078e00ff */
[----:B------:R-:W-:Y:S01]  /*1120*/  ULDC UR6, c[0x0][0x1d0] ;  /* 0x0000740000067ab9 */ /* 0x000fe20000000800 */
[----:B------:R-:W-:Y:S01]  /*1130*/  IMAD.MOV.U32 R16, RZ, RZ, 0x40 ;  /* 0x00000040ff107424 */ /* 0x000fe200078e00ff */
[----:B------:R-:W-:Y:S01]  /*1140*/  UIMAD UR6, UR4, UR6, URZ ;  /* 0x00000006040672a4 */ /* 0x000fe2000f8e023f */
[----:B-1----:R-:W-:-:S04]  /*1150*/  SHF.R.S32.HI R14, RZ, 0x1f, R15 ;  /* 0x0000001fff0e7819 */ /* 0x002fc8000001140f */
[CC--:B------:R-:W-:Y:S02]  /*1160*/  LEA.HI R10, R14.reuse, R15.reuse, RZ, 0x3 ;  /* 0x0000000f0e0a7211 */ /* 0x0c0fe400078f18ff */
[----:B------:R-:W-:Y:S02]  /*1170*/  LEA.HI R2, R14, R15, RZ, 0x4 ;  /* 0x0000000f0e027211 */ /* 0x000fe400078f20ff */
[----:B------:R-:W-:Y:S02]  /*1180*/  SHF.R.S32.HI R27, RZ, 0x3, R10 ;  /* 0x00000003ff1b7819 */ /* 0x000fe4000001140a */
[----:B---3--:R-:W-:Y:S02]  /*1190*/  LOP3.LUT R4, R10, 0xfffffff8, RZ, 0xc0, !PT ;  /* 0xfffffff80a047812 */ /* 0x008fe400078ec0ff */
[----:B------:R-:W-:Y:S01]  /*11a0*/  LOP3.LUT R0, R2, 0xfffffff0, RZ, 0xc0, !PT ;  /* 0xfffffff002007812 */ /* 0x000fe200078ec0ff */
[----:B------:R-:W-:Y:S01]  /*11b0*/  IMAD.SHL.U32 R6, R27, 0x40, RZ ;  /* 0x000000401b067824 */ /* 0x000fe200078e00ff */
[----:B------:R-:W-:Y:S01]  /*11c0*/  SHF.R.S32.HI R3, RZ, 0x4, R2 ;  /* 0x00000004ff037819 */ /* 0x000fe20000011402 */
[----:B------:R-:W-:-:S02]  /*11d0*/  IMAD.IADD R9, R15, 0x1, -R4 ;  /* 0x000000010f097824 */ /* 0x000fc400078e0a04 */
[----:B------:R-:W-:Y:S01]  /*11e0*/  IMAD.IADD R0, R15, 0x1, -R0 ;  /* 0x000000010f007824 */ /* 0x000fe200078e0a00 */
[----:B------:R-:W-:Y:S01]  /*11f0*/  LEA.HI R5, R2, R3, RZ, 0x1 ;  /* 0x0000000302057211 */ /* 0x000fe200078f08ff */
[C---:B------:R-:W-:Y:S01]  /*1200*/  IMAD.SHL.U32 R244, R9.reuse, 0x8, RZ ;  /* 0x0000000809f47824 */ /* 0x040fe200078e00ff */
[----:B------:R-:W-:Y:S01]  /*1210*/  LOP3.LUT R2, R6, 0x1c0, RZ, 0xc0, !PT ;  /* 0x000001c006027812 */ /* 0x000fe200078ec0ff */
[C---:B------:R-:W-:Y:S01]  /*1220*/  IMAD.SHL.U32 R7, R9.reuse, 0x40, RZ ;  /* 0x0000004009077824 */ /* 0x040fe200078e00ff */
[----:B------:R-:W-:Y:S01]  /*1230*/  SHF.R.S32.HI R8, RZ, 0x1f, R0 ;  /* 0x0000001fff087819 */ /* 0x000fe20000011400 */
[----:B------:R-:W-:Y:S01]  /*1240*/  IMAD R251, R9, 0x10, R27 ;  /* 0x0000001009fb7824 */ /* 0x000fe200078e021b */
[----:B------:R-:W-:Y:S02]  /*1250*/  LOP3.LUT R5, R5, 0xfffffffe, RZ, 0xc0, !PT ;  /* 0xfffffffe05057812 */ /* 0x000fe400078ec0ff */
[----:B------:R-:W-:Y:S02]  /*1260*/  LOP3.LUT R6, R2, 0x38, R244, 0xf8, !PT ;  /* 0x0000003802067812 */ /* 0x000fe400078ef8f4 */
[----:B------:R-:W-:Y:S01]  /*1270*/  SHF.R.U32.HI R4, RZ, 0x3, R2 ;  /* 0x00000003ff047819 */ /* 0x000fe20000011602 */
[----:B------:R-:W-:Y:S01]  /*1280*/  IMAD.IADD R12, R3, 0x1, -R5 ;  /* 0x00000001030c7824 */ /* 0x000fe200078e0a05 */
[----:B------:R-:W-:-:S02]  /*1290*/  LEA.HI R11, R8, R0, RZ, 0x3 ;  /* 0x00000000080b7211 */ /* 0x000fc400078f18ff */
[----:B------:R-:W-:Y:S02]  /*12a0*/  LOP3.LUT R2, R7, 0x1c0, RZ, 0xc0, !PT ;  /* 0x000001c007027812 */ /* 0x000fe400078ec0ff */
[----:B------:R-:W-:Y:S02]  /*12b0*/  LOP3.LUT R4, R6, R4, RZ, 0x3c, !PT ;  /* 0x0000000406047212 */ /* 0x000fe400078e3cff */
[----:B------:R-:W-:Y:S02]  /*12c0*/  LOP3.LUT R3, R11, 0xfffffff8, RZ, 0xc0, !PT ;  /* 0xfffffff80b037812 */ /* 0x000fe400078ec0ff */
[-C--:B------:R-:W-:Y:S02]  /*12d0*/  LEA.HI R6, R14, R15.reuse, RZ, 0x6 ;  /* 0x0000000f0e067211 */ /* 0x080fe400078f30ff */
[----:B------:R-:W-:Y:S01]  /*12e0*/  LOP3.LUT R5, R2, 0x8, R10, 0xf8, !PT ;  /* 0x0000000802057812 */ /* 0x000fe200078ef80a */
[----:B------:R-:W-:Y:S01]  /*12f0*/  IMAD.IADD R8, R0, 0x1, -R3 ;  /* 0x0000000100087824 */ /* 0x000fe200078e0a03 */
[----:B------:R-:W-:Y:S01]  /*1300*/  SHF.R.U32.HI R2, RZ, 0x3, R2 ;  /* 0x00000003ff027819 */ /* 0x000fe20000011602 */
[----:B------:R-:W-:Y:S01]  /*1310*/  IMAD.SHL.U32 R0, R6, 0x8, RZ ;  /* 0x0000000806007824 */ /* 0x000fe200078e00ff */
[----:B------:R-:W-:-:S02]  /*1320*/  LEA.HI R3, R14, R15, RZ, 0x2 ;  /* 0x0000000f0e037211 */ /* 0x000fc400078f10ff */
[----:B------:R-:W-:Y:S02]  /*1330*/  LOP3.LUT R13, R5, R2, RZ, 0x3c, !PT ;  /* 0x00000002050d7212 */ /* 0x000fe400078e3cff */
[----:B------:R-:W-:Y:S02]  /*1340*/  LEA.HI R2, R14, R15, RZ, 0x5 ;  /* 0x0000000f0e027211 */ /* 0x000fe400078f28ff */
[----:B------:R-:W-:Y:S02]  /*1350*/  LOP3.LUT R208, R4, 0x7ffffe00, R0, 0xf8, !PT ;  /* 0x7ffffe0004d07812 */ /* 0x000fe400078ef800 */
[--C-:B------:R-:W-:Y:S02]  /*1360*/  SHF.R.S32.HI R93, RZ, 0x2, R3.reuse ;  /* 0x00000002ff5d7819 */ /* 0x100fe40000011403 */
[----:B------:R-:W-:Y:S01]  /*1370*/  SHF.R.S32.HI R4, RZ, 0x1f, R3 ;  /* 0x0000001fff047819 */ /* 0x000fe20000011403 */
[----:B------:R-:W-:Y:S01]  /*1380*/  IMAD.SHL.U32 R208, R208, 0x2, RZ ;  /* 0x00000002d0d07824 */ /* 0x000fe200078e00ff */
[----:B------:R-:W-:-:S02]  /*1390*/  LOP3.LUT R0, R2, 0xffffffe0, RZ, 0xc0, !PT ;  /* 0xffffffe002007812 */ /* 0x000fc400078ec0ff */
[--C-:B------:R-:W-:Y:S02]  /*13a0*/  SHF.R.S32.HI R7, RZ, 0x5, R2.reuse ;  /* 0x00000005ff077819 */ /* 0x100fe40000011402 */
[----:B------:R-:W-:Y:S01]  /*13b0*/  SHF.R.S32.HI R2, RZ, 0x1f, R2 ;  /* 0x0000001fff027819 */ /* 0x000fe20000011402 */
[----:B------:R-:W-:Y:S01]  /*13c0*/  IMAD.IADD R19, R15, 0x1, -R0 ;  /* 0x000000010f137824 */ /* 0x000fe200078e0a00 */
[----:B------:R-:W-:Y:S01]  /*13d0*/  LEA.HI R4, R4, R93, RZ, 0x3 ;  /* 0x0000005d04047211 */ /* 0x000fe200078f18ff */
[----:B------:R-:W-:Y:S01]  /*13e0*/  IMAD.SHL.U32 R20, R7, 0x200, RZ ;  /* 0x0000020007147824 */ /* 0x000fe200078e00ff */
[----:B------:R-:W-:Y:S02]  /*13f0*/  LOP3.LUT R3, R3, 0xfffffffc, RZ, 0xc0, !PT ;  /* 0xfffffffc03037812 */ /* 0x000fe400078ec0ff */
[----:B------:R-:W-:Y:S02]  /*1400*/  LEA.HI R0, R2, R7, RZ, 0x2 ;  /* 0x0000000702007211 */ /* 0x000fe400078f10ff */
[----:B------:R-:W-:Y:S01]  /*1410*/  LOP3.LUT R2, R4, 0xfffffff8, RZ, 0xc0, !PT ;  /* 0xfffffff804027812 */ /* 0x000fe200078ec0ff */
[----:B------:R-:W-:Y:S01]  /*1420*/  IMAD.IADD R94, R15, 0x1, -R3 ;  /* 0x000000010f5e7824 */ /* 0x000fe200078e0a03 */
[----:B------:R-:W-:-:S02]  /*1430*/  SHF.R.S32.HI R4, RZ, 0x1f, R19 ;  /* 0x0000001fff047819 */ /* 0x000fc40000011413 */
        /* <DEDUP_REMOVED lines=31> */
[----:B------:R-:W-:Y:S01]  /*1630*/  IADD3 R25, R93, 0x20, RZ ;  /* 0x000000205d197810 */ /* 0x000fe20007ffe0ff */
[----:B------:R-:W-:Y:S01]  /*1640*/  STL [R1+0x50], R22 ;  /* 0x0000501601007387 */ /* 0x000fe20000100800 */
[----:B------:R-:W-:Y:S01]  /*1650*/  LOP3.LUT R0, R2, R0, RZ, 0x3c, !PT ;  /* 0x0000000002007212 */ /* 0x000fe200078e3cff */
[----:B------:R-:W-:Y:S01]  /*1660*/  IMAD.IADD R15, R6, 0x1, R4 ;  /* 0x00000001060f7824 */ /* 0x000fe200078e0204 */
[----:B------:R-:W-:Y:S01]  /*1670*/  LOP3.LUT R3, R3, 0xfffffe00, RZ, 0xc0, !PT ;  /* 0xfffffe0003037812 */ /* 0x000fe200078ec0ff */
[----:B------:R-:W-:Y:S01]  /*1680*/  IMAD.SHL.U32 R6, R25, 0x40, RZ ;  /* 0x0000004019067824 */ /* 0x000fe200078e00ff */
[C---:B------:R-:W-:Y:S01]  /*1690*/  IADD3 R23, R93.reuse, 0x40, RZ ;  /* 0x000000405d177810 */ /* 0x040fe20007ffe0ff */
[----:B------:R-:W-:Y:S01]  /*16a0*/  IMAD R2, R12, 0x200, R13 ;  /* 0x000002000c027824 */ /* 0x000fe200078e020d */
[----:B------:R-:W-:Y:S01]  /*16b0*/  IADD3 R4, R0, R3, R5 ;  /* 0x0000000300047210 */ /* 0x000fe20007ffe005 */
[----:B------:R-:W-:Y:S01]  /*16c0*/  STL [R1+0x54], R21 ;  /* 0x0000541501007387 */ /* 0x000fe20000100800 */
[----:B------:R-:W-:-:S02]  /*16d0*/  IADD3 R24, R93, 0x60, RZ ;  /* 0x000000605d187810 */ /* 0x000fc40007ffe0ff */
[C---:B------:R-:W-:Y:S02]  /*16e0*/  LOP3.LUT P6, RZ, R8.reuse, 0x2, RZ, 0xc0, !PT ;  /* 0x0000000208ff7812 */ /* 0x040fe400078cc0ff */
[----:B------:R-:W-:Y:S02]  /*16f0*/  LOP3.LUT P5, RZ, R8, 0x4, RZ, 0xc0, !PT ;  /* 0x0000000408ff7812 */ /* 0x000fe400078ac0ff */
[----:B------:R-:W-:Y:S01]  /*1700*/  LOP3.LUT R5, R0, R3, RZ, 0xfc, !PT ;  /* 0x0000000300057212 */ /* 0x000fe200078efcff */
[----:B------:R-:W-:Y:S01]  /*1710*/  IMAD.SHL.U32 R3, R23, 0x40, RZ ;  /* 0x0000004017037824 */ /* 0x000fe200078e00ff */
[----:B------:R-:W-:Y:S01]  /*1720*/  SHF.R.S32.HI R7, RZ, 0x1f, R25 ;  /* 0x0000001fff077819 */ /* 0x000fe20000011419 */
[----:B------:R-:W-:Y:S01]  /*1730*/  IMAD.SHL.U32 R0, R24, 0x40, RZ ;  /* 0x0000004018007824 */ /* 0x000fe200078e00ff */
[----:B------:R-:W-:Y:S02]  /*1740*/  SHF.R.S32.HI R8, RZ, 0x1f, R23 ;  /* 0x0000001fff087819 */ /* 0x000fe40000011417 */
[----:B------:R-:W-:-:S02]  /*1750*/  LOP3.LUT P4, RZ, R9, 0x2, RZ, 0xc0, !PT ;  /* 0x0000000209ff7812 */ /* 0x000fc4000788c0ff */
[----:B------:R-:W-:Y:S02]  /*1760*/  LOP3.LUT P3, RZ, R9, 0x4, RZ, 0xc0, !PT ;  /* 0x0000000409ff7812 */ /* 0x000fe4000786c0ff */
[----:B------:R-:W-:Y:S02]  /*1770*/  SHF.R.S32.HI R9, RZ, 0x1f, R24 ;  /* 0x0000001fff097819 */ /* 0x000fe40000011418 */
[----:B------:R-:W-:Y:S02]  /*1780*/  LOP3.LUT R11, R6, 0x1c0, RZ, 0xc0, !PT ;  /* 0x000001c0060b7812 */ /* 0x000fe400078ec0ff */
[----:B------:R-:W-:Y:S02]  /*1790*/  LEA.HI R7, R7, R25, RZ, 0x3 ;  /* 0x0000001907077211 */ /* 0x000fe400078f18ff */
[----:B------:R-:W-:Y:S02]  /*17a0*/  LEA.HI R6, R8, R23, RZ, 0x3 ;  /* 0x0000001708067211 */ /* 0x000fe400078f18ff */
[----:B------:R-:W-:Y:S01]  /*17b0*/  LOP3.LUT R23, R3, 0x1c0, RZ, 0xc0, !PT ;  /* 0x000001c003177812 */ /* 0x000fe200078ec0ff */
[----:B------:R-:W-:Y:S01]  /*17c0*/  IMAD.SHL.U32 R7, R7, 0x40, RZ ;  /* 0x0000004007077824 */ /* 0x000fe200078e00ff */
[----:B------:R-:W-:Y:S01]  /*17d0*/  LEA.HI R3, R9, R24, RZ, 0x3 ;  /* 0x0000001809037211 */ /* 0x000fe200078f18ff */
[----:B------:R-:W-:Y:S01]  /*17e0*/  IMAD.SHL.U32 R6, R6, 0x40, RZ ;  /* 0x0000004006067824 */ /* 0x000fe200078e00ff */
[----:B------:R-:W-:-:S02]  /*17f0*/  LOP3.LUT R8, R0, 0x1c0, RZ, 0xc0, !PT ;  /* 0x000001c000087812 */ /* 0x000fc400078ec0ff */
[----:B------:R-:W-:Y:S01]  /*1800*/  IADD3 R92, R90, 0x10, RZ ;  /* 0x000000105a5c7810 */ /* 0x000fe20007ffe0ff */
[----:B------:R-:W-:Y:S01]  /*1810*/  IMAD.SHL.U32 R3, R3, 0x40, RZ ;  /* 0x0000004003037824 */ /* 0x000fe200078e00ff */
[----:B------:R-:W-:Y:S02]  /*1820*/  LOP3.LUT R9, R10, 0x7ffffffc, RZ, 0xc0, !PT ;  /* 0x7ffffffc0a097812 */ /* 0x000fe400078ec0ff */
[--C-:B------:R-:W-:Y:S02]  /*1830*/  LOP3.LUT R12, R11, 0x38, R84.reuse, 0xf8, !PT ;  /* 0x000000380b0c7812 */ /* 0x100fe400078ef854 */
[----:B------:R-:W-:Y:S01]  /*1840*/  SHF.R.U32.HI R13, RZ, 0x3, R11 ;  /* 0x00000003ff0d7819 */ /* 0x000fe2000001160b */
[----:B------:R-:W-:Y:S01]  /*1850*/  IMAD.IADD R9, R19, 0x1, -R9 ;  /* 0x0000000113097824 */ /* 0x000fe200078e0a09 */
[--C-:B------:R-:W-:Y:S02]  /*1860*/  LOP3.LUT R11, R23, 0x38, R84.reuse, 0xf8, !PT ;  /* 0x00000038170b7812 */ /* 0x100fe400078ef854 */
[----:B------:R-:W-:Y:S01]  /*1870*/  SHF.R.U32.HI R25, RZ, 0x3, R23 ;  /* 0x00000003ff197819 */ /* 0x000fe20000011617 */
[----:B------:R-:W-:Y:S01]  /*1880*/  IMAD.SHL.U32 R19, R9, 0x2, RZ ;  /* 0x0000000209137824 */ /* 0x000fe200078e00ff */
[----:B------:R-:W-:Y:S01]  /*1890*/  LOP3.LUT R10, R8, 0x38, R84, 0xf8, !PT ;  /* 0x00000038080a7812 */ /* 0x000fe200078ef854 */
[----:B------:R-:W-:Y:S01]  /*18a0*/  IMAD.IADD R9, R26, 0x1, R14 ;  /* 0x000000011a097824 */ /* 0x000fe200078e020e */
[----:B------:R-:W-:-:S02]  /*18b0*/  SHF.R.U32.HI R23, RZ, 0x3, R8 ;  /* 0x00000003ff177819 */ /* 0x000fc40000011608 */
[----:B------:R-:W-:Y:S02]  /*18c0*/  SHF.R.S32.HI R8, RZ, 0x1f, R92 ;  /* 0x0000001fff087819 */ /* 0x000fe4000001145c */
[----:B------:R-:W-:Y:S02]  /*18d0*/  LOP3.LUT R7, R7, 0xfffffe00, RZ, 0xc0, !PT ;  /* 0xfffffe0007077812 */ /* 0x000fe400078ec0ff */
[----:B------:R-:W-:Y:S01]  /*18e0*/  LOP3.LUT R24, R6, 0xfffffe00, RZ, 0xc0, !PT ;  /* 0xfffffe0006187812 */ /* 0x000fe200078ec0ff */
[----:B------:R1:W-:Y:S01]  /*18f0*/  STL [R1+0x98], R8 ;  /* 0x0000980801007387 */ /* 0x0003e20000100800 */
[----:B------:R-:W-:Y:S02]  /*1900*/  LOP3.LUT R3, R3, 0xfffffe00, RZ, 0xc0, !PT ;  /* 0xfffffe0003037812 */ /* 0x000fe400078ec0ff */
[----:B------:R-:W-:Y:S01]  /*1910*/  LOP3.LUT R13, R7, R12, R13, 0xf6, !PT ;  /* 0x0000000c070d7212 */ /* 0x000fe200078ef60d */
[----:B------:R2:W-:Y:S01]  /*1920*/  STL [R1+0x5c], R7 ;  /* 0x00005c0701007387 */ /* 0x0005e20000100800 */
[----:B------:R-:W-:-:S02]  /*1930*/  LOP3.LUT R12, R24, R11, R25, 0xf6, !PT ;  /* 0x0000000b180c7212 */ /* 0x000fc400078ef619 */
[----:B------:R-:W-:Y:S01]  /*1940*/  LOP3.LUT R11, R3, R10, R23, 0xf6, !PT ;  /* 0x0000000a030b7212 */ /* 0x000fe200078ef617 */
[----:B------:R-:W-:Y:S01]  /*1950*/  STL [R1+0x58], R24 ;  /* 0x0000581801007387 */ /* 0x000fe20000100800 */
[----:B------:R-:W-:Y:S02]  /*1960*/  LEA R14, R13, 0x5100, 0x1 ;  /* 0x000051000d0e7811 */ /* 0x000fe400078e08ff */
[----:B------:R-:W-:Y:S01]  /*1970*/  LEA R13, R12, 0x5100, 0x1 ;  /* 0x000051000c0d7811 */ /* 0x000fe200078e08ff */
[----:B------:R3:W-:Y:S01]  /*1980*/  STL [R1+0xf4], R3 ;  /* 0x0000f40301007387 */ /* 0x0007e20000100800 */
[----:B------:R-:W-:Y:S02]  /*1990*/  LOP3.LUT R10, R22, 0x38, R84, 0xf8, !PT ;  /* 0x00000038160a7812 */ /* 0x000fe400078ef854 */
[----:B------:R-:W-:Y:S01]  /*19a0*/  LEA R12, R11, 0x5100, 0x1 ;  /* 0x000051000b0c7811 */ /* 0x000fe200078e08ff */
[----:B------:R4:W-:Y:S01]  /*19b0*/  STL [R1+0x60], R9 ;  /* 0x0000600901007387 */ /* 0x0009e20000100800 */
[----:B------:R-:W-:-:S02]  /*19c0*/  LEA R95, R2, 0x2900, 0x1 ;  /* 0x00002900025f7811 */ /* 0x000fc400078e08ff */
[----:B------:R-:W-:Y:S01]  /*19d0*/  SHF.R.S32.HI R11, RZ, 0x1f, R19 ;  /* 0x0000001fff0b7819 */ /* 0x000fe20000011413 */
[----:B------:R-:W-:Y:S01]  /*19e0*/  STL [R1+0x34], R19 ;  /* 0x0000341301007387 */ /* 0x000fe20000100800 */
[C---:B------:R-:W-:Y:S02]  /*19f0*/  SEL R6, R17.reuse, 0xffffffe0, !P0 ;  /* 0xffffffe011067807 */ /* 0x040fe40004000000 */
[----:B------:R-:W-:Y:S01]  /*1a00*/  SEL R2, R17, 0xffffffe0, !P6 ;  /* 0xffffffe011027807 */ /* 0x000fe20007000000 */
[----:B------:R5:W-:Y:S01]  /*1a10*/  STL [R1+0xec], R14 ;  /* 0x0000ec0e01007387 */ /* 0x000be20000100800 */
[C---:B------:R-:W-:Y:S02]  /*1a20*/  SEL R0, R16.reuse, 0xffffffc0, !P3 ;  /* 0xffffffc010007807 */ /* 0x040fe40005800000 */
[----:B-1----:R-:W-:Y:S01]  /*1a30*/  SEL R8, R16, 0xffffffc0, !P2 ;  /* 0xffffffc010087807 */ /* 0x002fe20005000000 */
[----:B------:R1:W-:Y:S01]  /*1a40*/  STL [R1+0xe8], R13 ;  /* 0x0000e80d01007387 */ /* 0x0003e20000100800 */
[----:B--2---:R-:W-:Y:S01]  /*1a50*/  SEL R7, R18, 0x10, !P1 ;  /* 0x0000001012077807 */ /* 0x004fe20004800000 */
[----:B------:R-:W-:Y:S01]  /*1a60*/  IMAD.IADD R197, R95, 0x1, R0 ;  /* 0x000000015fc57824 */ /* 0x000fe200078e0200 */
[C---:B------:R-:W-:Y:S01]  /*1a70*/  IADD3 R18, R19.reuse, 0x8, RZ ;  /* 0x0000000813127810 */ /* 0x040fe20007ffe0ff */
[----:B------:R2:W-:Y:S01]  /*1a80*/  STL [R1+0xe4], R12 ;  /* 0x0000e40c01007387 */ /* 0x0005e20000100800 */
[----:B------:R-:W-:-:S02]  /*1a90*/  IADD3 R17, R19, 0x10, RZ ;  /* 0x0000001013117810 */ /* 0x000fc40007ffe0ff */
[--C-:B------:R-:W-:Y:S01]  /*1aa0*/  LOP3.LUT R10, R20, R10, R21.reuse, 0xf6, !PT ;  /* 0x0000000a140a7212 */ /* 0x100fe200078ef615 */
[----:B------:R2:W-:Y:S01]  /*1ab0*/  STL [R1+0xd4], R11 ;  /* 0x0000d40b01007387 */ /* 0x0005e20000100800 */
[----:B---3--:R-:W-:Y:S02]  /*1ac0*/  LOP3.LUT R3, R22, 0x18, R84, 0xf8, !PT ;  /* 0x0000001816037812 */ /* 0x008fe400078ef854 */
[----:B------:R-:W-:Y:S01]  /*1ad0*/  IADD3 R202, R95, 0x20, RZ ;  /* 0x000000205fca7810 */ /* 0x000fe20007ffe0ff */
[----:B------:R3:W-:Y:S01]  /*1ae0*/  STL [R1+0x8c], R18 ;  /* 0x00008c1201007387 */ /* 0x0007e20000100800 */
[----:B----4-:R-:W-:Y:S02]  /*1af0*/  LOP3.LUT R9, R20, R3, R21, 0xf6, !PT ;  /* 0x0000000314097212 */ /* 0x010fe400078ef615 */
[----:B------:R-:W-:Y:S01]  /*1b00*/  SEL R3, R16, 0xffffffc0, !P5 ;  /* 0xffffffc010037807 */ /* 0x000fe20006800000 */
[----:B------:R-:W-:Y:S01]  /*1b10*/  STL [R1+0x88], R17 ;  /* 0x0000881101007387 */ /* 0x000fe20000100800 */
[----:B------:R-:W-:-:S02]  /*1b20*/  IADD3 R16, R19, 0x18, RZ ;  /* 0x0000001813107810 */ /* 0x000fc40007ffe0ff */
[----:B------:R-:W-:Y:S02]  /*1b30*/  LEA R248, R9, 0x100, 0x1 ;  /* 0x0000010009f87811 */ /* 0x000fe400078e08ff */
[C---:B-----5:R-:W-:Y:S01]  /*1b40*/  IADD3 R14, R19.reuse, 0x20, RZ ;  /* 0x00000020130e7810 */ /* 0x060fe20007ffe0ff */
[----:B------:R-:W-:Y:S01]  /*1b50*/  STL [R1+0x84], R16 ;  /* 0x0000841001007387 */ /* 0x000fe20000100800 */
[----:B------:R-:W-:Y:S01]  /*1b60*/  LEA R9, R10, 0x5100, 0x1 ;  /* 0x000051000a097811 */ /* 0x000fe200078e08ff */
[----:B------:R-:W-:Y:S01]  /*1b70*/  IMAD.IADD R249, R8, 0x1, R248 ;  /* 0x0000000108f97824 */ /* 0x000fe200078e02f8 */
[C---:B-1----:R-:W-:Y:S01]  /*1b80*/  IADD3 R13, R19.reuse, 0x28, RZ ;  /* 0x00000028130d7810 */ /* 0x042fe20007ffe0ff */
[----:B------:R1:W-:Y:S01]  /*1b90*/  STL [R1+0x80], R14 ;  /* 0x0000800e01007387 */ /* 0x0003e20000100800 */
[----:B------:R-:W-:Y:S02]  /*1ba0*/  SHF.R.S32.HI R10, RZ, 0x1f, R17 ;  /* 0x0000001fff0a7819 */ /* 0x000fe40000011411 */
[----:B--2---:R-:W-:Y:S01]  /*1bb0*/  IADD3 R12, R19, 0x38, RZ ;  /* 0x00000038130c7810 */ /* 0x004fe20007ffe0ff */
[----:B------:R-:W-:Y:S01]  /*1bc0*/  STL [R1+0x7c], R13 ;  /* 0x00007c0d01007387 */ /* 0x000fe20000100800 */
[----:B------:R-:W-:-:S02]  /*1bd0*/  @P4 IADD3 R202, R95, -0x20, RZ ;  /* 0xffffffe05fca4810 */ /* 0x000fc40007ffe0ff */
[----:B------:R-:W-:Y:S02]  /*1be0*/  IADD3 R11, R19, 0x30, RZ ;  /* 0x00000030130b7810 */ /* 0x000fe40007ffe0ff */
[----:B------:R-:W-:Y:S01]  /*1bf0*/  LEA R198, R4, 0x5100, 0x1 ;  /* 0x0000510004c67811 */ /* 0x000fe200078e08ff */
[----:B------:R-:W-:Y:S01]  /*1c00*/  IMAD.IADD R194, R0, 0x1, R202 ;  /* 0x0000000100c27824 */ /* 0x000fe200078e02ca */
[----:B---3--:R-:W-:Y:S01]  /*1c10*/  SHF.R.S32.HI R18, RZ, 0x1f, R18 ;  /* 0x0000001fff127819 */ /* 0x008fe20000011412 */
[----:B------:R-:W-:Y:S01]  /*1c20*/  STL [R1+0x78], R11 ;  /* 0x0000780b01007387 */ /* 0x000fe20000100800 */
[----:B------:R-:W-:Y:S01]  /*1c30*/  LEA R192, R5, 0x100, 0x1 ;  /* 0x0000010005c07811 */ /* 0x000fe200078e08ff */
[----:B------:R-:W-:Y:S01]  /*1c40*/  IMAD.IADD R199, R198, 0x1, R3 ;  /* 0x00000001c6c77824 */ /* 0x000fe200078e0203 */
[----:B------:R-:W-:Y:S01]  /*1c50*/  IADD3 R219, R84, 0x20, RZ ;  /* 0x0000002054db7810 */ /* 0x000fe20007ffe0ff */
[----:B------:R2:W-:Y:S01]  /*1c60*/  STL [R1+0xe0], R9 ;  /* 0x0000e00901007387 */ /* 0x0005e20000100800 */
[----:B------:R-:W-:Y:S01]  /*1c70*/  SHF.R.S32.HI R245, RZ, 0x1f, R244 ;  /* 0x0000001ffff57819 */ /* 0x000fe200000114f4 */
[----:B------:R-:W-:Y:S01]  /*1c80*/  IMAD.IADD R193, R3, 0x1, R192 ;  /* 0x0000000103c17824 */ /* 0x000fe200078e02c0 */
[----:B------:R-:W-:Y:S01]  /*1c90*/  SHF.R.S32.HI R85, RZ, 0x1f, R84 ;  /* 0x0000001fff557819 */ /* 0x000fe20000011454 */
[----:B------:R-:W-:Y:S01]  /*1ca0*/  STL [R1+0x74], R12 ;  /* 0x0000740c01007387 */ /* 0x000fe20000100800 */
[----:B------:R-:W-:Y:S01]  /*1cb0*/  SHF.R.S32.HI R91, RZ, 0x1f, R90 ;  /* 0x0000001fff5b7819 */ /* 0x000fe2000001145a */
[----:B------:R-:W-:Y:S01]  /*1cc0*/  IMAD.IADD R201, R198, 0x1, R2 ;  /* 0x00000001c6c97824 */ /* 0x000fe200078e0202 */
[----:B------:R-:W-:Y:S01]  /*1cd0*/  SHF.R.S32.HI R250, RZ, 0x1f, R219 ;  /* 0x0000001ffffa7819 */ /* 0x000fe200000114db */
[----:B------:R-:W-:Y:S01]  /*1ce0*/  STL [R1+0xd0], R18 ;  /* 0x0000d01201007387 */ /* 0x000fe20000100800 */
[----:B-1----:R-:W-:Y:S01]  /*1cf0*/  SHF.R.S32.HI R14, RZ, 0x1f, R14 ;  /* 0x0000001fff0e7819 */ /* 0x002fe2000001140e */
[----:B------:R-:W-:Y:S01]  /*1d00*/  IMAD.IADD R196, R2, 0x1, R192 ;  /* 0x0000000102c47824 */ /* 0x000fe200078e02c0 */
[C---:B------:R-:W-:Y:S01]  /*1d10*/  IADD3 R206, R202.reuse, 0x800, RZ ;  /* 0x00000800cace7810 */ /* 0x040fe20007ffe0ff */
[----:B------:R1:W-:Y:S01]  /*1d20*/  STL [R1+0xcc], R10 ;  /* 0x0000cc0a01007387 */ /* 0x0003e20000100800 */
[----:B------:R-:W-:Y:S01]  /*1d30*/  IADD3 R205, R202, 0x1000, RZ ;  /* 0x00001000cacd7810 */ /* 0x000fe20007ffe0ff */
[----:B------:R-:W-:Y:S01]  /*1d40*/  IMAD.IADD R200, R2, 0x1, R199 ;  /* 0x0000000102c87824 */ /* 0x000fe200078e02c7 */
[----:B------:R-:W-:Y:S01]  /*1d50*/  IADD3 R204, R202, 0x1800, RZ ;  /* 0x00001800cacc7810 */ /* 0x000fe20007ffe0ff */
[----:B------:R-:W-:Y:S01]  /*1d60*/  IMAD.IADD R195, R2, 0x1, R193 ;  /* 0x0000000102c37824 */ /* 0x000fe200078e02c1 */
[----:B------:R-:W-:-:S02]  /*1d70*/  IADD3 R203, R202, 0x2000, RZ ;  /* 0x00002000cacb7810 */ /* 0x000fc40007ffe0ff */
[----:B--2---:R-:W-:-:S05]  /*1d80*/  SHF.R.S32.HI R9, RZ, 0x1f, R16 ;  /* 0x0000001fff097819 */ /* 0x004fca0000011410 */
[----:B------:R2:W-:Y:S04]  /*1d90*/  STL [R1+0xc8], R9 ;  /* 0x0000c80901007387 */ /* 0x0005e80000100800 */
[----:B------:R-:W-:Y:S01]  /*1da0*/  STL [R1+0xc4], R14 ;  /* 0x0000c40e01007387 */ /* 0x000fe20000100800 */
[----:B-1----:R-:W-:-:S05]  /*1db0*/  SHF.R.S32.HI R10, RZ, 0x1f, R13 ;  /* 0x0000001fff0a7819 */ /* 0x002fca000001140d */
[----:B------:R1:W-:Y:S01]  /*1dc0*/  STL [R1+0xc0], R10 ;  /* 0x0000c00a01007387 */ /* 0x0003e20000100800 */
[----:B--2---:R-:W-:Y:S02]  /*1dd0*/  SHF.R.S32.HI R9, RZ, 0x1f, R11 ;  /* 0x0000001fff097819 */ /* 0x004fe4000001140b */
[----:B------:R-:W-:-:S03]  /*1de0*/  LEA R11, R15, 0x80, 0x1 ;  /* 0x000000800f0b7811 */ /* 0x000fc600078e08ff */
[----:B------:R2:W-:Y:S02]  /*1df0*/  STL [R1+0xbc], R9 ;  /* 0x0000bc0901007387 */ /* 0x0005e40000100800 */
[C---:B------:R-:W-:Y:S02]  /*1e00*/  IMAD.IADD R0, R11.reuse, 0x1, R6 ;  /* 0x000000010b007824 */ /* 0x040fe400078e0206 */
[----:B-1----:R-:W-:-:S04]  /*1e10*/  IMAD.IADD R10, R11, 0x1, R8 ;  /* 0x000000010b0a7824 */ /* 0x002fc800078e0208 */
[----:B------:R-:W-:-:S04]  /*1e20*/  IMAD.IADD R4, R6, 0x1, R10 ;  /* 0x0000000106047824 */ /* 0x000fc800078e020a */
[----:B------:R-:W-:Y:S01]  /*1e30*/  IMAD.IADD R3, R7, 0x1, R4 ;  /* 0x0000000107037824 */ /* 0x000fe200078e0204 */
[----:B--2---:R-:W-:-:S05]  /*1e40*/  SHF.R.S32.HI R9, RZ, 0x1f, R12 ;  /* 0x0000001fff097819 */ /* 0x004fca000001140c */
        /* <DEDUP_REMOVED lines=14> */
.L_x_1837:
[----:B--2---:R-:W2:Y:S01]  /*1f30*/  LDL R0, [R1+0x4c] ;  /* 0x00004c0001007983 */ /* 0x004ea20000100800 */
[----:B------:R-:W-:Y:S01]  /*1f40*/  IMAD.MOV.U32 R148, RZ, RZ, 0x4 ;  /* 0x00000004ff947424 */ /* 0x000fe200078e00ff */
[----:B------:R-:W-:Y:S02]  /*1f50*/  ISETP.NE.U32.AND P0, PT, RZ, c[0x0][0x370], PT ;  /* 0x0000dc00ff007a0c */ /* 0x000fe40003f05070 */
[----:B------:R-:W-:Y:S02]  /*1f60*/  ISETP.NE.U32.AND P4, PT, RZ, c[0x0][0x360], PT ;  /* 0x0000d800ff007a0c */ /* 0x000fe40003f85070 */
[----:B------:R-:W-:Y:S01]  /*1f70*/  ISETP.NE.AND.EX P1, PT, RZ, c[0x0][0x374], PT, P0 ;  /* 0x0000dd00ff007a0c */ /* 0x000fe20003f25300 */
[----:B--2---:R-:W-:-:S05]  /*1f80*/  IMAD.WIDE R2, R0, R148, c[0x0][0x588] ;  /* 0x0001620000027625 */ /* 0x004fca00078e0294 */
[----:B------:R-:W2:Y:S01]  /*1f90*/  LDG.E R25, [R2.64] ;  /* 0x0000000802197981 */ /* 0x000ea2000c1e1900 */
[----:B------:R-:W-:Y:S01]  /*1fa0*/  ISETP.NE.AND.EX P4, PT, RZ, c[0x0][0x364], PT, P4 ;  /* 0x0000d900ff007a0c */ /* 0x000fe20003f85340 */
[----:B------:R-:W-:Y:S01]  /*1fb0*/  IMAD.MOV.U32 R9, RZ, RZ, RZ ;  /* 0x000000ffff097224 */ /* 0x000fe200078e00ff */
[----:B------:R-:W-:Y:S02]  /*1fc0*/  ISETP.NE.U32.AND P3, PT, RZ, c[0x0][0x348], PT ;  /* 0x0000d200ff007a0c */ /* 0x000fe40003f65070 */
[----:B------:R-:W-:Y:S02]  /*1fd0*/  ISETP.NE.U32.AND P5, PT, RZ, c[0x0][0x350], PT ;  /* 0x0000d400ff007a0c */ /* 0x000fe40003fa5070 */
[----:B------:R-:W-:Y:S02]  /*1fe0*/  ISETP.NE.U32.AND P6, PT, RZ, c[0x0][0x358], PT ;  /* 0x0000d600ff007a0c */ /* 0x000fe40003fc5070 */
[----:B------:R-:W-:Y:S02]  /*1ff0*/  ISETP.NE.AND.EX P3, PT, RZ, c[0x0][0x34c], PT, P3 ;  /* 0x0000d300ff007a0c */ /* 0x000fe40003f65330 */
[----:B------:R-:W-:-:S02]  /*2000*/  ISETP.NE.AND.EX P5, PT, RZ, c[0x0][0x354], PT, P5 ;  /* 0x0000d500ff007a0c */ /* 0x000fc40003fa5350 */
[----:B------:R-:W-:Y:S01]  /*2010*/  ISETP.NE.AND.EX P6, PT, RZ, c[0x0][0x35c], PT, P6 ;  /* 0x0000d700ff007a0c */ /* 0x000fe20003fc5360 */
[----:B------:R-:W-:Y:S02]  /*2020*/  IMAD.MOV.U32 R141, RZ, RZ, RZ ;  /* 0x000000ffff8d7224 */ /* 0x000fe400078e00ff */
[----:B------:R-:W-:Y:S02]  /*2030*/  IMAD.MOV.U32 R15, RZ, RZ, RZ ;  /* 0x000000ffff0f7224 */ /* 0x000fe400078e00ff */
[----:B------:R-:W-:Y:S01]  /*2040*/  IMAD.MOV.U32 R13, RZ, RZ, RZ ;  /* 0x000000ffff0d7224 */ /* 0x000fe200078e00ff */
[----:B--2---:R-:W-:Y:S01]  /*2050*/  SHF.R.S32.HI R26, RZ, 0x1f, R25 ;  /* 0x0000001fff1a7819 */ /* 0x004fe20000011419 */
[C---:B------:R-:W-:Y:S01]  /*2060*/  IMAD.SHL.U32 R17, R25.reuse, 0x4, RZ ;  /* 0x0000000419117824 */ /* 0x040fe200078e00ff */
[C---:B------:R-:W-:Y:S01]  /*2070*/  @P1 LEA R4, P0, R25.reuse, c[0x0][0x370], 0x2 ;  /* 0x0000dc0019041a11 */ /* 0x040fe200078010ff */
[----:B------:R1:W-:Y:S01]  /*2080*/  STL [R1+0x70], R25 ;  /* 0x0000701901007387 */ /* 0x0003e20000100800 */
[----:B------:R-:W-:-:S02]  /*2090*/  SHF.L.U64.HI R16, R25, 0x2, R26 ;  /* 0x0000000219107819 */ /* 0x000fc4000001021a */
[----:B------:R-:W-:Y:S01]  /*20a0*/  @P1 LEA.HI.X R5, R25, c[0x0][0x374], R26, 0x2, P0 ;  /* 0x0000dd0019051a11 */ /* 0x000fe200000f141a */
[----:B------:R1:W-:Y:S01]  /*20b0*/  STL [R1+0x90], R26 ;  /* 0x0000901a01007387 */ /* 0x0003e20000100800 */
[----:B------:R-:W-:-:S03]  /*20c0*/  @P4 IADD3 R2, P0, R17, c[0x0][0x360], RZ ;  /* 0x0000d80011024a10 */ /* 0x000fc60007f1e0ff */
[----:B------:R2:W3:Y:S01]  /*20d0*/  @P1 LDG.E R9, [R4.64] ;  /* 0x0000000804091981 */ /* 0x0004e2000c1e1900 */
[C---:B------:R-:W-:Y:S02]  /*20e0*/  @P4 IADD3.X R3, R16.reuse, c[0x0][0x364], RZ, P0, !PT ;  /* 0x0000d90010034a10 */ /* 0x040fe400007fe4ff */
[----:B------:R-:W-:Y:S01]  /*20f0*/  IADD3 R6, P2, R17, c[0x0][0x348], RZ ;  /* 0x0000d20011067a10 */ /* 0x000fe20007f5e0ff */
[----:B------:R1:W-:Y:S04]  /*2100*/  STL [R1+0x64], R17 ;  /* 0x0000641101007387 */ /* 0x0003e80000100800 */
[----:B------:R4:W3:Y:S01]  /*2110*/  @P4 LDG.E R0, [R2.64] ;  /* 0x0000000802004981 */ /* 0x0008e2000c1e1900 */
        /* <DEDUP_REMOVED lines=10> */
[----:B---3--:R1:W-:Y:S04]  /*21c0*/  STL [R1+0x28], R9 ;  /* 0x0000280901007387 */ /* 0x0083e80000100800 */
[----:B------:R1:W-:Y:S01]  /*21d0*/  @P4 STL [R1+0x30], R0 ;  /* 0x0000300001004387 */ /* 0x0003e20000100800 */
[----:B------:R-:W-:Y:S05]  /*21e0*/  @P4 BRA `(.L_x_1636) ;  /* 0x0000007000004947 */ /* 0x000fea0003800000 */
[----:B-1----:R-:W-:-:S05]  /*21f0*/  MOV R0, c[0x0][0x168] ;  /* 0x00005a0000007a02 */ /* 0x002fca0000000f00 */
[----:B------:R1:W-:Y:S01]  /*2200*/  STL [R1+0x30], R0 ;  /* 0x0000300001007387 */ /* 0x0003e20000100800 */
[----:B------:R-:W-:Y:S05]  /*2210*/  @!P3 BRA `(.L_x_1636) ;  /* 0x000000400000b947 */ /* 0x000fea0003800000 */
[----:B------:R-:W2:Y:S04]  /*2220*/  LDG.E R8, [R6.64] ;  /* 0x0000000806087981 */ /* 0x000ea8000c1e1900 */
[----:B-1----:R-:W2:Y:S02]  /*2230*/  LDG.E R0, [R6.64+0x4] ;  /* 0x0000040806007981 */ /* 0x002ea4000c1e1900 */
[----:B--2---:R-:W-:-:S05]  /*2240*/  IADD3 R0, -R8, R0, RZ ;  /* 0x0000000008007210 */ /* 0x004fca0007ffe1ff */
[----:B------:R1:W-:Y:S02]  /*2250*/  STL [R1+0x30], R0 ;  /* 0x0000300001007387 */ /* 0x0003e40000100800 */
.L_x_1636:
[----:B------:R-:W-:-:S04]  /*2260*/  ISETP.NE.U32.AND P0, PT, RZ, c[0x0][0x368], PT ;  /* 0x0000da00ff007a0c */ /* 0x000fc80003f05070 */
[----:B------:R-:W-:-:S13]  /*2270*/  ISETP.NE.AND.EX P0, PT, RZ, c[0x0][0x36c], PT, P0 ;  /* 0x0000db00ff007a0c */ /* 0x000fda0003f05300 */
[----:B------:R-:W-:Y:S05]  /*2280*/  @!P0 BRA `(.L_x_1637) ;  /* 0x0000004000008947 */ /* 0x000fea0003800000 */
[----:B-1----:R-:W-:-:S04]  /*2290*/  IADD3 R4, P0, R17, c[0x0][0x368], RZ ;  /* 0x0000da0011047a10 */ /* 0x002fc80007f1e0ff */
[----:B------:R-:W-:-:S05]  /*22a0*/  IADD3.X R5, R16, c[0x0][0x36c], RZ, P0, !PT ;  /* 0x0000db0010057a10 */ /* 0x000fca00007fe4ff */
[----:B------:R1:W5:Y:S01]  /*22b0*/  LDG.E R12, [R4.64] ;  /* 0x00000008040c7981 */ /* 0x000362000c1e1900 */
[----:B------:R-:W-:Y:S05]  /*22c0*/  BRA `(.L_x_1638) ;  /* 0x0000005000007947 */ /* 0x000fea0003800000 */
.L_x_1637:
[----:B------:R-:W-:Y:S01]  /*22d0*/  MOV R12, UR6 ;  /* 0x00000006000c7c02 */ /* 0x000fe20008000f00 */
[----:B------:R-:W-:Y:S05]  /*22e0*/  @!P5 BRA `(.L_x_1638) ;  /* 0x000000300000d947 */ /* 0x000fea0003800000 */
[----:B-1----:R-:W2:Y:S04]  /*22f0*/  LDG.E R6, [R4.64] ;  /* 0x0000000804067981 */ /* 0x002ea8000c1e1900 */
[----:B------:R-:W2:Y:S02]  /*2300*/  LDG.E R0, [R4.64+0x4] ;  /* 0x0000040804007981 */ /* 0x000ea4000c1e1900 */
[----:B--2---:R-:W-:Y:S02]  /*2310*/  IADD3 R12, -R6, R0, RZ ;  /* 0x00000000060c7210 */ /* 0x004fe40007ffe1ff */
.L_x_1638:
[----:B-1----:R-:W2:Y:S04]  /*2320*/  LDL R4, [R1+0x30] ;  /* 0x0000300001047983 */ /* 0x002ea80000100800 */
[----:B------:R-:W3:Y:S04]  /*2330*/  LDL.LU R0, [R1+0x44] ;  /* 0x0000440001007983 */ /* 0x000ee80000300800 */
[----:B------:R-:W4:Y:S04]  /*2340*/  LDL.LU R7, [R1+0x6c] ;  /* 0x00006c0001077983 */ /* 0x000f280000300800 */
[----:B------:R1:W3:Y:S04]  /*2350*/  @P6 LDG.E R5, [R2.64] ;  /* 0x0000000802056981 */ /* 0x0002e8000c1e1900 */
[----:B------:R-:W3:Y:S01]  /*2360*/  LDL R14, [R1+0x48] ;  /* 0x00004800010e7983 */ /* 0x000ee20000100800 */
[----:B------:R-:W-:Y:S01]  /*2370*/  ISETP.NE.U32.AND P0, PT, RZ, c[0x0][0x378], PT ;  /* 0x0000de00ff007a0c */ /* 0x000fe20003f05070 */
[----:B------:R-:W-:-:S03]  /*2380*/  IMAD.MOV.U32 R8, RZ, RZ, c[0x0][0x2c4] ;  /* 0x0000b100ff087624 */ /* 0x000fc600078e00ff */
[----:B------:R-:W-:Y:S01]  /*2390*/  ISETP.NE.AND.EX P1, PT, RZ, c[0x0][0x37c], PT, P0 ;  /* 0x0000df00ff007a0c */ /* 0x000fe20003f25300 */
[----:B--2---:R-:W-:Y:S02]  /*23a0*/  IMAD.MOV.U32 R6, RZ, RZ, R4 ;  /* 0x000000ffff067224 */ /* 0x004fe400078e0004 */
[----:B------:R1:W2:Y:S01]  /*23b0*/  @P6 LDG.E R4, [R2.64+0x4] ;  /* 0x0000040802046981 */ /* 0x0002a2000c1e1900 */
[----:B------:R-:W-:Y:S01]  /*23c0*/  ISETP.NE.AND P2, PT, R8, 0x1, PT ;  /* 0x000000010800780c */ /* 0x000fe20003f45270 */
[----:B-----5:R-:W-:Y:S01]  /*23d0*/  IMAD.MOV.U32 R140, RZ, RZ, R12 ;  /* 0x000000ffff8c7224 */ /* 0x020fe200078e000c */
[----:B----4-:R-:W-:Y:S01]  /*23e0*/  LOP3.LUT R7, R7, 0xffffffdf, RZ, 0xc0, !PT ;  /* 0xffffffdf07077812 */ /* 0x010fe200078ec0ff */
[----:B---3--:R-:W-:-:S10]  /*23f0*/  IMAD.SHL.U32 R0, R0, 0x80, RZ ;  /* 0x0000008000007824 */ /* 0x008fd400078e00ff */
[----:B------:R-:W-:Y:S01]  /*2400*/  @P2 LOP3.LUT R7, R7, 0x20, RZ, 0xfc, !PT ;  /* 0x0000002007072812 */ /* 0x000fe200078efcff */
[----:B------:R3:W-:Y:S01]  /*2410*/  STL [R1+0x2c], R0 ;  /* 0x00002c0001007387 */ /* 0x0007e20000100800 */
[----:B-1----:R-:W-:-:S04]  /*2420*/  @P1 IADD3 R2, P0, R17, c[0x0][0x378], RZ ;  /* 0x0000de0011021a10 */ /* 0x002fc80007f1e0ff */
[----:B------:R-:W-:Y:S01]  /*2430*/  @P1 IADD3.X R3, R16, c[0x0][0x37c], RZ, P0, !PT ;  /* 0x0000df0010031a10 */ /* 0x000fe200007fe4ff */
[----:B------:R1:W-:Y:S04]  /*2440*/  STL [R1+0x6c], R7 ;  /* 0x00006c0701007387 */ /* 0x0003e80000100800 */
[----:B------:R4:W5:Y:S01]  /*2450*/  @P1 LDG.E R140, [R2.64] ;  /* 0x00000008028c1981 */ /* 0x000962000c1e1900 */
[----:B---3--:R-:W-:Y:S01]  /*2460*/  IADD3 R0, R0, 0x7f, RZ ;  /* 0x0000007f00007810 */ /* 0x008fe20007ffe0ff */
[----:B-1----:R-:W-:Y:S02]  /*2470*/  IMAD.IADD R7, R12, 0x1, -R9 ;  /* 0x000000010c077824 */ /* 0x002fe400078e0a09 */
[----:B----4-:R-:W-:Y:S02]  /*2480*/  IMAD.MOV.U32 R2, RZ, RZ, c[0x0][0x228] ;  /* 0x00008a00ff027624 */ /* 0x010fe400078e00ff */
[----:B------:R-:W-:-:S05]  /*2490*/  @P2 IMAD.HI.U32 R3, R0, c[0x0][0x2c8], RZ ;  /* 0x0000b20000032a27 */ /* 0x000fca00078e00ff */
[----:B------:R-:W-:Y:S01]  /*24a0*/  @P2 SHF.R.U32.HI R0, RZ, c[0x0][0x2cc], R3 ;  /* 0x0000b300ff002a19 */ /* 0x000fe20000011603 */
[----:B------:R-:W-:Y:S01]  /*24b0*/  BSSY B0, `(.L_x_1639) ;  /* 0x0000037000007945 */ /* 0x000fe20003800000 */
[----:B--2---:R-:W-:-:S04]  /*24c0*/  @P6 IMAD.IADD R2, R4, 0x1, -R5 ;  /* 0x0000000104026824 */ /* 0x004fc800078e0a05 */
[----:B------:R-:W-:-:S05]  /*24d0*/  IMAD.IADD R4, R7, 0x1, R2 ;  /* 0x0000000107047824 */ /* 0x000fca00078e0202 */
[----:B------:R-:W-:Y:S01]  /*24e0*/  IADD3 R144, R4, 0x50, -R6 ;  /* 0x0000005004907810 */ /* 0x000fe20007ffe806 */
[----:B------:R1:W-:Y:S01]  /*24f0*/  STL [R1+0x38], R4 ;  /* 0x0000380401007387 */ /* 0x0003e20000100800 */
[----:B------:R-:W-:-:S03]  /*2500*/  LOP3.LUT R5, R14, 0xff000000, RZ, 0xc0, !PT ;  /* 0xff0000000e057812 */ /* 0x000fc600078ec0ff */
[----:B------:R-:W-:-:S04]  /*2510*/  IMAD.IADD R3, R144, 0x1, R0 ;  /* 0x0000000190037824 */ /* 0x000fc800078e0200 */
[----:B------:R-:W-:Y:S01]  /*2520*/  IMAD.HI R6, R3, 0x66666667, RZ ;  /* 0x6666666703067827 */ /* 0x000fe200078e02ff */
[----:B------:R-:W-:Y:S02]  /*2530*/  LOP3.LUT R3, R14, 0xff0000, RZ, 0xc0, !PT ;  /* 0x00ff00000e037812 */ /* 0x000fe400078ec0ff */
[----:B-1----:R-:W-:-:S05]  /*2540*/  IADD3 R4, R4, 0x4f, RZ ;  /* 0x0000004f04047810 */ /* 0x002fca0007ffe0ff */
[----:B------:R-:W-:Y:S01]  /*2550*/  IMAD.HI R0, R4, 0x66666667, RZ ;  /* 0x6666666704007827 */ /* 0x000fe200078e02ff */
[----:B------:R-:W-:-:S04]  /*2560*/  SHF.R.U32.HI R4, RZ, 0x8, R5 ;  /* 0x00000008ff047819 */ /* 0x000fc80000011605 */
[----:B------:R-:W-:Y:S02]  /*2570*/  LEA.HI R3, R3, R4, RZ, 0x10 ;  /* 0x0000000403037211 */ /* 0x000fe400078f80ff */
[----:B------:R-:W-:Y:S02]  /*2580*/  SHF.R.U32.HI R5, RZ, 0x1f, R0 ;  /* 0x0000001fff057819 */ /* 0x000fe40000011600 */
[----:B------:R-:W-:Y:S02]  /*2590*/  SHF.R.U32.HI R8, RZ, 0x1f, R6 ;  /* 0x0000001fff087819 */ /* 0x000fe40000011606 */
[----:B------:R-:W-:Y:S02]  /*25a0*/  SHF.R.U32.HI R9, RZ, 0x10, R3 ;  /* 0x00000010ff097819 */ /* 0x000fe40000011603 */
[----:B------:R-:W-:Y:S02]  /*25b0*/  LOP3.LUT R18, R3, 0xff, RZ, 0xc0, !PT ;  /* 0x000000ff03127812 */ /* 0x000fe400078ec0ff */
[----:B------:R-:W-:-:S02]  /*25c0*/  LEA.HI.SX32 R143, R0, R5, 0x1b ;  /* 0x00000005008f7211 */ /* 0x000fc400078fdaff */
[----:B------:R-:W-:Y:S01]  /*25d0*/  LEA.HI.SX32 R0, R6, R8, 0x1b ;  /* 0x0000000806007211 */ /* 0x000fe200078fdaff */
[----:B------:R1:W-:Y:S03]  /*25e0*/  STL [R1+0x44], R9 ;  /* 0x0000440901007387 */ /* 0x0003e60000100800 */
[----:B------:R-:W-:Y:S01]  /*25f0*/  IMNMX R6, R143, R0, PT ;  /* 0x000000008f067217 */ /* 0x000fe20003800200 */
[----:B------:R1:W-:Y:S03]  /*2600*/  STL [R1+0x94], R18 ;  /* 0x0000941201007387 */ /* 0x0003e60000100800 */
[----:B------:R-:W-:Y:S02]  /*2610*/  ISETP.GE.AND P0, PT, R6, 0x1, PT ;  /* 0x000000010600780c */ /* 0x000fe40003f06270 */
[----:B------:R-:W-:Y:S01]  /*2620*/  ISETP.NE.AND P1, PT, R9, RZ, PT ;  /* 0x000000ff0900720c */ /* 0x000fe20003f25270 */
[----:B------:R-:W-:-:S03]  /*2630*/  IMAD.MOV.U32 R0, RZ, RZ, RZ ;  /* 0x000000ffff007224 */ /* 0x000fc600078e00ff */
[----:B------:R-:W-:-:S07]  /*2640*/  SEL R129, R9, c[0x0][0x338], P1 ;  /* 0x0000ce0009817a07 */ /* 0x000fce0000800000 */
[----:B------:R-:W-:Y:S05]  /*2650*/  @!P0 BRA `(.L_x_1640) ;  /* 0x000001c000008947 */ /* 0x000fea0003800000 */
[----:B------:R-:W-:Y:S02]  /*2660*/  IABS R3, R129 ;  /* 0x0000008100037213 */ /* 0x000fe40000000000 */
[----:B------:R-:W-:Y:S02]  /*2670*/  IADD3 R8, R129, -0x1, R6 ;  /* 0xffffffff81087810 */ /* 0x000fe40007ffe006 */
[----:B------:R-:W2:Y:S02]  /*2680*/  I2F.RP R0, R3 ;  /* 0x0000000300007306 */ /* 0x000ea40000209400 */
[----:B------:R-:W-:-:S06]  /*2690*/  IABS R11, R8 ;  /* 0x00000008000b7213 */ /* 0x000fcc0000000000 */
[----:B--2---:R-:W2:Y:S02]  /*26a0*/  MUFU.RCP R0, R0 ;  /* 0x0000000000007308 */ /* 0x004ea40000001000 */
[----:B--2---:R-:W-:-:S06]  /*26b0*/  IADD3 R0, R0, 0xffffffe, RZ ;  /* 0x0ffffffe00007810 */ /* 0x004fcc0007ffe0ff */
[----:B------:R-:W2:Y:S02]  /*26c0*/  F2I.FTZ.U32.TRUNC.NTZ R5, R0 ;  /* 0x0000000000057305 */ /* 0x000ea4000021f000 */
[----:B--2---:R-:W-:-:S04]  /*26d0*/  IMAD.MOV R0, RZ, RZ, -R5 ;  /* 0x000000ffff007224 */ /* 0x004fc800078e0a05 */
[----:B------:R-:W-:Y:S01]  /*26e0*/  IMAD.MOV.U32 R4, RZ, RZ, R0 ;  /* 0x000000ffff047224 */ /* 0x000fe200078e0000 */
[----:B------:R-:W-:-:S03]  /*26f0*/  IABS R0, R129 ;  /* 0x0000008100007213 */ /* 0x000fc60000000000 */
[----:B-1----:R-:W-:Y:S02]  /*2700*/  IMAD R9, R4, R3, RZ ;  /* 0x0000000304097224 */ /* 0x002fe400078e02ff */
        /* <DEDUP_REMOVED lines=17> */
.L_x_1640:
[----:B------:R-:W-:Y:S05]  /*2820*/  BSYNC B0 ;  /* 0x0000000000007941 */ /* 0x000fea0003800000 */
.L_x_1639:
[----:B------:R-:W-:-:S04]  /*2830*/  IMAD R3, R18, R0, RZ ;  /* 0x0000000012037224 */ /* 0x000fc800078e02ff */
        /* <DEDUP_REMOVED lines=17> */
[----:B-1----:R-:W1:Y:S03]  /*2950*/  S2R R9, SR_TID.X ;  /* 0x0000000000097919 */ /* 0x002e660000002100 */
        /* <DEDUP_REMOVED lines=49> */
[----:B------:R-:W-:-:S02]  /*2c70*/  ISETP.GE.AND P0, PT, R3, 0x31, PT ;  /* 0x000000310300780c */ /* 0x000fc40003f06270 */
[----:B------:R-:W-:Y:S01]  /*2c80*/  SHF.R.S32.HI R17, RZ, 0x1f, R93 ;  /* 0x0000001fff117819 */ /* 0x000fe2000001145d */
[----:B-1----:R-:W-:Y:S01]  /*2c90*/  @P1 IMAD.X R7, R5, 0x1, R148, P2 ;  /* 0x0000000105071824 */ /* 0x002fe200010e0694 */
[----:B------:R-:W-:Y:S02]  /*2ca0*/  ISETP.GE.AND P2, PT, R3, 0x21, PT ;  /* 0x000000210300780c */ /* 0x000fe40003f46270 */
[----:B------:R-:W-:-:S04]  /*2cb0*/  @P1 LEA R6, P3, R0, c[0x0][0x220], 0x1 ;  /* 0x0000880000061a11 */ /* 0x000fc800078608ff */
[----:B------:R-:W-:-:S05]  /*2cc0*/  @P1 LEA.HI.X R7, R0, c[0x0][0x224], R7, 0x1, P3 ;  /* 0x0000890000071a11 */ /* 0x000fca00018f0c07 */
[----:B------:R1:W-:Y:S02]  /*2cd0*/  @P1 LDGSTS.E.BYPASS.LTC128B.128 [R208+0x3100], [R6.64], !P6 ;  /* 0x0310000006d01fae */ /* 0x0003e4000f101d48 */
[----:B------:R-:W-:-:S04]  /*2ce0*/  @P2 LEA R0, P1, R24, R4, 0x5 ;  /* 0x0000000418002211 */ /* 0x000fc800078228ff */
[----:B------:R-:W-:Y:S01]  /*2cf0*/  @P2 LEA R18, P3, R0, c[0x0][0x220], 0x1 ;  /* 0x0000880000122a11 */ /* 0x000fe200078608ff */
[----:B------:R-:W-:Y:S01]  /*2d00*/  IMAD R10, R17, c[0x0][0x280], RZ ;  /* 0x0000a000110a7a24 */ /* 0x000fe200078e02ff */
[----:B------:R-:W-:Y:S01]  /*2d10*/  IADD3 R127, R12, R15, RZ ;  /* 0x0000000f0c7f7210 */ /* 0x000fe20007ffe0ff */
[----:B-1----:R-:W-:Y:S01]  /*2d20*/  @P2 IMAD.MOV.U32 R7, RZ, RZ, c[0x0][0x23c] ;  /* 0x00008f00ff072624 */ /* 0x002fe200078e00ff */
[----:B------:R-:W-:-:S04]  /*2d30*/  @P0 MOV R6, c[0x0][0x23c] ;  /* 0x00008f0000060a02 */ /* 0x000fc80000000f00 */
[----:B------:R-:W-:Y:S01]  /*2d40*/  @P2 LEA.HI.X R14, R24, R5, R7, 0x5, P1 ;  /* 0x00000005180e2211 */ /* 0x000fe200008f2c07 */
[----:B------:R-:W-:Y:S01]  /*2d50*/  @P0 IMAD R11, R6, 0x30, RZ ;  /* 0x00000030060b0824 */ /* 0x000fe200078e02ff */
[----:B------:R-:W-:Y:S01]  /*2d60*/  ISETP.GE.AND P1, PT, R3, 0x41, PT ;  /* 0x000000410300780c */ /* 0x000fe20003f26270 */
[----:B------:R-:W-:Y:S01]  /*2d70*/  @P0 IMAD.WIDE.U32 R6, R24, 0x30, R4 ;  /* 0x0000003018060825 */ /* 0x000fe200078e0004 */
[----:B------:R-:W-:-:S03]  /*2d80*/  @P2 LEA.HI.X R19, R0, c[0x0][0x224], R14, 0x1, P3 ;  /* 0x0000890000132a11 */ /* 0x000fc600018f0c0e */
[----:B------:R-:W-:Y:S01]  /*2d90*/  @P0 IMAD.IADD R3, R7, 0x1, R11 ;  /* 0x0000000107030824 */ /* 0x000fe200078e020b */
[C---:B------:R-:W-:Y:S01]  /*2da0*/  @P0 LEA R16, P3, R6.reuse, c[0x0][0x220], 0x1 ;  /* 0x0000880006100a11 */ /* 0x040fe200078608ff */
[----:B------:R-:W-:Y:S01]  /*2db0*/  IMAD R0, R17, c[0x0][0x290], RZ ;  /* 0x0000a40011007a24 */ /* 0x000fe200078e02ff */
[----:B------:R1:W-:Y:S02]  /*2dc0*/  @P2 LDGSTS.E.BYPASS.LTC128B.128 [R208+0x3900], [R18.64], !P6 ;  /* 0x0390000012d02fae */ /* 0x0003e4000f101d48 */
[----:B------:R-:W-:Y:S01]  /*2dd0*/  @P0 LEA.HI.X R17, R6, c[0x0][0x224], R3, 0x1, P3 ;  /* 0x0000890006110a11 */ /* 0x000fe200018f0c03 */
[C---:B------:R-:W-:Y:S02]  /*2de0*/  IMAD.WIDE.U32 R6, R93.reuse, c[0x0][0x290], R90 ;  /* 0x0000a4005d067a25 */ /* 0x040fe400078e005a */
[----:B------:R-:W-:Y:S02]  /*2df0*/  @P1 LEA R3, P3, R24, R4, 0x6 ;  /* 0x0000000418031211 */ /* 0x000fe400078630ff */
[C---:B------:R-:W-:Y:S01]  /*2e00*/  IMAD R0, R93.reuse, c[0x0][0x294], R0 ;  /* 0x0000a5005d007a24 */ /* 0x040fe200078e0200 */
[----:B------:R-:W-:Y:S01]  /*2e10*/  @P1 MOV R4, c[0x0][0x23c] ;  /* 0x00008f0000041a02 */ /* 0x000fe20000000f00 */
[----:B------:R-:W-:Y:S01]  /*2e20*/  IMAD.WIDE.U32 R14, R93, c[0x0][0x290], R84 ;  /* 0x0000a4005d0e7a25 */ /* 0x000fe200078e0054 */
[----:B------:R1:W-:Y:S03]  /*2e30*/  @P0 LDGSTS.E.BYPASS.LTC128B.128 [R208+0x4100], [R16.64], !P6 ;  /* 0x0410000010d00fae */ /* 0x0003e6000f101d48 */
[----:B------:R-:W-:-:S02]  /*2e40*/  IMAD.IADD R11, R7, 0x1, R0 ;  /* 0x00000001070b7824 */ /* 0x000fc400078e0200 */
[----:B------:R-:W-:Y:S01]  /*2e50*/  IMAD.IADD R7, R0, 0x1, R15 ;  /* 0x0000000100077824 */ /* 0x000fe200078e020f */
[----:B------:R-:W-:Y:S01]  /*2e60*/  @P1 LEA.HI.X R0, R24, R5, R4, 0x6, P3 ;  /* 0x0000000518001211 */ /* 0x000fe200018f3404 */
[----:B------:R-:W-:Y:S01]  /*2e70*/  IMAD.WIDE.U32 R8, R93, c[0x0][0x280], R90 ;  /* 0x0000a0005d087a25 */ /* 0x000fe200078e005a */
[----:B------:R-:W-:-:S03]  /*2e80*/  @P1 LEA R4, P3, R3, c[0x0][0x220], 0x1 ;  /* 0x0000880003041a11 */ /* 0x000fc600078608ff */
[----:B------:R-:W-:Y:S01]  /*2e90*/  IMAD R10, R93, c[0x0][0x284], R10 ;  /* 0x0000a1005d0a7a24 */ /* 0x000fe200078e020a */
[----:B------:R-:W-:Y:S01]  /*2ea0*/  @P1 LEA.HI.X R5, R3, c[0x0][0x224], R0, 0x1, P3 ;  /* 0x0000890003051a11 */ /* 0x000fe200018f0c00 */
[----:B------:R-:W-:Y:S01]  /*2eb0*/  IMAD.MOV.U32 R12, RZ, RZ, R8 ;  /* 0x000000ffff0c7224 */ /* 0x000fe200078e0008 */
[----:B-----5:R-:W-:Y:S02]  /*2ec0*/  SHF.R.S32.HI R0, RZ, 0x1f, R140 ;  /* 0x0000001fff007819 */ /* 0x020fe4000001148c */
[----:B------:R-:W-:Y:S01]  /*2ed0*/  IADD3 R13, R9, R10, RZ ;  /* 0x0000000a090d7210 */ /* 0x000fe20007ffe0ff */
[----:B------:R-:W-:Y:S01]  /*2ee0*/  IMAD.WIDE.U32 R8, R93, c[0x0][0x280], R84 ;  /* 0x0000a0005d087a25 */ /* 0x000fe200078e0054 */
[----:B------:R2:W-:Y:S03]  /*2ef0*/  @P1 LDGSTS.E.BYPASS.LTC128B.128 [R208+0x4900], [R4.64], !P6 ;  /* 0x0490000004d01fae */ /* 0x0005e6000f101d48 */
[----:B------:R-:W-:Y:S01]  /*2f00*/  IMAD R3, R0, c[0x0][0x280], RZ ;  /* 0x0000a00000037a24 */ /* 0x000fe200078e02ff */
[----:B------:R-:W-:Y:S01]  /*2f10*/  IADD3 R9, R10, R9, RZ ;  /* 0x000000090a097210 */ /* 0x000fe20007ffe0ff */
[----:B------:R-:W-:Y:S01]  /*2f20*/  IMAD R0, R0, c[0x0][0x290], RZ ;  /* 0x0000a40000007a24 */ /* 0x000fe200078e02ff */
[----:B------:R-:W-:Y:S01]  /*2f30*/  MOV R10, R6 ;  /* 0x00000006000a7202 */ /* 0x000fe20000000f00 */
[----:B------:R-:W-:Y:S01]  /*2f40*/  IMAD.MOV.U32 R6, RZ, RZ, R14 ;  /* 0x000000ffff067224 */ /* 0x000fe200078e000e */
[----:B------:R-:W-:Y:S01]  /*2f50*/  MOV R142, 0x5 ;  /* 0x00000005008e7802 */ /* 0x000fe20000000f00 */
[----:B------:R-:W-:-:S02]  /*2f60*/  IMAD.MOV.U32 R136, RZ, RZ, c[0x0][0x280] ;  /* 0x0000a000ff887624 */ /* 0x000fc400078e00ff */
[C---:B------:R-:W-:Y:S02]  /*2f70*/  IMAD R145, R132.reuse, c[0x0][0x284], RZ ;  /* 0x0000a10084917a24 */ /* 0x040fe400078e02ff */
        /* <DEDUP_REMOVED lines=43> */
[C---:B------:R-:W-:Y:S01]  /*3230*/  ISETP.GE.AND P0, PT, R84.reuse, c[0x0][0x27c], PT ;  /* 0x00009f0054007a0c */ /* 0x040fe20003f06270 */
[----:B------:R-:W-:Y:S01]  /*3240*/  IMAD R0, R21, c[0x0][0x268], RZ ;  /* 0x00009a0015007a24 */ /* 0x000fe200078e02ff */
[----:B------:R-:W-:Y:S01]  /*3250*/  IADD3 R15, R93, 0x20, RZ ;  /* 0x000000205d0f7810 */ /* 0x000fe20007ffe0ff */
        /* <DEDUP_REMOVED lines=55> */
.L_x_1676:
[----:B------:R-:W-:Y:S01]  /*35d0*/  IMAD R3, R31, 0x50, R0 ;  /* 0x000000501f037824 */ /* 0x000fe200078e0200 */
[----:B------:R-:W-:Y:S01]  /*35e0*/  ISETP.NE.AND P1, PT, R155, 0x1, PT ;  /* 0x000000019b00780c */ /* 0x000fe20003f25270 */
[----:B------:R-:W-:Y:S01]  /*35f0*/  IMAD.MOV.U32 R74, RZ, RZ, RZ ;  /* 0x000000ffff4a7224 */ /* 0x000fe200078e00ff */
[----:B------:R-:W-:Y:S04]  /*3600*/  DEPBAR.LE SB0, 0x0 ;  /* 0x000080000000791a */ /* 0x000fe80000000000 */
[----:B---3--:R-:W-:Y:S01]  /*3610*/  IMAD.IADD R4, R127, 0x1, R3 ;  /* 0x000000017f047824 */ /* 0x008fe200078e0203 */
        /* <DEDUP_REMOVED lines=29> */
[----:B-1----:R-:W-:-:S05]  /*37f0*/  @!P2 BRA `(.L_x_1643) ;  /* 0x00003c600000a947 */ /* 0x002fca0003800000 */
[-C--:B------:R-:W-:Y:S01]  /*3800*/  IMAD R6, R145, R31.reuse, RZ ;  /* 0x0000001f91067224 */ /* 0x080fe200078e02ff */
        /* <DEDUP_REMOVED lines=40> */
.L_x_1646:
[----:B------:R-:W-:Y:S05]  /*3a90*/  BSYNC B0 ;  /* 0x0000000000007941 */ /* 0x000fea0003800000 */
.L_x_1645:
        /* <DEDUP_REMOVED lines=40> */
.L_x_1648:
[----:B------:R-:W-:Y:S05]  /*3d20*/  BSYNC B0 ;  /* 0x0000000000007941 */ /* 0x000fea0003800000 */
.L_x_1647:
        /* <DEDUP_REMOVED lines=39> */
.L_x_1650:
[----:B------:R-:W-:Y:S05]  /*3fa0*/  BSYNC B0 ;  /* 0x0000000000007941 */ /* 0x000fea0003800000 */
.L_x_1649:
        /* <DEDUP_REMOVED lines=75> */
.L_x_1654:
[----:B------:R-:W-:Y:S05]  /*4460*/  BSYNC B0 ;  /* 0x0000000000007941 */ /* 0x000fea0003800000 */
.L_x_1653:
        /* <DEDUP_REMOVED lines=57> */
.L_x_1652:
[----:B------:R-:W-:Y:S05]  /*4800*/  BSYNC B1 ;  /* 0x0000000000017941 */ /* 0x000fea0003800000 */
.L_x_1651:
        /* <DEDUP_REMOVED lines=62> */
.L_x_1658:
[----:B------:R-:W-:Y:S05]  /*4bf0*/  BSYNC B0 ;  /* 0x0000000000007941 */ /* 0x000fea0003800000 */
.L_x_1657:
        /* <DEDUP_REMOVED lines=57> */
.L_x_1656:
[----:B------:R-:W-:Y:S05]  /*4f90*/  BSYNC B1 ;  /* 0x0000000000017941 */ /* 0x000fea0003800000 */
.L_x_1655:
        /* <DEDUP_REMOVED lines=61> */
.L_x_1661:
[----:B------:R-:W-:Y:S05]  /*5370*/  BSYNC B0 ;  /* 0x0000000000007941 */ /* 0x000fea0003800000 */
.L_x_1660:
        /* <DEDUP_REMOVED lines=58> */
.L_x_1644:
        /* <DEDUP_REMOVED lines=23> */
[C---:B------:R-:W-:Y:S02]  /*5890*/  @!P2 IADD3.X R10, R101.reuse, R29, R142, P1, P0 ;  /* 0x0000001d650aa210 */ /* 0x040fe40000fe048e */
        /* <DEDUP_REMOVED lines=188> */
.L_x_1663:
[----:B------:R-:W-:Y:S05]  /*6460*/  BSYNC B0 ;  /* 0x0000000000007941 */ /* 0x000fea0003800000 */
.L_x_1662:
        /* <DEDUP_REMOVED lines=126> */
.L_x_1665:
[----:B------:R-:W-:Y:S05]  /*6c50*/  BSYNC B0 ;  /* 0x0000000000007941 */ /* 0x000fea0003800000 */
.L_x_1664:
        /* <DEDUP_REMOVED lines=128> */
.L_x_1643:
        /* <DEDUP_REMOVED lines=21> */
.L_x_1667:
[----:B-12---:R-:W-:Y:S05]  /*75b0*/  BSYNC B0 ;  /* 0x0000000000007941 */ /* 0x006fea0003800000 */
.L_x_1666:
        /* <DEDUP_REMOVED lines=17> */
.L_x_1669:
[----:B------:R-:W-:Y:S05]  /*76d0*/  BSYNC B0 ;  /* 0x0000000000007941 */ /* 0x000fea0003800000 */
.L_x_1668:
        /* <DEDUP_REMOVED lines=16> */
.L_x_1659:
[----:B------:R-:W-:Y:S05]  /*77e0*/  BSYNC B2 ;  /* 0x0000000000027941 */ /* 0x000fea0003800000 */
.L_x_1642:
[----:B------:R-:W-:Y:S01]  /*77f0*/  IMAD R20, R31, -0x50, RZ ;  /* 0xffffffb01f147824 */ /* 0x000fe200078e02ff */
[----:B------:R-:W-:Y:S01]  /*7800*/  BSSY B0, `(.L_x_1670) ;  /* 0x0000063000007945 */ /* 0x000fe20003800000 */
[----:B--23--:R-:W-:Y:S02]  /*7810*/  IMAD R4, R81, c[0x0][0x208], RZ ;  /* 0x0000820051047a24 */ /* 0x00cfe400078e02ff */
[----:B------:R-:W-:Y:S02]  /*7820*/  IMAD.IADD R3, R118, 0x1, R20 ;  /* 0x0000000176037824 */ /* 0x000fe400078e0214 */
[C---:B-1----:R-:W-:Y:S02]  /*7830*/  IMAD R8, R75.reuse, c[0x0][0x20c], R4 ;  /* 0x000083004b087a24 */ /* 0x042fe400078e0204 */
        /* <DEDUP_REMOVED lines=91> */
[----:B------:R-:W-:Y:S01]  /*7df0*/  @!P0 LEA.HI.X R5, R219, R5, R250, 0x1, P2 ;  /* 0x00000005db058211 */ /* 0x000fe200010f0cfa */
[----:B-1----:R-:W-:Y:S04]  /*7e00*/  @!P1 ST.E.128 [R6.64], R8 ;  /* 0x0000000806009985 */ /* 0x002fe8000c101d08 */
[----:B------:R-:W1:Y:S04]  /*7e10*/  @!P0 LDS.128 R8, [R249] ;  /* 0x00000000f9088984 */ /* 0x000e680000000c00 */
[----:B-1----:R1:W-:Y:S02]  /*7e20*/  @!P0 ST.E.128 [R4.64], R8 ;  /* 0x0000000804008985 */ /* 0x0023e4000c101d08 */
.L_x_1671:
[----:B-123--:R-:W-:Y:S05]  /*7e30*/  BSYNC B0 ;  /* 0x0000000000007941 */ /* 0x00efea0003800000 */
.L_x_1670:
        /* <DEDUP_REMOVED lines=17> */
.L_x_1673:
[----:B------:R-:W-:Y:S05]  /*7f50*/  BSYNC B0 ;  /* 0x0000000000007941 */ /* 0x000fea0003800000 */
.L_x_1672:
[----:B--2---:R2:W4:Y:S01]  /*7f60*/  SHFL.IDX PT, R5, R17, 0x2, 0x1c1f ;  /* 0x005c1f0011057f89 */ /* 0x00452200000e0000 */
[----:B------:R-:W-:Y:S01]  /*7f70*/  ISETP.GE.AND P0, PT, R3, 0x41, PT ;  /* 0x000000410300780c */ /* 0x000fe20003f06270 */
[----:B------:R-:W-:Y:S02]  /*7f80*/  BSSY B0, `(.L_x_1674) ;  /* 0x000000f000007945 */ /* 0x000fe40003800000 */
        /* <DEDUP_REMOVED lines=14> */
.L_x_1675:
[----:B------:R-:W-:Y:S05]  /*8070*/  BSYNC B0 ;  /* 0x0000000000007941 */ /* 0x000fea0003800000 */
.L_x_1674:
[C---:B------:R-:W-:Y:S02]  /*8080*/  ISETP.GT.AND P0, PT, R31.reuse, R119, PT ;  /* 0x000000771f00720c */ /* 0x040fe40003f04270 */
[----:B------:R-:W-:Y:S11]  /*8090*/  IADD3 R31, R31, -0x1, RZ ;  /* 0xffffffff1f1f7810 */ /* 0x000ff60007ffe0ff */
[----:B------:R-:W-:Y:S01]  /*80a0*/  @P0 SHF.R.S32.HI R6, RZ, 0x1f, R31 ;  /* 0x0000001fff060819 */ /* 0x000fe2000001141f */
[----:B------:R-:W-:Y:S02]  /*80b0*/  @P0 IMAD R3, R147, R31, RZ ;  /* 0x0000001f93030224 */ /* 0x000fe400078e02ff */
[----:B---3--:R-:W-:Y:S02]  /*80c0*/  @P0 IMAD.MOV.U32 R4, RZ, RZ, R110 ;  /* 0x000000ffff040224 */ /* 0x008fe400078e006e */
[----:B----4-:R-:W-:Y:S02]  /*80d0*/  @P0 IMAD.MOV.U32 R5, RZ, RZ, R109 ;  /* 0x000000ffff050224 */ /* 0x010fe400078e006d */
[-C--:B------:R-:W-:Y:S02]  /*80e0*/  @P0 IMAD R3, R6, R130.reuse, R3 ;  /* 0x0000008206030224 */ /* 0x080fe400078e0203 */
[----:B------:R-:W-:Y:S04]  /*80f0*/  @P0 IMAD.WIDE.U32 R4, R31, R130, R4 ;  /* 0x000000821f040225 */ /* 0x000fe800078e0004 */
[----:B------:R-:W-:Y:S01]  /*8100*/  @P0 IMAD.IADD R3, R5, 0x1, R3 ;  /* 0x0000000105030824 */ /* 0x000fe200078e0203 */
[C---:B------:R-:W-:Y:S01]  /*8110*/  @P0 LEA R10, P1, R4.reuse, c[0x0][0x220], 0x1 ;  /* 0x00008800040a0a11 */ /* 0x040fe200078208ff */
[C---:B------:R-:W-:Y:S03]  /*8120*/  @P0 IMAD.SHL.U32 R12, R153.reuse, 0x2, RZ ;  /* 0x00000002990c0824 */ /* 0x040fe600078e00ff */
        /* <DEDUP_REMOVED lines=22> */
.L_x_1641:
[----:B---3--:R-:W3:Y:S01]  /*8290*/  LDL R11, [R1+0x2c] ;  /* 0x00002c00010b7983 */ /* 0x008ee20000100800 */
[----:B------:R-:W-:-:S05]  /*82a0*/  IMAD.MOV.U32 R0, RZ, RZ, c[0x0][0x2c4] ;  /* 0x0000b100ff007624 */ /* 0x000fca00078e00ff */
[----:B------:R-:W-:Y:S01]  /*82b0*/  ISETP.NE.AND P3, PT, R0, 0x1, PT ;  /* 0x000000010000780c */ /* 0x000fe20003f65270 */
[----:B------:R-:W-:Y:S01]  /*82c0*/  BSSY B0, `(.L_x_1677) ;  /* 0x0000028000007945 */ /* 0x000fe20003800000 */
[----:B---3--:R-:W-:-:S11]  /*82d0*/  IADD3 R0, R11, 0x7f, RZ ;  /* 0x0000007f0b007810 */ /* 0x008fd60007ffe0ff */
[----:B------:R-:W-:-:S05]  /*82e0*/  @P3 IMAD.HI.U32 R2, R0, c[0x0][0x2c8], RZ ;  /* 0x0000b20000023a27 */ /* 0x000fca00078e00ff */
[----:B------:R-:W-:-:S05]  /*82f0*/  @P3 SHF.R.U32.HI R0, RZ, c[0x0][0x2cc], R2 ;  /* 0x0000b300ff003a19 */ /* 0x000fca0000011602 */
[----:B------:R-:W-:-:S04]  /*8300*/  IMAD.IADD R0, R144, 0x1, R0 ;  /* 0x0000000190007824 */ /* 0x000fc800078e0200 */
[----:B------:R-:W-:-:S05]  /*8310*/  IMAD.HI R0, R0, 0x66666667, RZ ;  /* 0x6666666700007827 */ /* 0x000fca00078e02ff */
[----:B------:R-:W-:-:S04]  /*8320*/  SHF.R.U32.HI R2, RZ, 0x1f, R0 ;  /* 0x0000001fff027819 */ /* 0x000fc80000011600 */
[----:B------:R-:W-:-:S04]  /*8330*/  LEA.HI.SX32 R0, R0, R2, 0x1b ;  /* 0x0000000200007211 */ /* 0x000fc800078fdaff */
[----:B------:R-:W-:-:S04]  /*8340*/  IMNMX R6, R143, R0, PT ;  /* 0x000000008f067217 */ /* 0x000fc80003800200 */
[----:B------:R-:W-:Y:S01]  /*8350*/  ISETP.GE.AND P0, PT, R6, 0x1, PT ;  /* 0x000000010600780c */ /* 0x000fe20003f06270 */
[----:B------:R-:W-:-:S12]  /*8360*/  IMAD.MOV.U32 R0, RZ, RZ, RZ ;  /* 0x000000ffff007224 */ /* 0x000fd800078e00ff */
[----:B------:R-:W-:Y:S05]  /*8370*/  @!P0 BRA `(.L_x_1678) ;  /* 0x000001c000008947 */ /* 0x000fea0003800000 */
[----:B------:R-:W-:Y:S01]  /*8380*/  IABS R2, R129 ;  /* 0x0000008100027213 */ /* 0x000fe20000000000 */
[----:B------:R-:W-:Y:S01]  /*8390*/  IMAD.MOV.U32 R4, RZ, RZ, RZ ;  /* 0x000000ffff047224 */ /* 0x000fe200078e00ff */
[----:B------:R-:W-:Y:S02]  /*83a0*/  IADD3 R7, R129, -0x1, R6 ;  /* 0xffffffff81077810 */ /* 0x000fe40007ffe006 */
[----:B------:R-:W3:Y:S02]  /*83b0*/  I2F.RP R0, R2 ;  /* 0x0000000200007306 */ /* 0x000ee40000209400 */
[----:B-1----:R-:W-:-:S06]  /*83c0*/  IABS R9, R7 ;  /* 0x0000000700097213 */ /* 0x002fcc0000000000 */
[----:B---3--:R-:W1:Y:S02]  /*83d0*/  MUFU.RCP R0, R0 ;  /* 0x0000000000007308 */ /* 0x008e640000001000 */
        /* <DEDUP_REMOVED lines=22> */
.L_x_1678:
[----:B------:R-:W-:Y:S05]  /*8540*/  BSYNC B0 ;  /* 0x0000000000007941 */ /* 0x000fea0003800000 */
.L_x_1677:
        /* <DEDUP_REMOVED lines=35> */
[----:B---3--:R-:W-:-:S04]  /*8780*/  IMAD R252, R2, R0, RZ ;  /* 0x0000000002fc7224 */ /* 0x008fc800078e02ff */
[--C-:B------:R-:W-:Y:S01]  /*8790*/  IMAD.IADD R2, R252, 0x1, R0.reuse ;  /* 0x00000001fc027824 */ /* 0x100fe200078e0200 */
[----:B------:R-:W-:-:S04]  /*87a0*/  PRMT R0, RZ, 0x7610, R0 ;  /* 0x00007610ff007816 */ /* 0x000fc80000000000 */
[----:B------:R-:W-:-:S04]  /*87b0*/  IMNMX R223, R6, R2, PT ;  /* 0x0000000206df7217 */ /* 0x000fc80003800200 */
[----:B------:R-:W-:-:S13]  /*87c0*/  ISETP.GT.AND P0, PT, R223, R252, PT ;  /* 0x000000fcdf00720c */ /* 0x000fda0003f04270 */
[----:B------:R-:W-:Y:S05]  /*87d0*/  @!P0 BRA `(.L_x_1679) ;  /* 0x00012bd000008947 */ /* 0x000fea0003800000 */
[----:B------:R-:W3:Y:S04]  /*87e0*/  LDL R3, [R1+0x64] ;  /* 0x0000640001037983 */ /* 0x000ee80000100800 */
[----:B------:R-:W4:Y:S04]  /*87f0*/  LDL R7, [R1+0x68] ;  /* 0x0000680001077983 */ /* 0x000f280000100800 */
[----:B--2---:R-:W2:Y:S04]  /*8800*/  LDL R4, [R1+0x48] ;  /* 0x0000480001047983 */ /* 0x004ea80000100800 */
[----:B------:R-:W2:Y:S04]  /*8810*/  LDL R5, [R1+0x90] ;  /* 0x0000900001057983 */ /* 0x000ea80000100800 */
[----:B-1----:R-:W2:Y:S01]  /*8820*/  LDL R9, [R1+0x70] ;  /* 0x0000700001097983 */ /* 0x002ea20000100800 */
[----:B------:R-:W-:-:S04]  /*8830*/  ISETP.NE.U32.AND P0, PT, RZ, c[0x0][0x340], PT ;  /* 0x0000d000ff007a0c */ /* 0x000fc80003f05070 */
[----:B------:R-:W-:Y:S02]  /*8840*/  ISETP.NE.AND.EX P1, PT, RZ, c[0x0][0x344], PT, P0 ;  /* 0x0000d100ff007a0c */ /* 0x000fe40003f25300 */
[----:B------:R-:W-:-:S05]  /*8850*/  SHF.R.S32.HI R0, RZ, 0x1f, R141 ;  /* 0x0000001fff007819 */ /* 0x000fca000001148d */
[----:B------:R-:W-:-:S04]  /*8860*/  IMAD R0, R0, c[0x0][0x178], RZ ;  /* 0x00005e0000007a24 */ /* 0x000fc800078e02ff */
[----:B------:R-:W-:Y:S02]  /*8870*/  IMAD R0, R141, c[0x0][0x17c], R0 ;  /* 0x00005f008d007a24 */ /* 0x000fe400078e0200 */
[----:B---3--:R-:W-:-:S04]  /*8880*/  @P1 IADD3 R2, P0, R3, c[0x0][0x340], RZ ;  /* 0x0000d00003021a10 */ /* 0x008fc80007f1e0ff */
[----:B----4-:R-:W-:-:S05]  /*8890*/  @P1 IADD3.X R3, R7, c[0x0][0x344], RZ, P0, !PT ;  /* 0x0000d10007031a10 */ /* 0x010fca00007fe4ff */
[----:B------:R1:W5:Y:S01]  /*88a0*/  @P1 LDG.E R8, [R2.64] ;  /* 0x0000000802081981 */ /* 0x000362000c1e1900 */
[----:B------:R-:W-:Y:S02]  /*88b0*/  ISETP.NE.U32.AND P0, PT, RZ, c[0x0][0x348], PT ;  /* 0x0000d200ff007a0c */ /* 0x000fe40003f05070 */
[----:B--2---:R-:W-:Y:S01]  /*88c0*/  LOP3.LUT R75, R4, 0xffff, RZ, 0xc0, !PT ;  /* 0x0000ffff044b7812 */ /* 0x004fe200078ec0ff */
[----:B------:R-:W-:Y:S01]  /*88d0*/  IMAD.IADD R4, R251, 0x1, R11 ;  /* 0x00000001fb047824 */ /* 0x000fe200078e020b */
[----:B------:R-:W-:Y:S01]  /*88e0*/  ISETP.NE.AND.EX P0, PT, RZ, c[0x0][0x34c], PT, P0 ;  /* 0x0000d300ff007a0c */ /* 0x000fe20003f05300 */
[----:B------:R-:W2:Y:S01]  /*88f0*/  S2R R12, SR_TID.X ;  /* 0x00000000000c7919 */ /* 0x000ea20000002100 */
[----:B------:R-:W-:Y:S01]  /*8900*/  ISETP.GE.AND P2, PT, R244, c[0x0][0x198], PT ;  /* 0x00006600f4007a0c */ /* 0x000fe20003f46270 */
[----:B------:R-:W-:Y:S01]  /*8910*/  @P3 IMAD.HI.U32 R7, R4, c[0x0][0x2c8], RZ ;  /* 0x0000b20004073a27 */ /* 0x000fe200078e00ff */
[----:B------:R-:W-:Y:S02]  /*8920*/  SEL R6, R5, RZ, !P0 ;  /* 0x000000ff05067207 */ /* 0x000fe40004000000 */
[----:B------:R-:W-:-:S02]  /*8930*/  SEL R5, R9, RZ, !P0 ;  /* 0x000000ff09057207 */ /* 0x000fc40004000000 */
[----:B------:R-:W-:Y:S01]  /*8940*/  IADD3 R161, R223, -0x1, RZ ;  /* 0xffffffffdfa17810 */ /* 0x000fe20007ffe0ff */
[----:B------:R-:W-:-:S04]  /*8950*/  IMAD R6, R6, c[0x0][0x1c0], RZ ;  /* 0x0000700006067a24 */ /* 0x000fc800078e02ff */
[----:B------:R-:W-:Y:S02]  /*8960*/  IMAD R6, R5, c[0x0][0x1c4], R6 ;  /* 0x0000710005067a24 */ /* 0x000fe400078e0206 */
[----:B-1----:R-:W-:-:S04]  /*8970*/  IMAD.WIDE.U32 R2, R141, c[0x0][0x178], RZ ;  /* 0x00005e008d027a25 */ /* 0x002fc800078e00ff */
[----:B------:R-:W-:Y:S01]  /*8980*/  IMAD.IADD R3, R3, 0x1, R0 ;  /* 0x0000000103037824 */ /* 0x000fe200078e0200 */
[----:B------:R-:W-:Y:S02]  /*8990*/  MOV R0, R4 ;  /* 0x0000000400007202 */ /* 0x000fe40000000f00 */
[----:B------:R-:W-:Y:S01]  /*89a0*/  @P3 SHF.R.U32.HI R0, RZ, c[0x0][0x2cc], R7 ;  /* 0x0000b300ff003a19 */ /* 0x000fe20000011607 */
[C---:B------:R-:W-:Y:S01]  /*89b0*/  IMAD.WIDE.U32 R2, R75.reuse, c[0x0][0x1b8], R2 ;  /* 0x00006e004b027a25 */ /* 0x040fe200078e0002 */
[----:B--2---:R-:W-:Y:S02]  /*89c0*/  SHF.R.S32.HI R10, RZ, 0x1f, R12 ;  /* 0x0000001fff0a7819 */ /* 0x004fe4000001140c */
[----:B------:R-:W-:Y:S01]  /*89d0*/  SHF.R.S32.HI R7, RZ, 0x1f, R0 ;  /* 0x0000001fff077819 */ /* 0x000fe20000011400 */
[----:B------:R-:W-:Y:S01]  /*89e0*/  IMAD R3, R75, c[0x0][0x1bc], R3 ;  /* 0x00006f004b037a24 */ /* 0x000fe200078e0203 */
[----:B------:R-:W-:-:S03]  /*89f0*/  LEA.HI R10, R10, R12, RZ, 0x3 ;  /* 0x0000000c0a0a7211 */ /* 0x000fc600078f18ff */
[----:B------:R-:W-:Y:S01]  /*8a00*/  IMAD.WIDE.U32 R2, R5, c[0x0][0x1c0], R2 ;  /* 0x0000700005027a25 */ /* 0x000fe200078e0002 */
[----:B------:R-:W-:-:S03]  /*8a10*/  SHF.R.S32.HI R10, RZ, 0x3, R10 ;  /* 0x00000003ff0a7819 */ /* 0x000fc6000001140a */
[----:B------:R-:W-:Y:S01]  /*8a20*/  IMAD.MOV R5, RZ, RZ, -R0 ;  /* 0x000000ffff057224 */ /* 0x000fe200078e0a00 */
[----:B------:R-:W-:-:S03]  /*8a30*/  IADD3 R3, R3, R6, RZ ;  /* 0x0000000603037210 */ /* 0x000fc60007ffe0ff */
[----:B------:R-:W-:Y:S02]  /*8a40*/  IMAD R4, R5, c[0x0][0x2c4], R4 ;  /* 0x0000b10005047a24 */ /* 0x000fe400078e0204 */
[----:B------:R-:W-:Y:S02]  /*8a50*/  IMAD R5, R7, c[0x0][0x1b0], RZ ;  /* 0x00006c0007057a24 */ /* 0x000fe400078e02ff */
[----:B------:R-:W-:-:S04]  /*8a60*/  IMAD.WIDE.U32 R2, R0, c[0x0][0x1b0], R2 ;  /* 0x00006c0000027a25 */ /* 0x000fc800078e0002 */
[----:B------:R-:W-:Y:S01]  /*8a70*/  IMAD R6, R0, c[0x0][0x1b4], R5 ;  /* 0x00006d0000067a24 */ /* 0x000fe200078e0205 */
[----:B------:R-:W-:-:S03]  /*8a80*/  SHF.R.S32.HI R5, RZ, 0x1f, R4 ;  /* 0x0000001fff057819 */ /* 0x000fc60000011404 */
[----:B------:R-:W-:Y:S02]  /*8a90*/  IMAD.IADD R3, R3, 0x1, R6 ;  /* 0x0000000103037824 */ /* 0x000fe400078e0206 */
[----:B------:R-:W-:Y:S02]  /*8aa0*/  IMAD R0, R5, c[0x0][0x1a8], RZ ;  /* 0x00006a0005007a24 */ /* 0x000fe400078e02ff */
[----:B------:R-:W-:-:S04]  /*8ab0*/  IMAD.WIDE.U32 R2, R4, c[0x0][0x1a8], R2 ;  /* 0x00006a0004027a25 */ /* 0x000fc800078e0002 */
[----:B------:R-:W-:Y:S01]  /*8ac0*/  IMAD R0, R4, c[0x0][0x1ac], R0 ;  /* 0x00006b0004007a24 */ /* 0x000fe200078e0200 */
[----:B------:R-:W-:Y:S01]  /*8ad0*/  LEA R6, P0, R2, c[0x0][0x160], 0x1 ;  /* 0x0000580002067a11 */ /* 0x000fe200078008ff */
[----:B------:R-:W-:-:S03]  /*8ae0*/  IMAD.IADD R4, R10, 0x1, R11 ;  /* 0x000000010a047824 */ /* 0x000fc600078e020b */
[----:B------:R-:W-:-:S04]  /*8af0*/  IADD3 R0, R3, R0, RZ ;  /* 0x0000000003007210 */ /* 0x000fc80007ffe0ff */
[----:B------:R-:W-:Y:S02]  /*8b00*/  LEA.HI.X R5, R2, c[0x0][0x164], R0, 0x1, P0 ;  /* 0x0000590002057a11 */ /* 0x000fe400000f0c00 */
[----:B------:R-:W-:Y:S01]  /*8b10*/  @!P1 MOV R8, R9 ;  /* 0x0000000900089202 */ /* 0x000fe20000000f00 */
[----:B------:R-:W-:Y:S05]  /*8b20*/  BRA.DIV ~URZ, `(.L_x_1680) ;  /* 0x00016dd27f007947 */ /* 0x000fea000b800000 */
[----:B------:R1:W2:Y:S02]  /*8b30*/  SHFL.IDX PT, R7, R5, RZ, 0x181f ;  /* 0x00181fff05077589 */ /* 0x0002a400000e0000 */
.L_x_1842:
[----:B------:R-:W-:Y:S05]  /*8b40*/  BRA.DIV ~URZ, `(.L_x_1681) ;  /* 0x00016e227f007947 */ /* 0x000fea000b800000 */
[----:B------:R3:W4:Y:S02]  /*8b50*/  SHFL.IDX PT, R2, R6, RZ, 0x181f ;  /* 0x00181fff06027589 */ /* 0x00072400000e0000 */
.L_x_1843:
[----:B---3--:R-:W3:Y:S01]  /*8b60*/  LDL R0, [R1+0x30] ;  /* 0x0000300001007983 */ /* 0x008ee20000100800 */
[----:B------:R-:W-:Y:S01]  /*8b70*/  BSSY B0, `(.L_x_1682) ;  /* 0x000000a000007945 */ /* 0x000fe20003800000 */
[----:B---3--:R-:W-:-:S05]  /*8b80*/  IMAD R0, R0, c[0x0][0x2c4], RZ ;  /* 0x0000b10000007a24 */ /* 0x008fca00078e02ff */
        /* <DEDUP_REMOVED lines=8> */
.L_x_1683:
[----:B------:R-:W-:Y:S05]  /*8c10*/  BSYNC B0 ;  /* 0x0000000000007941 */ /* 0x000fea0003800000 */
.L_x_1682:
[----:B------:R-:W-:Y:S05]  /*8c20*/  BRA.DIV ~URZ, `(.L_x_1684) ;  /* 0x00016db27f007947 */ /* 0x000fea000b800000 */
[----:B--2---:R2:W3:Y:S04]  /*8c30*/  SHFL.IDX PT, R7, R5, 0x1, 0x181f ;  /* 0x00381f0005077f89 */ /* 0x0044e800000e0000 */
[----:B----4-:R2:W4:Y:S02]  /*8c40*/  SHFL.IDX PT, R2, R6, 0x1, 0x181f ;  /* 0x00381f0006027f89 */ /* 0x01052400000e0000 */
.L_x_1844:
        /* <DEDUP_REMOVED lines=10> */
.L_x_1686:
[----:B------:R-:W-:Y:S05]  /*8cf0*/  BSYNC B0 ;  /* 0x0000000000007941 */ /* 0x000fea0003800000 */
.L_x_1685:
[----:B------:R-:W-:Y:S05]  /*8d00*/  BRA.DIV ~URZ, `(.L_x_1687) ;  /* 0x00016da27f007947 */ /* 0x000fea000b800000 */
[----:B---3--:R3:W1:Y:S02]  /*8d10*/  SHFL.IDX PT, R7, R5, 0x2, 0x181f ;  /* 0x00581f0005077f89 */ /* 0x00866400000e0000 */
.L_x_1845:
[----:B------:R-:W-:Y:S05]  /*8d20*/  BRA.DIV ~URZ, `(.L_x_1688) ;  /* 0x00016df27f007947 */ /* 0x000fea000b800000 */
[----:B----4-:R4:W2:Y:S02]  /*8d30*/  SHFL.IDX PT, R2, R6, 0x2, 0x181f ;  /* 0x00581f0006027f89 */ /* 0x0108a400000e0000 */
.L_x_1846:
        /* <DEDUP_REMOVED lines=10> */
.L_x_1690:
[----:B------:R-:W-:Y:S05]  /*8de0*/  BSYNC B0 ;  /* 0x0000000000007941 */ /* 0x000fea0003800000 */
.L_x_1689:
[----:B------:R-:W-:Y:S05]  /*8df0*/  BRA.DIV ~URZ, `(.L_x_1691) ;  /* 0x00016d927f007947 */ /* 0x000fea000b800000 */
[----:B-1----:R1:W3:Y:S04]  /*8e00*/  SHFL.IDX PT, R7, R5, 0x3, 0x181f ;  /* 0x00781f0005077f89 */ /* 0x0022e800000e0000 */
[----:B--2---:R1:W2:Y:S02]  /*8e10*/  SHFL.IDX PT, R2, R6, 0x3, 0x181f ;  /* 0x00781f0006027f89 */ /* 0x0042a400000e0000 */
.L_x_1847:
        /* <DEDUP_REMOVED lines=10> */
.L_x_1693:
[----:B------:R-:W-:Y:S05]  /*8ec0*/  BSYNC B0 ;  /* 0x0000000000007941 */ /* 0x000fea0003800000 */
.L_x_1692:
[----:B------:R-:W-:Y:S05]  /*8ed0*/  BRA.DIV ~URZ, `(.L_x_1694) ;  /* 0x00016d827f007947 */ /* 0x000fea000b800000 */
[----:B---3--:R3:W1:Y:S02]  /*8ee0*/  SHFL.IDX PT, R7, R5, 0x4, 0x181f ;  /* 0x00981f0005077f89 */ /* 0x00866400000e0000 */
.L_x_1848:
[----:B------:R-:W-:Y:S05]  /*8ef0*/  BRA.DIV ~URZ, `(.L_x_1695) ;  /* 0x00016dd27f007947 */ /* 0x000fea000b800000 */
[----:B--2---:R2:W3:Y:S02]  /*8f00*/  SHFL.IDX PT, R2, R6, 0x4, 0x181f ;  /* 0x00981f0006027f89 */ /* 0x0044e400000e0000 */
.L_x_1849:
        /* <DEDUP_REMOVED lines=10> */
.L_x_1697:
[----:B------:R-:W-:Y:S05]  /*8fb0*/  BSYNC B0 ;  /* 0x0000000000007941 */ /* 0x000fea0003800000 */
.L_x_1696:
[----:B------:R-:W-:Y:S05]  /*8fc0*/  BRA.DIV ~URZ, `(.L_x_1698) ;  /* 0x00016d727f007947 */ /* 0x000fea000b800000 */
[----:B-1----:R1:W2:Y:S04]  /*8fd0*/  SHFL.IDX PT, R7, R5, 0x5, 0x181f ;  /* 0x00b81f0005077f89 */ /* 0x0022a800000e0000 */
[----:B---3--:R1:W3:Y:S02]  /*8fe0*/  SHFL.IDX PT, R2, R6, 0x5, 0x181f ;  /* 0x00b81f0006027f89 */ /* 0x0082e400000e0000 */
.L_x_1850:
        /* <DEDUP_REMOVED lines=10> */
.L_x_1700:
[----:B------:R-:W-:Y:S05]  /*9090*/  BSYNC B0 ;  /* 0x0000000000007941 */ /* 0x000fea0003800000 */
.L_x_1699:
[----:B------:R-:W-:Y:S05]  /*90a0*/  BRA.DIV ~URZ, `(.L_x_1701) ;  /* 0x00016d627f007947 */ /* 0x000fea000b800000 */
[----:B--2---:R2:W1:Y:S02]  /*90b0*/  SHFL.IDX PT, R7, R5, 0x6, 0x181f ;  /* 0x00d81f0005077f89 */ /* 0x00446400000e0000 */
.L_x_1851:
[----:B------:R-:W-:Y:S05]  /*90c0*/  BRA.DIV ~URZ, `(.L_x_1702) ;  /* 0x00016db27f007947 */ /* 0x000fea000b800000 */
[----:B---3--:R3:W2:Y:S02]  /*90d0*/  SHFL.IDX PT, R2, R6, 0x6, 0x181f ;  /* 0x00d81f0006027f89 */ /* 0x0086a400000e0000 */
.L_x_1852:
        /* <DEDUP_REMOVED lines=10> */
.L_x_1704:
[----:B------:R-:W-:Y:S05]  /*9180*/  BSYNC B0 ;  /* 0x0000000000007941 */ /* 0x000fea0003800000 */
.L_x_1703:
[----:B------:R-:W-:Y:S05]  /*9190*/  BRA.DIV ~URZ, `(.L_x_1705) ;  /* 0x00016d527f007947 */ /* 0x000fea000b800000 */
[----:B-12---:R-:W1:Y:S04]  /*91a0*/  SHFL.IDX PT, R5, R5, 0x7, 0x181f ;  /* 0x00f81f0005057f89 */ /* 0x006e6800000e0000 */
[----:B------:R2:W3:Y:S02]  /*91b0*/  SHFL.IDX PT, R3, R6, 0x7, 0x181f ;  /* 0x00f81f0006037f89 */ /* 0x0004e400000e0000 */
.L_x_1853:
        /* <DEDUP_REMOVED lines=21> */
[----:B------:R-:W-:Y:S02]  /*9310*/  IMAD R160, R223, R160, -0x50 ;  /* 0xffffffb0dfa07424 */ /* 0x000fe400078e02a0 */
[----:B------:R-:W-:Y:S01]  /*9320*/  IMAD.MOV.U32 R220, RZ, RZ, RZ ;  /* 0x000000ffffdc7224 */ /* 0x000fe200078e00ff */
[----:B------:R-:W-:Y:S01]  /*9330*/  BAR.SYNC.DEFER_BLOCKING 0x0 ;  /* 0x0000000000007b1d */ /* 0x000fe20000010000 */
[----:B------:R-:W-:Y:S01]  /*9340*/  ISETP.NE.AND P6, PT, R2, 0x1, PT ;  /* 0x000000010200780c */ /* 0x000fe20003fc5270 */
[----:B------:R-:W-:-:S05]  /*9350*/  IMAD.IADD R3, R251, 0x1, R160 ;  /* 0x00000001fb037824 */ /* 0x000fca00078e02a0 */
[C---:B---3--:R-:W-:Y:S01]  /*9360*/  ISETP.GE.AND P0, PT, R3.reuse, R7, PT ;  /* 0x000000070300720c */ /* 0x048fe20003f06270 */
[----:B-----5:R-:W-:-:S03]  /*9370*/  IMAD.IADD R3, R3, 0x1, R168 ;  /* 0x0000000103037824 */ /* 0x020fc600078e02a8 */
[----:B------:R-:W-:-:S03]  /*9380*/  ISETP.GT.OR P0, PT, R251, 0x4f, P0 ;  /* 0x0000004ffb00780c */ /* 0x000fc60000704670 */
[----:B------:R-:W-:-:S04]  /*9390*/  @P6 IMAD.HI.U32 R4, R3, c[0x0][0x2bc], RZ ;  /* 0x0000af0003046a27 */ /* 0x000fc800078e00ff */
[----:B------:R-:W-:Y:S01]  /*93a0*/  IMAD.MOV.U32 R2, RZ, RZ, R3 ;  /* 0x000000ffff027224 */ /* 0x000fe200078e0003 */
[----:B------:R-:W-:-:S05]  /*93b0*/  @P6 SHF.R.U32.HI R2, RZ, c[0x0][0x2c0], R4 ;  /* 0x0000b000ff026a19 */ /* 0x000fca0000011604 */
[----:B------:R-:W-:-:S04]  /*93c0*/  @!P0 IADD3 R5, P1, R2, R166, RZ ;  /* 0x000000a602058210 */ /* 0x000fc80007f3e0ff */
[----:B--2-4-:R-:W-:Y:S02]  /*93d0*/  @!P0 LEA.HI.X.SX32 R6, R2, R163, 0x1, P1 ;  /* 0x000000a302068211 */ /* 0x014fe400008f0eff */
[----:B------:R-:W-:-:S04]  /*93e0*/  @!P0 LEA R4, P1, R5, c[0x0][0x2a0], 0x2 ;  /* 0x0000a80005048a11 */ /* 0x000fc800078210ff */
[----:B------:R-:W-:-:S05]  /*93f0*/  @!P0 LEA.HI.X R5, R5, c[0x0][0x2a4], R6, 0x2, P1 ;  /* 0x0000a90005058a11 */ /* 0x000fca00008f1406 */
[----:B------:R1:W2:Y:S01]  /*9400*/  @!P0 LDG.E R220, [R4.64] ;  /* 0x0000000804dc8981 */ /* 0x0002a2000c1e1900 */
[----:B------:R-:W-:Y:S02]  /*9410*/  IMAD.MOV R2, RZ, RZ, -R2 ;  /* 0x000000ffff027224 */ /* 0x000fe400078e0a02 */
[C---:B------:R-:W-:Y:S01]  /*9420*/  IMAD.WIDE.U32 R164, R75.reuse, c[0x0][0x1e8], RZ ;  /* 0x00007a004ba47a25 */ /* 0x040fe200078e00ff */
        /* <DEDUP_REMOVED lines=15> */
[----:B------:R-:W-:-:S13]  /*9520*/  ISETP.GE.AND P1, PT, R66, 0x1, PT ;  /* 0x000000014200780c */ /* 0x000fda0003f26270 */
        /* <DEDUP_REMOVED lines=10> */
[----:B------:R-:W-:-:S03]  /*95d0*/  ISETP.GE.AND P0, PT, R66, 0x11, PT ;  /* 0x000000114200780c */ /* 0x000fc60003f06270 */
[----:B------:R-:W2:Y:S04]  /*95e0*/  SHFL.IDX PT, R4, R2, 0x1, 0x181f ;  /* 0x00381f0002047f89 */ /* 0x000ea800000e0000 */
[----:B------:R-:W3:Y:S04]  /*95f0*/  SHFL.IDX PT, R7, R3, RZ, 0x181f ;  /* 0x00181fff03077589 */ /* 0x000ee800000e0000 */
[----:B------:R-:W4:Y:S04]  /*9600*/  SHFL.IDX PT, R5, R3, 0x1, 0x181f ;  /* 0x00381f0003057f89 */ /* 0x000f2800000e0000 */
[----:B------:R-:W5:Y:S04]  /*9610*/  SHFL.IDX PT, R11, R2, 0x2, 0x181f ;  /* 0x00581f00020b7f89 */ /* 0x000f6800000e0000 */
[----:B------:R-:W-:Y:S01]  /*9620*/  SHFL.IDX PT, R12, R3, 0x2, 0x181f ;  /* 0x00581f00030c7f89 */ /* 0x000fe200000e0000 */
[----:B-1----:R-:W-:-:S03]  /*9630*/  @P1 LEA R6, P2, R244, R6, 0x1 ;  /* 0x00000006f4061211 */ /* 0x002fc600078408ff */
[----:B------:R-:W1:Y:S01]  /*9640*/  SHFL.IDX PT, R9, R2, 0x3, 0x181f ;  /* 0x00781f0002097f89 */ /* 0x000e6200000e0000 */
[----:B--2---:R-:W-:-:S03]  /*9650*/  @P0 LEA R4, P3, R244, R4, 0x1 ;  /* 0x00000004f4040211 */ /* 0x004fc600078608ff */
[----:B------:R-:W2:Y:S01]  /*9660*/  SHFL.IDX PT, R10, R3, 0x3, 0x181f ;  /* 0x00781f00030a7f89 */ /* 0x000ea200000e0000 */
[----:B---3--:R-:W-:-:S03]  /*9670*/  @P1 LEA.HI.X R7, R244, R7, R245, 0x1, P2 ;  /* 0x00000007f4071211 */ /* 0x008fc600010f0cf5 */
[----:B------:R5:W3:Y:S01]  /*9680*/  SHFL.IDX PT, R8, R2, 0x4, 0x181f ;  /* 0x00981f0002087f89 */ /* 0x000ae200000e0000 */
[----:B------:R-:W-:Y:S02]  /*9690*/  ISETP.GE.AND P2, PT, R66, 0x21, PT ;  /* 0x000000214200780c */ /* 0x000fe40003f46270 */
[C---:B----4-:R-:W-:Y:S01]  /*96a0*/  @P0 LEA.HI.X R5, R244.reuse, R5, R245, 0x1, P3 ;  /* 0x00000005f4050211 */ /* 0x050fe200018f0cf5 */
[----:B------:R4:W-:Y:S01]  /*96b0*/  @P1 LDGSTS.E.BYPASS.LTC128B.128 [R208+0x2900], [R6.64], !P4 ;  /* 0x0290000006d01fae */ /* 0x0009e2000e101d48 */
[----:B------:R-:W-:Y:S02]  /*96c0*/  @P0 ISETP.GE.AND P3, PT, R244, c[0x0][0x1d4], PT ;  /* 0x00007500f4000a0c */ /* 0x000fe40003f66270 */
[C---:B------:R-:W-:Y:S02]  /*96d0*/  ISETP.GE.AND P4, PT, R66.reuse, 0x31, PT ;  /* 0x000000314200780c */ /* 0x040fe40003f86270 */
[----:B------:R-:W-:-:S05]  /*96e0*/  ISETP.GE.AND P1, PT, R66, 0x41, PT ;  /* 0x000000414200780c */ /* 0x000fca0003f26270 */
[----:B------:R-:W-:-:S04]  /*96f0*/  @P2 ISETP.GE.AND P5, PT, R244, c[0x0][0x1d4], PT ;  /* 0x00007500f4002a0c */ /* 0x000fc80003fa6270 */
[----:B------:R1:W-:Y:S01]  /*9700*/  @P0 LDGSTS.E.BYPASS.LTC128B.128 [R208+0x3100], [R4.64], !P3 ;  /* 0x0310000004d00fae */ /* 0x0003e2000d901d48 */
[----:B-----5:R-:W-:-:S03]  /*9710*/  @P2 LEA R2, P0, R244, R11, 0x1 ;  /* 0x0000000bf4022211 */ /* 0x020fc600078008ff */
[----:B----4-:R4:W5:Y:S01]  /*9720*/  SHFL.IDX PT, R6, R3, 0x4, 0x181f ;  /* 0x00981f0003067f89 */ /* 0x01096200000e0000 */
[----:B-1----:R-:W-:-:S04]  /*9730*/  @P4 LEA R4, P3, R244, R9, 0x1 ;  /* 0x00000009f4044211 */ /* 0x002fc800078608ff */
[C-C-:B--2---:R-:W-:Y:S02]  /*9740*/  @P4 LEA.HI.X R5, R244.reuse, R10, R245.reuse, 0x1, P3 ;  /* 0x0000000af4054211 */ /* 0x144fe400018f0cf5 */
[C---:B----4-:R-:W-:Y:S02]  /*9750*/  @P2 LEA.HI.X R3, R244.reuse, R12, R245, 0x1, P0 ;  /* 0x0000000cf4032211 */ /* 0x050fe400000f0cf5 */
[----:B------:R-:W-:-:S03]  /*9760*/  @P1 ISETP.GE.AND P0, PT, R244, c[0x0][0x1d4], PT ;  /* 0x00007500f4001a0c */ /* 0x000fc60003f06270 */
[----:B------:R3:W-:Y:S01]  /*9770*/  @P2 LDGSTS.E.BYPASS.LTC128B.128 [R208+0x3900], [R2.64], !P5 ;  /* 0x0390000002d02fae */ /* 0x0007e2000e901d48 */
[----:B------:R-:W-:Y:S02]  /*9780*/  @P4 ISETP.GE.AND P2, PT, R244, c[0x0][0x1d4], PT ;  /* 0x00007500f4004a0c */ /* 0x000fe40003f46270 */
[----:B------:R-:W-:-:S11]  /*9790*/  ISETP.GT.AND P5, PT, R251, 0x4f, PT ;  /* 0x0000004ffb00780c */ /* 0x000fd60003fa4270 */
[----:B------:R1:W-:Y:S01]  /*97a0*/  @P4 LDGSTS.E.BYPASS.LTC128B.128 [R208+0x4100], [R4.64], !P2 ;  /* 0x0410000004d04fae */ /* 0x0003e2000d101d48 */
[----:B---3--:R-:W-:-:S04]  /*97b0*/  @P1 LEA R2, P3, R244, R8, 0x1 ;  /* 0x00000008f4021211 */ /* 0x008fc800078608ff */
[----:B-----5:R-:W-:-:S05]  /*97c0*/  @P1 LEA.HI.X R3, R244, R6, R245, 0x1, P3 ;  /* 0x00000006f4031211 */ /* 0x020fca00018f0cf5 */
[----:B------:R1:W-:Y:S01]  /*97d0*/  @P1 LDGSTS.E.BYPASS.LTC128B.128 [R208+0x4900], [R2.64], !P0 ;  /* 0x0490000002d01fae */ /* 0x0003e2000c101d48 */
[----:B------:R-:W-:-:S03]  /*97e0*/  ISETP.LT.AND P0, PT, RZ, c[0x0][0x27c], PT ;  /* 0x00009f00ff007a0c */ /* 0x000fc60003f01270 */
[----:B------:R-:W0:Y:S10]  /*97f0*/  LDGDEPBAR ;  /* 0x00000000000079af */ /* 0x000e340000000000 */
[----:B------:R-:W-:Y:S05]  /*9800*/  @P0 BRA `(.L_x_1706) ;  /* 0x0000002000000947 */ /* 0x000fea0003800000 */
[----:B------:R-:W-:-:S04]  /*9810*/  DEPBAR.LE SB0, 0x1 ;  /* 0x000080400000791a */ /* 0x000fc80000000000 */
[----:B------:R-:W-:Y:S05]  /*9820*/  BRA `(.L_x_1707) ;  /* 0x00004a5000007947 */ /* 0x000fea0003800000 */
.L_x_1706:
[----:B------:R-:W2:Y:S01]  /*9830*/  LDL R63, [R1+0x2c] ;  /* 0x00002c00013f7983 */ /* 0x000ea20000100800 */
[----:B------:R-:W-:Y:S01]  /*9840*/  ULDC.U8 UR4, c[0x0][0x298] ;  /* 0x0000a60000047ab9 */ /* 0x000fe20000000000 */
[----:B-1----:R-:W-:Y:S01]  /*9850*/  SHF.R.S32.HI R2, RZ, 0x1f, R140 ;  /* 0x0000001fff027819 */ /* 0x002fe2000001148c */
        /* <DEDUP_REMOVED lines=48> */
[----:B------:R-:W-:Y:S01]  /*9b60*/  ISETP.GE.AND P0, PT, R92, c[0x0][0x27c], PT ;  /* 0x00009f005c007a0c */ /* 0x000fe20003f06270 */
[----:B------:R-:W-:-:S10]  /*9b70*/  CS2R R10, SRZ ;  /* 0x00000000000a7805 */ /* 0x000fd4000001ff00 */
[C---:B------:R-:W-:Y:S01]  /*9b80*/  @!P1 IMAD.SHL.U32 R2, R90.reuse, 0x2, RZ ;  /* 0x000000025a029824 */ /* 0x040fe200078e00ff */
[----:B------:R-:W-:Y:S01]  /*9b90*/  @!P1 SHF.L.U64.HI R3, R90, 0x1, R91 ;  /* 0x000000015a039819 */ /* 0x000fe2000001025b */
[C---:B------:R-:W-:Y:S01]  /*9ba0*/  @!P0 IMAD.SHL.U32 R4, R92.reuse, 0x2, RZ ;  /* 0x000000025c048824 */ /* 0x040fe200078e00ff */
[----:B-----5:R-:W-:Y:S02]  /*9bb0*/  @!P0 SHF.L.U64.HI R5, R92, 0x1, R60 ;  /* 0x000000015c058819 */ /* 0x020fe4000001023c */
[CC--:B--2---:R-:W-:Y:S02]  /*9bc0*/  @!P1 IADD3 R16, P2, R15.reuse, R2.reuse, RZ ;  /* 0x000000020f109210 */ /* 0x0c4fe40007f5e0ff */
[----:B---3--:R-:W-:Y:S02]  /*9bd0*/  @!P1 IADD3 R14, P4, R18, R2, RZ ;  /* 0x00000002120e9210 */ /* 0x008fe40007f9e0ff */
[-C--:B------:R-:W-:Y:S01]  /*9be0*/  @!P0 IADD3 R2, P3, R15, R4.reuse, RZ ;  /* 0x000000040f028210 */ /* 0x080fe20007f7e0ff */
[--C-:B----4-:R-:W-:Y:S01]  /*9bf0*/  @!P1 IMAD.X R17, R22, 0x1, R3.reuse, P2 ;  /* 0x0000000116119824 */ /* 0x110fe200010e0603 */
[----:B------:R-:W-:Y:S01]  /*9c00*/  @!P0 IADD3 R4, P2, R18, R4, RZ ;  /* 0x0000000412048210 */ /* 0x000fe20007f5e0ff */
[C---:B-1----:R-:W-:Y:S01]  /*9c10*/  @!P1 IMAD.X R15, R19.reuse, 0x1, R3, P4 ;  /* 0x00000001130f9824 */ /* 0x042fe200020e0603 */
[----:B------:R-:W-:Y:S01]  /*9c20*/  CS2R R6, SRZ ;  /* 0x0000000000067805 */ /* 0x000fe2000001ff00 */
[--C-:B------:R-:W-:Y:S01]  /*9c30*/  @!P0 IMAD.X R3, R22, 0x1, R5.reuse, P3 ;  /* 0x0000000116038824 */ /* 0x100fe200018e0605 */
[----:B------:R-:W-:Y:S01]  /*9c40*/  CS2R R8, SRZ ;  /* 0x0000000000087805 */ /* 0x000fe2000001ff00 */
[----:B------:R-:W-:Y:S01]  /*9c50*/  @!P0 IMAD.X R5, R19, 0x1, R5, P2 ;  /* 0x0000000113058824 */ /* 0x000fe200010e0605 */
[----:B------:R1:W5:Y:S04]  /*9c60*/  @!P1 LD.E.64 R10, [R16.64] ;  /* 0x00000008100a9980 */ /* 0x000368000c101b00 */
[----:B------:R1:W5:Y:S04]  /*9c70*/  @!P0 LD.E.64 R12, [R2.64] ;  /* 0x00000008020c8980 */ /* 0x000368000c101b00 */
[----:B------:R1:W5:Y:S04]  /*9c80*/  @!P1 LD.E.64 R6, [R14.64] ;  /* 0x000000080e069980 */ /* 0x000368000c101b00 */
[----:B------:R1:W5:Y:S02]  /*9c90*/  @!P0 LD.E.64 R8, [R4.64] ;  /* 0x0000000804088980 */ /* 0x000364000c101b00 */
.L_x_1710:
[----:B------:R-:W-:Y:S05]  /*9ca0*/  BSYNC B0 ;  /* 0x0000000000007941 */ /* 0x000fea0003800000 */
.L_x_1709:
[----:B-1----:R-:W-:Y:S01]  /*9cb0*/  IADD3 R2, R20, 0x20, RZ ;  /* 0x0000002014027810 */ /* 0x002fe20007ffe0ff */
[----:B-----5:R-:W-:Y:S01]  /*9cc0*/  IMAD.MOV.U32 R5, RZ, RZ, R12 ;  /* 0x000000ffff057224 */ /* 0x020fe200078e000c */
[----:B------:R1:W4:Y:S01]  /*9cd0*/  SHFL.IDX PT, R23, R24, 0x1, 0x1c1f ;  /* 0x003c1f0018177f89 */ /* 0x00032200000e0000 */
        /* <DEDUP_REMOVED lines=15> */
[----:B----4-:R1:W4:Y:S01]  /*9dd0*/  SHFL.IDX PT, R22, R21, 0x1, 0x1c1f ;  /* 0x003c1f0015167f89 */ /* 0x01032200000e0000 */
[----:B------:R-:W-:Y:S01]  /*9de0*/  PRMT R51, R4, 0x7610, R51 ;  /* 0x0000761004337816 */ /* 0x000fe20000000033 */
[----:B------:R-:W-:Y:S01]  /*9df0*/  CS2R R32, SRZ ;  /* 0x0000000000207805 */ /* 0x000fe2000001ff00 */
[----:B------:R-:W-:Y:S01]  /*9e00*/  PRMT R48, R3, 0x7610, R48 ;  /* 0x0000761003307816 */ /* 0x000fe20000000030 */
[----:B--2---:R1:W2:Y:S01]  /*9e10*/  SHFL.IDX PT, R15, R30, 0x1, 0x1c1f ;  /* 0x003c1f001e0f7f89 */ /* 0x0042a200000e0000 */
[----:B------:R-:W-:Y:S01]  /*9e20*/  PRMT R49, R2, 0x7610, R49 ;  /* 0x0000761002317816 */ /* 0x000fe20000000031 */
[----:B------:R-:W-:Y:S01]  /*9e30*/  CS2R R4, SRZ ;  /* 0x0000000000047805 */ /* 0x000fe2000001ff00 */
[----:B------:R-:W-:Y:S01]  /*9e40*/  CS2R R2, SRZ ;  /* 0x0000000000027805 */ /* 0x000fe2000001ff00 */
[----:B------:R-:W-:Y:S05]  /*9e50*/  @P0 BRA `(.L_x_1712) ;  /* 0x0000016000000947 */ /* 0x000fea0003800000 */
[----:B------:R-:W-:Y:S01]  /*9e60*/  ISETP.GE.AND P1, PT, R90, c[0x0][0x27c], PT ;  /* 0x00009f005a007a0c */ /* 0x000fe20003f26270 */
[----:B------:R-:W-:Y:S01]  /*9e70*/  CS2R R38, SRZ ;  /* 0x0000000000267805 */ /* 0x000fe2000001ff00 */
[----:B------:R-:W-:-:S11]  /*9e80*/  ISETP.GE.AND P0, PT, R92, c[0x0][0x27c], PT ;  /* 0x00009f005c007a0c */ /* 0x000fd60003f06270 */
[C---:B------:R-:W-:Y:S01]  /*9e90*/  @!P1 IMAD.SHL.U32 R2, R90.reuse, 0x2, RZ ;  /* 0x000000025a029824 */ /* 0x040fe200078e00ff */
[----:B------:R-:W-:Y:S01]  /*9ea0*/  @!P1 SHF.L.U64.HI R4, R90, 0x1, R91 ;  /* 0x000000015a049819 */ /* 0x000fe2000001025b */
[C---:B------:R-:W-:Y:S01]  /*9eb0*/  @!P0 IMAD.SHL.U32 R3, R92.reuse, 0x2, RZ ;  /* 0x000000025c038824 */ /* 0x040fe200078e00ff */
[----:B------:R-:W-:Y:S02]  /*9ec0*/  @!P0 SHF.L.U64.HI R5, R92, 0x1, R60 ;  /* 0x000000015c058819 */ /* 0x000fe4000001023c */
[CC--:B---3--:R-:W-:Y:S02]  /*9ed0*/  @!P1 IADD3 R18, P2, R14.reuse, R2.reuse, RZ ;  /* 0x000000020e129210 */ /* 0x0c8fe40007f5e0ff */
[----:B--2---:R-:W-:Y:S02]  /*9ee0*/  @!P1 IADD3 R16, P4, R15, R2, RZ ;  /* 0x000000020f109210 */ /* 0x004fe40007f9e0ff */
[-C--:B------:R-:W-:Y:S01]  /*9ef0*/  @!P0 IADD3 R2, P3, R14, R3.reuse, RZ ;  /* 0x000000030e028210 */ /* 0x080fe20007f7e0ff */
[--C-:B------:R-:W-:Y:S01]  /*9f00*/  @!P1 IMAD.X R19, R23, 0x1, R4.reuse, P2 ;  /* 0x0000000117139824 */ /* 0x100fe200010e0604 */
[----:B------:R-:W-:Y:S01]  /*9f10*/  @!P0 IADD3 R14, P2, R15, R3, RZ ;  /* 0x000000030f0e8210 */ /* 0x000fe20007f5e0ff */
[----:B----4-:R-:W-:-:S02]  /*9f20*/  @!P1 IMAD.X R17, R22, 0x1, R4, P4 ;  /* 0x0000000116119824 */ /* 0x010fc400020e0604 */
[--C-:B------:R-:W-:Y:S01]  /*9f30*/  @!P0 IMAD.X R3, R23, 0x1, R5.reuse, P3 ;  /* 0x0000000117038824 */ /* 0x100fe200018e0605 */
[----:B------:R-:W-:Y:S01]  /*9f40*/  CS2R R32, SRZ ;  /* 0x0000000000207805 */ /* 0x000fe2000001ff00 */
[----:B------:R-:W-:Y:S02]  /*9f50*/  @!P0 IMAD.X R15, R22, 0x1, R5, P2 ;  /* 0x00000001160f8824 */ /* 0x000fe400010e0605 */
[----:B------:R-:W-:Y:S01]  /*9f60*/  CS2R R4, SRZ ;  /* 0x0000000000047805 */ /* 0x000fe2000001ff00 */
[----:B------:R2:W5:Y:S04]  /*9f70*/  @!P0 LD.E.64 R38, [R2.64] ;  /* 0x0000000802268980 */ /* 0x000568000c101b00 */
[----:B------:R3:W5:Y:S04]  /*9f80*/  @!P0 LD.E.64 R32, [R14.64] ;  /* 0x000000080e208980 */ /* 0x000768000c101b00 */
[----:B------:R3:W5:Y:S01]  /*9f90*/  @!P1 LD.E.64 R4, [R18.64] ;  /* 0x0000000812049980 */ /* 0x000762000c101b00 */
[----:B--2---:R-:W-:-:S06]  /*9fa0*/  CS2R R2, SRZ ;  /* 0x0000000000027805 */ /* 0x004fcc000001ff00 */
[----:B------:R3:W5:Y:S02]  /*9fb0*/  @!P1 LD.E.64 R2, [R16.64] ;  /* 0x0000000810029980 */ /* 0x000764000c101b00 */
.L_x_1712:
[----:B------:R-:W-:Y:S05]  /*9fc0*/  BSYNC B0 ;  /* 0x0000000000007941 */ /* 0x000fea0003800000 */
.L_x_1711:
[----:B---3--:R-:W-:Y:S01]  /*9fd0*/  IADD3 R14, R20, 0x40, RZ ;  /* 0x00000040140e7810 */ /* 0x008fe20007ffe0ff */
[----:B-----5:R-:W-:Y:S01]  /*9fe0*/  IMAD.MOV.U32 R18, RZ, RZ, R38 ;  /* 0x000000ffff127224 */ /* 0x020fe200078e0026 */
[----:B------:R3:W1:Y:S01]  /*9ff0*/  SHFL.IDX PT, R29, R24, 0x2, 0x1c1f ;  /* 0x005c1f00181d7f89 */ /* 0x00066200000e0000 */
        /* <DEDUP_REMOVED lines=11> */
[----:B--2---:R3:W2:Y:S01]  /*a0b0*/  SHFL.IDX PT, R15, R25, 0x2, 0x1c1f ;  /* 0x005c1f00190f7f89 */ /* 0x0046a200000e0000 */
[----:B------:R-:W-:Y:S01]  /*a0c0*/  IMAD.MOV.U32 R14, RZ, RZ, R3 ;  /* 0x000000ffff0e7224 */ /* 0x000fe200078e0003 */
[----:B------:R-:W-:Y:S01]  /*a0d0*/  BSSY B0, `(.L_x_1713) ;  /* 0x0000023000007945 */ /* 0x000fe20003800000 */
[----:B------:R-:W-:Y:S01]  /*a0e0*/  PRMT R54, R18, 0x7610, R54 ;  /* 0x0000761012367816 */ /* 0x000fe20000000036 */
[----:B------:R3:W4:Y:S01]  /*a0f0*/  SHFL.IDX PT, R28, R21, 0x2, 0x1c1f ;  /* 0x005c1f00151c7f89 */ /* 0x00072200000e0000 */
        /* <DEDUP_REMOVED lines=17> */
[----:B------:R-:W-:Y:S02]  /*a210*/  @!P0 SHF.L.U64.HI R27, R92, 0x1, R60 ;  /* 0x000000015c1b8819 */ /* 0x000fe4000001023c */
[CC--:B--2-4-:R-:W-:Y:S02]  /*a220*/  @!P1 IADD3 R22, P2, R15.reuse, R14.reuse, RZ ;  /* 0x0000000e0f169210 */ /* 0x0d4fe40007f5e0ff */
[C---:B-1----:R-:W-:Y:S02]  /*a230*/  @!P1 IADD3 R18, P4, R26.reuse, R14, RZ ;  /* 0x0000000e1a129210 */ /* 0x042fe40007f9e0ff */
[-C--:B------:R-:W-:Y:S01]  /*a240*/  @!P0 IADD3 R16, P3, R15, R17.reuse, RZ ;  /* 0x000000110f108210 */ /* 0x080fe20007f7e0ff */
[C-C-:B------:R-:W-:Y:S01]  /*a250*/  @!P1 IMAD.X R23, R29.reuse, 0x1, R19.reuse, P2 ;  /* 0x000000011d179824 */ /* 0x140fe200010e0613 */
[----:B------:R-:W-:Y:S01]  /*a260*/  @!P0 IADD3 R14, P2, R26, R17, RZ ;  /* 0x000000111a0e8210 */ /* 0x000fe20007f5e0ff */
[----:B------:R-:W-:Y:S01]  /*a270*/  CS2R R36, SRZ ;  /* 0x0000000000247805 */ /* 0x000fe2000001ff00 */
[----:B------:R-:W-:Y:S01]  /*a280*/  CS2R R40, SRZ ;  /* 0x0000000000287805 */ /* 0x000fe2000001ff00 */
[----:B------:R-:W-:Y:S01]  /*a290*/  @!P1 IMAD.X R19, R28, 0x1, R19, P4 ;  /* 0x000000011c139824 */ /* 0x000fe200020e0613 */
[----:B------:R1:W5:Y:S01]  /*a2a0*/  @!P1 LD.E.64 R34, [R22.64] ;  /* 0x0000000816229980 */ /* 0x000362000c101b00 */
[----:B------:R-:W-:-:S02]  /*a2b0*/  @!P0 IMAD.X R17, R29, 0x1, R27, P3 ;  /* 0x000000011d118824 */ /* 0x000fc400018e061b */
[----:B------:R-:W-:Y:S01]  /*a2c0*/  @!P0 IMAD.X R15, R28, 0x1, R27, P2 ;  /* 0x000000011c0f8824 */ /* 0x000fe200010e061b */
[----:B------:R1:W5:Y:S04]  /*a2d0*/  @!P1 LD.E.64 R36, [R18.64] ;  /* 0x0000000812249980 */ /* 0x000368000c101b00 */
[----:B------:R1:W5:Y:S04]  /*a2e0*/  @!P0 LD.E.64 R42, [R16.64] ;  /* 0x00000008102a8980 */ /* 0x000368000c101b00 */
[----:B------:R1:W5:Y:S02]  /*a2f0*/  @!P0 LD.E.64 R40, [R14.64] ;  /* 0x000000080e288980 */ /* 0x000364000c101b00 */
.L_x_1714:
[----:B------:R-:W-:Y:S05]  /*a300*/  BSYNC B0 ;  /* 0x0000000000007941 */ /* 0x000fea0003800000 */
.L_x_1713:
[----:B-1----:R-:W-:Y:S01]  /*a310*/  IADD3 R14, R20, 0x60, RZ ;  /* 0x00000060140e7810 */ /* 0x002fe20007ffe0ff */
[----:B-----5:R-:W-:Y:S01]  /*a320*/  IMAD.MOV.U32 R18, RZ, RZ, R42 ;  /* 0x000000ffff127224 */ /* 0x020fe200078e002a */
[----:B------:R-:W1:Y:S01]  /*a330*/  SHFL.IDX PT, R26, R24, 0x3, 0x1c1f ;  /* 0x007c1f00181a7f89 */ /* 0x000e6200000e0000 */
        /* <DEDUP_REMOVED lines=11> */
[----:B--2---:R-:W2:Y:S01]  /*a3f0*/  SHFL.IDX PT, R15, R25, 0x3, 0x1c1f ;  /* 0x007c1f00190f7f89 */ /* 0x004ea200000e0000 */
[----:B------:R-:W-:Y:S01]  /*a400*/  IMAD.MOV.U32 R14, RZ, RZ, R37 ;  /* 0x000000ffff0e7224 */ /* 0x000fe200078e0025 */
[----:B------:R-:W-:Y:S01]  /*a410*/  BSSY B0, `(.L_x_1715) ;  /* 0x0000021000007945 */ /* 0x000fe20003800000 */
[----:B------:R-:W-:Y:S01]  /*a420*/  PRMT R57, R18, 0x7610, R57 ;  /* 0x0000761012397816 */ /* 0x000fe20000000039 */
[----:B---3--:R-:W3:Y:S01]  /*a430*/  SHFL.IDX PT, R24, R21, 0x3, 0x1c1f ;  /* 0x007c1f0015187f89 */ /* 0x008ee200000e0000 */
[----:B------:R-:W-:Y:S01]  /*a440*/  PRMT R58, R17, 0x7610, R58 ;  /* 0x00007610113a7816 */ /* 0x000fe2000000003a */
[----:B----4-:R-:W-:Y:S01]  /*a450*/  CS2R R28, SRZ ;  /* 0x00000000001c7805 */ /* 0x010fe2000001ff00 */
[----:B------:R-:W-:Y:S01]  /*a460*/  PRMT R27, R16, 0x7610, R27 ;  /* 0x00007610101b7816 */ /* 0x000fe2000000001b */
[----:B------:R4:W1:Y:S01]  /*a470*/  SHFL.IDX PT, R22, R30, 0x3, 0x1c1f ;  /* 0x007c1f001e167f89 */ /* 0x00086200000e0000 */
[----:B------:R-:W-:Y:S01]  /*a480*/  PRMT R56, R14, 0x7610, R56 ;  /* 0x000076100e387816 */ /* 0x000fe20000000038 */
[----:B------:R-:W-:Y:S01]  /*a490*/  CS2R R44, SRZ ;  /* 0x00000000002c7805 */ /* 0x000fe2000001ff00 */
[----:B----4-:R-:W-:Y:S01]  /*a4a0*/  CS2R R30, SRZ ;  /* 0x00000000001e7805 */ /* 0x010fe2000001ff00 */
[----:B------:R-:W-:Y:S05]  /*a4b0*/  @P0 BRA `(.L_x_1716) ;  /* 0x0000016000000947 */ /* 0x000fea0003800000 */
[----:B-123--:R-:W-:Y:S01]  /*a4c0*/  ISETP.GE.AND P1, PT, R90, c[0x0][0x27c], PT ;  /* 0x00009f005a007a0c */ /* 0x00efe20003f26270 */
[----:B------:R-:W-:Y:S01]  /*a4d0*/  CS2R R46, SRZ ;  /* 0x00000000002e7805 */ /* 0x000fe2000001ff00 */
[----:B------:R-:W-:Y:S01]  /*a4e0*/  ISETP.GE.AND P0, PT, R92, c[0x0][0x27c], PT ;  /* 0x00009f005c007a0c */ /* 0x000fe20003f06270 */
[----:B------:R-:W-:-:S10]  /*a4f0*/  CS2R R28, SRZ ;  /* 0x00000000001c7805 */ /* 0x000fd4000001ff00 */
[C---:B------:R-:W-:Y:S01]  /*a500*/  @!P1 IMAD.SHL.U32 R14, R90.reuse, 0x2, RZ ;  /* 0x000000025a0e9824 */ /* 0x040fe200078e00ff */
[----:B------:R-:W-:Y:S01]  /*a510*/  @!P1 SHF.L.U64.HI R19, R90, 0x1, R91 ;  /* 0x000000015a139819 */ /* 0x000fe2000001025b */
[C---:B------:R-:W-:Y:S01]  /*a520*/  @!P0 IMAD.SHL.U32 R17, R92.reuse, 0x2, RZ ;  /* 0x000000025c118824 */ /* 0x040fe200078e00ff */
[----:B------:R-:W-:Y:S02]  /*a530*/  @!P0 SHF.L.U64.HI R23, R92, 0x1, R60 ;  /* 0x000000015c178819 */ /* 0x000fe4000001023c */
[CC--:B------:R-:W-:Y:S02]  /*a540*/  @!P1 IADD3 R20, P2, R15.reuse, R14.reuse, RZ ;  /* 0x0000000e0f149210 */ /* 0x0c0fe40007f5e0ff */
[----:B------:R-:W-:Y:S02]  /*a550*/  @!P1 IADD3 R18, P4, R22, R14, RZ ;  /* 0x0000000e16129210 */ /* 0x000fe40007f9e0ff */
[-C--:B------:R-:W-:Y:S01]  /*a560*/  @!P0 IADD3 R16, P3, R15, R17.reuse, RZ ;  /* 0x000000110f108210 */ /* 0x080fe20007f7e0ff */
[--C-:B------:R-:W-:Y:S01]  /*a570*/  @!P1 IMAD.X R21, R26, 0x1, R19.reuse, P2 ;  /* 0x000000011a159824 */ /* 0x100fe200010e0613 */
        /* <DEDUP_REMOVED lines=10> */
.L_x_1716:
[----:B-123--:R-:W-:Y:S05]  /*a620*/  BSYNC B0 ;  /* 0x0000000000007941 */ /* 0x00efea0003800000 */
.L_x_1715:
[----:B-----5:R-:W-:Y:S01]  /*a630*/  IMAD.MOV.U32 R14, RZ, RZ, R46 ;  /* 0x000000ffff0e7224 */ /* 0x020fe200078e002e */
        /* <DEDUP_REMOVED lines=45> */
[--C-:B------:R-:W-:Y:S01]  /*a910*/  HADD2.F32 R0, -RZ, R49.reuse.H0_H0 ;  /* 0x20000031ff007230 */ /* 0x100fe20000004100 */
        /* <DEDUP_REMOVED lines=19> */
.L_x_1720:
[----:B------:R-:W-:Y:S05]  /*aa50*/  BSYNC B0 ;  /* 0x0000000000007941 */ /* 0x000fea0003800000 */
.L_x_1719:
[----:B------:R-:W-:-:S13]  /*aa60*/  ISETP.GE.AND P0, PT, R92, c[0x0][0x27c], PT ;  /* 0x00009f005c007a0c */ /* 0x000fda0003f06270 */
[----:B------:R-:W-:Y:S05]  /*aa70*/  @P0 BRA `(.L_x_1718) ;  /* 0x000002a000000947 */ /* 0x000fea0003800000 */
[----:B-1----:R-:W1:Y:S01]  /*aa80*/  LDS.128 R16, [R249+0x5000] ;  /* 0x00500000f9107984 */ /* 0x002e620000000c00 */
[----:B------:R-:W-:Y:S02]  /*aa90*/  SHF.R.U32.HI R0, RZ, 0x10, R9 ;  /* 0x00000010ff007819 */ /* 0x000fe40000011609 */
[--C-:B------:R-:W-:Y:S02]  /*aaa0*/  SHF.R.U64 R21, R12, 0x10, R13.reuse ;  /* 0x000000100c157819 */ /* 0x100fe4000000120d */
[----:B------:R-:W-:Y:S02]  /*aab0*/  SHF.R.U32.HI R7, RZ, 0x10, R13 ;  /* 0x00000010ff077819 */ /* 0x000fe4000001160d */
[----:B------:R-:W-:Y:S01]  /*aac0*/  SHF.R.U64 R20, R8, 0x10, R9 ;  /* 0x0000001008147819 */ /* 0x000fe20000001209 */
[--C-:B-1----:R-:W-:Y:S02]  /*aad0*/  HADD2.F32 R12, -RZ, R16.reuse.H0_H0 ;  /* 0x20000010ff0c7230 */ /* 0x102fe40000004100 */
[----:B------:R-:W-:-:S02]  /*aae0*/  HADD2.F32 R11, -RZ, R16.H1_H1 ;  /* 0x30000010ff0b7230 */ /* 0x000fc40000004100 */
[--C-:B------:R-:W-:Y:S02]  /*aaf0*/  HADD2.F32 R6, -RZ, R19.reuse.H1_H1 ;  /* 0x30000013ff067230 */ /* 0x100fe40000004100 */
[----:B------:R-:W-:Y:S02]  /*ab00*/  HADD2.F32 R16, -RZ, R0.H0_H0 ;  /* 0x20000000ff107230 */ /* 0x000fe40000004100 */
[--C-:B------:R-:W-:Y:S02]  /*ab10*/  HADD2.F32 R0, -RZ, R50.reuse.H0_H0 ;  /* 0x20000032ff007230 */ /* 0x100fe40000004100 */
[----:B------:R-:W-:Y:S01]  /*ab20*/  HADD2.F32 R13, -RZ, R19.H0_H0 ;  /* 0x20000013ff0d7230 */ /* 0x000fe20000004100 */
[-C--:B------:R-:W-:Y:S01]  /*ab30*/  FMUL.FTZ R15, R6, R16.reuse ;  /* 0x00000010060f7220 */ /* 0x080fe20000410000 */
[----:B------:R-:W-:Y:S02]  /*ab40*/  HADD2.F32 R19, -RZ, R7.H0_H0 ;  /* 0x20000007ff137230 */ /* 0x000fe40000004100 */
[--C-:B------:R-:W-:Y:S01]  /*ab50*/  HADD2.F32 R10, -RZ, R17.reuse.H0_H0 ;  /* 0x20000011ff0a7230 */ /* 0x100fe20000004100 */
[----:B------:R-:W-:Y:S01]  /*ab60*/  FMUL.FTZ R16, R13, R16 ;  /* 0x000000100d107220 */ /* 0x000fe20000410000 */
[----:B------:R-:W-:Y:S01]  /*ab70*/  HADD2.F32 R9, -RZ, R17.H1_H1 ;  /* 0x30000011ff097230 */ /* 0x000fe20000004100 */
[----:B------:R-:W-:Y:S01]  /*ab80*/  FMUL.FTZ R17, R11, R0 ;  /* 0x000000000b117220 */ /* 0x000fe20000410000 */
[----:B------:R-:W-:-:S02]  /*ab90*/  HADD2.F32 R7, -RZ, R50.H1_H1 ;  /* 0x30000032ff077230 */ /* 0x000fc40000004100 */
[--C-:B------:R-:W-:Y:S02]  /*aba0*/  HADD2.F32 R14, -RZ, R18.reuse.H0_H0 ;  /* 0x20000012ff0e7230 */ /* 0x100fe40000004100 */
[----:B------:R-:W-:Y:S01]  /*abb0*/  HADD2.F32 R8, -RZ, R18.H1_H1 ;  /* 0x30000012ff087230 */ /* 0x000fe20000004100 */
[----:B------:R-:W-:Y:S02]  /*abc0*/  FFMA.FTZ R18, R13, R19, -R15 ;  /* 0x000000130d127223 */ /* 0x000fe4000001080f */
[C---:B------:R-:W-:Y:S01]  /*abd0*/  FMUL.FTZ R13, R12.reuse, R0 ;  /* 0x000000000c0d7220 */ /* 0x040fe20000410000 */
[--C-:B------:R-:W-:Y:S01]  /*abe0*/  HADD2.F32 R0, -RZ, R51.reuse.H0_H0 ;  /* 0x20000033ff007230 */ /* 0x100fe20000004100 */
        /* <DEDUP_REMOVED lines=19> */
.L_x_1718:
[----:B------:R-:W-:Y:S05]  /*ad20*/  BSYNC B1 ;  /* 0x0000000000017941 */ /* 0x000fea0003800000 */
.L_x_1717:
        /* <DEDUP_REMOVED lines=49> */
.L_x_1724:
[----:B------:R-:W-:Y:S05]  /*b040*/  BSYNC B0 ;  /* 0x0000000000007941 */ /* 0x000fea0003800000 */
.L_x_1723:
[----:B------:R-:W-:-:S13]  /*b050*/  ISETP.GE.AND P0, PT, R92, c[0x0][0x27c], PT ;  /* 0x00009f005c007a0c */ /* 0x000fda0003f06270 */
[----:B------:R-:W-:Y:S05]  /*b060*/  @P0 BRA `(.L_x_1722) ;  /* 0x000002a000000947 */ /* 0x000fea0003800000 */
[----:B-1----:R-:W1:Y:S01]  /*b070*/  LDS.128 R4, [R249+0x6000] ;  /* 0x00600000f9047984 */ /* 0x002e620000000c00 */
        /* <DEDUP_REMOVED lines=41> */
.L_x_1722:
[----:B------:R-:W-:Y:S05]  /*b310*/  BSYNC B1 ;  /* 0x0000000000017941 */ /* 0x000fea0003800000 */
.L_x_1721:
        /* <DEDUP_REMOVED lines=49> */
.L_x_1728:
[----:B------:R-:W-:Y:S05]  /*b630*/  BSYNC B0 ;  /* 0x0000000000007941 */ /* 0x000fea0003800000 */
.L_x_1727:
        /* <DEDUP_REMOVED lines=44> */
.L_x_1726:
[----:B------:R-:W-:Y:S05]  /*b900*/  BSYNC B1 ;  /* 0x0000000000017941 */ /* 0x000fea0003800000 */
.L_x_1725:
        /* <DEDUP_REMOVED lines=48> */
.L_x_1731:
[----:B------:R-:W-:Y:S05]  /*bc10*/  BSYNC B0 ;  /* 0x0000000000007941 */ /* 0x000fea0003800000 */
.L_x_1730:
        /* <DEDUP_REMOVED lines=45> */
.L_x_1708:
        /* <DEDUP_REMOVED lines=25> */
[----:B------:R-:W-:Y:S01]  /*c080*/  ISETP.GE.OR P0, PT, R20, R0, P2 ;  /* 0x000000001400720c */ /* 0x000fe20001706670 */
[----:B------:R-:W3:Y:S04]  /*c090*/  SHFL.IDX PT, R9, R3, RZ, 0x1c1f ;  /* 0x001c1fff03097589 */ /* 0x000ee800000e0000 */
[----:B------:R-:W4:Y:S08]  /*c0a0*/  SHFL.IDX PT, R10, R2, RZ, 0x1c1f ;  /* 0x001c1fff020a7589 */ /* 0x000f3000000e0000 */
[C---:B------:R-:W-:Y:S01]  /*c0b0*/  @!P0 IMAD.SHL.U32 R6, R84.reuse, 0x2, RZ ;  /* 0x0000000254068824 */ /* 0x040fe200078e00ff */
[----:B------:R-:W-:-:S04]  /*c0c0*/  @!P0 SHF.L.U64.HI R7, R84, 0x1, R85 ;  /* 0x0000000154078819 */ /* 0x000fc80000010255 */
[----:B-1----:R-:W-:-:S05]  /*c0d0*/  @!P0 IADD3 R4, P1, R8, R6, RZ ;  /* 0x0000000608048210 */ /* 0x002fca0007f3e0ff */
[--C-:B--2---:R-:W-:Y:S01]  /*c0e0*/  @!P0 IMAD.X R5, R5, 0x1, R7.reuse, P1 ;  /* 0x0000000105058824 */ /* 0x104fe200008e0607 */
[----:B---3--:R-:W-:Y:S01]  /*c0f0*/  @!P0 IADD3 R6, P1, R9, R6, RZ ;  /* 0x0000000609068210 */ /* 0x008fe20007f3e0ff */
[----:B------:R-:W-:Y:S01]  /*c100*/  CS2R R14, SRZ ;  /* 0x00000000000e7805 */ /* 0x000fe2000001ff00 */
[----:B------:R-:W-:Y:S02]  /*c110*/  CS2R R12, SRZ ;  /* 0x00000000000c7805 */ /* 0x000fe4000001ff00 */
[----:B------:R1:W2:Y:S01]  /*c120*/  @!P0 LD.E.128 R16, [R4.64] ;  /* 0x0000000804108980 */ /* 0x0002a2000c101d00 */
[----:B----4-:R-:W-:-:S05]  /*c130*/  @!P0 IMAD.X R7, R10, 0x1, R7, P1 ;  /* 0x000000010a078824 */ /* 0x010fca00008e0607 */
[----:B------:R2:W3:Y:S01]  /*c140*/  @!P0 LD.E.128 R12, [R6.64] ;  /* 0x00000008060c8980 */ /* 0x0004e2000c101d00 */
[----:B------:R-:W-:Y:S01]  /*c150*/  BSSY B0, `(.L_x_1732) ;  /* 0x0000026000007945 */ /* 0x000fe20003800000 */
[----:B------:R-:W-:Y:S01]  /*c160*/  CS2R R10, SRZ ;  /* 0x00000000000a7805 */ /* 0x000fe2000001ff00 */
[----:B------:R-:W-:Y:S01]  /*c170*/  CS2R R8, SRZ ;  /* 0x0000000000087805 */ /* 0x000fe2000001ff00 */
[----:B------:R4:W2:Y:S04]  /*c180*/  SHFL.IDX PT, R23, R22, 0x1, 0x1c1f ;  /* 0x003c1f0016177f89 */ /* 0x0008a800000e0000 */
[----:B------:R4:W2:Y:S04]  /*c190*/  SHFL.IDX PT, R24, R3, 0x1, 0x1c1f ;  /* 0x003c1f0003187f89 */ /* 0x0008a800000e0000 */
[----:B------:R4:W2:Y:S04]  /*c1a0*/  SHFL.IDX PT, R26, R21, 0x1, 0x1c1f ;  /* 0x003c1f00151a7f89 */ /* 0x0008a800000e0000 */
[----:B------:R4:W2:Y:S01]  /*c1b0*/  SHFL.IDX PT, R25, R2, 0x1, 0x1c1f ;  /* 0x003c1f0002197f89 */ /* 0x0008a200000e0000 */
[----:B-1----:R-:W-:-:S04]  /*c1c0*/  IADD3 R4, R20, 0x20, RZ ;  /* 0x0000002014047810 */ /* 0x002fc80007ffe0ff */
[----:B------:R-:W-:Y:S01]  /*c1d0*/  ISETP.GE.AND P0, PT, R4, R0, PT ;  /* 0x000000000400720c */ /* 0x000fe20003f06270 */
[----:B--2---:R-:W-:Y:S01]  /*c1e0*/  IMAD.MOV.U32 R7, RZ, RZ, R18 ;  /* 0x000000ffff077224 */ /* 0x004fe200078e0012 */
[----:B------:R-:W-:Y:S01]  /*c1f0*/  MOV R6, R19 ;  /* 0x0000001300067202 */ /* 0x000fe20000000f00 */
[----:B------:R-:W-:Y:S02]  /*c200*/  IMAD.MOV.U32 R5, RZ, RZ, R16 ;  /* 0x000000ffff057224 */ /* 0x000fe400078e0010 */
[----:B------:R-:W-:Y:S01]  /*c210*/  IMAD.MOV.U32 R4, RZ, RZ, R17 ;  /* 0x000000ffff047224 */ /* 0x000fe200078e0011 */
[----:B------:R-:W-:Y:S02]  /*c220*/  PRMT R65, R7, 0x7610, R65 ;  /* 0x0000761007417816 */ /* 0x000fe40000000041 */
[----:B------:R-:W-:Y:S01]  /*c230*/  PRMT R57, R57, 0x5410, R6 ;  /* 0x0000541039397816 */ /* 0x000fe20000000006 */
[----:B---3--:R-:W-:Y:S01]  /*c240*/  IMAD.MOV.U32 R7, RZ, RZ, R14 ;  /* 0x000000ffff077224 */ /* 0x008fe200078e000e */
[----:B------:R-:W-:Y:S01]  /*c250*/  PRMT R53, R4, 0x5410, R5 ;  /* 0x0000541004357816 */ /* 0x000fe20000000005 */
[----:B------:R-:W-:Y:S01]  /*c260*/  IMAD.MOV.U32 R5, RZ, RZ, R12 ;  /* 0x000000ffff057224 */ /* 0x000fe200078e000c */
[----:B------:R-:W-:Y:S01]  /*c270*/  MOV R6, R15 ;  /* 0x0000000f00067202 */ /* 0x000fe20000000f00 */
[----:B------:R-:W-:Y:S01]  /*c280*/  IMAD.MOV.U32 R4, RZ, RZ, R13 ;  /* 0x000000ffff047224 */ /* 0x000fe200078e000d */
[----:B------:R-:W-:-:S02]  /*c290*/  PRMT R55, R7, 0x7610, R55 ;  /* 0x0000761007377816 */ /* 0x000fc40000000037 */
[----:B------:R-:W-:Y:S02]  /*c2a0*/  PRMT R57, R6, 0x7610, R57 ;  /* 0x0000761006397816 */ /* 0x000fe40000000039 */
[----:B------:R-:W-:Y:S01]  /*c2b0*/  PRMT R52, R4, 0x5410, R5 ;  /* 0x0000541004347816 */ /* 0x000fe20000000005 */
[----:B------:R-:W-:Y:S01]  /*c2c0*/  CS2R R6, SRZ ;  /* 0x0000000000067805 */ /* 0x000fe2000001ff00 */
[----:B------:R-:W-:Y:S01]  /*c2d0*/  CS2R R4, SRZ ;  /* 0x0000000000047805 */ /* 0x000fe2000001ff00 */
[----:B------:R-:W-:Y:S05]  /*c2e0*/  @P0 BRA `(.L_x_1733) ;  /* 0x000000c000000947 */ /* 0x000fea0003800000 */
[----:B----4-:R-:W-:Y:S01]  /*c2f0*/  CS2R R8, SRZ ;  /* 0x0000000000087805 */ /* 0x010fe2000001ff00 */
[----:B------:R-:W-:Y:S01]  /*c300*/  CS2R R6, SRZ ;  /* 0x0000000000067805 */ /* 0x000fe2000001ff00 */
[----:B------:R-:W-:Y:S01]  /*c310*/  CS2R R4, SRZ ;  /* 0x0000000000047805 */ /* 0x000fe2000001ff00 */
[----:B------:R-:W-:Y:S05]  /*c320*/  @P2 BRA `(.L_x_1733) ;  /* 0x0000008000002947 */ /* 0x000fea0003800000 */
[C---:B------:R-:W-:Y:S01]  /*c330*/  IMAD.SHL.U32 R6, R84.reuse, 0x2, RZ ;  /* 0x0000000254067824 */ /* 0x040fe200078e00ff */
[----:B------:R-:W-:-:S04]  /*c340*/  SHF.L.U64.HI R7, R84, 0x1, R85 ;  /* 0x0000000154077819 */ /* 0x000fc80000010255 */
[-C--:B------:R-:W-:Y:S02]  /*c350*/  IADD3 R4, P1, R23, R6.reuse, RZ ;  /* 0x0000000617047210 */ /* 0x080fe40007f3e0ff */
[----:B------:R-:W-:-:S03]  /*c360*/  IADD3 R6, P0, R24, R6, RZ ;  /* 0x0000000618067210 */ /* 0x000fc60007f1e0ff */
[--C-:B------:R-:W-:Y:S02]  /*c370*/  IMAD.X R5, R26, 0x1, R7.reuse, P1 ;  /* 0x000000011a057824 */ /* 0x100fe400008e0607 */
[----:B------:R-:W-:-:S03]  /*c380*/  IMAD.X R7, R25, 0x1, R7, P0 ;  /* 0x0000000119077824 */ /* 0x000fc600000e0607 */
[----:B------:R1:W5:Y:S04]  /*c390*/  LD.E.128 R8, [R4.64] ;  /* 0x0000000804087980 */ /* 0x000368000c101d00 */
[----:B-1----:R-:W5:Y:S02]  /*c3a0*/  LD.E.128 R4, [R6.64] ;  /* 0x0000000806047980 */ /* 0x002f64000c101d00 */
.L_x_1733:
[----:B----4-:R-:W-:Y:S05]  /*c3b0*/  BSYNC B0 ;  /* 0x0000000000007941 */ /* 0x010fea0003800000 */
.L_x_1732:
[----:B------:R-:W1:Y:S01]  /*c3c0*/  SHFL.IDX PT, R26, R22, 0x2, 0x1c1f ;  /* 0x005c1f00161a7f89 */ /* 0x000e6200000e0000 */
[----:B------:R-:W-:Y:S01]  /*c3d0*/  IADD3 R23, R20, 0x40, RZ ;  /* 0x0000004014177810 */ /* 0x000fe20007ffe0ff */
[----:B------:R-:W-:Y:S01]  /*c3e0*/  CS2R R42, SRZ ;  /* 0x00000000002a7805 */ /* 0x000fe2000001ff00 */
[----:B------:R-:W-:Y:S01]  /*c3f0*/  CS2R R40, SRZ ;  /* 0x0000000000287805 */ /* 0x000fe2000001ff00 */
[----:B------:R-:W2:Y:S01]  /*c400*/  SHFL.IDX PT, R27, R21, 0x2, 0x1c1f ;  /* 0x005c1f00151b7f89 */ /* 0x000ea200000e0000 */
[----:B------:R-:W-:-:S03]  /*c410*/  ISETP.GE.OR P0, PT, R23, R0, P2 ;  /* 0x000000001700720c */ /* 0x000fc60001706670 */
[----:B------:R-:W3:Y:S04]  /*c420*/  SHFL.IDX PT, R24, R3, 0x2, 0x1c1f ;  /* 0x005c1f0003187f89 */ /* 0x000ee800000e0000 */
[----:B------:R-:W4:Y:S06]  /*c430*/  SHFL.IDX PT, R28, R2, 0x2, 0x1c1f ;  /* 0x005c1f00021c7f89 */ /* 0x000f2c00000e0000 */
[C---:B------:R-:W-:Y:S01]  /*c440*/  @!P0 IMAD.SHL.U32 R23, R84.reuse, 0x2, RZ ;  /* 0x0000000254178824 */ /* 0x040fe200078e00ff */
[----:B------:R-:W-:-:S04]  /*c450*/  @!P0 SHF.L.U64.HI R25, R84, 0x1, R85 ;  /* 0x0000000154198819 */ /* 0x000fc80000010255 */
[----:B-1----:R-:W-:-:S05]  /*c460*/  @!P0 IADD3 R26, P1, R26, R23, RZ ;  /* 0x000000171a1a8210 */ /* 0x002fca0007f3e0ff */
[----:B--2---:R-:W-:Y:S01]  /*c470*/  @!P0 IMAD.X R27, R27, 0x1, R25, P1 ;  /* 0x000000011b1b8824 */ /* 0x004fe200008e0619 */
[----:B---3--:R-:W-:Y:S01]  /*c480*/  @!P0 IADD3 R24, P1, R24, R23, RZ ;  /* 0x0000001718188210 */ /* 0x008fe20007f3e0ff */
[----:B------:R-:W-:-:S03]  /*c490*/  CS2R R38, SRZ ;  /* 0x0000000000267805 */ /* 0x000fc6000001ff00 */
[----:B------:R-:W2:Y:S01]  /*c4a0*/  @!P0 LD.E.128 R40, [R26.64] ;  /* 0x000000081a288980 */ /* 0x000ea2000c101d00 */
[----:B------:R-:W-:Y:S01]  /*c4b0*/  CS2R R36, SRZ ;  /* 0x0000000000247805 */ /* 0x000fe2000001ff00 */
[----:B----4-:R-:W-:-:S05]  /*c4c0*/  @!P0 IMAD.X R25, R28, 0x1, R25, P1 ;  /* 0x000000011c198824 */ /* 0x010fca00008e0619 */
[----:B------:R1:W3:Y:S01]  /*c4d0*/  @!P0 LD.E.128 R36, [R24.64] ;  /* 0x0000000818248980 */ /* 0x0002e2000c101d00 */
[----:B------:R-:W-:Y:S01]  /*c4e0*/  IADD3 R20, R20, 0x60, RZ ;  /* 0x0000006014147810 */ /* 0x000fe20007ffe0ff */
[----:B-----5:R-:W-:Y:S01]  /*c4f0*/  IMAD.MOV.U32 R23, RZ, RZ, R8 ;  /* 0x000000ffff177224 */ /* 0x020fe200078e0008 */
[----:B------:R-:W-:Y:S01]  /*c500*/  BSSY B0, `(.L_x_1734) ;  /* 0x000002e000007945 */ /* 0x000fe20003800000 */
[----:B------:R-:W4:Y:S01]  /*c510*/  SHFL.IDX PT, R22, R22, 0x3, 0x1c1f ;  /* 0x007c1f0016167f89 */ /* 0x000f2200000e0000 */
[----:B------:R-:W-:Y:S01]  /*c520*/  ISETP.GE.AND P0, PT, R20, R0, PT ;  /* 0x000000001400720c */ /* 0x000fe20003f06270 */
[----:B------:R-:W-:Y:S01]  /*c530*/  CS2R R50, SRZ ;  /* 0x0000000000327805 */ /* 0x000fe2000001ff00 */
[----:B------:R-:W-:Y:S01]  /*c540*/  MOV R20, R9 ;  /* 0x0000000900147202 */ /* 0x000fe20000000f00 */
[----:B------:R-:W-:Y:S01]  /*c550*/  CS2R R48, SRZ ;  /* 0x0000000000307805 */ /* 0x000fe2000001ff00 */
[----:B------:R-:W-:Y:S01]  /*c560*/  CS2R R46, SRZ ;  /* 0x00000000002e7805 */ /* 0x000fe2000001ff00 */
[----:B------:R-:W-:Y:S01]  /*c570*/  CS2R R44, SRZ ;  /* 0x00000000002c7805 */ /* 0x000fe2000001ff00 */
[----:B------:R-:W-:Y:S01]  /*c580*/  PRMT R69, R20, 0x5410, R23 ;  /* 0x0000541014457816 */ /* 0x000fe20000000017 */
[----:B------:R-:W-:-:S02]  /*c590*/  IMAD.MOV.U32 R23, RZ, RZ, R4 ;  /* 0x000000ffff177224 */ /* 0x000fc400078e0004 */
[----:B------:R-:W-:-:S05]  /*c5a0*/  IMAD.MOV.U32 R20, RZ, RZ, R5 ;  /* 0x000000ffff147224 */ /* 0x000fca00078e0005 */
[----:B------:R-:W-:Y:S02]  /*c5b0*/  PRMT R68, R20, 0x5410, R23 ;  /* 0x0000541014447816 */ /* 0x000fe40000000017 */
[----:B------:R-:W2:Y:S01]  /*c5c0*/  SHFL.IDX PT, R23, R3, 0x3, 0x1c1f ;  /* 0x007c1f0003177f89 */ /* 0x000ea200000e0000 */
[----:B-1----:R-:W-:Y:S02]  /*c5d0*/  IMAD.MOV.U32 R25, RZ, RZ, R10 ;  /* 0x000000ffff197224 */ /* 0x002fe400078e000a */
[----:B------:R-:W-:-:S05]  /*c5e0*/  IMAD.MOV.U32 R24, RZ, RZ, R11 ;  /* 0x000000ffff187224 */ /* 0x000fca00078e000b */
[----:B------:R-:W-:Y:S01]  /*c5f0*/  PRMT R71, R24, 0x5410, R25 ;  /* 0x0000541018477816 */ /* 0x000fe20000000019 */
[----:B------:R-:W-:Y:S02]  /*c600*/  IMAD.MOV.U32 R25, RZ, RZ, R6 ;  /* 0x000000ffff197224 */ /* 0x000fe400078e0006 */
[----:B------:R-:W-:-:S05]  /*c610*/  IMAD.MOV.U32 R24, RZ, RZ, R7 ;  /* 0x000000ffff187224 */ /* 0x000fca00078e0007 */
[----:B------:R-:W-:Y:S02]  /*c620*/  PRMT R70, R25, 0x5410, R24 ;  /* 0x0000541019467816 */ /* 0x000fe40000000018 */
[----:B------:R-:W1:Y:S04]  /*c630*/  SHFL.IDX PT, R24, R2, 0x3, 0x1c1f ;  /* 0x007c1f0002187f89 */ /* 0x000e6800000e0000 */
[----:B------:R1:W1:Y:S01]  /*c640*/  SHFL.IDX PT, R25, R21, 0x3, 0x1c1f ;  /* 0x007c1f0015197f89 */ /* 0x00026200000e0000 */
[----:B--2---:R-:W-:Y:S01]  /*c650*/  IMAD.MOV.U32 R20, RZ, RZ, R43 ;  /* 0x000000ffff147224 */ /* 0x004fe200078e002b */
[----:B-1----:R-:W-:Y:S01]  /*c660*/  MOV R21, R42 ;  /* 0x0000002a00157202 */ /* 0x002fe20000000f00 */
[----:B------:R-:W-:Y:S02]  /*c670*/  IMAD.MOV.U32 R3, RZ, RZ, R40 ;  /* 0x000000ffff037224 */ /* 0x000fe400078e0028 */
[----:B------:R-:W-:Y:S01]  /*c680*/  IMAD.MOV.U32 R2, RZ, RZ, R41 ;  /* 0x000000ffff027224 */ /* 0x000fe200078e0029 */
[----:B------:R-:W-:Y:S01]  /*c690*/  PRMT R76, R20, 0x5410, R21 ;  /* 0x00005410144c7816 */ /* 0x000fe20000000015 */
[----:B---3--:R-:W-:-:S03]  /*c6a0*/  IMAD.MOV.U32 R21, RZ, RZ, R38 ;  /* 0x000000ffff157224 */ /* 0x008fc600078e0026 */
[----:B------:R-:W-:Y:S01]  /*c6b0*/  PRMT R73, R2, 0x5410, R3 ;  /* 0x0000541002497816 */ /* 0x000fe20000000003 */
[----:B------:R-:W-:Y:S01]  /*c6c0*/  IMAD.MOV.U32 R3, RZ, RZ, R36 ;  /* 0x000000ffff037224 */ /* 0x000fe200078e0024 */
[----:B------:R-:W-:Y:S01]  /*c6d0*/  MOV R20, R39 ;  /* 0x0000002700147202 */ /* 0x000fe20000000f00 */
[----:B------:R-:W-:-:S03]  /*c6e0*/  IMAD.MOV.U32 R2, RZ, RZ, R37 ;  /* 0x000000ffff027224 */ /* 0x000fc600078e0025 */
        /* <DEDUP_REMOVED lines=14> */
[----:B------:R1:W5:Y:S02]  /*c7d0*/  LD.E.128 R44, [R2.64] ;  /* 0x00000008022c7980 */ /* 0x000364000c101d00 */
.L_x_1735:
[----:B----4-:R-:W-:Y:S05]  /*c7e0*/  BSYNC B0 ;  /* 0x0000000000007941 */ /* 0x010fea0003800000 */
.L_x_1734:
[----:B-1---5:R-:W-:Y:S01]  /*c7f0*/  IMAD.MOV.U32 R2, RZ, RZ, R50 ;  /* 0x000000ffff027224 */ /* 0x022fe200078e0032 */
[----:B------:R-:W-:-:S04]  /*c800*/  DEPBAR.LE SB0, 0x1 ;  /* 0x000080400000791a */ /* 0x000fc80000000000 */
[----:B------:R-:W-:Y:S01]  /*c810*/  IMAD.MOV.U32 R20, RZ, RZ, R51 ;  /* 0x000000ffff147224 */ /* 0x000fe200078e0033 */
[----:B------:R-:W-:Y:S01]  /*c820*/  BSSY B0, `(.L_x_1736) ;  /* 0x0000071000007945 */ /* 0x000fe20003800000 */
[----:B------:R-:W-:-:S03]  /*c830*/  IMAD.MOV.U32 R3, RZ, RZ, R48 ;  /* 0x000000ffff037224 */ /* 0x000fc600078e0030 */
[----:B------:R-:W-:Y:S01]  /*c840*/  PRMT R80, R20, 0x5410, R2 ;  /* 0x0000541014507816 */ /* 0x000fe20000000002 */
[----:B------:R-:W-:Y:S01]  /*c850*/  IMAD.MOV.U32 R20, RZ, RZ, R46 ;  /* 0x000000ffff147224 */ /* 0x000fe200078e002e */
[----:B------:R-:W-:Y:S01]  /*c860*/  IADD3 R2, -R63, R0, RZ ;  /* 0x000000003f027210 */ /* 0x000fe20007ffe1ff */
[----:B------:R-:W-:-:S03]  /*c870*/  IMAD.MOV.U32 R0, RZ, RZ, R49 ;  /* 0x000000ffff007224 */ /* 0x000fc600078e0031 */
[----:B------:R-:W-:Y:S01]  /*c880*/  IMNMX R64, R2, 0x80, PT ;  /* 0x0000008002407817 */ /* 0x000fe20003800200 */
[----:B------:R-:W-:Y:S01]  /*c890*/  IMAD.MOV.U32 R2, RZ, RZ, R44 ;  /* 0x000000ffff027224 */ /* 0x000fe200078e002c */
[----:B------:R-:W-:Y:S01]  /*c8a0*/  PRMT R78, R0, 0x5410, R3 ;  /* 0x00005410004e7816 */ /* 0x000fe20000000003 */
[----:B------:R-:W-:Y:S01]  /*c8b0*/  BAR.SYNC.DEFER_BLOCKING 0x0 ;  /* 0x0000000000007b1d */ /* 0x000fe20000010000 */
[----:B------:R-:W-:Y:S02]  /*c8c0*/  ISETP.GE.OR P0, PT, R93, R64, P2 ;  /* 0x000000405d00720c */ /* 0x000fe40001706670 */
[----:B------:R-:W-:Y:S02]  /*c8d0*/  MOV R3, R47 ;  /* 0x0000002f00037202 */ /* 0x000fe40000000f00 */
[----:B------:R-:W-:Y:S02]  /*c8e0*/  MOV R0, R45 ;  /* 0x0000002d00007202 */ /* 0x000fe40000000f00 */
[----:B------:R-:W-:-:S02]  /*c8f0*/  PRMT R79, R20, 0x5410, R3 ;  /* 0x00005410144f7816 */ /* 0x000fc40000000003 */
[----:B------:R-:W-:-:S05]  /*c900*/  PRMT R77, R0, 0x5410, R2 ;  /* 0x00005410004d7816 */ /* 0x000fca0000000002 */
        /* <DEDUP_REMOVED lines=10> */
[--C-:B------:R-:W-:Y:S02]  /*c9b0*/  SHF.R.U64 R61, R12, 0x10, R13.reuse ;  /* 0x000000100c3d7819 */ /* 0x100fe4000000120d */
[----:B------:R-:W-:Y:S02]  /*c9c0*/  SHF.R.U32.HI R12, RZ, 0x10, R13 ;  /* 0x00000010ff0c7819 */ /* 0x000fe4000001160d */
[----:B------:R-:W-:Y:S02]  /*c9d0*/  SHF.R.U32.HI R34, RZ, 0x10, R17 ;  /* 0x00000010ff227819 */ /* 0x000fe40000011611 */
[--C-:B------:R-:W-:Y:S02]  /*c9e0*/  SHF.R.U64 R58, R14, 0x10, R15.reuse ;  /* 0x000000100e3a7819 */ /* 0x100fe4000000120f */
[----:B------:R-:W-:Y:S01]  /*c9f0*/  SHF.R.U32.HI R35, RZ, 0x10, R15 ;  /* 0x00000010ff237819 */ /* 0x000fe2000001160f */
[----:B------:R-:W-:-:S02]  /*ca00*/  HADD2.F32 R15, -RZ, R53.H0_H0 ;  /* 0x20000035ff0f7230 */ /* 0x000fc40000004100 */
[----:B------:R-:W-:Y:S01]  /*ca10*/  HADD2.F32 R67, -RZ, R34.H0_H0 ;  /* 0x20000022ff437230 */ /* 0x000fe20000004100 */
[----:B------:R-:W-:Y:S02]  /*ca20*/  SHF.R.U64 R63, R16, 0x10, R17 ;  /* 0x00000010103f7819 */ /* 0x000fe40000001211 */
[--C-:B------:R-:W-:Y:S02]  /*ca30*/  SHF.R.U64 R62, R18, 0x10, R19.reuse ;  /* 0x00000010123e7819 */ /* 0x100fe40000001213 */
[----:B------:R-:W-:Y:S02]  /*ca40*/  SHF.R.U32.HI R56, RZ, 0x10, R19 ;  /* 0x00000010ff387819 */ /* 0x000fe40000011613 */
        /* <DEDUP_REMOVED lines=8> */
[--C-:B------:R-:W-:Y:S02]  /*cad0*/  HADD2.F32 R30, -RZ, R20.reuse.H0_H0 ;  /* 0x20000014ff1e7230 */ /* 0x100fe40000004100 */
[----:B------:R-:W-:Y:S02]  /*cae0*/  HADD2.F32 R32, -RZ, R20.H1_H1 ;  /* 0x30000014ff207230 */ /* 0x000fe40000004100 */
[----:B------:R-:W-:Y:S02]  /*caf0*/  HADD2.F32 R29, -RZ, R21.H1_H1 ;  /* 0x30000015ff1d7230 */ /* 0x000fe40000004100 */
[----:B--2---:R-:W-:-:S02]  /*cb00*/  HADD2.F32 R3, -RZ, R25.H0_H0 ;  /* 0x20000019ff037230 */ /* 0x004fc40000004100 */
[--C-:B------:R-:W-:Y:S02]  /*cb10*/  HADD2.F32 R13, -RZ, R24.reuse.H0_H0 ;  /* 0x20000018ff0d7230 */ /* 0x100fe40000004100 */
[----:B------:R-:W-:Y:S02]  /*cb20*/  HADD2.F32 R20, -RZ, R24.H1_H1 ;  /* 0x30000018ff147230 */ /* 0x000fe40000004100 */
[----:B------:R-:W-:Y:S01]  /*cb30*/  HADD2.F32 R24, -RZ, R12.H0_H0 ;  /* 0x2000000cff187230 */ /* 0x000fe20000004100 */
[-C--:B------:R-:W-:Y:S01]  /*cb40*/  FMUL.FTZ R14, R31, R0.reuse ;  /* 0x000000001f0e7220 */ /* 0x080fe20000410000 */
[----:B------:R-:W-:Y:S01]  /*cb50*/  HADD2.F32 R2, -RZ, R25.H1_H1 ;  /* 0x30000019ff027230 */ /* 0x000fe20000004100 */
[----:B------:R-:W-:Y:S01]  /*cb60*/  FMUL.FTZ R54, R3, R0 ;  /* 0x0000000003367220 */ /* 0x000fe20000410000 */
[----:B------:R-:W-:Y:S01]  /*cb70*/  HADD2.F32 R12, -RZ, R52.H1_H1 ;  /* 0x30000034ff0c7230 */ /* 0x000fe20000004100 */
[----:B------:R-:W-:Y:S02]  /*cb80*/  FMUL.FTZ R0, R29, R24 ;  /* 0x000000181d007220 */ /* 0x000fe40000410000 */
[----:B------:R-:W-:Y:S01]  /*cb90*/  FFMA.FTZ R60, R3, R15, R14 ;  /* 0x0000000f033c7223 */ /* 0x000fe2000001000e */
[----:B------:R-:W-:Y:S01]  /*cba0*/  HADD2.F32 R14, -RZ, R53.H1_H1 ;  /* 0x30000035ff0e7230 */ /* 0x000fe20000004100 */
[----:B------:R-:W-:Y:S01]  /*cbb0*/  FMUL.FTZ R3, R30, R12 ;  /* 0x0000000c1e037220 */ /* 0x000fe20000410000 */
[----:B------:R-:W-:Y:S01]  /*cbc0*/  HADD2.F32 R21, -RZ, R23.H0_H0 ;  /* 0x20000017ff157230 */ /* 0x000fe20000004100 */
[C---:B------:R-:W-:Y:S01]  /*cbd0*/  FFMA.FTZ R59, R2.reuse, R67, R0 ;  /* 0x00000043023b7223 */ /* 0x040fe20000010000 */
[----:B------:R-:W-:Y:S01]  /*cbe0*/  HADD2.F32 R0, -RZ, R57.H0_H0 ;  /* 0x20000039ff007230 */ /* 0x000fe20000004100 */
        /* <DEDUP_REMOVED lines=8> */
[--C-:B------:R-:W-:Y:S02]  /*cc70*/  HADD2.F32 R19, -RZ, R26.reuse.H0_H0 ;  /* 0x2000001aff137230 */ /* 0x100fe40000004100 */
[----:B------:R-:W-:Y:S02]  /*cc80*/  HADD2.F32 R18, -RZ, R26.H1_H1 ;  /* 0x3000001aff127230 */ /* 0x000fe40000004100 */
[----:B------:R-:W-:Y:S01]  /*cc90*/  HADD2.F32 R16, -RZ, R27.H1_H1 ;  /* 0x3000001bff107230 */ /* 0x000fe20000004100 */
[C---:B------:R-:W-:Y:S01]  /*cca0*/  FFMA.FTZ R27, R17.reuse, R3, R13 ;  /* 0x00000003111b7223 */ /* 0x040fe2000001000d */
[----:B------:R-:W-:Y:S02]  /*ccb0*/  HADD2.F32 R23, -RZ, R23.H1_H1 ;  /* 0x30000017ff177230 */ /* 0x000fe40000004100 */
        /* <DEDUP_REMOVED lines=15> */
[----:B------:R-:W-:Y:S02]  /*cdb0*/  FFMA.FTZ R24, R16, R65, R0 ;  /* 0x0000004110187223 */ /* 0x000fe40000010000 */
[----:B------:R-:W-:Y:S02]  /*cdc0*/  FMUL.FTZ R0, R22, R17 ;  /* 0x0000001116007220 */ /* 0x000fe40000410000 */
[C---:B------:R-:W-:Y:S02]  /*cdd0*/  FFMA.FTZ R26, R20.reuse, R58, R2 ;  /* 0x0000003a141a7223 */ /* 0x040fe40000010002 */
[----:B------:R-:W-:Y:S02]  /*cde0*/  FMUL.FTZ R13, R20, R13 ;  /* 0x0000000d140d7220 */ /* 0x000fe40000410000 */
[C---:B------:R-:W-:Y:S02]  /*cdf0*/  FMUL.FTZ R2, R18.reuse, R17 ;  /* 0x0000001112027220 */ /* 0x040fe40000410000 */
[----:B------:R-:W-:-:S02]  /*ce00*/  FFMA.FTZ R35, R18, R56, R0 ;  /* 0x0000003812237223 */ /* 0x000fc40000010000 */
[----:B------:R-:W-:Y:S02]  /*ce10*/  FFMA.FTZ R16, R30, R14, -R52 ;  /* 0x0000000e1e107223 */ /* 0x000fe40000010834 */
[----:B------:R-:W-:Y:S02]  /*ce20*/  FFMA.FTZ R20, R31, R15, -R54 ;  /* 0x0000000f1f147223 */ /* 0x000fe40000010836 */
[----:B------:R-:W-:Y:S02]  /*ce30*/  FFMA.FTZ R17, R29, R67, -R53 ;  /* 0x000000431d117223 */ /* 0x000fe40000010835 */
[----:B------:R-:W-:Y:S02]  /*ce40*/  FFMA.FTZ R18, R28, R12, -R34 ;  /* 0x0000000c1c127223 */ /* 0x000fe40000010822 */
[----:B------:R-:W-:Y:S02]  /*ce50*/  FFMA.FTZ R3, R21, R3, -R25 ;  /* 0x0000000315037223 */ /* 0x000fe40000010819 */
[----:B------:R-:W-:-:S02]  /*ce60*/  FFMA.FTZ R0, R23, R65, -R19 ;  /* 0x0000004117007223 */ /* 0x000fc40000010813 */
[----:B------:R-:W-:Y:S02]  /*ce70*/  FFMA.FTZ R14, R32, R58, -R13 ;  /* 0x0000003a200e7223 */ /* 0x000fe4000001080d */
[----:B------:R-:W-:Y:S01]  /*ce80*/  FFMA.FTZ R2, R22, R56, -R2 ;  /* 0x0000003816027223 */ /* 0x000fe20000010802 */
[----:B------:R-:W-:Y:S02]  /*ce90*/  F2FP.PACK_AB R19, R0, R3 ;  /* 0x000000030013723e */ /* 0x000fe400000000ff */
[----:B------:R-:W-:Y:S02]  /*cea0*/  F2FP.PACK_AB R17, R17, R20 ;  /* 0x000000141111723e */ /* 0x000fe400000000ff */
[----:B------:R-:W-:Y:S02]  /*ceb0*/  F2FP.PACK_AB R16, R14, R16 ;  /* 0x000000100e10723e */ /* 0x000fe400000000ff */
[----:B------:R-:W-:Y:S02]  /*cec0*/  F2FP.PACK_AB R18, R2, R18 ;  /* 0x000000120212723e */ /* 0x000fe400000000ff */
[----:B------:R-:W-:-:S02]  /*ced0*/  F2FP.PACK_AB R15, R24, R27 ;  /* 0x0000001b180f723e */ /* 0x000fc400000000ff */
[----:B------:R-:W-:Y:S02]  /*cee0*/  F2FP.PACK_AB R13, R59, R60 ;  /* 0x0000003c3b0d723e */ /* 0x000fe400000000ff */
[----:B------:R-:W-:Y:S02]  /*cef0*/  F2FP.PACK_AB R12, R26, R55 ;  /* 0x000000371a0c723e */ /* 0x000fe400000000ff */
[----:B------:R-:W-:Y:S01]  /*cf00*/  F2FP.PACK_AB R14, R35, R57 ;  /* 0x00000039230e723e */ /* 0x000fe200000000ff */
[----:B------:R1:W-:Y:S04]  /*cf10*/  STS.128 [R83], R16 ;  /* 0x0000001053007388 */ /* 0x0003e80000000c00 */
[----:B------:R1:W-:Y:S02]  /*cf20*/  STS.128 [R33+0x5100], R12 ;  /* 0x0051000c21007388 */ /* 0x0003e40000000c00 */
.L_x_1737:
[----:B------:R-:W-:Y:S05]  /*cf30*/  BSYNC B0 ;  /* 0x0000000000007941 */ /* 0x000fea0003800000 */
.L_x_1736:
        /* <DEDUP_REMOVED lines=32> */
[----:B------:R-:W-:Y:S02]  /*d140*/  HADD2.F32 R0, -RZ, R68.H0_H0 ;  /* 0x20000044ff007230 */ /* 0x000fe40000004100 */
        /* <DEDUP_REMOVED lines=11> */
[----:B------:R-:W-:Y:S01]  /*d200*/  HADD2.F32 R4, -RZ, R68.H1_H1 ;  /* 0x30000044ff047230 */ /* 0x000fe20000004100 */
[----:B------:R-:W-:-:S02]  /*d210*/  FMUL.FTZ R0, R21, R16 ;  /* 0x0000001015007220 */ /* 0x000fc40000410000 */
[----:B------:R-:W-:Y:S01]  /*d220*/  FFMA.FTZ R52, R3, R7, R6 ;  /* 0x0000000703347223 */ /* 0x000fe20000010006 */
[----:B------:R-:W-:Y:S01]  /*d230*/  HADD2.F32 R6, -RZ, R69.H1_H1 ;  /* 0x30000045ff067230 */ /* 0x000fe20000004100 */
[----:B------:R-:W-:Y:S01]  /*d240*/  FMUL.FTZ R3, R22, R4 ;  /* 0x0000000416037220 */ /* 0x000fe20000410000 */
[----:B------:R-:W-:Y:S01]  /*d250*/  HADD2.F32 R13, -RZ, R15.H0_H0 ;  /* 0x2000000fff0d7230 */ /* 0x000fe20000004100 */
[C---:B------:R-:W-:Y:S01]  /*d260*/  FFMA.FTZ R35, R2.reuse, R57, R0 ;  /* 0x0000003902237223 */ /* 0x040fe20000010000 */
[----:B------:R-:W-:Y:S01]  /*d270*/  HADD2.F32 R0, -RZ, R70.H1_H1 ;  /* 0x30000046ff007230 */ /* 0x000fe20000004100 */
[----:B------:R-:W-:Y:S01]  /*d280*/  FMUL.FTZ R30, R2, R16 ;  /* 0x00000010021e7220 */ /* 0x000fe20000410000 */
[----:B------:R-:W-:Y:S01]  /*d290*/  HADD2.F32 R20, -RZ, R14.H0_H0 ;  /* 0x2000000eff147230 */ /* 0x000fe20000004100 */
[C---:B------:R-:W-:Y:S01]  /*d2a0*/  FFMA.FTZ R32, R5.reuse, R6, R3 ;  /* 0x0000000605207223 */ /* 0x040fe20000010003 */
[----:B------:R-:W-:Y:S01]  /*d2b0*/  HADD2.F32 R2, -RZ, R70.H0_H0 ;  /* 0x20000046ff027230 */ /* 0x000fe20000004100 */
[----:B------:R-:W-:Y:S01]  /*d2c0*/  FMUL.FTZ R29, R5, R4 ;  /* 0x00000004051d7220 */ /* 0x000fe20000410000 */
[----:B------:R-:W-:Y:S01]  /*d2d0*/  HADD2.F32 R9, -RZ, R19.H0_H0 ;  /* 0x20000013ff097230 */ /* 0x000fe20000004100 */
[----:B------:R-:W-:Y:S01]  /*d2e0*/  FMUL.FTZ R5, R13, R0 ;  /* 0x000000000d057220 */ /* 0x000fe20000410000 */
[----:B------:R-:W-:-:S02]  /*d2f0*/  HADD2.F32 R3, -RZ, R71.H0_H0 ;  /* 0x20000047ff037230 */ /* 0x000fc40000004100 */
[----:B------:R-:W-:Y:S02]  /*d300*/  HADD2.F32 R15, -RZ, R15.H1_H1 ;  /* 0x3000000fff0f7230 */ /* 0x000fe40000004100 */
[----:B------:R-:W-:Y:S01]  /*d310*/  HADD2.F32 R17, -RZ, R26.H0_H0 ;  /* 0x2000001aff117230 */ /* 0x000fe20000004100 */
[----:B------:R-:W-:Y:S01]  /*d320*/  FMUL.FTZ R16, R20, R2 ;  /* 0x0000000214107220 */ /* 0x000fe20000410000 */
[--C-:B------:R-:W-:Y:S02]  /*d330*/  HADD2.F32 R11, -RZ, R18.reuse.H0_H0 ;  /* 0x20000012ff0b7230 */ /* 0x100fe40000004100 */
[----:B------:R-:W-:Y:S01]  /*d340*/  HADD2.F32 R4, -RZ, R71.H1_H1 ;  /* 0x30000047ff047230 */ /* 0x000fe20000004100 */
        /* <DEDUP_REMOVED lines=37> */
.L_x_1739:
[----:B------:R-:W-:Y:S05]  /*d5a0*/  BSYNC B0 ;  /* 0x0000000000007941 */ /* 0x000fea0003800000 */
.L_x_1738:
        /* <DEDUP_REMOVED lines=50> */
[-C--:B------:R-:W-:Y:S01]  /*d8d0*/  FMUL.FTZ R0, R17, R11.reuse ;  /* 0x0000000b11007220 */ /* 0x080fe20000410000 */
[----:B------:R-:W-:Y:S01]  /*d8e0*/  HADD2.F32 R4, -RZ, R72.H1_H1 ;  /* 0x30000048ff047230 */ /* 0x000fe20000004100 */
[----:B------:R-:W-:Y:S01]  /*d8f0*/  FFMA.FTZ R36, R3, R6, R5 ;  /* 0x0000000603247223 */ /* 0x000fe20000010005 */
[----:B------:R-:W-:Y:S01]  /*d900*/  HADD2.F32 R5, -RZ, R73.H1_H1 ;  /* 0x30000049ff057230 */ /* 0x000fe20000004100 */
[----:B------:R-:W-:Y:S02]  /*d910*/  FMUL.FTZ R30, R2, R11 ;  /* 0x0000000b021e7220 */ /* 0x000fe40000410000 */
[----:B------:R-:W-:Y:S02]  /*d920*/  FMUL.FTZ R3, R18, R4 ;  /* 0x0000000412037220 */ /* 0x000fe40000410000 */
[----:B------:R-:W-:Y:S01]  /*d930*/  FFMA.FTZ R35, R2, R41, R0 ;  /* 0x0000002902237223 */ /* 0x000fe20000010000 */
[----:B------:R-:W-:-:S02]  /*d940*/  HADD2.F32 R2, -RZ, R74.H0_H0 ;  /* 0x2000004aff027230 */ /* 0x000fc40000004100 */
[----:B------:R-:W-:Y:S01]  /*d950*/  HADD2.F32 R0, -RZ, R74.H1_H1 ;  /* 0x3000004aff007230 */ /* 0x000fe20000004100 */
[C---:B------:R-:W-:Y:S01]  /*d960*/  FMUL.FTZ R29, R9.reuse, R4 ;  /* 0x00000004091d7220 */ /* 0x040fe20000410000 */
[----:B------:R-:W-:Y:S01]  /*d970*/  HADD2.F32 R12, -RZ, R10.H0_H0 ;  /* 0x2000000aff0c7230 */ /* 0x000fe20000004100 */
[----:B------:R-:W-:Y:S01]  /*d980*/  FFMA.FTZ R32, R9, R5, R3 ;  /* 0x0000000509207223 */ /* 0x000fe20000010003 */
[--C-:B------:R-:W-:Y:S01]  /*d990*/  HADD2.F32 R4, -RZ, R76.reuse.H1_H1 ;  /* 0x3000004cff047230 */ /* 0x100fe20000004100 */
[----:B------:R-:W-:Y:S01]  /*d9a0*/  FMUL.FTZ R11, R16, R2 ;  /* 0x00000002100b7220 */ /* 0x000fe20000410000 */
[----:B------:R-:W-:Y:S01]  /*d9b0*/  HADD2.F32 R3, -RZ, R76.H0_H0 ;  /* 0x2000004cff037230 */ /* 0x000fe20000004100 */
        /* <DEDUP_REMOVED lines=37> */
.L_x_1741:
[----:B------:R-:W-:Y:S05]  /*dc10*/  BSYNC B0 ;  /* 0x0000000000007941 */ /* 0x000fea0003800000 */
.L_x_1740:
        /* <DEDUP_REMOVED lines=101> */
.L_x_1729:
[----:B------:R-:W-:Y:S05]  /*e270*/  BSYNC B2 ;  /* 0x0000000000027941 */ /* 0x000fea0003800000 */
.L_x_1707:
[----:B------:R-:W-:Y:S01]  /*e280*/  IMAD R0, R81, c[0x0][0x208], RZ ;  /* 0x0000820051007a24 */ /* 0x000fe200078e02ff */
[----:B------:R-:W-:-:S04]  /*e290*/  DEPBAR.LE SB0, 0x0 ;  /* 0x000080000000791a */ /* 0x000fc80000000000 */
[C---:B-1----:R-:W-:Y:S01]  /*e2a0*/  IMAD.WIDE.U32 R2, R231.reuse, c[0x0][0x208], RZ ;  /* 0x00008200e7027a25 */ /* 0x042fe200078e00ff */
[----:B------:R-:W-:Y:S01]  /*e2b0*/  BAR.SYNC.DEFER_BLOCKING 0x0 ;  /* 0x0000000000007b1d */ /* 0x000fe20000010000 */
[C---:B------:R-:W-:Y:S02]  /*e2c0*/  SHF.L.U32 R37, R244.reuse, 0x1, RZ ;  /* 0x00000001f4257819 */ /* 0x040fe400000006ff */
[----:B------:R-:W-:Y:S01]  /*e2d0*/  IMAD R0, R231, c[0x0][0x20c], R0 ;  /* 0x00008300e7007a24 */ /* 0x000fe200078e0200 */
[----:B------:R-:W-:Y:S01]  /*e2e0*/  SHF.L.U64.HI R36, R244, 0x1, R245 ;  /* 0x00000001f4247819 */ /* 0x000fe200000102f5 */
[----:B------:R-:W-:Y:S01]  /*e2f0*/  IMAD.WIDE.U32 R6, R75, c[0x0][0x210], RZ ;  /* 0x000084004b067a25 */ /* 0x000fe200078e00ff */
[----:B------:R-:W-:Y:S02]  /*e300*/  BSSY B0, `(.L_x_1742) ;  /* 0x0000189000007945 */ /* 0x000fe40003800000 */
[----:B------:R-:W-:Y:S01]  /*e310*/  IADD3 R3, R3, R0, RZ ;  /* 0x0000000003037210 */ /* 0x000fe20007ffe0ff */
[----:B------:R-:W-:Y:S01]  /*e320*/  IMAD R0, R82, c[0x0][0x218], RZ ;  /* 0x0000860052007a24 */ /* 0x000fe200078e02ff */
[----:B------:R-:W-:Y:S01]  /*e330*/  STL.64 [R1+0x8], R6 ;  /* 0x0000080601007387 */ /* 0x000fe20000100a00 */
[----:B------:R-:W-:-:S02]  /*e340*/  IMAD R4, R75, c[0x0][0x214], R7 ;  /* 0x000085004b047a24 */ /* 0x000fc400078e0207 */
[----:B------:R-:W-:-:S03]  /*e350*/  IMAD.WIDE.U32 R2, R220, c[0x0][0x218], R2 ;  /* 0x00008600dc027a25 */ /* 0x000fc600078e0002 */
[----:B------:R-:W-:Y:S01]  /*e360*/  STL [R1+0x4], R4 ;  /* 0x0000040401007387 */ /* 0x000fe20000100800 */
[----:B------:R-:W-:Y:S01]  /*e370*/  IMAD R0, R220, c[0x0][0x21c], R0 ;  /* 0x00008700dc007a24 */ /* 0x000fe200078e0200 */
[----:B------:R-:W-:-:S04]  /*e380*/  IADD3 R2, P0, R2, R6, RZ ;  /* 0x0000000602027210 */ /* 0x000fc80007f1e0ff */
[----:B------:R-:W-:Y:S02]  /*e390*/  IADD3.X R3, R4, R3, R0, P0, !PT ;  /* 0x0000000304037210 */ /* 0x000fe400007fe400 */
[C---:B------:R-:W-:Y:S01]  /*e3a0*/  LEA R0, P0, R2.reuse, c[0x0][0x1f8], 0x1 ;  /* 0x00007e0002007a11 */ /* 0x040fe200078008ff */
[----:B------:R-:W-:Y:S03]  /*e3b0*/  LDSM.16.M88.4 R32, [R198] ;  /* 0x00000000c620783b */ /* 0x000fe60000000200 */
[----:B------:R-:W-:Y:S01]  /*e3c0*/  LEA.HI.X R2, R2, c[0x0][0x1fc], R3, 0x1, P0 ;  /* 0x00007f0002027a11 */ /* 0x000fe200000f0c03 */
[----:B------:R-:W1:Y:S01]  /*e3d0*/  SHFL.IDX PT, R4, R0, 0x1, 0x181f ;  /* 0x00381f0000047f89 */ /* 0x000e6200000e0000 */
[----:B------:R-:W-:-:S03]  /*e3e0*/  ISETP.GE.AND P0, PT, R244, c[0x0][0x1d4], PT ;  /* 0x00007500f4007a0c */ /* 0x000fc60003f06270 */
[----:B------:R-:W2:Y:S04]  /*e3f0*/  SHFL.IDX PT, R3, R0, RZ, 0x181f ;  /* 0x00181fff00037589 */ /* 0x000ea800000e0000 */
[----:B------:R-:W3:Y:S04]  /*e400*/  SHFL.IDX PT, R6, R0, 0x2, 0x181f ;  /* 0x00581f0000067f89 */ /* 0x000ee800000e0000 */
[----:B------:R-:W4:Y:S04]  /*e410*/  SHFL.IDX PT, R7, R2, RZ, 0x181f ;  /* 0x00181fff02077589 */ /* 0x000f2800000e0000 */
[----:B------:R-:W5:Y:S04]  /*e420*/  SHFL.IDX PT, R9, R2, 0x1, 0x181f ;  /* 0x00381f0002097f89 */ /* 0x000f6800000e0000 */
[----:B------:R-:W-:Y:S04]  /*e430*/  LDSM.16.M88.4 R52, [R95] ;  /* 0x000000005f34783b */ /* 0x000fe80000000200 */
[----:B------:R-:W5:Y:S01]  /*e440*/  SHFL.IDX PT, R14, R2, 0x2, 0x181f ;  /* 0x00581f00020e7f89 */ /* 0x000f6200000e0000 */
[----:B-1----:R-:W-:-:S03]  /*e450*/  IADD3 R8, P3, R4, R37, RZ ;  /* 0x0000002504087210 */ /* 0x002fc60007f7e0ff */
[----:B------:R-:W1:Y:S01]  /*e460*/  SHFL.IDX PT, R5, R0, 0x3, 0x181f ;  /* 0x00781f0000057f89 */ /* 0x000e6200000e0000 */
[----:B--2---:R-:W-:-:S03]  /*e470*/  IADD3 R10, P1, R3, R37, RZ ;  /* 0x00000025030a7210 */ /* 0x004fc60007f3e0ff */
[----:B------:R-:W-:Y:S01]  /*e480*/  SHFL.IDX PT, R0, R0, 0x4, 0x181f ;  /* 0x00981f0000007f89 */ /* 0x000fe200000e0000 */
[----:B---3--:R-:W-:-:S03]  /*e490*/  IADD3 R6, P4, R6, R37, RZ ;  /* 0x0000002506067210 */ /* 0x008fc60007f9e0ff */
[----:B------:R-:W2:Y:S01]  /*e4a0*/  SHFL.IDX PT, R13, R2, 0x3, 0x181f ;  /* 0x00781f00020d7f89 */ /* 0x000ea200000e0000 */
[----:B----4-:R-:W-:-:S03]  /*e4b0*/  IADD3.X R11, R7, R36, RZ, P1, !PT ;  /* 0x00000024070b7210 */ /* 0x010fc60000ffe4ff */
[----:B------:R3:W4:Y:S01]  /*e4c0*/  SHFL.IDX PT, R12, R2, 0x4, 0x181f ;  /* 0x00981f00020c7f89 */ /* 0x00072200000e0000 */
[-C--:B-----5:R-:W-:Y:S02]  /*e4d0*/  IADD3.X R9, R9, R36.reuse, RZ, P3, !PT ;  /* 0x0000002409097210 */ /* 0x0a0fe40001ffe4ff */
[----:B------:R-:W-:Y:S01]  /*e4e0*/  ISETP.LT.OR P3, PT, R66, 0x1, P0 ;  /* 0x000000014200780c */ /* 0x000fe20000761670 */
[----:B------:R-:W5:Y:S04]  /*e4f0*/  LDSM.16.M88.4 R28, [R198+0x2000] ;  /* 0x00200000c61c783b */ /* 0x000f680000000200 */
[----:B------:R-:W-:Y:S01]  /*e500*/  LDSM.16.M88.4 R24, [R201] ;  /* 0x00000000c918783b */ /* 0x000fe20000000200 */
[----:B------:R-:W-:Y:S02]  /*e510*/  IADD3.X R7, R14, R36, RZ, P4, !PT ;  /* 0x000000240e077210 */ /* 0x000fe400027fe4ff */
[----:B------:R-:W-:Y:S01]  /*e520*/  ISETP.LT.OR P4, PT, R66, 0x11, P0 ;  /* 0x000000114200780c */ /* 0x000fe20000781670 */
[----:B------:R-:W5:Y:S01]  /*e530*/  LDSM.16.M88.4 R48, [R202] ;  /* 0x00000000ca30783b */ /* 0x000f620000000200 */
[----:B-1----:R-:W-:-:S03]  /*e540*/  IADD3 R4, P2, R5, R37, RZ ;  /* 0x0000002505047210 */ /* 0x002fc60007f5e0ff */
[----:B------:R-:W-:Y:S01]  /*e550*/  LDSM.16.M88.4 R56, [R95+0x800] ;  /* 0x000800005f38783b */ /* 0x000fe20000000200 */
[----:B--2---:R-:W-:-:S03]  /*e560*/  IADD3.X R5, R13, R36, RZ, P2, !PT ;  /* 0x000000240d057210 */ /* 0x004fc600017fe4ff */
[----:B------:R-:W-:Y:S01]  /*e570*/  LDSM.16.M88.4 R100, [R95+0x1000] ;  /* 0x001000005f64783b */ /* 0x000fe20000000200 */
[----:B------:R-:W-:Y:S01]  /*e580*/  ISETP.LT.OR P2, PT, R66, 0x21, P0 ;  /* 0x000000214200780c */ /* 0x000fe20000741670 */
[----:B------:R-:W-:Y:S01]  /*e590*/  HMMA.16816.F32 R72, R32, R54, RZ ;  /* 0x000000362048723c */ /* 0x000fe200000018ff */
[----:B---3--:R-:W-:Y:S01]  /*e5a0*/  IADD3 R2, P1, R0, R37, RZ ;  /* 0x0000002500027210 */ /* 0x008fe20007f3e0ff */
[----:B------:R-:W-:Y:S03]  /*e5b0*/  LDSM.16.M88.4 R108, [R95+0x1800] ;  /* 0x001800005f6c783b */ /* 0x000fe60000000200 */
[----:B----4-:R-:W-:Y:S01]  /*e5c0*/  IADD3.X R3, R12, R36, RZ, P1, !PT ;  /* 0x000000240c037210 */ /* 0x010fe20000ffe4ff */
[----:B------:R-:W-:Y:S01]  /*e5d0*/  LDSM.16.M88.4 R116, [R95+0x2000] ;  /* 0x002000005f74783b */ /* 0x000fe20000000200 */
[C---:B------:R-:W-:Y:S02]  /*e5e0*/  ISETP.LT.OR P1, PT, R66.reuse, 0x31, P0 ;  /* 0x000000314200780c */ /* 0x040fe40000721670 */
[----:B------:R-:W-:Y:S01]  /*e5f0*/  ISETP.LT.OR P0, PT, R66, 0x41, P0 ;  /* 0x000000414200780c */ /* 0x000fe20000701670 */
[----:B------:R-:W1:Y:S04]  /*e600*/  LDSM.16.M88.4 R20, [R201+0x2000] ;  /* 0x00200000c914783b */ /* 0x000e680000000200 */
[----:B------:R-:W-:Y:S04]  /*e610*/  LDSM.16.M88.4 R76, [R206] ;  /* 0x00000000ce4c783b */ /* 0x000fe80000000200 */
        /* <DEDUP_REMOVED lines=9> */
[----:B------:R5:W-:Y:S04]  /*e6b0*/  LDGSTS.E.BYPASS.LTC128B.128 [R208+0x1900], [R4.64], !P1 ;  /* 0x0190000004d07fae */ /* 0x000be8000c901d48 */
[----:B------:R3:W-:Y:S01]  /*e6c0*/  LDGSTS.E.BYPASS.LTC128B.128 [R208+0x2100], [R2.64], !P0 ;  /* 0x0210000002d07fae */ /* 0x0007e2000c101d48 */
[----:B------:R-:W-:-:S03]  /*e6d0*/  ISETP.GT.AND P0, PT, R161, R252, PT ;  /* 0x000000fca100720c */ /* 0x000fc60003f04270 */
[----:B------:R-:W-:Y:S04]  /*e6e0*/  LDSM.16.M88.4 R44, [R197] ;  /* 0x00000000c52c783b */ /* 0x000fe80000000200 */
[----:B------:R-:W4:Y:S04]  /*e6f0*/  LDSM.16.M88.4 R16, [R199] ;  /* 0x00000000c710783b */ /* 0x000f280000000200 */
[----:B------:R-:W3:Y:S01]  /*e700*/  LDSM.16.M88.4 R12, [R199+0x2000] ;  /* 0x00200000c70c783b */ /* 0x000ee20000000200 */
[-C--:B--2---:R-:W-:Y:S03]  /*e710*/  HMMA.16816.F32 R8, R32, R52.reuse, RZ ;  /* 0x000000342008723c */ /* 0x084fe600000018ff */
[----:B------:R-:W-:Y:S04]  /*e720*/  LDSM.16.M88.4 R40, [R194] ;  /* 0x00000000c228783b */ /* 0x000fe80000000200 */
[----:B------:R-:W0:Y:S01]  /*e730*/  LDGDEPBAR ;  /* 0x00000000000079af */ /* 0x000e220000000000 */
[C---:B-----5:R-:W-:Y:S08]  /*e740*/  HMMA.16816.F32 R4, R28.reuse, R52, RZ ;  /* 0x000000341c04723c */ /* 0x060ff000000018ff */
[----:B------:R-:W-:Y:S08]  /*e750*/  HMMA.16816.F32 R52, R28, R54, RZ ;  /* 0x000000361c34723c */ /* 0x000ff000000018ff */
[-C--:B------:R-:W-:Y:S01]  /*e760*/  HMMA.16816.F32 R60, R24, R48.reuse, R8 ;  /* 0x00000030183c723c */ /* 0x080fe20000001808 */
[----:B------:R-:W2:Y:S07]  /*e770*/  LDSM.16.M88.4 R8, [R200] ;  /* 0x00000000c808783b */ /* 0x000eae0000000200 */
[----:B-1----:R-:W-:Y:S01]  /*e780*/  HMMA.16816.F32 R68, R20, R48, R4 ;  /* 0x000000301444723c */ /* 0x002fe20000001804 */
[----:B------:R-:W1:Y:S11]  /*e790*/  LDSM.16.M88.4 R4, [R200+0x2000] ;  /* 0x00200000c804783b */ /* 0x000e760000000200 */
[----:B------:R-:W-:Y:S04]  /*e7a0*/  @!UPT UIADD3 URZ, URZ, URZ, URZ ;  /* 0x0000003f3f3ff290 */ /* 0x000fe8000fffe03f */
[-C--:B----4-:R-:W-:Y:S08]  /*e7b0*/  HMMA.16816.F32 R64, R16, R44.reuse, R60 ;  /* 0x0000002c1040723c */ /* 0x090ff0000000183c */
[----:B---3--:R-:W-:Y:S08]  /*e7c0*/  HMMA.16816.F32 R60, R12, R44, R68 ;  /* 0x0000002c0c3c723c */ /* 0x008ff00000001844 */
[-C--:B------:R-:W-:Y:S08]  /*e7d0*/  HMMA.16816.F32 R68, R24, R50.reuse, R72 ;  /* 0x000000321844723c */ /* 0x080ff00000001848 */
[----:B------:R-:W-:Y:S08]  /*e7e0*/  HMMA.16816.F32 R48, R20, R50, R52 ;  /* 0x000000321430723c */ /* 0x000ff00000001834 */
[----:B--2---:R-:W-:Y:S08]  /*e7f0*/  HMMA.16816.F32 R72, R8, R40, R64 ;  /* 0x000000280848723c */ /* 0x004ff00000001840 */
[----:B------:R-:W-:Y:S08]  /*e800*/  HMMA.16816.F32 R64, R32, R56, RZ ;  /* 0x000000382040723c */ /* 0x000ff000000018ff */
[-C--:B------:R-:W-:Y:S08]  /*e810*/  HMMA.16816.F32 R52, R16, R46.reuse, R68 ;  /* 0x0000002e1034723c */ /* 0x080ff00000001844 */
[----:B------:R-:W-:Y:S01]  /*e820*/  HMMA.16816.F32 R48, R12, R46, R48 ;  /* 0x0000002e0c30723c */ /* 0x000fe20000001830 */
[----:B------:R-:W2:Y:S01]  /*e830*/  LDSM.16.M88.4 R44, [R197+0x800] ;  /* 0x00080000c52c783b */ /* 0x000ea20000000200 */
[----:B------:R-:W-:-:S04]  /*e840*/  FMUL.FTZ R0, R72, c[0x0][0x320] ;  /* 0x0000c80048007a20 */ /* 0x000fc80000410000 */
[----:B------:R3:W4:Y:S02]  /*e850*/  MUFU.TANH R152, R0 ;  /* 0x0000000000987308 */ /* 0x0007240000002400 */
[----:B-1----:R-:W-:Y:S08]  /*e860*/  HMMA.16816.F32 R96, R4, R40, R60 ;  /* 0x000000280460723c */ /* 0x002ff0000000183c */
[----:B------:R-:W-:Y:S01]  /*e870*/  HMMA.16816.F32 R60, R28, R56, RZ ;  /* 0x000000381c3c723c */ /* 0x000fe200000018ff */
[----:B---3--:R-:W-:-:S07]  /*e880*/  FMUL.FTZ R0, R73, c[0x0][0x320] ;  /* 0x0000c80049007a20 */ /* 0x008fce0000410000 */
[----:B------:R-:W-:Y:S01]  /*e890*/  HMMA.16816.F32 R68, R24, R76, R64 ;  /* 0x0000004c1844723c */ /* 0x000fe20000001840 */
[----:B------:R1:W3:Y:S07]  /*e8a0*/  MUFU.TANH R151, R0 ;  /* 0x0000000000977308 */ /* 0x0002ee0000002400 */
[----:B------:R-:W-:Y:S08]  /*e8b0*/  HMMA.16816.F32 R80, R4, R42, R48 ;  /* 0x0000002a0450723c */ /* 0x000ff00000001830 */
[----:B------:R-:W-:Y:S01]  /*e8c0*/  HMMA.16816.F32 R64, R20, R76, R60 ;  /* 0x0000004c1440723c */ /* 0x000fe2000000183c */
[----:B-1----:R-:W-:-:S04]  /*e8d0*/  FMUL.FTZ R0, R74, c[0x0][0x320] ;  /* 0x0000c8004a007a20 */ /* 0x002fc80000410000 */
[----:B------:R1:W1:Y:S03]  /*e8e0*/  MUFU.TANH R158, R0 ;  /* 0x00000000009e7308 */ /* 0x0002660000002400 */
[-C--:B------:R-:W-:Y:S08]  /*e8f0*/  HMMA.16816.F32 R48, R32, R58.reuse, RZ ;  /* 0x0000003a2030723c */ /* 0x080ff000000018ff */
[----:B------:R-:W-:Y:S01]  /*e900*/  HMMA.16816.F32 R60, R28, R58, RZ ;  /* 0x0000003a1c3c723c */ /* 0x000fe200000018ff */
[----:B-1----:R-:W-:-:S07]  /*e910*/  FMUL.FTZ R0, R75, c[0x0][0x320] ;  /* 0x0000c8004b007a20 */ /* 0x002fce0000410000 */
[----:B------:R-:W-:Y:S01]  /*e920*/  HMMA.16816.F32 R72, R8, R42, R52 ;  /* 0x0000002a0848723c */ /* 0x000fe20000001834 */
[----:B------:R-:W1:Y:S01]  /*e930*/  LDSM.16.M88.4 R40, [R194+0x800] ;  /* 0x00080000c228783b */ /* 0x000e620000000200 */
[----:B------:R5:W1:Y:S06]  /*e940*/  MUFU.TANH R155, R0 ;  /* 0x00000000009b7308 */ /* 0x000a6c0000002400 */
[-C--:B--2---:R-:W-:Y:S08]  /*e950*/  HMMA.16816.F32 R56, R16, R44.reuse, R68 ;  /* 0x0000002c1038723c */ /* 0x084ff00000001844 */
[----:B------:R-:W-:Y:S01]  /*e960*/  HMMA.16816.F32 R52, R12, R44, R64 ;  /* 0x0000002c0c34723c */ /* 0x000fe20000001840 */
[----:B-----5:R-:W-:-:S04]  /*e970*/  FMUL.FTZ R0, R96, c[0x0][0x320] ;  /* 0x0000c80060007a20 */ /* 0x020fc80000410000 */
[----:B------:R2:W1:Y:S03]  /*e980*/  MUFU.TANH R154, R0 ;  /* 0x00000000009a7308 */ /* 0x0004660000002400 */
[-C--:B------:R-:W-:Y:S08]  /*e990*/  HMMA.16816.F32 R48, R24, R78.reuse, R48 ;  /* 0x0000004e1830723c */ /* 0x080ff00000001830 */
[----:B------:R-:W-:Y:S01]  /*e9a0*/  HMMA.16816.F32 R68, R20, R78, R60 ;  /* 0x0000004e1444723c */ /* 0x000fe2000000183c */
[----:B--2---:R-:W-:-:S07]  /*e9b0*/  FMUL.FTZ R0, R97, c[0x0][0x320] ;  /* 0x0000c80061007a20 */ /* 0x004fce0000410000 */
[----:B------:R-:W-:Y:S01]  /*e9c0*/  HMMA.16816.F32 R60, R32, R100, RZ ;  /* 0x00000064203c723c */ /* 0x000fe200000018ff */
[----:B------:R2:W2:Y:S07]  /*e9d0*/  MUFU.TANH R153, R0 ;  /* 0x0000000000997308 */ /* 0x0004ae0000002400 */
[-C--:B-1----:R-:W-:Y:S08]  /*e9e0*/  HMMA.16816.F32 R64, R8, R40.reuse, R56 ;  /* 0x000000280840723c */ /* 0x082ff00000001838 */
[----:B------:R-:W-:Y:S01]  /*e9f0*/  HMMA.16816.F32 R76, R4, R40, R52 ;  /* 0x00000028044c723c */ /* 0x000fe20000001834 */
[----:B--2---:R-:W-:-:S04]  /*ea00*/  FMUL.FTZ R0, R98, c[0x0][0x320] ;  /* 0x0000c80062007a20 */ /* 0x004fc80000410000 */
[----:B------:R1:W2:Y:S03]  /*ea10*/  MUFU.TANH R157, R0 ;  /* 0x00000000009d7308 */ /* 0x0002a60000002400 */
[-C--:B------:R-:W-:Y:S08]  /*ea20*/  HMMA.16816.F32 R52, R16, R46.reuse, R48 ;  /* 0x0000002e1034723c */ /* 0x080ff00000001830 */
[----:B------:R-:W-:Y:S01]  /*ea30*/  HMMA.16816.F32 R48, R12, R46, R68 ;  /* 0x0000002e0c30723c */ /* 0x000fe20000001844 */
[----:B------:R-:W5:Y:S01]  /*ea40*/  LDSM.16.M88.4 R44, [R197+0x1000] ;  /* 0x00100000c52c783b */ /* 0x000f620000000200 */
[----:B-1----:R-:W-:-:S06]  /*ea50*/  FMUL.FTZ R0, R99, c[0x0][0x320] ;  /* 0x0000c80063007a20 */ /* 0x002fcc0000410000 */
[----:B------:R-:W-:Y:S01]  /*ea60*/  HMMA.16816.F32 R56, R28, R100, RZ ;  /* 0x000000641c38723c */ /* 0x000fe200000018ff */
[----:B------:R1:W1:Y:S07]  /*ea70*/  MUFU.TANH R156, R0 ;  /* 0x00000000009c7308 */ /* 0x00026e0000002400 */
[----:B------:R-:W-:Y:S01]  /*ea80*/  HMMA.16816.F32 R60, R24, R104, R60 ;  /* 0x00000068183c723c */ /* 0x000fe2000000183c */
[----:B-1----:R-:W-:-:S04]  /*ea90*/  FMUL.FTZ R0, R72, c[0x0][0x320] ;  /* 0x0000c80048007a20 */ /* 0x002fc80000410000 */
[----:B------:R1:W1:Y:S11]  /*eaa0*/  MUFU.TANH R144, R0 ;  /* 0x0000000000907308 */ /* 0x0002760000002400 */
[----:B------:R-:W-:Y:S08]  /*eab0*/  HMMA.16816.F32 R56, R20, R104, R56 ;  /* 0x000000681438723c */ /* 0x000ff00000001838 */
[----:B-----5:R-:W-:Y:S01]  /*eac0*/  HMMA.16816.F32 R60, R16, R44, R60 ;  /* 0x0000002c103c723c */ /* 0x020fe2000000183c */
[----:B-1----:R-:W-:-:S04]  /*ead0*/  FMUL.FTZ R0, R73, c[0x0][0x320] ;  /* 0x0000c80049007a20 */ /* 0x002fc80000410000 */
[----:B------:R1:W1:Y:S11]  /*eae0*/  MUFU.TANH R143, R0 ;  /* 0x00000000008f7308 */ /* 0x0002760000002400 */
[----:B------:R-:W-:Y:S01]  /*eaf0*/  HMMA.16816.F32 R56, R12, R44, R56 ;  /* 0x0000002c0c38723c */ /* 0x000fe20000001838 */
        /* <DEDUP_REMOVED lines=31> */
[----:B-----5:R-:W-:-:S07]  /*ecf0*/  FMUL.FTZ R0, R77, c[0x0][0x320] ;  /* 0x0000c8004d007a20 */ /* 0x020fce0000410000 */
[-C--:B------:R-:W-:Y:S01]  /*ed00*/  HMMA.16816.F32 R52, R16, R46.reuse, R48 ;  /* 0x0000002e1034723c */ /* 0x080fe20000001830 */
[----:B------:R5:W1:Y:S11]  /*ed10*/  MUFU.TANH R137, R0 ;  /* 0x0000000000897308 */ /* 0x000a760000002400 */
[----:B------:R-:W-:Y:S04]  /*ed20*/  @!UPT UIADD3 URZ, URZ, URZ, URZ ;  /* 0x0000003f3f3ff290 */ /* 0x000fe8000fffe03f */
[----:B------:R-:W-:Y:S01]  /*ed30*/  HMMA.16816.F32 R48, R12, R46, R68 ;  /* 0x0000002e0c30723c */ /* 0x000fe20000001844 */
[----:B------:R-:W2:Y:S01]  /*ed40*/  LDSM.16.M88.4 R44, [R197+0x1800] ;  /* 0x00180000c52c783b */ /* 0x000ea20000000200 */
[----:B-----5:R-:W-:-:S04]  /*ed50*/  FMUL.FTZ R0, R78, c[0x0][0x320] ;  /* 0x0000c8004e007a20 */ /* 0x020fc80000410000 */
[----:B------:R5:W1:Y:S02]  /*ed60*/  MUFU.TANH R141, R0 ;  /* 0x00000000008d7308 */ /* 0x000a640000002400 */
[----:B-----5:R-:W-:Y:S02]  /*ed70*/  FMUL.FTZ R0, R79, c[0x0][0x320] ;  /* 0x0000c8004f007a20 */ /* 0x020fe40000410000 */
[----:B-1----:R-:W-:Y:S04]  /*ed80*/  HMMA.16816.F32 R76, R4, R40, R56 ;  /* 0x00000028044c723c */ /* 0x002fe80000001838 */
        /* <DEDUP_REMOVED lines=9> */
[----:B--2---:R-:W-:Y:S01]  /*ee20*/  HMMA.16816.F32 R56, R12, R44, R56 ;  /* 0x0000002c0c38723c */ /* 0x004fe20000001838 */
[----:B-1----:R-:W-:-:S04]  /*ee30*/  FMUL.FTZ R0, R66, c[0x0][0x320] ;  /* 0x0000c80042007a20 */ /* 0x002fc80000410000 */
[----:B------:R1:W2:Y:S02]  /*ee40*/  MUFU.TANH R134, R0 ;  /* 0x0000000000867308 */ /* 0x0002a40000002400 */
        /* <DEDUP_REMOVED lines=46> */
[C---:B------:R-:W-:Y:S08]  /*f130*/  HMMA.16816.F32 R56, R32.reuse, R116, RZ ;  /* 0x000000742038723c */ /* 0x040ff000000018ff */
        /* <DEDUP_REMOVED lines=18> */
[----:B------:R-:W-:Y:S01]  /*f260*/  HMMA.16816.F32 R60, R8, R42, R52 ;  /* 0x0000002a083c723c */ /* 0x000fe20000001834 */
[----:B------:R1:W1:Y:S07]  /*f270*/  MUFU.TANH R87, R0 ;  /* 0x0000000000577308 */ /* 0x00026e0000002400 */
[----:B------:R-:W-:Y:S08]  /*f280*/  HMMA.16816.F32 R52, R28, R118, RZ ;  /* 0x000000761c34723c */ /* 0x000ff000000018ff */
[----:B--2---:R-:W-:Y:S01]  /*f290*/  HMMA.16816.F32 R28, R12, R44, R68 ;  /* 0x0000002c0c1c723c */ /* 0x004fe20000001844 */
[----:B-1----:R-:W-:-:S04]  /*f2a0*/  FMUL.FTZ R0, R74, c[0x0][0x320] ;  /* 0x0000c8004a007a20 */ /* 0x002fc80000410000 */
[----:B------:R1:W2:Y:S11]  /*f2b0*/  MUFU.TANH R125, R0 ;  /* 0x00000000007d7308 */ /* 0x0002b60000002400 */
[----:B------:R-:W-:Y:S01]  /*f2c0*/  HMMA.16816.F32 R32, R20, R122, R52 ;  /* 0x0000007a1420723c */ /* 0x000fe20000001834 */
        /* <DEDUP_REMOVED lines=19> */
[----:B-----5:R-:W-:-:S09]  /*f400*/  FMUL.FTZ R0, R77, c[0x0][0x320] ;  /* 0x0000c8004d007a20 */ /* 0x020fd20000410000 */
[-C--:B-1----:R-:W-:Y:S01]  /*f410*/  HMMA.16816.F32 R48, R8, R40.reuse, R48 ;  /* 0x000000280830723c */ /* 0x082fe20000001830 */
[----:B------:R1:W1:Y:S07]  /*f420*/  MUFU.TANH R80, R0 ;  /* 0x0000000000507308 */ /* 0x00026e0000002400 */
[----:B------:R-:W-:Y:S08]  /*f430*/  HMMA.16816.F32 R20, R4, R40, R28 ;  /* 0x000000280414723c */ /* 0x000ff0000000181c */
        /* <DEDUP_REMOVED lines=54> */
[----:B------:R-:W-:Y:S06]  /*f7a0*/  BAR.SYNC.DEFER_BLOCKING 0x0 ;  /* 0x0000000000007b1d */ /* 0x000fec0000010000 */
        /* <DEDUP_REMOVED lines=29> */
.L_x_1854:
        /* <DEDUP_REMOVED lines=24> */
.L_x_1855:
        /* <DEDUP_REMOVED lines=9> */
.L_x_1743:
[----:B--234-:R-:W-:Y:S05]  /*fb90*/  BSYNC B0 ;  /* 0x0000000000007941 */ /* 0x01cfea0003800000 */
.L_x_1742:
[----:B-1----:R-:W2:Y:S01]  /*fba0*/  LDL R2, [R1+0x2c] ;  /* 0x00002c0001027983 */ /* 0x002ea20000100800 */
[----:B------:R-:W-:-:S03]  /*fbb0*/  IMAD.MOV.U32 R3, RZ, RZ, c[0x0][0x2c4] ;  /* 0x0000b100ff037624 */ /* 0x000fc600078e00ff */
[----:B------:R-:W2:Y:S04]  /*fbc0*/  LDL R0, [R1+0x60] ;  /* 0x0000600001007983 */ /* 0x000ea80000100800 */
[----:B------:R-:W3:Y:S04]  /*fbd0*/  LDL R5, [R1+0x34] ;  /* 0x0000340001057983 */ /* 0x000ee80000100800 */
[----:B------:R-:W4:Y:S01]  /*fbe0*/  LDL R4, [R1+0x30] ;  /* 0x0000300001047983 */ /* 0x000f220000100800 */
[----:B------:R-:W-:-:S03]  /*fbf0*/  ISETP.NE.AND P0, PT, R3, 0x1, PT ;  /* 0x000000010300780c */ /* 0x000fc60003f05270 */
[----:B------:R-:W0:Y:S01]  /*fc00*/  LDGDEPBAR ;  /* 0x00000000000079af */ /* 0x000e220000000000 */
[----:B--2---:R-:W-:-:S09]  /*fc10*/  IMAD.IADD R0, R0, 0x1, R2 ;  /* 0x0000000100007824 */ /* 0x004fd200078e0202 */
[----:B------:R-:W-:Y:S01]  /*fc20*/  @P0 IMAD.HI.U32 R3, R0, c[0x0][0x2c8], RZ ;  /* 0x0000b20000030a27 */ /* 0x000fe200078e00ff */
[C---:B---3--:R-:W-:Y:S02]  /*fc30*/  IADD3 R2, -R5.reuse, 0x1, R159 ;  /* 0x0000000105027810 */ /* 0x048fe40007ffe19f */
[----:B------:R-:W-:Y:S02]  /*fc40*/  IADD3 R5, -R5, R159, RZ ;  /* 0x0000009f05057210 */ /* 0x000fe40007ffe1ff */
[----:B------:R-:W-:Y:S01]  /*fc50*/  @P0 SHF.R.U32.HI R0, RZ, c[0x0][0x2cc], R3 ;  /* 0x0000b300ff000a19 */ /* 0x000fe20000011603 */
[----:B----4-:R-:W-:Y:S01]  /*fc60*/  IMAD.IADD R4, R2, 0x1, -R4 ;  /* 0x0000000102047824 */ /* 0x010fe200078e0a04 */
[----:B------:R-:W-:Y:S05]  /*fc70*/  BRA.DIV ~URZ, `(.L_x_1746) ;  /* 0x000109127f007947 */ /* 0x000fea000b800000 */
[----:B------:R1:W2:Y:S02]  /*fc80*/  SHFL.IDX PT, R2, R0, RZ, 0x1c1f ;  /* 0x001c1fff00027589 */ /* 0x0002a400000e0000 */
.L_x_1856:
[----:B--2---:R-:W-:-:S05]  /*fc90*/  IMAD.IADD R2, R4, 0x1, R2 ;  /* 0x0000000104027824 */ /* 0x004fca00078e0202 */
[----:B------:R-:W-:-:S04]  /*fca0*/  IMNMX R2, R5, R2, PT ;  /* 0x0000000205027217 */ /* 0x000fc80003800200 */
[C---:B------:R-:W-:Y:S02]  /*fcb0*/  ISETP.GT.AND P0, PT, R2.reuse, RZ, PT ;  /* 0x000000ff0200720c */ /* 0x040fe40003f04270 */
[----:B------:R-:W-:Y:S02]  /*fcc0*/  ISETP.GT.AND P1, PT, R2, 0x1, PT ;  /* 0x000000010200780c */ /* 0x000fe40003f24270 */
[----:B------:R-:W-:Y:S02]  /*fcd0*/  FSEL R10, R152, -INF , P0 ;  /* 0xff800000980a7808 */ /* 0x000fe40000000000 */
        /* <DEDUP_REMOVED lines=27> */
[C---:B------:R-:W-:Y:S02]  /*fe90*/  ISETP.GT.AND P4, PT, R2.reuse, 0x39, PT ;  /* 0x000000390200780c */ /* 0x040fe40003f84270 */
        /* <DEDUP_REMOVED lines=18> */
[----:B------:R-:W-:Y:S02]  /*ffc0*/  ISETP.GT.AND P1, PT, R2, 0x1, PT ;  /* 0x000000010200780c */ /* 0x000fe40003f24270 */
[----:B------:R-:W-:Y:S02]  /*ffd0*/  FSEL R26, R154, -INF , P0 ;  /* 0xff8000009a1a7808 */ /* 0x000fe40000000000 */
[C---:B------:R-:W-:Y:S02]  /*ffe0*/  ISETP.GT.AND P3, PT, R2.reuse, 0x8, PT ;  /* 0x000000080200780c */ /* 0x040fe40003f64270 */
[C---:B------:R-:W-:Y:S02]  /*fff0*/  ISETP.GT.AND P0, PT, R2.reuse, 0x10, PT ;  /* 0x000000100200780c */ /* 0x040fe40003f04270 */
[----:B------:R-:W-:-:S02]  /*10000*/  ISETP.GT.AND P4, PT, R2, 0x9, PT ;  /* 0x000000090200780c */ /* 0x000fc40003f84270 */
[----:B------:R-:W-:Y:S02]  /*10010*/  FSEL R27, R153, -INF , P1 ;  /* 0xff800000991b7808 */ /* 0x000fe40000800000 */
[----:B------:R-:W-:Y:S02]  /*10020*/  ISETP.GT.AND P2, PT, R2, 0x11, PT ;  /* 0x000000110200780c */ /* 0x000fe40003f44270 */
[----:B------:R-:W-:Y:S02]  /*10030*/  FSEL R30, R146, -INF , P3 ;  /* 0xff800000921e7808 */ /* 0x000fe40001800000 */
[----:B------:R-:W-:Y:S02]  /*10040*/  FSEL R32, R138, -INF , P0 ;  /* 0xff8000008a207808 */ /* 0x000fe40000000000 */
[C---:B------:R-:W-:Y:S02]  /*10050*/  ISETP.GT.AND P3, PT, R2.reuse, 0x18, PT ;  /* 0x000000180200780c */ /* 0x040fe40003f64270 */
[----:B------:R-:W-:-:S02]  /*10060*/  ISETP.GT.AND P1, PT, R2, 0x20, PT ;  /* 0x000000200200780c */ /* 0x000fc40003f24270 */
[C---:B------:R-:W-:Y:S02]  /*10070*/  ISETP.GT.AND P0, PT, R2.reuse, 0x21, PT ;  /* 0x000000210200780c */ /* 0x040fe40003f04270 */
[----:B------:R-:W-:Y:S02]  /*10080*/  FSEL R31, R145, -INF , P4 ;  /* 0xff800000911f7808 */ /* 0x000fe40002000000 */
[----:B------:R-:W-:Y:S02]  /*10090*/  FSEL R33, R137, -INF , P2 ;  /* 0xff80000089217808 */ /* 0x000fe40001000000 */
[----:B------:R-:W-:Y:S02]  /*100a0*/  ISETP.GT.AND P4, PT, R2, 0x19, PT ;  /* 0x000000190200780c */ /* 0x000fe40003f84270 */
[----:B------:R-:W-:Y:S02]  /*100b0*/  FSEL R34, R101, -INF , P3 ;  /* 0xff80000065227808 */ /* 0x000fe40001800000 */
[----:B------:R-:W-:-:S02]  /*100c0*/  FSEL R82, R97, -INF , P1 ;  /* 0xff80000061527808 */ /* 0x000fc40000800000 */
[----:B------:R-:W-:Y:S02]  /*100d0*/  ISETP.GT.AND P2, PT, R2, 0x30, PT ;  /* 0x000000300200780c */ /* 0x000fe40003f44270 */
[----:B------:R-:W-:Y:S02]  /*100e0*/  FSEL R86, R96, -INF , P0 ;  /* 0xff80000060567808 */ /* 0x000fe40000000000 */
[C---:B------:R-:W-:Y:S02]  /*100f0*/  ISETP.GT.AND P3, PT, R2.reuse, 0x28, PT ;  /* 0x000000280200780c */ /* 0x040fe40003f64270 */
[C---:B------:R-:W-:Y:S02]  /*10100*/  ISETP.GT.AND P1, PT, R2.reuse, 0x31, PT ;  /* 0x000000310200780c */ /* 0x040fe40003f24270 */
[----:B------:R-:W-:Y:S02]  /*10110*/  ISETP.GT.AND P0, PT, R2, 0x38, PT ;  /* 0x000000380200780c */ /* 0x000fe40003f04270 */
[----:B------:R-:W-:-:S02]  /*10120*/  FSEL R35, R100, -INF , P4 ;  /* 0xff80000064237808 */ /* 0x000fc40002000000 */
[----:B------:R-:W-:Y:S02]  /*10130*/  FSEL R101, R81, -INF , P2 ;  /* 0xff80000051657808 */ /* 0x000fe40001000000 */
[----:B------:R-:W-:Y:S02]  /*10140*/  ISETP.GT.AND P4, PT, R2, 0x29, PT ;  /* 0x000000290200780c */ /* 0x000fe40003f84270 */
[----:B------:R-:W-:Y:S02]  /*10150*/  FSEL R88, R88, -INF , P3 ;  /* 0xff80000058587808 */ /* 0x000fe40001800000 */
[----:B------:R-:W-:Y:S02]  /*10160*/  FSEL R100, R80, -INF , P1 ;  /* 0xff80000050647808 */ /* 0x000fe40000800000 */
[----:B------:R-:W-:Y:S02]  /*10170*/  ISETP.GT.AND P2, PT, R2, 0x41, PT ;  /* 0x000000410200780c */ /* 0x000fe40003f44270 */
[----:B------:R-:W-:-:S02]  /*10180*/  FSEL R113, R60, -INF , P0 ;  /* 0xff8000003c717808 */ /* 0x000fc40000000000 */
[----:B------:R-:W-:Y:S02]  /*10190*/  IMNMX R3, R5, R3, PT ;  /* 0x0000000305037217 */ /* 0x000fe40003800200 */
[C---:B------:R-:W-:Y:S02]  /*101a0*/  ISETP.GT.AND P3, PT, R2.reuse, 0x40, PT ;  /* 0x000000400200780c */ /* 0x040fe40003f64270 */
[C---:B------:R-:W-:Y:S02]  /*101b0*/  ISETP.GT.AND P1, PT, R2.reuse, 0x48, PT ;  /* 0x000000480200780c */ /* 0x040fe40003f24270 */
[----:B------:R-:W-:Y:S02]  /*101c0*/  ISETP.GT.AND P0, PT, R2, 0x49, PT ;  /* 0x000000490200780c */ /* 0x000fe40003f04270 */
[----:B------:R-:W-:Y:S02]  /*101d0*/  FSEL R97, R87, -INF , P4 ;  /* 0xff80000057617808 */ /* 0x000fe40002000000 */
[----:B------:R-:W-:-:S02]  /*101e0*/  FSEL R96, R41, -INF , P2 ;  /* 0xff80000029607808 */ /* 0x000fc40001000000 */
[----:B------:R-:W-:Y:S02]  /*101f0*/  FSEL R99, R44, -INF , P3 ;  /* 0xff8000002c637808 */ /* 0x000fe40001800000 */
[----:B------:R-:W-:Y:S02]  /*10200*/  ISETP.GT.AND P2, PT, R3, 0x1, PT ;  /* 0x000000010300780c */ /* 0x000fe40003f44270 */
[----:B------:R-:W-:Y:S02]  /*10210*/  FSEL R87, R25, -INF , P1 ;  /* 0xff80000019577808 */ /* 0x000fe40000800000 */
[----:B------:R-:W-:Y:S02]  /*10220*/  FSEL R83, R24, -INF , P0 ;  /* 0xff80000018537808 */ /* 0x000fe40000000000 */
[C---:B------:R-:W-:Y:S02]  /*10230*/  ISETP.GT.AND P3, PT, R3.reuse, RZ, PT ;  /* 0x000000ff0300720c */ /* 0x040fe40003f64270 */
[----:B------:R-:W-:-:S02]  /*10240*/  ISETP.GT.AND P1, PT, R3, 0x8, PT ;  /* 0x000000080300780c */ /* 0x000fc40003f24270 */
[----:B------:R-:W-:Y:S02]  /*10250*/  ISETP.GT.AND P0, PT, R3, 0x9, PT ;  /* 0x000000090300780c */ /* 0x000fe40003f04270 */
[----:B------:R-:W-:Y:S02]  /*10260*/  FSEL R13, R155, -INF , P2 ;  /* 0xff8000009b0d7808 */ /* 0x000fe40001000000 */
[----:B------:R-:W-:Y:S02]  /*10270*/  FSEL R11, R158, -INF , P3 ;  /* 0xff8000009e0b7808 */ /* 0x000fe40001800000 */
[----:B------:R-:W-:Y:S02]  /*10280*/  ISETP.GT.AND P2, PT, R3, 0x11, PT ;  /* 0x000000110300780c */ /* 0x000fe40003f44270 */
[----:B------:R-:W-:Y:S02]  /*10290*/  FSEL R15, R150, -INF , P1 ;  /* 0xff800000960f7808 */ /* 0x000fe40000800000 */
[----:B------:R-:W-:-:S02]  /*102a0*/  FSEL R17, R147, -INF , P0 ;  /* 0xff80000093117808 */ /* 0x000fc40000000000 */
[C---:B------:R-:W-:Y:S02]  /*102b0*/  ISETP.GT.AND P3, PT, R3.reuse, 0x10, PT ;  /* 0x000000100300780c */ /* 0x040fe40003f64270 */
[C---:B------:R-:W-:Y:S02]  /*102c0*/  ISETP.GT.AND P1, PT, R3.reuse, 0x18, PT ;  /* 0x000000180300780c */ /* 0x040fe40003f24270 */
[----:B------:R-:W-:Y:S02]  /*102d0*/  ISETP.GT.AND P0, PT, R3, 0x19, PT ;  /* 0x000000190300780c */ /* 0x000fe40003f04270 */
[----:B------:R-:W-:Y:S02]  /*102e0*/  FSEL R21, R139, -INF , P2 ;  /* 0xff8000008b157808 */ /* 0x000fe40001000000 */
[----:B------:R-:W-:Y:S02]  /*102f0*/  FSEL R19, R142, -INF , P3 ;  /* 0xff8000008e137808 */ /* 0x000fe40001800000 */
[----:B------:R-:W-:-:S02]  /*10300*/  ISETP.GT.AND P2, PT, R3, 0x21, PT ;  /* 0x000000210300780c */ /* 0x000fc40003f44270 */
[----:B------:R-:W-:Y:S02]  /*10310*/  FSEL R23, R134, -INF , P1 ;  /* 0xff80000086177808 */ /* 0x000fe40000800000 */
[----:B------:R-:W-:Y:S02]  /*10320*/  FSEL R28, R131, -INF , P0 ;  /* 0xff800000831c7808 */ /* 0x000fe40000000000 */
[C---:B------:R-:W-:Y:S02]  /*10330*/  ISETP.GT.AND P3, PT, R3.reuse, 0x20, PT ;  /* 0x000000200300780c */ /* 0x040fe40003f64270 */
[C---:B------:R-:W-:Y:S02]  /*10340*/  ISETP.GT.AND P1, PT, R3.reuse, 0x28, PT ;  /* 0x000000280300780c */ /* 0x040fe40003f24270 */
[----:B------:R-:W-:Y:S02]  /*10350*/  ISETP.GT.AND P0, PT, R3, 0x29, PT ;  /* 0x000000290300780c */ /* 0x000fe40003f04270 */
[----:B------:R-:W-:-:S02]  /*10360*/  FSEL R64, R127, -INF , P2 ;  /* 0xff8000007f407808 */ /* 0x000fc40001000000 */
[----:B------:R-:W-:Y:S02]  /*10370*/  FSEL R65, R130, -INF , P3 ;  /* 0xff80000082417808 */ /* 0x000fe40001800000 */
[C---:B------:R-:W-:Y:S02]  /*10380*/  ISETP.GT.AND P2, PT, R3.reuse, 0x31, PT ;  /* 0x000000310300780c */ /* 0x040fe40003f44270 */
[----:B------:R-:W-:Y:S02]  /*10390*/  FSEL R78, R126, -INF , P1 ;  /* 0xff8000007e4e7808 */ /* 0x000fe40000800000 */
[----:B------:R-:W-:Y:S02]  /*103a0*/  FSEL R77, R124, -INF , P0 ;  /* 0xff8000007c4d7808 */ /* 0x000fe40000000000 */
[C---:B------:R-:W-:Y:S02]  /*103b0*/  ISETP.GT.AND P3, PT, R3.reuse, 0x30, PT ;  /* 0x000000300300780c */ /* 0x040fe40003f64270 */
[----:B------:R-:W-:-:S02]  /*103c0*/  ISETP.GT.AND P1, PT, R3, 0x38, PT ;  /* 0x000000380300780c */ /* 0x000fc40003f24270 */
[----:B------:R-:W-:Y:S02]  /*103d0*/  ISETP.GT.AND P0, PT, R3, 0x39, PT ;  /* 0x000000390300780c */ /* 0x000fe40003f04270 */
[----:B------:R-:W-:Y:S02]  /*103e0*/  FSEL R75, R75, -INF , P2 ;  /* 0xff8000004b4b7808 */ /* 0x000fe40001000000 */
[----:B------:R-:W-:Y:S02]  /*103f0*/  FSEL R76, R115, -INF , P3 ;  /* 0xff800000734c7808 */ /* 0x000fe40001800000 */
[----:B------:R-:W-:Y:S02]  /*10400*/  ISETP.GT.AND P2, PT, R3, 0x41, PT ;  /* 0x000000410300780c */ /* 0x000fe40003f44270 */
[----:B------:R-:W-:Y:S02]  /*10410*/  FSEL R74, R74, -INF , P1 ;  /* 0xff8000004a4a7808 */ /* 0x000fe40000800000 */
[----:B------:R-:W-:-:S02]  /*10420*/  FSEL R73, R63, -INF , P0 ;  /* 0xff8000003f497808 */ /* 0x000fc40000000000 */
[----:B------:R-:W-:Y:S02]  /*10430*/  IMNMX R0, R5, R0, PT ;  /* 0x0000000005007217 */ /* 0x000fe40003800200 */
[C---:B------:R-:W-:Y:S02]  /*10440*/  ISETP.GT.AND P3, PT, R3.reuse, 0x40, PT ;  /* 0x000000400300780c */ /* 0x040fe40003f64270 */
[C---:B------:R-:W-:Y:S02]  /*10450*/  ISETP.GT.AND P1, PT, R3.reuse, 0x48, PT ;  /* 0x000000480300780c */ /* 0x040fe40003f24270 */
[----:B------:R-:W-:Y:S02]  /*10460*/  ISETP.GT.AND P0, PT, R3, 0x49, PT ;  /* 0x000000490300780c */ /* 0x000fe40003f04270 */
[----:B------:R-:W-:Y:S02]  /*10470*/  FSEL R67, R45, -INF , P2 ;  /* 0xff8000002d437808 */ /* 0x000fe40001000000 */
[----:B------:R-:W-:-:S02]  /*10480*/  FSEL R72, R48, -INF , P3 ;  /* 0xff80000030487808 */ /* 0x000fc40001800000 */
[----:B------:R-:W-:Y:S02]  /*10490*/  ISETP.GT.AND P2, PT, R0, 0x1, PT ;  /* 0x000000010000780c */ /* 0x000fe40003f44270 */
[----:B------:R-:W-:Y:S02]  /*104a0*/  FSEL R66, R39, -INF , P1 ;  /* 0xff80000027427808 */ /* 0x000fe40000800000 */
[----:B------:R-:W-:Y:S02]  /*104b0*/  FSEL R63, R38, -INF , P0 ;  /* 0xff800000263f7808 */ /* 0x000fe40000000000 */
[C---:B------:R-:W-:Y:S02]  /*104c0*/  ISETP.GT.AND P3, PT, R0.reuse, RZ, PT ;  /* 0x000000ff0000720c */ /* 0x040fe40003f64270 */
[C---:B------:R-:W-:Y:S02]  /*104d0*/  ISETP.GT.AND P1, PT, R0.reuse, 0x8, PT ;  /* 0x000000080000780c */ /* 0x040fe40003f24270 */
[----:B------:R-:W-:-:S02]  /*104e0*/  ISETP.GT.AND P0, PT, R0, 0x9, PT ;  /* 0x000000090000780c */ /* 0x000fc40003f04270 */
[----:B------:R-:W-:Y:S02]  /*104f0*/  FSEL R25, R156, -INF , P2 ;  /* 0xff8000009c197808 */ /* 0x000fe40001000000 */
[----:B------:R-:W-:Y:S02]  /*10500*/  FSEL R24, R157, -INF , P3 ;  /* 0xff8000009d187808 */ /* 0x000fe40001800000 */
[----:B------:R-:W-:Y:S02]  /*10510*/  ISETP.GT.AND P2, PT, R0, 0x11, PT ;  /* 0x000000110000780c */ /* 0x000fe40003f44270 */
[----:B------:R-:W-:Y:S02]  /*10520*/  FSEL R36, R149, -INF , P1 ;  /* 0xff80000095247808 */ /* 0x000fe40000800000 */
[----:B------:R-:W-:Y:S02]  /*10530*/  FSEL R37, R148, -INF , P0 ;  /* 0xff80000094257808 */ /* 0x000fe40000000000 */
[----:B------:R-:W-:-:S02]  /*10540*/  ISETP.GT.AND P3, PT, R0, 0x10, PT ;  /* 0x000000100000780c */ /* 0x000fc40003f64270 */
[C---:B------:R-:W-:Y:S02]  /*10550*/  ISETP.GT.AND P1, PT, R0.reuse, 0x18, PT ;  /* 0x000000180000780c */ /* 0x040fe40003f24270 */
[----:B------:R-:W-:Y:S02]  /*10560*/  ISETP.GT.AND P0, PT, R0, 0x19, PT ;  /* 0x000000190000780c */ /* 0x000fe40003f04270 */
[----:B------:R-:W-:Y:S02]  /*10570*/  FSEL R39, R140, -INF , P2 ;  /* 0xff8000008c277808 */ /* 0x000fe40001000000 */
[----:B------:R-:W-:Y:S02]  /*10580*/  FSEL R38, R141, -INF , P3 ;  /* 0xff8000008d267808 */ /* 0x000fe40001800000 */
[----:B------:R-:W-:Y:S02]  /*10590*/  ISETP.GT.AND P2, PT, R0, 0x21, PT ;  /* 0x000000210000780c */ /* 0x000fe40003f44270 */
[----:B------:R-:W-:-:S02]  /*105a0*/  FSEL R53, R133, -INF , P1 ;  /* 0xff80000085357808 */ /* 0x000fc40000800000 */
[----:B------:R-:W-:Y:S02]  /*105b0*/  FSEL R54, R132, -INF , P0 ;  /* 0xff80000084367808 */ /* 0x000fe40000000000 */
        /* <DEDUP_REMOVED lines=8> */
[C---:B------:R-:W-:Y:S02]  /*10640*/  ISETP.GT.AND P3, PT, R0.reuse, 0x30, PT ;  /* 0x000000300000780c */ /* 0x040fe40003f64270 */
[C---:B------:R-:W-:Y:S02]  /*10650*/  ISETP.GT.AND P1, PT, R0.reuse, 0x38, PT ;  /* 0x000000380000780c */ /* 0x040fe40003f24270 */
[----:B------:R-:W-:-:S02]  /*10660*/  ISETP.GT.AND P0, PT, R0, 0x39, PT ;  /* 0x000000390000780c */ /* 0x000fc40003f04270 */
[----:B------:R-:W-:Y:S02]  /*10670*/  FMNMX.FTZ R4, R10, R12, !PT ;  /* 0x0000000c0a047209 */ /* 0x000fe40007810000 */
[----:B------:R-:W-:Y:S02]  /*10680*/  FSEL R80, R79, -INF , P2 ;  /* 0xff8000004f507808 */ /* 0x000fe40001000000 */
[----:B------:R-:W-:Y:S02]  /*10690*/  ISETP.GT.AND P4, PT, R2, 0x39, PT ;  /* 0x000000390200780c */ /* 0x000fe40003f84270 */
[----:B------:R-:W-:Y:S02]  /*106a0*/  FSEL R81, R114, -INF , P3 ;  /* 0xff80000072517808 */ /* 0x000fe40001800000 */
[----:B------:R-:W-:Y:S02]  /*106b0*/  FSEL R79, R55, -INF , P1 ;  /* 0xff800000374f7808 */ /* 0x000fe40000800000 */
[----:B------:R-:W-:-:S02]  /*106c0*/  FSEL R62, R52, -INF , P0 ;  /* 0xff800000343e7808 */ /* 0x000fc40000000000 */
[----:B------:R-:W-:Y:S02]  /*106d0*/  FMNMX.FTZ R2, R14, R4, !PT ;  /* 0x000000040e027209 */ /* 0x000fe40007810000 */
[C---:B------:R-:W-:Y:S02]  /*106e0*/  ISETP.GT.AND P3, PT, R0.reuse, 0x40, PT ;  /* 0x000000400000780c */ /* 0x040fe40003f64270 */
[C---:B------:R-:W-:Y:S02]  /*106f0*/  ISETP.GT.AND P2, PT, R0.reuse, 0x41, PT ;  /* 0x000000410000780c */ /* 0x040fe40003f44270 */
[C---:B------:R-:W-:Y:S02]  /*10700*/  ISETP.GT.AND P1, PT, R0.reuse, 0x48, PT ;  /* 0x000000480000780c */ /* 0x040fe40003f24270 */
[----:B------:R-:W-:Y:S02]  /*10710*/  ISETP.GT.AND P0, PT, R0, 0x49, PT ;  /* 0x000000490000780c */ /* 0x000fe40003f04270 */
        /* <DEDUP_REMOVED lines=94> */
.L_x_1857:
[C---:B------:R-:W-:Y:S01]  /*10d00*/  FMUL.FTZ R0, R71.reuse, c[0x0][0x2d0] ;  /* 0x0000b40047007a20 */ /* 0x040fe20000410000 */
[----:B------:R-:W-:Y:S01]  /*10d10*/  FSETP.NEU.FTZ.AND P0, PT, R71, -INF , PT ;  /* 0xff8000004700780b */ /* 0x000fe20003f1d000 */
[----:B------:R-:W2:Y:S03]  /*10d20*/  LDL R218, [R1+0x2c] ;  /* 0x00002c0001da7983 */ /* 0x000ea60000100800 */
[----:B------:R-:W-:Y:S01]  /*10d30*/  FSEL R4, R0, RZ, P0 ;  /* 0x000000ff00047208 */ /* 0x000fe20000000000 */
[----:B------:R-:W3:Y:S04]  /*10d40*/  LDL R217, [R1+0x30] ;  /* 0x0000300001d97983 */ /* 0x000ee80000100800 */
[--C-:B------:R-:W-:Y:S01]  /*10d50*/  FFMA.FTZ R0, R10, c[0x0][0x2d0], -R4.reuse ;  /* 0x0000b4000a007a23 */ /* 0x100fe20000010804 */
[----:B------:R-:W3:Y:S01]  /*10d60*/  LDL R216, [R1+0x38] ;  /* 0x0000380001d87983 */ /* 0x000ee20000100800 */
[C---:B------:R-:W-:Y:S01]  /*10d70*/  FMUL.FTZ R3, R70.reuse, c[0x0][0x2d0] ;  /* 0x0000b40046037a20 */ /* 0x040fe20000410000 */
[----:B------:R-:W-:Y:S01]  /*10d80*/  FSETP.NEU.FTZ.AND P0, PT, R70, -INF , PT ;  /* 0xff8000004600780b */ /* 0x000fe20003f1d000 */
[----:B------:R1:W-:Y:S01]  /*10d90*/  MUFU.EX2 R121, R0 ;  /* 0x0000000000797308 */ /* 0x0003e20000000800 */
[--C-:B------:R-:W-:Y:S01]  /*10da0*/  FFMA.FTZ R2, R22, c[0x0][0x2d0], -R4.reuse ;  /* 0x0000b40016027a23 */ /* 0x100fe20000010804 */
[----:B----4-:R-:W-:Y:S01]  /*10db0*/  FMNMX.FTZ R68, R9, R8, !PT ;  /* 0x0000000809447209 */ /* 0x010fe20007810000 */
[----:B------:R-:W-:Y:S01]  /*10dc0*/  WARPSYNC 0xffffffff ;  /* 0xffffffff00007948 */ /* 0x000fe20003800000 */
[----:B------:R-:W-:Y:S01]  /*10dd0*/  FSEL R3, R3, RZ, P0 ;  /* 0x000000ff03037208 */ /* 0x000fe20000000000 */
[----:B------:R-:W4:Y:S01]  /*10de0*/  LDSM.16.MT88.4 R48, [R192] ;  /* 0x00000000c030783b */ /* 0x000f220000004200 */
[----:B------:R-:W-:Y:S01]  /*10df0*/  FSETP.NEU.FTZ.AND P0, PT, R69, -INF , PT ;  /* 0xff8000004500780b */ /* 0x000fe20003f1d000 */
[--C-:B------:R-:W-:Y:S01]  /*10e00*/  FFMA.FTZ R111, R111, c[0x0][0x2d0], -R4.reuse ;  /* 0x0000b4006f6f7a23 */ /* 0x100fe20000010804 */
[----:B------:R5:W-:Y:S01]  /*10e10*/  MUFU.EX2 R213, R2 ;  /* 0x0000000200d57308 */ /* 0x000be20000000800 */
[----:B------:R-:W-:Y:S01]  /*10e20*/  FFMA.FTZ R5, R23, c[0x0][0x2d0], -R3 ;  /* 0x0000b40017057a23 */ /* 0x000fe20000010803 */
[----:B------:R-:W2:Y:S01]  /*10e30*/  LDSM.16.MT88.4 R44, [R192+0x800] ;  /* 0x00080000c02c783b */ /* 0x000ea20000004200 */
[--C-:B------:R-:W-:Y:S01]  /*10e40*/  FFMA.FTZ R110, R110, c[0x0][0x2d0], -R4.reuse ;  /* 0x0000b4006e6e7a23 */ /* 0x100fe20000010804 */
[----:B------:R-:W-:Y:S01]  /*10e50*/  MOV R221, c[0x0][0x2c4] ;  /* 0x0000b10000dd7a02 */ /* 0x000fe20000000f00 */
[--C-:B------:R-:W-:Y:S01]  /*10e60*/  FFMA.FTZ R109, R109, c[0x0][0x2d0], -R4.reuse ;  /* 0x0000b4006d6d7a23 */ /* 0x100fe20000010804 */
[----:B------:R-:W-:Y:S01]  /*10e70*/  LDSM.16.MT88.4 R40, [R196+0x800] ;  /* 0x00080000c428783b */ /* 0x000fe20000004200 */
[--C-:B------:R-:W-:Y:S01]  /*10e80*/  FFMA.FTZ R108, R108, c[0x0][0x2d0], -R4.reuse ;  /* 0x0000b4006c6c7a23 */ /* 0x100fe20000010804 */
[----:B------:R5:W-:Y:S01]  /*10e90*/  MUFU.EX2 R211, R5 ;  /* 0x0000000500d37308 */ /* 0x000be20000000800 */
[--C-:B-1----:R-:W-:Y:S01]  /*10ea0*/  FFMA.FTZ R0, R12, c[0x0][0x2d0], -R4.reuse ;  /* 0x0000b4000c007a23 */ /* 0x102fe20000010804 */
[----:B------:R-:W-:Y:S01]  /*10eb0*/  ISETP.NE.AND P1, PT, R221, 0x1, PT ;  /* 0x00000001dd00780c */ /* 0x000fe20003f25270 */
[--C-:B------:R-:W-:Y:S01]  /*10ec0*/  FFMA.FTZ R146, R107, c[0x0][0x2d0], -R4.reuse ;  /* 0x0000b4006b927a23 */ /* 0x100fe20000010804 */
[----:B------:R-:W-:Y:S01]  /*10ed0*/  IADD3 R223, R223, -0x2, RZ ;  /* 0xfffffffedfdf7810 */ /* 0x000fe20007ffe0ff */
[----:B------:R-:W-:-:S02]  /*10ee0*/  FFMA.FTZ R145, R106, c[0x0][0x2d0], -R4 ;  /* 0x0000b4006a917a23 */ /* 0x000fc40000010804 */
[--C-:B------:R-:W-:Y:S01]  /*10ef0*/  FFMA.FTZ R144, R105, c[0x0][0x2d0], -R4.reuse ;  /* 0x0000b40069907a23 */ /* 0x100fe20000010804 */
[----:B------:R1:W-:Y:S01]  /*10f00*/  MUFU.EX2 R120, R0 ;  /* 0x0000000000787308 */ /* 0x0003e20000000800 */
[----:B-----5:R-:W-:Y:S02]  /*10f10*/  FMUL.FTZ R2, R69, c[0x0][0x2d0] ;  /* 0x0000b40045027a20 */ /* 0x020fe40000410000 */
[--C-:B------:R-:W-:Y:S02]  /*10f20*/  FFMA.FTZ R143, R104, c[0x0][0x2d0], -R4.reuse ;  /* 0x0000b400688f7a23 */ /* 0x100fe40000010804 */
[--C-:B------:R-:W-:Y:S01]  /*10f30*/  FFMA.FTZ R168, R103, c[0x0][0x2d0], -R4.reuse ;  /* 0x0000b40067a87a23 */ /* 0x100fe20000010804 */
[----:B------:R-:W-:Y:S01]  /*10f40*/  FSEL R2, R2, RZ, P0 ;  /* 0x000000ff02027208 */ /* 0x000fe20000000000 */
[--C-:B------:R-:W-:Y:S01]  /*10f50*/  FFMA.FTZ R172, R102, c[0x0][0x2d0], -R4.reuse ;  /* 0x0000b40066ac7a23 */ /* 0x100fe20000010804 */
[----:B------:R-:W-:Y:S01]  /*10f60*/  FSETP.NEU.FTZ.AND P0, PT, R68, -INF , PT ;  /* 0xff8000004400780b */ /* 0x000fe20003f1d000 */
[----:B------:R-:W-:Y:S01]  /*10f70*/  FFMA.FTZ R171, R98, c[0x0][0x2d0], -R4 ;  /* 0x0000b40062ab7a23 */ /* 0x000fe20000010804 */
[----:B------:R-:W-:Y:S01]  /*10f80*/  MUFU.EX2 R110, R110 ;  /* 0x0000006e006e7308 */ /* 0x000fe20000000800 */
[----:B------:R-:W-:-:S02]  /*10f90*/  FFMA.FTZ R5, R35, c[0x0][0x2d0], -R2 ;  /* 0x0000b40023057a23 */ /* 0x000fc40000010802 */
[--C-:B------:R-:W-:Y:S02]  /*10fa0*/  FFMA.FTZ R170, R89, c[0x0][0x2d0], -R4.reuse ;  /* 0x0000b40059aa7a23 */ /* 0x100fe40000010804 */
[--C-:B------:R-:W-:Y:S02]  /*10fb0*/  FFMA.FTZ R89, R65, c[0x0][0x2d0], -R3.reuse ;  /* 0x0000b40041597a23 */ /* 0x100fe40000010803 */
[----:B-1----:R-:W-:Y:S01]  /*10fc0*/  FFMA.FTZ R0, R14, c[0x0][0x2d0], -R4 ;  /* 0x0000b4000e007a23 */ /* 0x002fe20000010804 */
[----:B------:R-:W-:Y:S01]  /*10fd0*/  MUFU.EX2 R210, R5 ;  /* 0x0000000500d27308 */ /* 0x000fe20000000800 */
[--C-:B------:R-:W-:Y:S02]  /*10fe0*/  FFMA.FTZ R104, R64, c[0x0][0x2d0], -R3.reuse ;  /* 0x0000b40040687a23 */ /* 0x100fe40000010803 */
[----:B------:R-:W-:Y:S02]  /*10ff0*/  FFMA.FTZ R169, R66, c[0x0][0x2d0], -R3 ;  /* 0x0000b40042a97a23 */ /* 0x000fe40000010803 */
        /* <DEDUP_REMOVED lines=10> */
[--C-:B------:R-:W-:Y:S02]  /*110a0*/  FFMA.FTZ R182, R96, c[0x0][0x2d0], -R2.reuse ;  /* 0x0000b40060b67a23 */ /* 0x100fe40000010802 */
[----:B------:R-:W-:Y:S01]  /*110b0*/  FFMA.FTZ R181, R87, c[0x0][0x2d0], -R2 ;  /* 0x0000b40057b57a23 */ /* 0x000fe20000010802 */
[----:B------:R-:W-:Y:S01]  /*110c0*/  MUFU.EX2 R187, R143 ;  /* 0x0000008f00bb7308 */ /* 0x000fe20000000800 */
[----:B-1----:R-:W-:Y:S02]  /*110d0*/  FFMA.FTZ R0, R16, c[0x0][0x2d0], -R4 ;  /* 0x0000b40010007a23 */ /* 0x002fe40000010804 */
[----:B------:R-:W-:Y:S02]  /*110e0*/  FFMA.FTZ R180, R83, c[0x0][0x2d0], -R2 ;  /* 0x0000b40053b47a23 */ /* 0x000fe40000010802 */
[----:B------:R-:W-:-:S02]  /*110f0*/  FFMA.FTZ R175, R63, c[0x0][0x2d0], -R3 ;  /* 0x0000b4003faf7a23 */ /* 0x000fc40000010803 */
[--C-:B------:R-:W-:Y:S01]  /*11100*/  FFMA.FTZ R103, R78, c[0x0][0x2d0], -R3.reuse ;  /* 0x0000b4004e677a23 */ /* 0x100fe20000010803 */
[----:B------:R1:W5:Y:S01]  /*11110*/  MUFU.EX2 R162, R0 ;  /* 0x0000000000a27308 */ /* 0x0003620000000800 */
[--C-:B------:R-:W-:Y:S02]  /*11120*/  FFMA.FTZ R102, R77, c[0x0][0x2d0], -R3.reuse ;  /* 0x0000b4004d667a23 */ /* 0x100fe40000010803 */
[--C-:B------:R-:W-:Y:S02]  /*11130*/  FFMA.FTZ R140, R76, c[0x0][0x2d0], -R3.reuse ;  /* 0x0000b4004c8c7a23 */ /* 0x100fe40000010803 */
[--C-:B------:R-:W-:Y:S02]  /*11140*/  FFMA.FTZ R141, R75, c[0x0][0x2d0], -R3.reuse ;  /* 0x0000b4004b8d7a23 */ /* 0x100fe40000010803 */
[--C-:B------:R-:W-:Y:S02]  /*11150*/  FFMA.FTZ R142, R74, c[0x0][0x2d0], -R3.reuse ;  /* 0x0000b4004a8e7a23 */ /* 0x100fe40000010803 */
[----:B------:R-:W-:-:S02]  /*11160*/  FFMA.FTZ R147, R73, c[0x0][0x2d0], -R3 ;  /* 0x0000b40049937a23 */ /* 0x000fc40000010803 */
[--C-:B------:R-:W-:Y:S02]  /*11170*/  FFMA.FTZ R165, R72, c[0x0][0x2d0], -R3.reuse ;  /* 0x0000b40048a57a23 */ /* 0x100fe40000010803 */
[----:B------:R-:W-:Y:S02]  /*11180*/  FFMA.FTZ R164, R67, c[0x0][0x2d0], -R3 ;  /* 0x0000b40043a47a23 */ /* 0x000fe40000010803 */
[----:B-1----:R-:W-:Y:S01]  /*11190*/  FFMA.FTZ R0, R18, c[0x0][0x2d0], -R4 ;  /* 0x0000b40012007a23 */ /* 0x002fe20000010804 */
[----:B-----5:R-:W-:-:S03]  /*111a0*/  F2FP.PACK_AB R22, R162, R161 ;  /* 0x000000a1a216723e */ /* 0x020fc600000000ff */
[----:B------:R1:W-:Y:S02]  /*111b0*/  MUFU.EX2 R163, R0 ;  /* 0x0000000000a37308 */ /* 0x0003e40000000800 */
[----:B-1----:R-:W-:Y:S01]  /*111c0*/  FFMA.FTZ R0, R20, c[0x0][0x2d0], -R4 ;  /* 0x0000b40014007a23 */ /* 0x002fe20000010804 */
[----:B------:R-:W-:-:S05]  /*111d0*/  F2FP.PACK_AB R20, R120, R121 ;  /* 0x000000797814723e */ /* 0x000fca00000000ff */
        /* <DEDUP_REMOVED lines=8> */
[----:B------:R1:W-:Y:S02]  /*11260*/  MUFU.EX2 R6, R0 ;  /* 0x0000000000067308 */ /* 0x0003e40000000800 */
[----:B-1----:R-:W-:-:S06]  /*11270*/  FFMA.FTZ R0, R15, c[0x0][0x2d0], -R3 ;  /* 0x0000b4000f007a23 */ /* 0x002fcc0000010803 */
        /* <DEDUP_REMOVED lines=9> */
[----:B----4-:R-:W-:Y:S01]  /*11310*/  HMMA.16816.F32 R8, R20, R48, RZ ;  /* 0x000000301408723c */ /* 0x010fe200000018ff */
[----:B-1----:R-:W-:Y:S01]  /*11320*/  FFMA.FTZ R0, R28, c[0x0][0x2d0], -R3 ;  /* 0x0000b4001c007a23 */ /* 0x002fe20000010803 */
[----:B-----5:R-:W-:-:S04]  /*11330*/  F2FP.PACK_AB R13, R173, R160 ;  /* 0x000000a0ad0d723e */ /* 0x020fc800000000ff */
[----:B------:R1:W4:Y:S02]  /*11340*/  MUFU.EX2 R212, R0 ;  /* 0x0000000000d47308 */ /* 0x0003240000000800 */
[----:B-1----:R-:W-:Y:S01]  /*11350*/  FFMA.FTZ R0, R26, c[0x0][0x2d0], -R2 ;  /* 0x0000b4001a007a23 */ /* 0x002fe20000010802 */
[----:B----4-:R-:W-:-:S05]  /*11360*/  F2FP.PACK_AB R15, R212, R211 ;  /* 0x000000d3d40f723e */ /* 0x010fca00000000ff */
[----:B------:R1:W-:Y:S10]  /*11370*/  MUFU.EX2 R151, R0 ;  /* 0x0000000000977308 */ /* 0x0003f40000000800 */
[----:B--2---:R-:W-:Y:S01]  /*11380*/  HMMA.16816.F32 R116, R12, R44, R8 ;  /* 0x0000002c0c74723c */ /* 0x004fe20000001808 */
[----:B-1----:R-:W-:-:S04]  /*11390*/  FFMA.FTZ R0, R27, c[0x0][0x2d0], -R2 ;  /* 0x0000b4001b007a23 */ /* 0x002fc80000010802 */
[----:B------:R1:W2:Y:S02]  /*113a0*/  MUFU.EX2 R150, R0 ;  /* 0x0000000000967308 */ /* 0x0002a40000000800 */
[----:B-1----:R-:W-:Y:S01]  /*113b0*/  FFMA.FTZ R0, R30, c[0x0][0x2d0], -R2 ;  /* 0x0000b4001e007a23 */ /* 0x002fe20000010802 */
[----:B--2---:R-:W-:Y:S01]  /*113c0*/  F2FP.PACK_AB R16, R150, R151 ;  /* 0x000000979610723e */ /* 0x004fe200000000ff */
[----:B------:R-:W-:-:S04]  /*113d0*/  FADD.FTZ R3, R151, R150 ;  /* 0x0000009697037221 */ /* 0x000fc80000010000 */
[----:B------:R1:W2:Y:S08]  /*113e0*/  MUFU.EX2 R152, R0 ;  /* 0x0000000000987308 */ /* 0x0002b00000000800 */
[----:B------:R-:W-:Y:S01]  /*113f0*/  MUFU.EX2 R150, R64 ;  /* 0x0000004000967308 */ /* 0x000fe20000000800 */
[----:B-1----:R-:W-:-:S07]  /*11400*/  FFMA.FTZ R0, R31, c[0x0][0x2d0], -R2 ;  /* 0x0000b4001f007a23 */ /* 0x002fce0000010802 */
[----:B------:R-:W-:Y:S01]  /*11410*/  MUFU.EX2 R151, R103 ;  /* 0x0000006700977308 */ /* 0x000fe20000000800 */
[----:B--2---:R-:W-:-:S07]  /*11420*/  FADD.FTZ R3, R152, R3 ;  /* 0x0000000398037221 */ /* 0x004fce0000010000 */
[----:B------:R1:W2:Y:S02]  /*11430*/  MUFU.EX2 R154, R0 ;  /* 0x00000000009a7308 */ /* 0x0002a40000000800 */
[----:B-1----:R-:W-:Y:S01]  /*11440*/  FFMA.FTZ R0, R32, c[0x0][0x2d0], -R2 ;  /* 0x0000b40020007a23 */ /* 0x002fe20000010802 */
[C---:B--2---:R-:W-:Y:S01]  /*11450*/  F2FP.PACK_AB R18, R154.reuse, R152 ;  /* 0x000000989a12723e */ /* 0x044fe200000000ff */
[----:B------:R-:W-:-:S04]  /*11460*/  FADD.FTZ R3, R154, R3 ;  /* 0x000000039a037221 */ /* 0x000fc80000010000 */
[----:B------:R-:W-:Y:S08]  /*11470*/  MUFU.EX2 R152, R102 ;  /* 0x0000006600987308 */ /* 0x000ff00000000800 */
[----:B------:R1:W2:Y:S08]  /*11480*/  MUFU.EX2 R167, R0 ;  /* 0x0000000000a77308 */ /* 0x0002b00000000800 */
[----:B------:R-:W-:Y:S01]  /*11490*/  MUFU.EX2 R154, R109 ;  /* 0x0000006d009a7308 */ /* 0x000fe20000000800 */
[----:B-1----:R-:W-:-:S02]  /*114a0*/  FFMA.FTZ R0, R33, c[0x0][0x2d0], -R2 ;  /* 0x0000b40021007a23 */ /* 0x002fc40000010802 */
[----:B--2---:R-:W-:-:S05]  /*114b0*/  FADD.FTZ R3, R167, R3 ;  /* 0x00000003a7037221 */ /* 0x004fca0000010000 */
[----:B------:R1:W2:Y:S02]  /*114c0*/  MUFU.EX2 R191, R0 ;  /* 0x0000000000bf7308 */ /* 0x0002a40000000800 */
[----:B-1----:R-:W-:Y:S01]  /*114d0*/  FFMA.FTZ R0, R34, c[0x0][0x2d0], -R2 ;  /* 0x0000b40022007a23 */ /* 0x002fe20000010802 */
[C---:B--2---:R-:W-:Y:S01]  /*114e0*/  F2FP.PACK_AB R8, R191.reuse, R167 ;  /* 0x000000a7bf08723e */ /* 0x044fe200000000ff */
[----:B------:R-:W1:Y:S01]  /*114f0*/  LDSM.16.MT88.4 R32, [R196] ;  /* 0x00000000c420783b */ /* 0x000e620000004200 */
[----:B------:R-:W-:-:S03]  /*11500*/  FADD.FTZ R3, R191, R3 ;  /* 0x00000003bf037221 */ /* 0x000fc60000010000 */
[----:B------:R2:W4:Y:S02]  /*11510*/  MUFU.EX2 R209, R0 ;  /* 0x0000000000d17308 */ /* 0x0005240000000800 */
[----:B--2---:R-:W-:Y:S01]  /*11520*/  FMUL.FTZ R0, R68, c[0x0][0x2d0] ;  /* 0x0000b40044007a20 */ /* 0x004fe20000410000 */
[----:B----4-:R-:W-:-:S04]  /*11530*/  F2FP.PACK_AB R10, R210, R209 ;  /* 0x000000d1d20a723e */ /* 0x010fc800000000ff */
[----:B------:R-:W-:-:S05]  /*11540*/  FSEL R0, R0, RZ, P0 ;  /* 0x000000ff00007208 */ /* 0x000fca0000000000 */
[--C-:B------:R-:W-:Y:S02]  /*11550*/  FFMA.FTZ R5, R24, c[0x0][0x2d0], -R0.reuse ;  /* 0x0000b40018057a23 */ /* 0x100fe40000010800 */
[--C-:B------:R-:W-:Y:S02]  /*11560*/  FFMA.FTZ R177, R55, c[0x0][0x2d0], -R0.reuse ;  /* 0x0000b40037b17a23 */ /* 0x100fe40000010800 */
[----:B------:R2:W-:Y:S01]  /*11570*/  MUFU.EX2 R115, R5 ;  /* 0x0000000500737308 */ /* 0x0005e20000000800 */
[--C-:B------:R-:W-:Y:S02]  /*11580*/  FFMA.FTZ R176, R52, c[0x0][0x2d0], -R0.reuse ;  /* 0x0000b40034b07a23 */ /* 0x100fe40000010800 */
[--C-:B------:R-:W-:Y:S02]  /*11590*/  FFMA.FTZ R179, R59, c[0x0][0x2d0], -R0.reuse ;  /* 0x0000b4003bb37a23 */ /* 0x100fe40000010800 */
[--C-:B------:R-:W-:Y:S02]  /*115a0*/  FFMA.FTZ R178, R56, c[0x0][0x2d0], -R0.reuse ;  /* 0x0000b40038b27a23 */ /* 0x100fe40000010800 */
[--C-:B------:R-:W-:Y:S01]  /*115b0*/  FFMA.FTZ R86, R62, c[0x0][0x2d0], -R0.reuse ;  /* 0x0000b4003e567a23 */ /* 0x100fe20000010800 */
[----:B-1----:R-:W-:Y:S01]  /*115c0*/  HMMA.16816.F32 R28, R20, R32, RZ ;  /* 0x00000020141c723c */ /* 0x002fe200000018ff */
[----:B------:R-:W-:-:S02]  /*115d0*/  FFMA.FTZ R149, R81, c[0x0][0x2d0], -R0 ;  /* 0x0000b40051957a23 */ /* 0x000fc40000010800 */
[--C-:B------:R-:W-:Y:S02]  /*115e0*/  FFMA.FTZ R88, R80, c[0x0][0x2d0], -R0.reuse ;  /* 0x0000b40050587a23 */ /* 0x100fe40000010800 */
[--C-:B------:R-:W-:Y:S02]  /*115f0*/  FFMA.FTZ R87, R79, c[0x0][0x2d0], -R0.reuse ;  /* 0x0000b4004f577a23 */ /* 0x100fe40000010800 */
[--C-:B--2---:R-:W-:Y:S02]  /*11600*/  FFMA.FTZ R5, R25, c[0x0][0x2d0], -R0.reuse ;  /* 0x0000b40019057a23 */ /* 0x104fe40000010800 */
[----:B------:R-:W-:Y:S08]  /*11610*/  MUFU.EX2 R167, R87 ;  /* 0x0000005700a77308 */ /* 0x000ff00000000800 */
[----:B------:R1:W2:Y:S07]  /*11620*/  MUFU.EX2 R114, R5 ;  /* 0x0000000500727308 */ /* 0x0002ae0000000800 */
[----:B------:R-:W-:Y:S01]  /*11630*/  HMMA.16816.F32 R136, R12, R40, R28 ;  /* 0x000000280c88723c */ /* 0x000fe2000000181c */
[----:B------:R-:W-:Y:S01]  /*11640*/  MUFU.EX2 R87, R175 ;  /* 0x000000af00577308 */ /* 0x000fe20000000800 */
[----:B-1----:R-:W-:Y:S01]  /*11650*/  FFMA.FTZ R5, R36, c[0x0][0x2d0], -R0 ;  /* 0x0000b40024057a23 */ /* 0x002fe20000010800 */
[----:B--2---:R-:W-:-:S06]  /*11660*/  F2FP.PACK_AB R17, R114, R115 ;  /* 0x000000737211723e */ /* 0x004fcc00000000ff */
[----:B------:R1:W-:Y:S02]  /*11670*/  MUFU.EX2 R148, R5 ;  /* 0x0000000500947308 */ /* 0x0003e40000000800 */
[----:B-1----:R-:W-:-:S06]  /*11680*/  FFMA.FTZ R5, R37, c[0x0][0x2d0], -R0 ;  /* 0x0000b40025057a23 */ /* 0x002fcc0000010800 */
[----:B------:R1:W2:Y:S02]  /*11690*/  MUFU.EX2 R166, R5 ;  /* 0x0000000500a67308 */ /* 0x0002a40000000800 */
[----:B-1----:R-:W-:Y:S01]  /*116a0*/  FFMA.FTZ R5, R38, c[0x0][0x2d0], -R0 ;  /* 0x0000b40026057a23 */ /* 0x002fe20000010800 */
[----:B--2---:R-:W-:-:S05]  /*116b0*/  F2FP.PACK_AB R19, R166, R148 ;  /* 0x00000094a613723e */ /* 0x004fca00000000ff */
[----:B------:R1:W-:Y:S02]  /*116c0*/  MUFU.EX2 R184, R5 ;  /* 0x0000000500b87308 */ /* 0x0003e40000000800 */
[----:B------:R-:W-:Y:S07]  /*116d0*/  HMMA.16816.F32 R24, R16, R32, RZ ;  /* 0x000000201018723c */ /* 0x000fee00000018ff */
[----:B------:R-:W-:Y:S02]  /*116e0*/  FADD.FTZ R32, R7, R6 ;  /* 0x0000000607207221 */ /* 0x000fe40000010000 */
[----:B-1----:R-:W-:-:S02]  /*116f0*/  FFMA.FTZ R5, R39, c[0x0][0x2d0], -R0 ;  /* 0x0000b40027057a23 */ /* 0x002fc40000010800 */
[----:B------:R-:W-:Y:S02]  /*11700*/  HMMA.16816.F32 R36, R16, R48, RZ ;  /* 0x000000301024723c */ /* 0x000fe400000018ff */
[----:B------:R1:W2:Y:S02]  /*11710*/  MUFU.EX2 R185, R5 ;  /* 0x0000000500b97308 */ /* 0x0002a40000000800 */
[----:B-1----:R-:W-:Y:S01]  /*11720*/  FFMA.FTZ R5, R53, c[0x0][0x2d0], -R0 ;  /* 0x0000b40035057a23 */ /* 0x002fe20000010800 */
[----:B--2---:R-:W-:-:S05]  /*11730*/  F2FP.PACK_AB R9, R185, R184 ;  /* 0x000000b8b909723e */ /* 0x004fca00000000ff */
        /* <DEDUP_REMOVED lines=8> */
[----:B------:R-:W2:Y:S01]  /*117c0*/  LDSM.16.MT88.4 R24, [R193+0x800] ;  /* 0x00080000c118783b */ /* 0x000ea20000004200 */
[----:B------:R-:W-:Y:S01]  /*117d0*/  FADD.FTZ R2, R121, R120 ;  /* 0x0000007879027221 */ /* 0x000fe20000010000 */
[----:B------:R-:W-:Y:S01]  /*117e0*/  MUFU.EX2 R189, R45 ;  /* 0x0000002d00bd7308 */ /* 0x000fe20000000800 */
[----:B------:R-:W-:-:S02]  /*117f0*/  FFMA.FTZ R44, R57, c[0x0][0x2d0], -R0 ;  /* 0x0000b400392c7a23 */ /* 0x000fc40000010800 */
[----:B------:R-:W-:Y:S02]  /*11800*/  FADD.FTZ R2, R161, R2 ;  /* 0x00000002a1027221 */ /* 0x000fe40000010000 */
[--C-:B------:R-:W-:Y:S02]  /*11810*/  FFMA.FTZ R41, R58, c[0x0][0x2d0], -R0.reuse ;  /* 0x0000b4003a297a23 */ /* 0x100fe40000010800 */
[----:B------:R-:W-:Y:S01]  /*11820*/  FFMA.FTZ R40, R60, c[0x0][0x2d0], -R0 ;  /* 0x0000b4003c287a23 */ /* 0x000fe20000010800 */
[----:B------:R-:W-:Y:S01]  /*11830*/  MUFU.EX2 R109, R44 ;  /* 0x0000002c006d7308 */ /* 0x000fe20000000800 */
[----:B------:R-:W-:-:S04]  /*11840*/  FADD.FTZ R2, R162, R2 ;  /* 0x00000002a2027221 */ /* 0x000fc80000010000 */
        /* <DEDUP_REMOVED lines=11> */
[-C--:B--2---:R-:W-:Y:S01]  /*11900*/  HMMA.16816.F32 R128, R12, R24.reuse, R28 ;  /* 0x000000180c80723c */ /* 0x084fe2000000181c */
[----:B------:R-:W1:Y:S05]  /*11910*/  LDSM.16.MT88.4 R28, [R195] ;  /* 0x00000000c31c783b */ /* 0x000e6a0000004200 */
[----:B------:R-:W-:Y:S02]  /*11920*/  MUFU.EX2 R88, R168 ;  /* 0x000000a800587308 */ /* 0x000fe40000000800 */
[----:B------:R-:W-:Y:S01]  /*11930*/  HMMA.16816.F32 R120, R8, R24, R4 ;  /* 0x000000180878723c */ /* 0x000fe20000001804 */
[----:B------:R-:W2:Y:S05]  /*11940*/  LDSM.16.MT88.4 R4, [R195+0x800] ;  /* 0x00080000c304783b */ /* 0x000eaa0000004200 */
[----:B------:R-:W-:Y:S01]  /*11950*/  MUFU.EX2 R86, R164 ;  /* 0x000000a400567308 */ /* 0x000fe20000000800 */
[----:B------:R-:W-:-:S02]  /*11960*/  FADD.FTZ R24, R115, R114 ;  /* 0x0000007273187221 */ /* 0x000fc40000010000 */
[----:B------:R-:W-:Y:S02]  /*11970*/  FFMA.FTZ R25, R61, c[0x0][0x2d0], -R0 ;  /* 0x0000b4003d197a23 */ /* 0x000fe40000010800 */
[----:B------:R-:W-:Y:S02]  /*11980*/  FADD.FTZ R0, R158, R32 ;  /* 0x000000209e007221 */ /* 0x000fe40000010000 */
[----:B------:R-:W-:Y:S01]  /*11990*/  FADD.FTZ R24, R148, R24 ;  /* 0x0000001894187221 */ /* 0x000fe20000010000 */
[----:B------:R-:W-:Y:S01]  /*119a0*/  MUFU.EX2 R158, R108 ;  /* 0x0000006c009e7308 */ /* 0x000fe20000000800 */
[----:B------:R-:W-:-:S04]  /*119b0*/  FADD.FTZ R0, R159, R0 ;  /* 0x000000009f007221 */ /* 0x000fc80000010000 */
[----:B------:R-:W-:-:S03]  /*119c0*/  FADD.FTZ R0, R160, R0 ;  /* 0x00000000a0007221 */ /* 0x000fc60000010000 */
[----:B------:R-:W4:Y:S01]  /*119d0*/  MUFU.EX2 R148, R41 ;  /* 0x0000002900947308 */ /* 0x000f220000000800 */
        /* <DEDUP_REMOVED lines=9> */
[----:B--2---:R-:W-:Y:S08]  /*11a70*/  HMMA.16816.F32 R96, R8, R4, R52 ;  /* 0x000000040860723c */ /* 0x004ff00000001834 */
[----:B------:R-:W-:Y:S08]  /*11a80*/  HMMA.16816.F32 R52, R16, R50, RZ ;  /* 0x000000321034723c */ /* 0x000ff000000018ff */
[----:B------:R-:W-:Y:S07]  /*11a90*/  HMMA.16816.F32 R112, R12, R4, R56 ;  /* 0x000000040c70723c */ /* 0x000fee0000001838 */
[----:B----4-:R-:W-:Y:S01]  /*11aa0*/  F2FP.PACK_AB R5, R148, R109 ;  /* 0x0000006d9405723e */ /* 0x010fe200000000ff */
        /* <DEDUP_REMOVED lines=13> */
[----:B------:R-:W-:Y:S08]  /*11b80*/  HMMA.16816.F32 R16, R16, R30, RZ ;  /* 0x0000001e1010723c */ /* 0x000ff000000018ff */
[C---:B------:R-:W-:Y:S01]  /*11b90*/  HMMA.16816.F32 R72, R8.reuse, R26, R52 ;  /* 0x0000001a0848723c */ /* 0x040fe20000001834 */
[----:B------:R-:W2:Y:S08]  /*11ba0*/  MUFU.EX2 R27, R111 ;  /* 0x0000006f001b7308 */ /* 0x000eb00000000800 */
[----:B------:R-:W4:Y:S07]  /*11bb0*/  MUFU.EX2 R26, R89 ;  /* 0x00000059001a7308 */ /* 0x000f2e0000000800 */
[----:B------:R-:W-:Y:S01]  /*11bc0*/  HMMA.16816.F32 R76, R8, R6, R16 ;  /* 0x00000006084c723c */ /* 0x000fe20000001810 */
[----:B------:R-:W-:Y:S01]  /*11bd0*/  MUFU.EX2 R89, R66 ;  /* 0x0000004200597308 */ /* 0x000fe20000000800 */
[----:B--2---:R-:W-:-:S04]  /*11be0*/  FADD.FTZ R2, R27, R2 ;  /* 0x000000021b027221 */ /* 0x004fc80000010000 */
[----:B------:R-:W-:Y:S01]  /*11bf0*/  FADD.FTZ R2, R110, R2 ;  /* 0x000000026e027221 */ /* 0x000fe20000010000 */
[----:B------:R-:W-:Y:S01]  /*11c00*/  F2FP.PACK_AB R6, R189, R150 ;  /* 0x00000096bd06723e */ /* 0x000fe200000000ff */
[----:B------:R-:W-:Y:S01]  /*11c10*/  FADD.FTZ R16, R166, R24 ;  /* 0x00000018a6107221 */ /* 0x000fe20000010000 */
[----:B------:R-:W2:Y:S01]  /*11c20*/  MUFU.EX2 R111, R65 ;  /* 0x00000041006f7308 */ /* 0x000ea20000000800 */
[----:B------:R-:W-:Y:S01]  /*11c30*/  F2FP.PACK_AB R7, R190, R188 ;  /* 0x000000bcbe07723e */ /* 0x000fe200000000ff */
[----:B----4-:R-:W-:Y:S01]  /*11c40*/  FADD.FTZ R0, R26, R0 ;  /* 0x000000001a007221 */ /* 0x010fe20000010000 */
[----:B------:R-:W-:Y:S01]  /*11c50*/  F2FP.PACK_AB R8, R110, R27 ;  /* 0x0000001b6e08723e */ /* 0x000fe200000000ff */
[----:B------:R-:W-:Y:S01]  /*11c60*/  FADD.FTZ R2, R154, R2 ;  /* 0x000000029a027221 */ /* 0x000fe20000010000 */
[C---:B------:R-:W-:Y:S01]  /*11c70*/  F2FP.PACK_AB R9, R108.reuse, R26 ;  /* 0x0000001a6c09723e */ /* 0x040fe200000000ff */
[----:B------:R-:W-:Y:S01]  /*11c80*/  FADD.FTZ R0, R108, R0 ;  /* 0x000000006c007221 */ /* 0x000fe20000010000 */
[----:B------:R-:W-:Y:S01]  /*11c90*/  F2FP.PACK_AB R10, R158, R154 ;  /* 0x0000009a9e0a723e */ /* 0x000fe200000000ff */
[----:B------:R-:W-:Y:S01]  /*11ca0*/  MUFU.EX2 R166, R155 ;  /* 0x0000009b00a67308 */ /* 0x000fe20000000800 */
[----:B------:R-:W-:Y:S01]  /*11cb0*/  F2FP.PACK_AB R11, R152, R151 ;  /* 0x00000097980b723e */ /* 0x000fe200000000ff */
[----:B------:R-:W-:-:S02]  /*11cc0*/  FADD.FTZ R0, R151, R0 ;  /* 0x0000000097007221 */ /* 0x000fc40000010000 */
[----:B------:R-:W-:Y:S02]  /*11cd0*/  FADD.FTZ R2, R158, R2 ;  /* 0x000000029e027221 */ /* 0x000fe40000010000 */
[----:B------:R-:W-:Y:S01]  /*11ce0*/  FADD.FTZ R0, R152, R0 ;  /* 0x0000000098007221 */ /* 0x000fe20000010000 */
[----:B--2---:R-:W-:Y:S01]  /*11cf0*/  F2FP.PACK_AB R4, R111, R89 ;  /* 0x000000596f04723e */ /* 0x004fe200000000ff */
[----:B-1----:R-:W-:Y:S01]  /*11d00*/  HMMA.16816.F32 R64, R8, R12, R116 ;  /* 0x0000000c0840723c */ /* 0x002fe20000001874 */
[----:B------:R-:W-:Y:S07]  /*11d10*/  MUFU.EX2 R26, R180 ;  /* 0x000000b4001a7308 */ /* 0x000fee0000000800 */
[C---:B------:R-:W-:Y:S01]  /*11d20*/  HMMA.16816.F32 R104, R4.reuse, R14, R56 ;  /* 0x0000000e0468723c */ /* 0x040fe20000001838 */
[----:B------:R-:W-:Y:S07]  /*11d30*/  MUFU.EX2 R27, R176 ;  /* 0x000000b0001b7308 */ /* 0x000fee0000000800 */
[----:B------:R-:W-:Y:S08]  /*11d40*/  HMMA.16816.F32 R124, R4, R12, R124 ;  /* 0x0000000c047c723c */ /* 0x000ff0000000187c */
[C---:B------:R-:W-:Y:S01]  /*11d50*/  HMMA.16816.F32 R56, R8.reuse, R14, R48 ;  /* 0x0000000e0838723c */ /* 0x040fe20000001830 */
[----:B------:R-:W1:Y:S07]  /*11d60*/  LDSM.16.MT88.4 R12, [R196+0x1000] ;  /* 0x00100000c40c783b */ /* 0x000e6e0000004200 */
[-C--:B-1----:R-:W-:Y:S08]  /*11d70*/  HMMA.16816.F32 R52, R8, R12.reuse, R136 ;  /* 0x0000000c0834723c */ /* 0x082ff00000001888 */
[C---:B------:R-:W-:Y:S08]  /*11d80*/  HMMA.16816.F32 R116, R4.reuse, R12, R132 ;  /* 0x0000000c0474723c */ /* 0x040ff00000001884 */
[-C--:B------:R-:W-:Y:S08]  /*11d90*/  HMMA.16816.F32 R100, R4, R14.reuse, R60 ;  /* 0x0000000e0464723c */ /* 0x080ff0000000183c */
[C---:B------:R-:W-:Y:S01]  /*11da0*/  HMMA.16816.F32 R48, R8.reuse, R14, R32 ;  /* 0x0000000e0830723c */ /* 0x040fe20000001820 */
[----:B------:R-:W1:Y:S07]  /*11db0*/  LDSM.16.MT88.4 R12, [R193+0x1000] ;  /* 0x00100000c10c783b */ /* 0x000e6e0000004200 */
[-C--:B-1----:R-:W-:Y:S08]  /*11dc0*/  HMMA.16816.F32 R44, R8, R12.reuse, R128 ;  /* 0x0000000c082c723c */ /* 0x082ff00000001880 */
[C---:B------:R-:W-:Y:S01]  /*11dd0*/  HMMA.16816.F32 R80, R4.reuse, R12, R120 ;  /* 0x0000000c0450723c */ /* 0x040fe20000001878 */
[----:B------:R-:W-:Y:S07]  /*11de0*/  LDSM.16.MT88.4 R120, [R192+0x2000] ;  /* 0x00200000c078783b */ /* 0x000fee0000004200 */
[-C--:B------:R-:W-:Y:S08]  /*11df0*/  HMMA.16816.F32 R72, R4, R14.reuse, R72 ;  /* 0x0000000e0448723c */ /* 0x080ff00000001848 */
[----:B------:R-:W-:Y:S01]  /*11e00*/  HMMA.16816.F32 R36, R8, R14, R36 ;  /* 0x0000000e0824723c */ /* 0x000fe20000001824 */
[----:B------:R-:W1:Y:S07]  /*11e10*/  LDSM.16.MT88.4 R12, [R195+0x1000] ;  /* 0x00100000c30c783b */ /* 0x000e6e0000004200 */
[C---:B-1----:R-:W-:Y:S01]  /*11e20*/  HMMA.16816.F32 R60, R4.reuse, R12, R96 ;  /* 0x0000000c043c723c */ /* 0x042fe20000001860 */
[----:B------:R-:W-:Y:S07]  /*11e30*/  MUFU.EX2 R98, R146 ;  /* 0x0000009200627308 */ /* 0x000fee0000000800 */
[----:B------:R-:W-:Y:S01]  /*11e40*/  HMMA.16816.F32 R40, R4, R14, R76 ;  /* 0x0000000e0428723c */ /* 0x000fe2000000184c */
[----:B------:R-:W1:Y:S06]  /*11e50*/  MUFU.EX2 R99, R145 ;  /* 0x0000009100637308 */ /* 0x000e6c0000000800 */
[----:B------:R-:W-:Y:S01]  /*11e60*/  FADD.FTZ R4, R184, R16 ;  /* 0x00000010b8047221 */ /* 0x000fe20000010000 */
[C---:B------:R-:W-:Y:S01]  /*11e70*/  HMMA.16816.F32 R32, R8.reuse, R12, R112 ;  /* 0x0000000c0820723c */ /* 0x040fe20000001870 */
[----:B------:R-:W-:Y:S01]  /*11e80*/  LDSM.16.MT88.4 R16, [R196+0x1800] ;  /* 0x00180000c410783b */ /* 0x000fe20000004200 */
[----:B------:R-:W-:Y:S01]  /*11e90*/  FADD.FTZ R5, R209, R3 ;  /* 0x00000003d1057221 */ /* 0x000fe20000010000 */
[----:B------:R-:W2:Y:S01]  /*11ea0*/  MUFU.EX2 R97, R140 ;  /* 0x0000008c00617308 */ /* 0x000ea20000000800 */
[----:B------:R-:W-:Y:S01]  /*11eb0*/  FADD.FTZ R3, R185, R4 ;  /* 0x00000004b9037221 */ /* 0x000fe20000010000 */
[----:B------:R-:W-:Y:S01]  /*11ec0*/  F2FP.PACK_AB R6, R187, R186 ;  /* 0x000000babb06723e */ /* 0x000fe200000000ff */
[----:B------:R-:W-:Y:S01]  /*11ed0*/  FADD.FTZ R24, R210, R5 ;  /* 0x00000005d2187221 */ /* 0x000fe20000010000 */
[----:B------:R-:W-:Y:S01]  /*11ee0*/  LDSM.16.MT88.4 R112, [R196+0x2000] ;  /* 0x00200000c470783b */ /* 0x000fe20000004200 */
[----:B------:R-:W-:Y:S01]  /*11ef0*/  HMMA.16816.F32 R28, R8, R14, R20 ;  /* 0x0000000e081c723c */ /* 0x000fe20000001814 */
[----:B-1----:R-:W-:Y:S01]  /*11f00*/  F2FP.PACK_AB R4, R99, R98 ;  /* 0x000000626304723e */ /* 0x002fe200000000ff */
[----:B------:R-:W-:Y:S01]  /*11f10*/  FADD.FTZ R3, R207, R3 ;  /* 0x00000003cf037221 */ /* 0x000fe20000010000 */
[----:B------:R-:W1:Y:S01]  /*11f20*/  LDSM.16.MT88.4 R20, [R192+0x1800] ;  /* 0x00180000c014783b */ /* 0x000e620000004200 */
[----:B------:R-:W4:Y:S01]  /*11f30*/  MUFU.EX2 R96, R141 ;  /* 0x0000008d00607308 */ /* 0x000f220000000800 */
[----:B------:R-:W-:-:S02]  /*11f40*/  FADD.FTZ R2, R98, R2 ;  /* 0x0000000262027221 */ /* 0x000fc40000010000 */
[----:B------:R-:W5:Y:S01]  /*11f50*/  LDSM.16.MT88.4 R12, [R193+0x1800] ;  /* 0x00180000c10c783b */ /* 0x000f620000004200 */
[----:B------:R-:W-:Y:S02]  /*11f60*/  FADD.FTZ R25, R215, R3 ;  /* 0x00000003d7197221 */ /* 0x000fe40000010000 */
[----:B------:R-:W-:Y:S01]  /*11f70*/  FADD.FTZ R24, R89, R24 ;  /* 0x0000001859187221 */ /* 0x000fe20000010000 */
[----:B------:R-:W3:Y:S01]  /*11f80*/  LDSM.16.MT88.4 R8, [R195+0x1800] ;  /* 0x00180000c308783b */ /* 0x000ee20000004200 */
[----:B------:R-:W-:Y:S01]  /*11f90*/  MUFU.EX2 R184, R142 ;  /* 0x0000008e00b87308 */ /* 0x000fe20000000800 */
[----:B--2---:R-:W-:Y:S02]  /*11fa0*/  FADD.FTZ R0, R97, R0 ;  /* 0x0000000061007221 */ /* 0x004fe40000010000 */
[----:B------:R-:W-:-:S04]  /*11fb0*/  FADD.FTZ R3, R111, R24 ;  /* 0x000000186f037221 */ /* 0x000fc80000010000 */
[----:B------:R-:W-:Y:S01]  /*11fc0*/  FADD.FTZ R3, R150, R3 ;  /* 0x0000000396037221 */ /* 0x000fe20000010000 */
[----:B------:R-:W2:Y:S01]  /*11fd0*/  MUFU.EX2 R185, R147 ;  /* 0x0000009300b97308 */ /* 0x000ea20000000800 */
[----:B----4-:R-:W-:Y:S02]  /*11fe0*/  F2FP.PACK_AB R5, R96, R97 ;  /* 0x000000616005723e */ /* 0x010fe400000000ff */
[----:B------:R-:W-:-:S05]  /*11ff0*/  FADD.FTZ R3, R189, R3 ;  /* 0x00000003bd037221 */ /* 0x000fca0000010000 */
[----:B------:R-:W4:Y:S01]  /*12000*/  MUFU.EX2 R76, R157 ;  /* 0x0000009d004c7308 */ /* 0x000f220000000800 */
[----:B--2---:R-:W-:-:S07]  /*12010*/  F2FP.PACK_AB R7, R185, R184 ;  /* 0x000000b8b907723e */ /* 0x004fce00000000ff */
[----:B------:R-:W2:Y:S01]  /*12020*/  MUFU.EX2 R79, R172 ;  /* 0x000000ac004f7308 */ /* 0x000ea20000000800 */
[----:B-1----:R-:W-:Y:S01]  /*12030*/  HMMA.16816.F32 R64, R4, R20, R64 ;  /* 0x000000140440723c */ /* 0x002fe20000001840 */
[----:B----4-:R-:W-:-:S06]  /*12040*/  FADD.FTZ R3, R76, R3 ;  /* 0x000000034c037221 */ /* 0x010fcc0000010000 */
[----:B------:R-:W1:Y:S01]  /*12050*/  MUFU.EX2 R89, R171 ;  /* 0x000000ab00597308 */ /* 0x000e620000000800 */
[C---:B------:R-:W-:Y:S07]  /*12060*/  HMMA.16816.F32 R56, R4.reuse, R22, R56 ;  /* 0x000000160438723c */ /* 0x040fee0000001838 */
[----:B------:R-:W4:Y:S01]  /*12070*/  MUFU.EX2 R77, R165 ;  /* 0x000000a5004d7308 */ /* 0x000f220000000800 */
[----:B--2---:R-:W-:Y:S01]  /*12080*/  F2FP.PACK_AB R156, R79, R88 ;  /* 0x000000584f9c723e */ /* 0x004fe200000000ff */
[C---:B------:R-:W-:Y:S06]  /*12090*/  HMMA.16816.F32 R52, R4.reuse, R16, R52 ;  /* 0x000000100434723c */ /* 0x040fec0000001834 */
[----:B------:R-:W2:Y:S01]  /*120a0*/  MUFU.EX2 R78, R169 ;  /* 0x000000a9004e7308 */ /* 0x000ea20000000800 */
[----:B-1----:R-:W-:Y:S01]  /*120b0*/  F2FP.PACK_AB R158, R160, R89 ;  /* 0x00000059a09e723e */ /* 0x002fe200000000ff */
[C---:B------:R-:W-:Y:S06]  /*120c0*/  HMMA.16816.F32 R48, R4.reuse, R18, R48 ;  /* 0x000000120430723c */ /* 0x040fec0000001830 */
[----:B------:R-:W1:Y:S01]  /*120d0*/  MUFU.EX2 R24, R181 ;  /* 0x000000b500187308 */ /* 0x000e620000000800 */
[----:B----4-:R-:W-:Y:S01]  /*120e0*/  F2FP.PACK_AB R157, R86, R77 ;  /* 0x0000004d569d723e */ /* 0x010fe200000000ff */
[----:B-----5:R-:W-:Y:S01]  /*120f0*/  HMMA.16816.F32 R44, R4, R12, R44 ;  /* 0x0000000c042c723c */ /* 0x020fe2000000182c */
[----:B--2---:R-:W-:-:S07]  /*12100*/  F2FP.PACK_AB R159, R87, R78 ;  /* 0x0000004e579f723e */ /* 0x004fce00000000ff */
[----:B------:R-:W-:Y:S01]  /*12110*/  HMMA.16816.F32 R36, R4, R14, R36 ;  /* 0x0000000e0424723c */ /* 0x000fe20000001824 */
[----:B-1----:R-:W-:-:S07]  /*12120*/  F2FP.PACK_AB R98, R26, R24 ;  /* 0x000000181a62723e */ /* 0x002fce00000000ff */
[C---:B---3--:R-:W-:Y:S08]  /*12130*/  HMMA.16816.F32 R32, R4.reuse, R8, R32 ;  /* 0x000000080420723c */ /* 0x048ff00000001820 */
        /* <DEDUP_REMOVED lines=19> */
[----:B------:R-:W3:Y:S01]  /*12270*/  MUFU.EX2 R15, R178 ;  /* 0x000000b2000f7308 */ /* 0x000ee20000000800 */
[----:B------:R-:W4:Y:S05]  /*12280*/  LDSM.16.MT88.4 R8, [R195+0x2000] ;  /* 0x00200000c308783b */ /* 0x000f2a0000004200 */
[----:B------:R-:W-:Y:S01]  /*12290*/  FADD.FTZ R4, R109, R25 ;  /* 0x000000196d047221 */ /* 0x000fe20000010000 */
[----:B------:R-:W-:Y:S01]  /*122a0*/  HMMA.16816.F32 R128, R156, R120, R64 ;  /* 0x000000789c80723c */ /* 0x000fe20000001840 */
[----:B------:R-:W5:Y:S01]  /*122b0*/  MUFU.EX2 R25, R177 ;  /* 0x000000b100197308 */ /* 0x000f620000000800 */
[----:B------:R-:W-:Y:S01]  /*122c0*/  FADD.FTZ R5, R96, R0 ;  /* 0x0000000060057221 */ /* 0x000fe20000010000 */
[----:B------:R-:W-:Y:S01]  /*122d0*/  MOV R0, R218 ;  /* 0x000000da00007202 */ /* 0x000fe20000000f00 */
[----:B------:R-:W-:Y:S01]  /*122e0*/  FADD.FTZ R4, R148, R4 ;  /* 0x0000000494047221 */ /* 0x000fe20000010000 */
[----:B--2---:R-:W-:Y:S01]  /*122f0*/  F2FP.PACK_AB R96, R13, R12 ;  /* 0x0000000c0d60723e */ /* 0x004fe200000000ff */
[----:B------:R-:W-:-:S02]  /*12300*/  FADD.FTZ R5, R184, R5 ;  /* 0x00000005b8057221 */ /* 0x000fc40000010000 */
[----:B------:R-:W-:Y:S01]  /*12310*/  FADD.FTZ R4, R188, R4 ;  /* 0x00000004bc047221 */ /* 0x000fe20000010000 */
[----:B---3--:R-:W-:Y:S01]  /*12320*/  F2FP.PACK_AB R97, R15, R14 ;  /* 0x0000000e0f61723e */ /* 0x008fe200000000ff */
[C---:B------:R-:W-:Y:S02]  /*12330*/  HMMA.16816.F32 R132, R156.reuse, R122, R56 ;  /* 0x0000007a9c84723c */ /* 0x040fe40000001838 */
[----:B------:R-:W-:Y:S02]  /*12340*/  FADD.FTZ R6, R190, R4 ;  /* 0x00000004be067221 */ /* 0x000fe40000010000 */
[----:B------:R-:W-:Y:S02]  /*12350*/  FADD.FTZ R4, R99, R2 ;  /* 0x0000000263047221 */ /* 0x000fe40000010000 */
[----:B------:R-:W-:Y:S01]  /*12360*/  @P1 IMAD.HI.U32 R2, R218, c[0x0][0x2c8], RZ ;  /* 0x0000b200da021a27 */ /* 0x000fe200078e00ff */
[----:B-----5:R-:W-:Y:S01]  /*12370*/  F2FP.PACK_AB R99, R27, R25 ;  /* 0x000000191b63723e */ /* 0x020fe200000000ff */
[----:B-1----:R-:W-:Y:S03]  /*12380*/  HMMA.16816.F32 R144, R156, R104, R44 ;  /* 0x000000689c90723c */ /* 0x002fe6000000182c */
[----:B------:R-:W-:-:S04]  /*12390*/  @P1 SHF.R.U32.HI R0, RZ, c[0x0][0x2cc], R2 ;  /* 0x0000b300ff001a19 */ /* 0x000fc80000011602 */
[----:B------:R-:W-:Y:S01]  /*123a0*/  IADD3 R0, R0, R216, -R217 ;  /* 0x000000d800007210 */ /* 0x000fe20007ffe8d9 */
[----:B------:R-:W-:Y:S04]  /*123b0*/  HMMA.16816.F32 R116, R96, R112, R116 ;  /* 0x000000706074723c */ /* 0x000fe80000001874 */
[----:B------:R-:W-:-:S04]  /*123c0*/  IMAD.HI R0, R0, 0x66666667, RZ ;  /* 0x6666666700007827 */ /* 0x000fc800078e02ff */
[----:B------:R-:W-:Y:S01]  /*123d0*/  HMMA.16816.F32 R112, R96, R114, R16 ;  /* 0x000000726070723c */ /* 0x000fe20000001810 */
[----:B------:R-:W-:-:S04]  /*123e0*/  SHF.R.U32.HI R2, RZ, 0x1f, R0 ;  /* 0x0000001fff027819 */ /* 0x000fc80000011600 */
[----:B------:R-:W-:Y:S01]  /*123f0*/  LEA.HI.SX32 R7, R0, R2, 0x1b ;  /* 0x0000000200077211 */ /* 0x000fe200078fdaff */
[----:B------:R-:W-:Y:S02]  /*12400*/  FADD.FTZ R2, R162, R3 ;  /* 0x00000003a2027221 */ /* 0x000fe40000010000 */
[----:B------:R-:W-:Y:S01]  /*12410*/  FADD.FTZ R3, R161, R6 ;  /* 0x00000006a1037221 */ /* 0x000fe20000010000 */
[----:B------:R-:W-:Y:S01]  /*12420*/  IMNMX R16, R252, R7, !PT ;  /* 0x00000007fc107217 */ /* 0x000fe20007800200 */
[----:B------:R-:W-:Y:S01]  /*12430*/  FADD.FTZ R0, R186, R4 ;  /* 0x00000004ba007221 */ /* 0x000fe20000010000 */
[----:B------:R-:W-:Y:S01]  /*12440*/  HMMA.16816.F32 R148, R156, R106, R36 ;  /* 0x0000006a9c94723c */ /* 0x000fe20000001824 */
[----:B------:R-:W-:Y:S01]  /*12450*/  FADD.FTZ R4, R166, R2 ;  /* 0x00000002a6047221 */ /* 0x000fe20000010000 */
[----:B------:R-:W-:Y:S01]  /*12460*/  ISETP.GE.AND P0, PT, R223, R16, PT ;  /* 0x00000010df00720c */ /* 0x000fe20003f06270 */
[----:B------:R-:W-:Y:S01]  /*12470*/  FADD.FTZ R6, R163, R3 ;  /* 0x00000003a3067221 */ /* 0x000fe20000010000 */
[----:B------:R1:W-:Y:S01]  /*12480*/  STL [R1], R16 ;  /* 0x0000001001007387 */ /* 0x0003e20000100800 */
        /* <DEDUP_REMOVED lines=12> */
[----:B----4-:R-:W-:Y:S01]  /*12550*/  HMMA.16816.F32 R152, R156, R8, R32 ;  /* 0x000000089c98723c */ /* 0x010fe20000001820 */
        /* <DEDUP_REMOVED lines=12> */
[----:B------:R-:W-:-:S03]  /*12620*/  FADD.FTZ R247, R27, R0 ;  /* 0x000000001bf77221 */ /* 0x000fc60000010000 */
[----:B------:R-:W-:Y:S08]  /*12630*/  HMMA.16816.F32 R100, R96, R8, R60 ;  /* 0x000000086064723c */ /* 0x000ff0000000183c */
[-C--:B------:R-:W-:Y:S08]  /*12640*/  HMMA.16816.F32 R156, R156, R10.reuse, R28 ;  /* 0x0000000a9c9c723c */ /* 0x080ff0000000181c */
[----:B------:R-:W-:Y:S01]  /*12650*/  HMMA.16816.F32 R96, R96, R10, R40 ;  /* 0x0000000a6060723c */ /* 0x000fe20000001828 */
[----:B------:R-:W-:Y:S02]  /*12660*/  @!UPT UIADD3 URZ, URZ, URZ, URZ ;  /* 0x0000003f3f3ff290 */ /* 0x000fe4000fffe03f */
[----:B------:R-:W-:Y:S11]  /*12670*/  @!P0 BRA `(.L_x_1748) ;  /* 0x0000493000008947 */ /* 0x000ff60003800000 */
[----:B-1----:R-:W-:Y:S01]  /*12680*/  IMAD.MOV.U32 R87, RZ, RZ, R70 ;  /* 0x000000ffff577224 */ /* 0x002fe200078e0046 */
[----:B------:R-:W-:Y:S01]  /*12690*/  MOV R89, R68 ;  /* 0x0000004400597202 */ /* 0x000fe20000000f00 */
[----:B------:R-:W-:Y:S01]  /*126a0*/  IMAD.MOV.U32 R86, RZ, RZ, R71 ;  /* 0x000000ffff567224 */ /* 0x000fe200078e0047 */
[----:B------:R-:W-:-:S07]  /*126b0*/  MOV R88, R69 ;  /* 0x0000004500587202 */ /* 0x000fce0000000f00 */
.L_x_1759:
[----:B------:R-:W-:Y:S04]  /*126c0*/  DEPBAR.LE SB0, 0x0 ;  /* 0x000080000000791a */ /* 0x000fe80000000000 */
[----:B------:R-:W-:Y:S01]  /*126d0*/  WARPSYNC 0xffffffff ;  /* 0xffffffff00007948 */ /* 0x000fe20003800000 */
[----:B------:R-:W-:Y:S01]  /*126e0*/  BAR.SYNC.DEFER_BLOCKING 0x0 ;  /* 0x0000000000007b1d */ /* 0x000fe20000010000 */
[----:B------:R-:W-:Y:S05]  /*126f0*/  ISETP.GT.AND P0, PT, R252, R223, PT ;  /* 0x000000dffc00720c */ /* 0x000fea0003f04270 */
[----:B------:R1:W2:Y:S01]  /*12700*/  LDSM.16.M88.4 R80, [R198] ;  /* 0x00000000c650783b */ /* 0x0002a20000000200 */
[----:B------:R-:W-:Y:S03]  /*12710*/  BSSY B0, `(.L_x_1749) ;  /* 0x0000045000007945 */ /* 0x000fe60003800000 */
[----:B------:R1:W3:Y:S04]  /*12720*/  LDSM.16.M88.4 R76, [R198+0x2000] ;  /* 0x00200000c64c783b */ /* 0x0002e80000000200 */
[----:B------:R1:W4:Y:S04]  /*12730*/  LDSM.16.M88.4 R16, [R95] ;  /* 0x000000005f10783b */ /* 0x0003280000000200 */
        /* <DEDUP_REMOVED lines=11> */
[----:B------:R-:W-:-:S05]  /*127f0*/  @P0 BRA `(.L_x_1750) ;  /* 0x0000036000000947 */ /* 0x000fca0003800000 */
[C---:B--234-:R-:W-:Y:S01]  /*12800*/  IMAD.WIDE.U32 R2, R231.reuse, c[0x0][0x208], RZ ;  /* 0x00008200e7027a25 */ /* 0x05cfe200078e00ff */
        /* <DEDUP_REMOVED lines=17> */
[----:B------:R2:W3:Y:S02]  /*12920*/  SHFL.IDX PT, R7, R4, RZ, 0x181f ;  /* 0x00181fff04077589 */ /* 0x0004e400000e0000 */
.L_x_1858:
[----:B------:R-:W-:-:S05]  /*12930*/  BRA.DIV ~URZ, `(.L_x_1752) ;  /* 0x0000ed527f007947 */ /* 0x000fca000b800000 */
[----:B------:R-:W4:Y:S01]  /*12940*/  SHFL.IDX PT, R2, R0, RZ, 0x181f ;  /* 0x00181fff00027589 */ /* 0x000f2200000e0000 */
[----:B------:R-:W-:Y:S02]  /*12950*/  ISETP.GE.AND P1, PT, R244, c[0x0][0x1d4], PT ;  /* 0x00007500f4007a0c */ /* 0x000fe40003f26270 */
[-C--:B----4-:R-:W-:Y:S05]  /*12960*/  IADD3 R2, P0, R2, R5.reuse, RZ ;  /* 0x0000000502027210 */ /* 0x090fea0007f1e0ff */
[--C-:B---3--:R-:W-:Y:S01]  /*12970*/  IMAD.X R3, R7, 0x1, R6.reuse, P0 ;  /* 0x0000000107037824 */ /* 0x108fe200000e0606 */
[----:B------:R-:W-:Y:S05]  /*12980*/  SEL R7, RZ, 0x10, P1 ;  /* 0x00000010ff077807 */ /* 0x000fea0000800000 */
[----:B------:R-:W-:Y:S01]  /*12990*/  @!PT LDS RZ, [RZ] ;  /* 0x00000000fffff984 */ /* 0x000fe20000000800 */
[----:B------:R-:W-:Y:S01]  /*129a0*/  @!PT LDS RZ, [RZ] ;  /* 0x00000000fffff984 */ /* 0x000fe20000000800 */
[----:B------:R3:W-:Y:S04]  /*129b0*/  LDGSTS.E.BYPASS.LTC128B.128 [R208+0x100], [R2.64], !P1 ;  /* 0x0010000002d07fae */ /* 0x0007e8000c901d48 */
[----:B---3--:R-:W3:Y:S04]  /*129c0*/  SHFL.IDX PT, R2, R0, 0x1, 0x181f ;  /* 0x00381f0000027f89 */ /* 0x008ee800000e0000 */
[----:B------:R-:W4:Y:S01]  /*129d0*/  SHFL.IDX PT, R3, R4, 0x1, 0x181f ;  /* 0x00381f0004037f89 */ /* 0x000f2200000e0000 */
[-C--:B---3--:R-:W-:Y:S05]  /*129e0*/  IADD3 R2, P0, R2, R5.reuse, RZ ;  /* 0x0000000502027210 */ /* 0x088fea0007f1e0ff */
[--C-:B----4-:R-:W-:Y:S05]  /*129f0*/  IMAD.X R3, R3, 0x1, R6.reuse, P0 ;  /* 0x0000000103037824 */ /* 0x110fea00000e0606 */
[----:B------:R3:W-:Y:S04]  /*12a00*/  LDGSTS.E.BYPASS.LTC128B.128 [R208+0x900], [R2.64], !P1 ;  /* 0x0090000002d07fae */ /* 0x0007e8000c901d48 */
[----:B---3--:R-:W3:Y:S04]  /*12a10*/  SHFL.IDX PT, R2, R0, 0x2, 0x181f ;  /* 0x00581f0000027f89 */ /* 0x008ee800000e0000 */
[----:B------:R-:W4:Y:S01]  /*12a20*/  SHFL.IDX PT, R3, R4, 0x2, 0x181f ;  /* 0x00581f0004037f89 */ /* 0x000f2200000e0000 */
[-C--:B---3--:R-:W-:Y:S05]  /*12a30*/  IADD3 R2, P0, R2, R5.reuse, RZ ;  /* 0x0000000502027210 */ /* 0x088fea0007f1e0ff */
[--C-:B----4-:R-:W-:Y:S05]  /*12a40*/  IMAD.X R3, R3, 0x1, R6.reuse, P0 ;  /* 0x0000000103037824 */ /* 0x110fea00000e0606 */
[----:B------:R3:W-:Y:S04]  /*12a50*/  LDGSTS.E.BYPASS.LTC128B.128 [R208+0x1100], [R2.64], !P1 ;  /* 0x0110000002d07fae */ /* 0x0007e8000c901d48 */
[----:B---3--:R-:W3:Y:S04]  /*12a60*/  SHFL.IDX PT, R2, R0, 0x3, 0x181f ;  /* 0x00781f0000027f89 */ /* 0x008ee800000e0000 */
[----:B------:R-:W4:Y:S04]  /*12a70*/  SHFL.IDX PT, R3, R4, 0x3, 0x181f ;  /* 0x00781f0004037f89 */ /* 0x000f2800000e0000 */
[----:B------:R-:W2:Y:S04]  /*12a80*/  SHFL.IDX PT, R0, R0, 0x4, 0x181f ;  /* 0x00981f0000007f89 */ /* 0x000ea800000e0000 */
[----:B--2---:R-:W2:Y:S01]  /*12a90*/  SHFL.IDX PT, R4, R4, 0x4, 0x181f ;  /* 0x00981f0004047f89 */ /* 0x004ea200000e0000 */
[----:B---3--:R-:W-:Y:S05]  /*12aa0*/  IADD3 R2, P0, R2, R5, RZ ;  /* 0x0000000502027210 */ /* 0x008fea0007f1e0ff */
[----:B----4-:R-:W-:Y:S05]  /*12ab0*/  IMAD.X R3, R3, 0x1, R6, P0 ;  /* 0x0000000103037824 */ /* 0x010fea00000e0606 */
[----:B------:R3:W-:Y:S03]  /*12ac0*/  LDGSTS.E.BYPASS.LTC128B.128 [R208+0x1900], [R2.64], !P1 ;  /* 0x0190000002d07fae */ /* 0x0007e6000c901d48 */
.L_x_1859:
[C---:B---3--:R-:W-:Y:S02]  /*12ad0*/  IADD3 R2, -R7.reuse, 0x10, RZ ;  /* 0x0000001007027810 */ /* 0x048fe40007ffe1ff */
[----:B------:R-:W-:Y:S02]  /*12ae0*/  ISETP.NE.U32.AND P2, PT, R7, RZ, PT ;  /* 0x000000ff0700720c */ /* 0x000fe40003f45070 */
[----:B------:R-:W-:Y:S04]  /*12af0*/  LOP3.LUT R2, R2, 0xf, RZ, 0xc0, !PT ;  /* 0x0000000f02027812 */ /* 0x000fe800078ec0ff */
[----:B------:R-:W-:Y:S04]  /*12b00*/  IADD3 R2, P1, P0, R2, R0, R5 ;  /* 0x0000000002027210 */ /* 0x000fe8000783e005 */
[----:B--2---:R-:W-:Y:S05]  /*12b10*/  IADD3.X R3, RZ, R4, R6, P1, P0 ;  /* 0x00000004ff037210 */ /* 0x004fea0000fe0406 */
[----:B------:R-:W-:Y:S01]  /*12b20*/  @!PT LDS RZ, [RZ] ;  /* 0x00000000fffff984 */ /* 0x000fe20000000800 */
[----:B------:R-:W-:Y:S01]  /*12b30*/  @!PT LDS RZ, [RZ] ;  /* 0x00000000fffff984 */ /* 0x000fe20000000800 */
[----:B------:R-:W-:Y:S01]  /*12b40*/  @!PT LDS RZ, [RZ] ;  /* 0x00000000fffff984 */ /* 0x000fe20000000800 */
[----:B------:R2:W-:Y:S04]  /*12b50*/  LDGSTS.E.BYPASS.LTC128B.128.ZFILL [R208+0x2100], [R2.64], P2 ;  /* 0x0210000002d07fae */ /* 0x0005e80009141d48 */
.L_x_1750:
[----:B--234-:R-:W-:Y:S05]  /*12b60*/  BSYNC B0 ;  /* 0x0000000000007941 */ /* 0x01cfea0003800000 */
.L_x_1749:
[----:B------:R-:W0:Y:S01]  /*12b70*/  LDGDEPBAR ;  /* 0x00000000000079af */ /* 0x000e220000000000 */
[----:B------:R-:W-:Y:S01]  /*12b80*/  WARPSYNC 0xffffffff ;  /* 0xffffffff00007948 */ /* 0x000fe20003800000 */
[-C--:B------:R-:W-:Y:S01]  /*12b90*/  HMMA.16816.F32 R4, R80, R16.reuse, RZ ;  /* 0x000000105004723c */ /* 0x080fe200000018ff */
[----:B------:R-:W-:Y:S02]  /*12ba0*/  BSSY B0, `(.L_x_1753) ;  /* 0x0000147000007945 */ /* 0x000fe40003800000 */
[----:B------:R-:W-:Y:S05]  /*12bb0*/  ISETP.GT.AND P0, PT, R223, R252, PT ;  /* 0x000000fcdf00720c */ /* 0x000fea0003f04270 */
[C---:B------:R-:W-:Y:S08]  /*12bc0*/  HMMA.16816.F32 R8, R76.reuse, R16, RZ ;  /* 0x000000104c08723c */ /* 0x040ff000000018ff */
[-C--:B------:R-:W-:Y:S08]  /*12bd0*/  HMMA.16816.F32 R12, R76, R18.reuse, RZ ;  /* 0x000000124c0c723c */ /* 0x080ff000000018ff */
[C---:B------:R-:W-:Y:S08]  /*12be0*/  HMMA.16816.F32 R16, R80.reuse, R18, RZ ;  /* 0x000000125010723c */ /* 0x040ff000000018ff */
[-C--:B-1----:R-:W-:Y:S08]  /*12bf0*/  HMMA.16816.F32 R20, R80, R32.reuse, RZ ;  /* 0x000000205014723c */ /* 0x082ff000000018ff */
        /* <DEDUP_REMOVED lines=41> */
[----:B------:R-:W5:Y:S07]  /*12e90*/  LDSM.16.M88.4 R164, [R197+0x1800] ;  /* 0x00180000c5a4783b */ /* 0x000f6e0000000200 */
        /* <DEDUP_REMOVED lines=210> */
[----:B--234-:R-:W-:Y:S01]  /*13bc0*/  MOV R220, RZ ;  /* 0x000000ff00dc7202 */ /* 0x01cfe20000000f00 */
[----:B------:R-:W2:Y:S01]  /*13bd0*/  LDL R238, [R1+0x28] ;  /* 0x0000280001ee7983 */ /* 0x000ea20000100800 */
[C---:B------:R-:W-:Y:S02]  /*13be0*/  SHF.L.U64.HI R6, R244.reuse, 0x1, R245 ;  /* 0x00000001f4067819 */ /* 0x040fe400000102f5 */
[----:B------:R-:W-:Y:S01]  /*13bf0*/  SHF.L.U32 R5, R244, 0x1, RZ ;  /* 0x00000001f4057819 */ /* 0x000fe200000006ff */
[----:B------:R-:W3:Y:S04]  /*13c00*/  LDL.64 R240, [R1+0x18] ;  /* 0x0000180001f07983 */ /* 0x000ee80000100a00 */
[----:B------:R-:W4:Y:S04]  /*13c10*/  LDL R235, [R1+0x24] ;  /* 0x0000240001eb7983 */ /* 0x000f280000100800 */
[----:B------:R-:W5:Y:S04]  /*13c20*/  LDL.64 R236, [R1+0x10] ;  /* 0x0000100001ec7983 */ /* 0x000f680000100a00 */
[----:B------:R-:W3:Y:S01]  /*13c30*/  LDL R234, [R1+0x20] ;  /* 0x0000200001ea7983 */ /* 0x000ee20000100800 */
[----:B--2---:R-:W-:Y:S05]  /*13c40*/  IMAD R2, R223, 0x50, R238 ;  /* 0x00000050df027824 */ /* 0x004fea00078e02ee */
[----:B------:R-:W-:Y:S05]  /*13c50*/  IADD3 R2, R2, -0x50, R251 ;  /* 0xffffffb002027810 */ /* 0x000fea0007ffe0fb */
[----:B------:R-:W-:Y:S04]  /*13c60*/  @P6 IMAD.HI.U32 R3, R2, c[0x0][0x2bc], RZ ;  /* 0x0000af0002036a27 */ /* 0x000fe800078e00ff */
[----:B-1----:R-:W-:Y:S01]  /*13c70*/  IMAD.MOV.U32 R0, RZ, RZ, R2 ;  /* 0x000000ffff007224 */ /* 0x002fe200078e0002 */
        /* <DEDUP_REMOVED lines=23> */
.L_x_1860:
[----:B------:R-:W-:-:S05]  /*13df0*/  BRA.DIV ~URZ, `(.L_x_1756) ;  /* 0x0000de627f007947 */ /* 0x000fca000b800000 */
[----:B------:R-:W3:Y:S01]  /*13e00*/  SHFL.IDX PT, R2, R0, RZ, 0x181f ;  /* 0x00181fff00027589 */ /* 0x000ee200000e0000 */
[----:B------:R-:W-:Y:S03]  /*13e10*/  ISETP.GE.AND P1, PT, R244, c[0x0][0x1d4], PT ;  /* 0x00007500f4007a0c */ /* 0x000fe60003f26270 */
[----:B------:R-:W-:Y:S01]  /*13e20*/  SHFL.IDX PT, R8, R0, 0x4, 0x181f ;  /* 0x00981f0000087f89 */ /* 0x000fe200000e0000 */
[-C--:B---3--:R-:W-:Y:S05]  /*13e30*/  IADD3 R2, P0, R2, R5.reuse, RZ ;  /* 0x0000000502027210 */ /* 0x088fea0007f1e0ff */
[--C-:B--2---:R-:W-:Y:S01]  /*13e40*/  IMAD.X R3, R7, 0x1, R6.reuse, P0 ;  /* 0x0000000107037824 */ /* 0x104fe200000e0606 */
[----:B------:R-:W-:Y:S04]  /*13e50*/  SEL R7, RZ, 0x10, P1 ;  /* 0x00000010ff077807 */ /* 0x000fe80000800000 */
        /* <DEDUP_REMOVED lines=14> */
[----:B-1----:R-:W1:Y:S01]  /*13f40*/  SHFL.IDX PT, R4, R4, 0x4, 0x181f ;  /* 0x00981f0004047f89 */ /* 0x002e6200000e0000 */
[----:B--2---:R-:W-:Y:S05]  /*13f50*/  IADD3 R2, P0, R2, R5, RZ ;  /* 0x0000000502027210 */ /* 0x004fea0007f1e0ff */
[----:B---3--:R-:W-:Y:S05]  /*13f60*/  IMAD.X R3, R3, 0x1, R6, P0 ;  /* 0x0000000103037824 */ /* 0x008fea00000e0606 */
[----:B------:R2:W-:Y:S03]  /*13f70*/  LDGSTS.E.BYPASS.LTC128B.128 [R208+0x4100], [R2.64], !P1 ;  /* 0x0410000002d07fae */ /* 0x0005e6000c901d48 */
.L_x_1861:
[C---:B-1----:R-:W-:Y:S02]  /*13f80*/  IADD3 R0, -R7.reuse, 0x10, RZ ;  /* 0x0000001007007810 */ /* 0x042fe40007ffe1ff */
[----:B------:R-:W-:Y:S02]  /*13f90*/  ISETP.NE.U32.AND P2, PT, R7, RZ, PT ;  /* 0x000000ff0700720c */ /* 0x000fe40003f45070 */
[----:B------:R-:W-:Y:S04]  /*13fa0*/  LOP3.LUT R0, R0, 0xf, RZ, 0xc0, !PT ;  /* 0x0000000f00007812 */ /* 0x000fe800078ec0ff */
[----:B--2---:R-:W-:Y:S04]  /*13fb0*/  IADD3 R2, P1, P0, R0, R8, R5 ;  /* 0x0000000800027210 */ /* 0x004fe8000783e005 */
[----:B------:R-:W-:Y:S05]  /*13fc0*/  IADD3.X R3, RZ, R4, R6, P1, P0 ;  /* 0x00000004ff037210 */ /* 0x000fea0000fe0406 */
[----:B------:R-:W-:Y:S01]  /*13fd0*/  @!PT LDS RZ, [RZ] ;  /* 0x00000000fffff984 */ /* 0x000fe20000000800 */
[----:B------:R-:W-:Y:S01]  /*13fe0*/  @!PT LDS RZ, [RZ] ;  /* 0x00000000fffff984 */ /* 0x000fe20000000800 */
[----:B------:R-:W-:Y:S01]  /*13ff0*/  @!PT LDS RZ, [RZ] ;  /* 0x00000000fffff984 */ /* 0x000fe20000000800 */
[----:B------:R1:W-:Y:S04]  /*14000*/  LDGSTS.E.BYPASS.LTC128B.128.ZFILL [R208+0x4900], [R2.64], P2 ;  /* 0x0490000002d07fae */ /* 0x0003e80009141d48 */
.L_x_1754:
[----:B--234-:R-:W-:Y:S05]  /*14010*/  BSYNC B0 ;  /* 0x0000000000007941 */ /* 0x01cfea0003800000 */
.L_x_1753:
[----:B------:R-:W2:Y:S01]  /*14020*/  LDL R4, [R1+0x2c] ;  /* 0x00002c0001047983 */ /* 0x000ea20000100800 */
[----:B------:R-:W-:Y:S03]  /*14030*/  IMAD.MOV.U32 R6, RZ, RZ, c[0x0][0x2c4] ;  /* 0x0000b100ff067624 */ /* 0x000fe600078e00ff */
[----:B-1----:R-:W2:Y:S02]  /*14040*/  LDL R0, [R1+0x60] ;  /* 0x0000600001007983 */ /* 0x002ea40000100800 */
[----:B------:R-:W-:Y:S02]  /*14050*/  ISETP.NE.AND P0, PT, R6, 0x1, PT ;  /* 0x000000010600780c */ /* 0x000fe40003f05270 */
[----:B------:R-:W3:Y:S04]  /*14060*/  LDL R5, [R1+0x34] ;  /* 0x0000340001057983 */ /* 0x000ee80000100800 */
[----:B------:R-:W4:Y:S04]  /*14070*/  LDL R3, [R1+0x38] ;  /* 0x0000380001037983 */ /* 0x000f280000100800 */
[----:B------:R-:W4:Y:S04]  /*14080*/  LDL R2, [R1+0x30] ;  /* 0x0000300001027983 */ /* 0x000f280000100800 */
[----:B------:R-:W0:Y:S01]  /*14090*/  LDGDEPBAR ;  /* 0x00000000000079af */ /* 0x000e220000000000 */
[----:B--2---:R-:W-:Y:S04]  /*140a0*/  IMAD.IADD R4, R0, 0x1, R4 ;  /* 0x0000000100047824 */ /* 0x004fe800078e0204 */
[----:B------:R-:W-:Y:S05]  /*140b0*/  @P0 IMAD.HI.U32 R0, R4, c[0x0][0x2c8], RZ ;  /* 0x0000b20004000a27 */ /* 0x000fea00078e00ff */
[----:B------:R-:W-:Y:S01]  /*140c0*/  @P0 SHF.R.U32.HI R4, RZ, c[0x0][0x2cc], R0 ;  /* 0x0000b300ff040a19 */ /* 0x000fe20000011600 */
[----:B------:R-:W-:Y:S05]  /*140d0*/  IMAD R0, R223, -0x50, RZ ;  /* 0xffffffb0df007824 */ /* 0x000fea00078e02ff */
[----:B---3--:R-:W-:Y:S04]  /*140e0*/  IADD3 R0, -R5, 0x1, R0 ;  /* 0x0000000105007810 */ /* 0x008fe80007ffe100 */
[----:B----4-:R-:W-:Y:S01]  /*140f0*/  IADD3 R5, -R2, R0, R3 ;  /* 0x0000000002057210 */ /* 0x010fe20007ffe103 */
[----:B------:R-:W-:-:S05]  /*14100*/  BRA.DIV ~URZ, `(.L_x_1757) ;  /* 0x0000e0b27f007947 */ /* 0x000fca000b800000 */
[----:B------:R1:W2:Y:S02]  /*14110*/  SHFL.IDX PT, R0, R4, RZ, 0x1c1f ;  /* 0x001c1fff04007589 */ /* 0x0002a400000e0000 */
.L_x_1862:
[----:B--2---:R-:W-:Y:S05]  /*14120*/  IMAD.IADD R0, R5, 0x1, R0 ;  /* 0x0000000105007824 */ /* 0x004fea00078e0200 */
[C---:B------:R-:W-:Y:S02]  /*14130*/  ISETP.GT.AND P0, PT, R0.reuse, RZ, PT ;  /* 0x000000ff0000720c */ /* 0x040fe40003f04270 */
[C---:B------:R-:W-:Y:S02]  /*14140*/  ISETP.GT.AND P1, PT, R0.reuse, 0x1, PT ;  /* 0x000000010000780c */ /* 0x040fe40003f24270 */
[C---:B------:R-:W-:Y:S02]  /*14150*/  ISETP.GT.AND P3, PT, R0.reuse, 0x8, PT ;  /* 0x000000080000780c */ /* 0x040fe40003f64270 */
        /* <DEDUP_REMOVED lines=11> */
[C---:B------:R-:W-:Y:S02]  /*14210*/  ISETP.GT.AND P0, PT, R0.reuse, 0x21, PT ;  /* 0x000000210000780c */ /* 0x040fe40003f04270 */
[----:B------:R-:W-:Y:S02]  /*14220*/  FSEL R28, R165, -INF , P2 ;  /* 0xff800000a51c7808 */ /* 0x000fe40001000000 */
        /* <DEDUP_REMOVED lines=8> */
[----:B------:R-:W-:Y:S02]  /*142b0*/  ISETP.GT.AND P0, PT, R0, 0x38, PT ;  /* 0x000000380000780c */ /* 0x000fe40003f04270 */
[----:B------:R-:W-:Y:S02]  /*142c0*/  FSEL R23, R23, -INF , P3 ;  /* 0xff80000017177808 */ /* 0x000fe40001800000 */
        /* <DEDUP_REMOVED lines=8> */
[----:B------:R-:W-:Y:S02]  /*14350*/  ISETP.GT.AND P0, PT, R0, 0x49, PT ;  /* 0x000000490000780c */ /* 0x000fe40003f04270 */
[----:B------:R-:W-:Y:S02]  /*14360*/  FSEL R17, R17, -INF , P4 ;  /* 0xff80000011117808 */ /* 0x000fe40002000000 */
        /* <DEDUP_REMOVED lines=12> */
[C---:B------:R-:W-:Y:S02]  /*14430*/  ISETP.GT.AND P1, PT, R3.reuse, 0x1, PT ;  /* 0x000000010300780c */ /* 0x040fe40003f24270 */
[C---:B------:R-:W-:Y:S02]  /*14440*/  ISETP.GT.AND P2, PT, R3.reuse, 0x8, PT ;  /* 0x000000080300780c */ /* 0x040fe40003f44270 */
        /* <DEDUP_REMOVED lines=34> */
[----:B------:R-:W-:Y:S02]  /*14670*/  ISETP.GT.AND P0, PT, R2, RZ, PT ;  /* 0x000000ff0200720c */ /* 0x000fe40003f04270 */
        /* <DEDUP_REMOVED lines=37> */
[----:B------:R-:W-:Y:S02]  /*148d0*/  FMNMX.FTZ R2, R9, R86, !PT ;  /* 0x0000005609027209 */ /* 0x000fe40007810000 */
[----:B------:R-:W-:Y:S02]  /*148e0*/  FSEL R74, R58, -INF , P0 ;  /* 0xff8000003a4a7808 */ /* 0x000fe40000000000 */
[----:B------:R-:W-:Y:S02]  /*148f0*/  FMNMX.FTZ R2, R10, R2, !PT ;  /* 0x000000020a027209 */ /* 0x000fe40007810000 */
[----:B------:R-:W-:Y:S02]  /*14900*/  ISETP.GT.AND P0, PT, R0, RZ, PT ;  /* 0x000000ff0000720c */ /* 0x000fe40003f04270 */
[----:B------:R-:W-:Y:S02]  /*14910*/  FMNMX.FTZ R2, R11, R2, !PT ;  /* 0x000000020b027209 */ /* 0x000fe40007810000 */
[----:B------:R-:W-:Y:S02]  /*14920*/  FSEL R80, R60, -INF , P3 ;  /* 0xff8000003c507808 */ /* 0x000fe40001800000 */
[----:B------:R-:W-:Y:S02]  /*14930*/  FMNMX.FTZ R2, R16, R2, !PT ;  /* 0x0000000210027209 */ /* 0x000fe40007810000 */
[----:B------:R-:W-:Y:S02]  /*14940*/  FSEL R67, R57, -INF , P1 ;  /* 0xff80000039437808 */ /* 0x000fe40000800000 */
[----:B------:R-:W-:Y:S02]  /*14950*/  FMNMX.FTZ R2, R29, R2, !PT ;  /* 0x000000021d027209 */ /* 0x000fe40007810000 */
[----:B------:R-:W-:Y:S02]  /*14960*/  ISETP.GT.AND P1, PT, R0, 0x1, PT ;  /* 0x000000010000780c */ /* 0x000fe40003f24270 */
        /* <DEDUP_REMOVED lines=14> */
[----:B------:R-:W-:Y:S02]  /*14a50*/  FMNMX.FTZ R2, R21, R2, !PT ;  /* 0x0000000215027209 */ /* 0x000fe40007810000 */
[----:B------:R-:W-:Y:S02]  /*14a60*/  ISETP.GT.AND P2, PT, R0, 0x11, PT ;  /* 0x000000110000780c */ /* 0x000fe40003f44270 */
[----:B------:R-:W-:Y:S02]  /*14a70*/  FMNMX.FTZ R2, R20, R2, !PT ;  /* 0x0000000214027209 */ /* 0x000fe40007810000 */
[----:B------:R-:W-:Y:S02]  /*14a80*/  FSEL R61, R230, -INF , P3 ;  /* 0xff800000e63d7808 */ /* 0x000fe40001800000 */
        /* <DEDUP_REMOVED lines=8> */
[C---:B------:R-:W-:Y:S02]  /*14b10*/  ISETP.GT.AND P1, PT, R0.reuse, 0x20, PT ;  /* 0x000000200000780c */ /* 0x040fe40003f24270 */
[----:B------:R-:W-:Y:S02]  /*14b20*/  ISETP.GT.AND P0, PT, R0, 0x21, PT ;  /* 0x000000210000780c */ /* 0x000fe40003f04270 */
[----:B------:R-:W-:Y:S02]  /*14b30*/  FMNMX.FTZ R2, R13, R2, !PT ;  /* 0x000000020d027209 */ /* 0x000fe40007810000 */
        /* <DEDUP_REMOVED lines=21> */
[----:B------:R-:W-:Y:S01]  /*14c90*/  FSEL R31, R171, -INF , P4 ;  /* 0xff800000ab1f7808 */ /* 0x000fe20002000000 */
[----:B------:R-:W2:Y:S01]  /*14ca0*/  SHFL.BFLY PT, R0, R2, 0x2, 0x1f ;  /* 0x0c401f0002007f89 */ /* 0x000ea200000e0000 */
[----:B------:R-:W-:Y:S02]  /*14cb0*/  FSEL R8, R73, -INF , P3 ;  /* 0xff80000049087808 */ /* 0x000fe40001800000 */
[----:B------:R-:W-:Y:S02]  /*14cc0*/  FSEL R7, R72, -INF , P2 ;  /* 0xff80000048077808 */ /* 0x000fe40001000000 */
[----:B------:R-:W-:Y:S02]  /*14cd0*/  FSEL R6, R68, -INF , P1 ;  /* 0xff80000044067808 */ /* 0x000fe40000800000 */
[----:B------:R-:W-:Y:S02]  /*14ce0*/  FSEL R5, R65, -INF , P0 ;  /* 0xff80000041057808 */ /* 0x000fe40000000000 */
[----:B--2---:R-:W-:Y:S05]  /*14cf0*/  FMNMX.FTZ R0, R0, R2, !PT ;  /* 0x0000000200007209 */ /* 0x004fea0007810000 */
        /* <DEDUP_REMOVED lines=71> */
[----:B-12---:R-:W-:Y:S06]  /*15170*/  FMNMX.FTZ R4, R0, R2, !PT ;  /* 0x0000000200047209 */ /* 0x006fec0007810000 */
[----:B------:R1:W2:Y:S02]  /*15180*/  SHFL.BFLY PT, R0, R4, 0x1, 0x1f ;  /* 0x0c201f0004007f89 */ /* 0x0002a400000e0000 */
.L_x_1863:
        /* <DEDUP_REMOVED lines=18> */
[--C-:B-1----:R-:W-:Y:S02]  /*152b0*/  FFMA.FTZ R4, R10, c[0x0][0x2d0], -R2.reuse ;  /* 0x0000b4000a047a23 */ /* 0x102fe40000010802 */
        /* <DEDUP_REMOVED lines=14> */
[----:B------:R-:W1:Y:S10]  /*153a0*/  MUFU.EX2 R2, R4 ;  /* 0x0000000400027308 */ /* 0x000e740000000800 */
[----:B------:R-:W-:Y:S01]  /*153b0*/  MUFU.EX2 R11, R11 ;  /* 0x0000000b000b7308 */ /* 0x000fe20000000800 */
[----:B--2---:R-:W-:Y:S01]  /*153c0*/  FFMA.FTZ R0, R65, R239, R3 ;  /* 0x000000ef41007223 */ /* 0x004fe20000010003 */
[C---:B-1----:R-:W-:Y:S03]  /*153d0*/  F2FP.PACK_AB R72, R2.reuse, R3 ;  /* 0x000000030248723e */ /* 0x042fe600000000ff */
        /* <DEDUP_REMOVED lines=32> */
[----:B-1----:R-:W-:Y:S02]  /*155e0*/  FFMA.FTZ R0, R3, R243, R9 ;  /* 0x000000f303007223 */ /* 0x002fe40000010009 */
[C---:B------:R-:W-:Y:S02]  /*155f0*/  FMUL.FTZ R48, R65.reuse, R148 ;  /* 0x0000009441307220 */ /* 0x040fe40000410000 */
[----:B------:R-:W-:Y:S02]  /*15600*/  FMUL.FTZ R49, R65, R149 ;  /* 0x0000009541317220 */ /* 0x000fe40000410000 */
[C---:B------:R-:W-:Y:S02]  /*15610*/  FMUL.FTZ R50, R3.reuse, R150 ;  /* 0x0000009603327220 */ /* 0x040fe40000410000 */
[----:B------:R-:W-:Y:S01]  /*15620*/  FMUL.FTZ R51, R3, R151 ;  /* 0x0000009703337220 */ /* 0x000fe20000410000 */
[----:B------:R-:W-:Y:S01]  /*15630*/  MUFU.EX2 R243, R168 ;  /* 0x000000a800f37308 */ /* 0x000fe20000000800 */
[----:B------:R-:W-:Y:S09]  /*15640*/  LDSM.16.MT88.4 R148, [R193+0x2000] ;  /* 0x00200000c194783b */ /* 0x000ff20000004200 */
[----:B------:R-:W-:Y:S01]  /*15650*/  MUFU.EX2 R169, R228 ;  /* 0x000000e400a97308 */ /* 0x000fe20000000800 */
[C---:B--2---:R-:W-:Y:S01]  /*15660*/  FADD.FTZ R38, R2.reuse, R0 ;  /* 0x0000000002267221 */ /* 0x044fe20000010000 */
[----:B------:R-:W-:Y:S01]  /*15670*/  F2FP.PACK_AB R73, R2, R9 ;  /* 0x000000090249723e */ /* 0x000fe200000000ff */
[C---:B------:R-:W-:Y:S01]  /*15680*/  FMUL.FTZ R2, R69.reuse, c[0x0][0x2d0] ;  /* 0x0000b40045027a20 */ /* 0x040fe20000410000 */
[----:B------:R-:W-:Y:S06]  /*15690*/  FSEL R0, R69, RZ, P0 ;  /* 0x000000ff45007208 */ /* 0x000fec0000000000 */
[----:B------:R-:W-:Y:S01]  /*156a0*/  MUFU.EX2 R168, R229 ;  /* 0x000000e500a87308 */ /* 0x000fe20000000800 */
        /* <DEDUP_REMOVED lines=12> */
[----:B------:R-:W-:Y:S01]  /*15770*/  FMUL.FTZ R0, R0, c[0x0][0x2d0] ;  /* 0x0000b40000007a20 */ /* 0x000fe20000410000 */
[----:B------:R-:W-:Y:S01]  /*15780*/  LDSM.16.MT88.4 R80, [R195] ;  /* 0x00000000c350783b */ /* 0x000fe20000004200 */
[--C-:B------:R-:W-:Y:S02]  /*15790*/  FFMA.FTZ R19, R79, c[0x0][0x2d0], -R2.reuse ;  /* 0x0000b4004f137a23 */ /* 0x100fe40000010802 */
[--C-:B------:R-:W-:Y:S02]  /*157a0*/  FFMA.FTZ R237, R63, c[0x0][0x2d0], -R2.reuse ;  /* 0x0000b4003fed7a23 */ /* 0x100fe40000010802 */
[--C-:B------:R-:W-:Y:S02]  /*157b0*/  FFMA.FTZ R166, R166, c[0x0][0x2d0], -R2.reuse ;  /* 0x0000b400a6a67a23 */ /* 0x100fe40000010802 */
[--C-:B------:R-:W-:Y:S01]  /*157c0*/  FFMA.FTZ R165, R165, c[0x0][0x2d0], -R2.reuse ;  /* 0x0000b400a5a57a23 */ /* 0x100fe20000010802 */
[----:B------:R-:W3:Y:S01]  /*157d0*/  MUFU.EX2 R0, R0 ;  /* 0x0000000000007308 */ /* 0x000ee20000000800 */
[--C-:B------:R-:W-:Y:S02]  /*157e0*/  FFMA.FTZ R164, R164, c[0x0][0x2d0], -R2.reuse ;  /* 0x0000b400a4a47a23 */ /* 0x100fe40000010802 */
[--C-:B------:R-:W-:Y:S02]  /*157f0*/  FFMA.FTZ R175, R162, c[0x0][0x2d0], -R2.reuse ;  /* 0x0000b400a2af7a23 */ /* 0x100fe40000010802 */
[----:B-1----:R-:W-:Y:S02]  /*15800*/  FMUL.FTZ R4, R68, c[0x0][0x2d0] ;  /* 0x0000b40044047a20 */ /* 0x002fe40000410000 */
[--C-:B------:R-:W-:Y:S02]  /*15810*/  FFMA.FTZ R177, R161, c[0x0][0x2d0], -R2.reuse ;  /* 0x0000b400a1b17a23 */ /* 0x100fe40000010802 */
[--C-:B------:R-:W-:Y:S01]  /*15820*/  FFMA.FTZ R187, R160, c[0x0][0x2d0], -R2.reuse ;  /* 0x0000b400a0bb7a23 */ /* 0x100fe20000010802 */
[----:B------:R-:W-:Y:S01]  /*15830*/  FSEL R4, R4, RZ, P0 ;  /* 0x000000ff04047208 */ /* 0x000fe20000000000 */
[--C-:B------:R-:W-:Y:S01]  /*15840*/  FFMA.FTZ R233, R74, c[0x0][0x2d0], -R2.reuse ;  /* 0x0000b4004ae97a23 */ /* 0x100fe20000010802 */
[----:B------:R-:W-:Y:S01]  /*15850*/  F2FP.PACK_AB R74, R10, R11 ;  /* 0x0000000b0a4a723e */ /* 0x000fe200000000ff */
[--C-:B------:R-:W-:Y:S02]  /*15860*/  FFMA.FTZ R234, R67, c[0x0][0x2d0], -R2.reuse ;  /* 0x0000b40043ea7a23 */ /* 0x100fe40000010802 */
[--C-:B------:R-:W-:Y:S02]  /*15870*/  FFMA.FTZ R239, R58, c[0x0][0x2d0], -R2.reuse ;  /* 0x0000b4003aef7a23 */ /* 0x100fe40000010802 */
[--C-:B------:R-:W-:Y:S02]  /*15880*/  FFMA.FTZ R167, R167, c[0x0][0x2d0], -R2.reuse ;  /* 0x0000b400a7a77a23 */ /* 0x100fe40000010802 */
[----:B------:R-:W-:Y:S01]  /*15890*/  FFMA.FTZ R163, R163, c[0x0][0x2d0], -R2 ;  /* 0x0000b400a3a37a23 */ /* 0x000fe20000010802 */
[----:B------:R-:W-:Y:S01]  /*158a0*/  FSEL R2, R68, RZ, P0 ;  /* 0x000000ff44027208 */ /* 0x000fe20000000000 */
[--C-:B--2---:R-:W-:Y:S02]  /*158b0*/  FFMA.FTZ R9, R30, c[0x0][0x2d0], -R4.reuse ;  /* 0x0000b4001e097a23 */ /* 0x104fe40000010804 */
[--C-:B------:R-:W-:Y:S02]  /*158c0*/  FFMA.FTZ R225, R32, c[0x0][0x2d0], -R4.reuse ;  /* 0x0000b40020e17a23 */ /* 0x100fe40000010804 */
[----:B------:R1:W-:Y:S01]  /*158d0*/  MUFU.EX2 R32, R9 ;  /* 0x0000000900207308 */ /* 0x0003e20000000800 */
[----:B------:R-:W-:Y:S02]  /*158e0*/  FADD.FTZ R2, -R2, R89 ;  /* 0x0000005902027221 */ /* 0x000fe40000010100 */
[--C-:B------:R-:W-:Y:S02]  /*158f0*/  FFMA.FTZ R207, R36, c[0x0][0x2d0], -R4.reuse ;  /* 0x0000b40024cf7a23 */ /* 0x100fe40000010804 */
[----:B------:R-:W-:Y:S02]  /*15900*/  FMUL.FTZ R2, R2, c[0x0][0x2d0] ;  /* 0x0000b40002027a20 */ /* 0x000fe40000410000 */
[----:B---3--:R-:W-:Y:S02]  /*15910*/  FMUL.FTZ R45, R0, R105 ;  /* 0x00000069002d7220 */ /* 0x008fe40000410000 */
[--C-:B------:R-:W-:Y:S02]  /*15920*/  FFMA.FTZ R18, R62, c[0x0][0x2d0], -R4.reuse ;  /* 0x0000b4003e127a23 */ /* 0x100fe40000010804 */
[----:B------:R-:W2:Y:S01]  /*15930*/  MUFU.EX2 R2, R2 ;  /* 0x0000000200027308 */ /* 0x000ea20000000800 */
[--C-:B------:R-:W-:Y:S02]  /*15940*/  FFMA.FTZ R17, R61, c[0x0][0x2d0], -R4.reuse ;  /* 0x0000b4003d117a23 */ /* 0x100fe40000010804 */
[--C-:B------:R-:W-:Y:S01]  /*15950*/  FFMA.FTZ R16, R76, c[0x0][0x2d0], -R4.reuse ;  /* 0x0000b4004c107a23 */ /* 0x100fe20000010804 */
[----:B------:R-:W-:Y:S01]  /*15960*/  F2FP.PACK_AB R76, R20, R21 ;  /* 0x00000015144c723e */ /* 0x000fe200000000ff */
        /* <DEDUP_REMOVED lines=17> */
[C---:B------:R-:W-:Y:S02]  /*15a80*/  FFMA.FTZ R4, R0.reuse, R246, R21 ;  /* 0x000000f600047223 */ /* 0x040fe40000010015 */
[----:B------:R-:W-:Y:S02]  /*15a90*/  FMUL.FTZ R56, R0, R100 ;  /* 0x0000006400387220 */ /* 0x000fe40000410000 */
[----:B------:R-:W-:Y:S02]  /*15aa0*/  FADD.FTZ R100, R20, R4 ;  /* 0x0000000414647221 */ /* 0x000fe40000010000 */
[----:B------:R-:W3:Y:S01]  /*15ab0*/  LDSM.16.MT88.4 R20, [R192] ;  /* 0x00000000c014783b */ /* 0x000ee20000004200 */
[----:B------:R-:W-:Y:S01]  /*15ac0*/  FADD.FTZ R8, R11, R12 ;  /* 0x0000000c0b087221 */ /* 0x000fe20000010000 */
[----:B------:R-:W-:Y:S01]  /*15ad0*/  MUFU.EX2 R176, R188 ;  /* 0x000000bc00b07308 */ /* 0x000fe20000000800 */
[C---:B------:R-:W-:Y:S02]  /*15ae0*/  FMUL.FTZ R60, R0.reuse, R96 ;  /* 0x00000060003c7220 */ /* 0x040fe40000410000 */
[C---:B------:R-:W-:Y:S02]  /*15af0*/  FMUL.FTZ R61, R0.reuse, R97 ;  /* 0x00000061003d7220 */ /* 0x040fe40000410000 */
[C---:B------:R-:W-:Y:S02]  /*15b00*/  FMUL.FTZ R40, R0.reuse, R108 ;  /* 0x0000006c00287220 */ /* 0x040fe40000410000 */
[C---:B------:R-:W-:Y:S02]  /*15b10*/  FMUL.FTZ R41, R0.reuse, R109 ;  /* 0x0000006d00297220 */ /* 0x040fe40000410000 */
[C---:B------:R-:W-:Y:S01]  /*15b20*/  FMUL.FTZ R44, R0.reuse, R104 ;  /* 0x00000068002c7220 */ /* 0x040fe20000410000 */
[----:B------:R-:W-:Y:S01]  /*15b30*/  MUFU.EX2 R109, R180 ;  /* 0x000000b4006d7308 */ /* 0x000fe20000000800 */
[----:B------:R-:W-:Y:S02]  /*15b40*/  FMUL.FTZ R57, R0, R101 ;  /* 0x0000006500397220 */ /* 0x000fe40000410000 */
[----:B------:R-:W-:Y:S02]  /*15b50*/  FADD.FTZ R66, R10, R8 ;  /* 0x000000080a427221 */ /* 0x000fe40000010000 */
[C---:B------:R-:W-:Y:S02]  /*15b60*/  FMUL.FTZ R8, R0.reuse, R124 ;  /* 0x0000007c00087220 */ /* 0x040fe40000410000 */
[C---:B-1----:R-:W-:Y:S02]  /*15b70*/  FMUL.FTZ R9, R0.reuse, R125 ;  /* 0x0000007d00097220 */ /* 0x042fe40000410000 */
[C---:B------:R-:W-:Y:S01]  /*15b80*/  FMUL.FTZ R12, R0.reuse, R120 ;  /* 0x00000078000c7220 */ /* 0x040fe20000410000 */
[----:B------:R1:W-:Y:S01]  /*15b90*/  MUFU.EX2 R104, R55 ;  /* 0x0000003700687308 */ /* 0x0003e20000000800 */
[C---:B------:R-:W-:Y:S02]  /*15ba0*/  FMUL.FTZ R13, R0.reuse, R121 ;  /* 0x00000079000d7220 */ /* 0x040fe40000410000 */
[C---:B------:R-:W-:Y:S02]  /*15bb0*/  FMUL.FTZ R24, R0.reuse, R116 ;  /* 0x0000007400187220 */ /* 0x040fe40000410000 */
[C---:B------:R-:W-:Y:S02]  /*15bc0*/  FMUL.FTZ R25, R0.reuse, R117 ;  /* 0x0000007500197220 */ /* 0x040fe40000410000 */
[C---:B------:R-:W-:Y:S02]  /*15bd0*/  FMUL.FTZ R28, R0.reuse, R112 ;  /* 0x00000070001c7220 */ /* 0x040fe40000410000 */
[----:B------:R-:W-:Y:S01]  /*15be0*/  FMUL.FTZ R29, R0, R113 ;  /* 0x00000071001d7220 */ /* 0x000fe20000410000 */
[----:B------:R-:W4:Y:S01]  /*15bf0*/  MUFU.EX2 R101, R18 ;  /* 0x0000001200657308 */ /* 0x000f220000000800 */
[C---:B--2---:R-:W-:Y:S02]  /*15c00*/  FMUL.FTZ R59, R2.reuse, R103 ;  /* 0x00000067023b7220 */ /* 0x044fe40000410000 */
[C---:B------:R-:W-:Y:S02]  /*15c10*/  FMUL.FTZ R58, R2.reuse, R102 ;  /* 0x00000066023a7220 */ /* 0x040fe40000410000 */
[C---:B------:R-:W-:Y:S02]  /*15c20*/  FMUL.FTZ R6, R3.reuse, R130 ;  /* 0x0000008203067220 */ /* 0x040fe40000410000 */
[----:B------:R-:W-:Y:S02]  /*15c30*/  FMUL.FTZ R7, R3, R131 ;  /* 0x0000008303077220 */ /* 0x000fe40000410000 */
[C---:B------:R-:W-:Y:S01]  /*15c40*/  FMUL.FTZ R4, R65.reuse, R128 ;  /* 0x0000008041047220 */ /* 0x040fe20000410000 */
[----:B------:R-:W2:Y:S01]  /*15c50*/  MUFU.EX2 R0, R14 ;  /* 0x0000000e00007308 */ /* 0x000ea20000000800 */
[C---:B------:R-:W-:Y:S02]  /*15c60*/  FMUL.FTZ R5, R65.reuse, R129 ;  /* 0x0000008141057220 */ /* 0x040fe40000410000 */
[C---:B------:R-:W-:Y:S01]  /*15c70*/  FMUL.FTZ R10, R2.reuse, R126 ;  /* 0x0000007e020a7220 */ /* 0x040fe20000410000 */
[----:B-1----:R-:W-:Y:S01]  /*15c80*/  LDSM.16.MT88.4 R52, [R193] ;  /* 0x00000000c134783b */ /* 0x002fe20000004200 */
[C---:B------:R-:W-:Y:S02]  /*15c90*/  FMUL.FTZ R11, R2.reuse, R127 ;  /* 0x0000007f020b7220 */ /* 0x040fe40000410000 */
[C---:B------:R-:W-:Y:S02]  /*15ca0*/  FMUL.FTZ R15, R2.reuse, R123 ;  /* 0x0000007b020f7220 */ /* 0x040fe40000410000 */
[C---:B------:R-:W-:Y:S01]  /*15cb0*/  FFMA.FTZ R89, R2.reuse, R247, R32 ;  /* 0x000000f702597223 */ /* 0x040fe20000010020 */
[----:B------:R1:W-:Y:S01]  /*15cc0*/  MUFU.EX2 R103, R37 ;  /* 0x0000002500677308 */ /* 0x0003e20000000800 */
[----:B------:R-:W-:Y:S01]  /*15cd0*/  FMUL.FTZ R33, R65, R141 ;  /* 0x0000008d41217220 */ /* 0x000fe20000410000 */
[----:B------:R-:W5:Y:S01]  /*15ce0*/  LDL R247, [R1] ;  /* 0x0000000001f77983 */ /* 0x000f620000100800 */
[----:B------:R-:W-:Y:S01]  /*15cf0*/  FMUL.FTZ R34, R3, R142 ;  /* 0x0000008e03227220 */ /* 0x000fe20000410000 */
[----:B----4-:R-:W-:Y:S01]  /*15d00*/  F2FP.PACK_AB R77, R101, R32 ;  /* 0x00000020654d723e */ /* 0x010fe200000000ff */
[----:B------:R-:W-:Y:S02]  /*15d10*/  FMUL.FTZ R18, R3, R134 ;  /* 0x0000008603127220 */ /* 0x000fe40000410000 */
[----:B------:R-:W-:Y:S02]  /*15d20*/  FMUL.FTZ R32, R65, R140 ;  /* 0x0000008c41207220 */ /* 0x000fe40000410000 */
[----:B------:R-:W-:Y:S01]  /*15d30*/  FMUL.FTZ R35, R3, R143 ;  /* 0x0000008f03237220 */ /* 0x000fe20000410000 */
[----:B------:R4:W-:Y:S01]  /*15d40*/  MUFU.EX2 R102, R17 ;  /* 0x0000001100667308 */ /* 0x0009e20000000800 */
[----:B------:R-:W-:Y:S01]  /*15d50*/  LDSM.16.MT88.4 R140, [R196+0x2000] ;  /* 0x00200000c48c783b */ /* 0x000fe20000004200 */
[----:B------:R-:W-:Y:S01]  /*15d60*/  FMUL.FTZ R46, R2, R106 ;  /* 0x0000006a022e7220 */ /* 0x000fe20000410000 */
[----:B--2---:R-:W-:Y:S01]  /*15d70*/  F2FP.PACK_AB R75, R104, R0 ;  /* 0x00000000684b723e */ /* 0x004fe200000000ff */
[----:B------:R-:W-:Y:S02]  /*15d80*/  FADD.FTZ R88, R0, R38 ;  /* 0x0000002600587221 */ /* 0x000fe40000010000 */
[C---:B------:R-:W-:Y:S02]  /*15d90*/  FMUL.FTZ R47, R2.reuse, R107 ;  /* 0x0000006b022f7220 */ /* 0x040fe40000410000 */
[C---:B------:R-:W-:Y:S02]  /*15da0*/  FMUL.FTZ R62, R2.reuse, R98 ;  /* 0x00000062023e7220 */ /* 0x040fe40000410000 */
[----:B------:R-:W2:Y:S01]  /*15db0*/  MUFU.EX2 R121, R19 ;  /* 0x0000001300797308 */ /* 0x000ea20000000800 */
[-C--:B---3--:R-:W-:Y:S01]  /*15dc0*/  HMMA.16816.F32 R4, R72, R20.reuse, R4 ;  /* 0x000000144804723c */ /* 0x088fe20000001804 */
[----:B-1----:R-:W1:Y:S04]  /*15dd0*/  LDSM.16.MT88.4 R36, [R196] ;  /* 0x00000000c424783b */ /* 0x002e680000004200 */
[C---:B------:R-:W-:Y:S02]  /*15de0*/  FMUL.FTZ R14, R2.reuse, R122 ;  /* 0x0000007a020e7220 */ /* 0x040fe40000410000 */
[C---:B------:R-:W-:Y:S02]  /*15df0*/  FMUL.FTZ R26, R2.reuse, R118 ;  /* 0x00000076021a7220 */ /* 0x040fe40000410000 */
[----:B------:R-:W3:Y:S03]  /*15e00*/  MUFU.EX2 R120, R16 ;  /* 0x0000001000787308 */ /* 0x000ee60000000800 */
[C---:B------:R-:W-:Y:S02]  /*15e10*/  FMUL.FTZ R27, R2.reuse, R119 ;  /* 0x00000077021b7220 */ /* 0x040fe40000410000 */
[----:B----4-:R-:W-:Y:S02]  /*15e20*/  FMUL.FTZ R17, R65, R133 ;  /* 0x0000008541117220 */ /* 0x010fe40000410000 */
[C---:B------:R-:W-:Y:S02]  /*15e30*/  FMUL.FTZ R63, R2.reuse, R99 ;  /* 0x00000063023f7220 */ /* 0x040fe40000410000 */
[----:B------:R-:W4:Y:S01]  /*15e40*/  LDSM.16.MT88.4 R96, [R192+0x800] ;  /* 0x00080000c060783b */ /* 0x000f220000004200 */
[----:B------:R-:W-:Y:S01]  /*15e50*/  MUFU.EX2 R108, R178 ;  /* 0x000000b2006c7308 */ /* 0x000fe20000000800 */
[C---:B------:R-:W-:Y:S02]  /*15e60*/  FMUL.FTZ R42, R2.reuse, R110 ;  /* 0x0000006e022a7220 */ /* 0x040fe40000410000 */
[C---:B------:R-:W-:Y:S01]  /*15e70*/  FMUL.FTZ R43, R2.reuse, R111 ;  /* 0x0000006f022b7220 */ /* 0x040fe20000410000 */
[----:B--2---:R-:W-:Y:S01]  /*15e80*/  F2FP.PACK_AB R78, R121, R103 ;  /* 0x00000067794e723e */ /* 0x004fe200000000ff */
[C---:B------:R-:W-:Y:S02]  /*15e90*/  FMUL.FTZ R19, R3.reuse, R135 ;  /* 0x0000008703137220 */ /* 0x040fe40000410000 */
[----:B------:R-:W-:Y:S02]  /*15ea0*/  FMUL.FTZ R67, R3, R159 ;  /* 0x0000009f03437220 */ /* 0x000fe40000410000 */
[C---:B------:R-:W-:Y:S01]  /*15eb0*/  FMUL.FTZ R30, R2.reuse, R114 ;  /* 0x00000072021e7220 */ /* 0x040fe20000410000 */
[----:B------:R-:W-:Y:S01]  /*15ec0*/  MUFU.EX2 R111, R182 ;  /* 0x000000b6006f7308 */ /* 0x000fe20000000800 */
[----:B------:R-:W-:Y:S02]  /*15ed0*/  FMUL.FTZ R31, R2, R115 ;  /* 0x00000073021f7220 */ /* 0x000fe40000410000 */
[----:B------:R-:W-:Y:S01]  /*15ee0*/  FADD.FTZ R0, R64, R66 ;  /* 0x0000004240007221 */ /* 0x000fe20000010000 */
[----:B---3--:R-:W-:Y:S01]  /*15ef0*/  F2FP.PACK_AB R79, R120, R102 ;  /* 0x00000066784f723e */ /* 0x008fe200000000ff */
[----:B------:R-:W-:Y:S02]  /*15f00*/  FMUL.FTZ R16, R65, R132 ;  /* 0x0000008441107220 */ /* 0x000fe40000410000 */
[----:B------:R-:W-:Y:S01]  /*15f10*/  LDSM.16.MT88.4 R132, [R192+0x2000] ;  /* 0x00200000c084783b */ /* 0x000fe20000004200 */
[----:B------:R-:W-:Y:S02]  /*15f20*/  FMUL.FTZ R66, R3, R158 ;  /* 0x0000009e03427220 */ /* 0x000fe40000410000 */
[----:B------:R-:W-:Y:S01]  /*15f30*/  MUFU.EX2 R110, R179 ;  /* 0x000000b3006e7308 */ /* 0x000fe20000000800 */
[C---:B------:R-:W-:Y:S07]  /*15f40*/  HMMA.16816.F32 R8, R76.reuse, R20, R8 ;  /* 0x000000144c08723c */ /* 0x040fee0000001808 */
[C---:B------:R-:W-:Y:S01]  /*15f50*/  FMUL.FTZ R20, R65.reuse, R136 ;  /* 0x0000008841147220 */ /* 0x040fe20000410000 */
[-C--:B------:R-:W-:Y:S01]  /*15f60*/  HMMA.16816.F32 R12, R76, R22.reuse, R12 ;  /* 0x000000164c0c723c */ /* 0x080fe2000000180c */
[----:B------:R-:W2:Y:S03]  /*15f70*/  MUFU.EX2 R2, R184 ;  /* 0x000000b800027308 */ /* 0x000ea60000000800 */
[----:B------:R-:W-:Y:S04]  /*15f80*/  FMUL.FTZ R21, R65, R137 ;  /* 0x0000008941157220 */ /* 0x000fe80000410000 */
[C---:B------:R-:W-:Y:S03]  /*15f90*/  HMMA.16816.F32 R16, R72.reuse, R22, R16 ;  /* 0x000000164810723c */ /* 0x040fe60000001810 */
[----:B------:R-:W-:Y:S04]  /*15fa0*/  MUFU.EX2 R179, R186 ;  /* 0x000000ba00b37308 */ /* 0x000fe80000000800 */
[C---:B------:R-:W-:Y:S02]  /*15fb0*/  FMUL.FTZ R22, R3.reuse, R138 ;  /* 0x0000008a03167220 */ /* 0x040fe40000410000 */
[----:B------:R-:W-:Y:S04]  /*15fc0*/  FMUL.FTZ R23, R3, R139 ;  /* 0x0000008b03177220 */ /* 0x000fe80000410000 */
[----:B------:R-:W-:Y:S03]  /*15fd0*/  MUFU.EX2 R115, R173 ;  /* 0x000000ad00737308 */ /* 0x000fe60000000800 */
[-C--:B-1----:R-:W-:Y:S03]  /*15fe0*/  HMMA.16816.F32 R20, R72, R36.reuse, R20 ;  /* 0x000000244814723c */ /* 0x082fe60000001814 */
[----:B--2---:R-:W-:Y:S04]  /*15ff0*/  FADD.FTZ R0, R2, R0 ;  /* 0x0000000002007221 */ /* 0x004fe80000010000 */
[----:B------:R-:W-:Y:S01]  /*16000*/  FADD.FTZ R0, R87, R0 ;  /* 0x0000000057007221 */ /* 0x000fe20000010000 */
[C---:B------:R-:W-:Y:S01]  /*16010*/  HMMA.16816.F32 R24, R76.reuse, R36, R24 ;  /* 0x000000244c18723c */ /* 0x040fe20000001818 */
[----:B------:R-:W1:Y:S03]  /*16020*/  MUFU.EX2 R123, R172 ;  /* 0x000000ac007b7308 */ /* 0x000e660000000800 */
[----:B------:R-:W-:Y:S03]  /*16030*/  FADD.FTZ R0, R86, R0 ;  /* 0x0000000056007221 */ /* 0x000fe60000010000 */
[----:B------:R-:W-:Y:S01]  /*16040*/  FMUL.FTZ R36, R65, R144 ;  /* 0x0000009041247220 */ /* 0x000fe20000410000 */
[-C--:B------:R-:W-:Y:S03]  /*16050*/  HMMA.16816.F32 R28, R76, R38.reuse, R28 ;  /* 0x000000264c1c723c */ /* 0x080fe6000000181c */
[----:B------:R-:W-:Y:S01]  /*16060*/  MUFU.EX2 R126, R171 ;  /* 0x000000ab007e7308 */ /* 0x000fe20000000800 */
[----:B------:R-:W-:Y:S02]  /*16070*/  FADD.FTZ R0, R111, R0 ;  /* 0x000000006f007221 */ /* 0x000fe40000010000 */
[----:B------:R-:W-:Y:S02]  /*16080*/  FMUL.FTZ R37, R65, R145 ;  /* 0x0000009141257220 */ /* 0x000fe40000410000 */
[C---:B------:R-:W-:Y:S04]  /*16090*/  HMMA.16816.F32 R32, R72.reuse, R38, R32 ;  /* 0x000000264820723c */ /* 0x040fe80000001820 */
[----:B------:R-:W-:Y:S01]  /*160a0*/  FADD.FTZ R0, R109, R0 ;  /* 0x000000006d007221 */ /* 0x000fe20000010000 */
[----:B------:R-:W-:Y:S02]  /*160b0*/  MUFU.EX2 R171, R190 ;  /* 0x000000be00ab7308 */ /* 0x000fe40000000800 */
[C---:B------:R-:W-:Y:S02]  /*160c0*/  FMUL.FTZ R38, R3.reuse, R146 ;  /* 0x0000009203267220 */ /* 0x040fe40000410000 */
[----:B------:R-:W-:Y:S03]  /*160d0*/  FMUL.FTZ R39, R3, R147 ;  /* 0x0000009303277220 */ /* 0x000fe60000410000 */
[----:B------:R-:W-:Y:S03]  /*160e0*/  FADD.FTZ R0, R110, R0 ;  /* 0x000000006e007221 */ /* 0x000fe60000010000 */
[----:B------:R-:W2:Y:S01]  /*160f0*/  MUFU.EX2 R128, R170 ;  /* 0x000000aa00807308 */ /* 0x000ea20000000800 */
[-C--:B------:R-:W-:Y:S08]  /*16100*/  HMMA.16816.F32 R36, R72, R52.reuse, R36 ;  /* 0x000000344824723c */ /* 0x080ff00000001824 */
[C---:B------:R-:W-:Y:S01]  /*16110*/  HMMA.16816.F32 R40, R76.reuse, R52, R40 ;  /* 0x000000344c28723c */ /* 0x040fe20000001828 */
[----:B------:R-:W-:Y:S06]  /*16120*/  MUFU.EX2 R114, R167 ;  /* 0x000000a700727308 */ /* 0x000fec0000000800 */
[C---:B------:R-:W-:Y:S01]  /*16130*/  FMUL.FTZ R52, R65.reuse, R152 ;  /* 0x0000009841347220 */ /* 0x040fe20000410000 */
[-C--:B------:R-:W-:Y:S03]  /*16140*/  HMMA.16816.F32 R44, R76, R54.reuse, R44 ;  /* 0x000000364c2c723c */ /* 0x080fe6000000182c */
[----:B------:R-:W3:Y:S01]  /*16150*/  MUFU.EX2 R124, R166 ;  /* 0x000000a6007c7308 */ /* 0x000ee20000000800 */
[----:B------:R-:W-:Y:S04]  /*16160*/  FMUL.FTZ R53, R65, R153 ;  /* 0x0000009941357220 */ /* 0x000fe80000410000 */
[C---:B------:R-:W-:Y:S05]  /*16170*/  HMMA.16816.F32 R48, R72.reuse, R54, R48 ;  /* 0x000000364830723c */ /* 0x040fea0000001830 */
[----:B------:R-:W-:Y:S02]  /*16180*/  MUFU.EX2 R127, R165 ;  /* 0x000000a5007f7308 */ /* 0x000fe40000000800 */
[C---:B------:R-:W-:Y:S02]  /*16190*/  FMUL.FTZ R54, R3.reuse, R154 ;  /* 0x0000009a03367220 */ /* 0x040fe40000410000 */
[----:B------:R-:W-:Y:S03]  /*161a0*/  FMUL.FTZ R55, R3, R155 ;  /* 0x0000009b03377220 */ /* 0x000fe60000410000 */
[----:B------:R-:W-:Y:S03]  /*161b0*/  FADD.FTZ R3, R103, R100 ;  /* 0x0000006467037221 */ /* 0x000fe60000010000 */
[----:B------:R-:W-:Y:S01]  /*161c0*/  MUFU.EX2 R166, R222 ;  /* 0x000000de00a67308 */ /* 0x000fe20000000800 */
[-C--:B------:R-:W-:Y:S08]  /*161d0*/  HMMA.16816.F32 R52, R72, R80.reuse, R52 ;  /* 0x000000504834723c */ /* 0x080ff00000001834 */
[C---:B------:R-:W-:Y:S01]  /*161e0*/  HMMA.16816.F32 R56, R76.reuse, R80, R56 ;  /* 0x000000504c38723c */ /* 0x040fe20000001838 */
[----:B------:R-:W2:Y:S07]  /*161f0*/  MUFU.EX2 R246, R164 ;  /* 0x000000a400f67308 */ /* 0x000eae0000000800 */
[-C--:B------:R-:W-:Y:S03]  /*16200*/  HMMA.16816.F32 R60, R76, R82.reuse, R60 ;  /* 0x000000524c3c723c */ /* 0x080fe6000000183c */
[----:B------:R-:W-:Y:S04]  /*16210*/  MUFU.EX2 R117, R162 ;  /* 0x000000a200757308 */ /* 0x000fe80000000800 */
[----:B------:R-:W-:Y:S01]  /*16220*/  F2FP.PACK_AB R76, R2, R64 ;  /* 0x00000040024c723e */ /* 0x000fe200000000ff */
[C---:B------:R-:W-:Y:S01]  /*16230*/  FMUL.FTZ R64, R65.reuse, R156 ;  /* 0x0000009c41407220 */ /* 0x040fe20000410000 */
[----:B------:R-:W-:Y:S03]  /*16240*/  F2FP.PACK_AB R78, R86, R87 ;  /* 0x00000057564e723e */ /* 0x000fe600000000ff */
[----:B------:R-:W-:Y:S01]  /*16250*/  FMUL.FTZ R65, R65, R157 ;  /* 0x0000009d41417220 */ /* 0x000fe20000410000 */
[----:B------:R-:W3:Y:S01]  /*16260*/  MUFU.EX2 R118, R161 ;  /* 0x000000a100767308 */ /* 0x000ee20000000800 */
[----:B------:R-:W-:Y:S01]  /*16270*/  FADD.FTZ R2, R101, R89 ;  /* 0x0000005965027221 */ /* 0x000fe20000010000 */
[----:B-1----:R-:W-:Y:S01]  /*16280*/  F2FP.PACK_AB R77, R123, R115 ;  /* 0x000000737b4d723e */ /* 0x002fe200000000ff */
[----:B------:R-:W-:Y:S01]  /*16290*/  FADD.FTZ R87, R104, R88 ;  /* 0x0000005868577221 */ /* 0x000fe20000010000 */
[----:B--2---:R-:W-:Y:S01]  /*162a0*/  F2FP.PACK_AB R79, R128, R126 ;  /* 0x0000007e804f723e */ /* 0x004fe200000000ff */
[----:B------:R-:W-:Y:S01]  /*162b0*/  LDSM.16.MT88.4 R104, [R193+0x1000] ;  /* 0x00100000c168783b */ /* 0x000fe20000004200 */
[----:B------:R-:W-:Y:S04]  /*162c0*/  HMMA.16816.F32 R64, R72, R82, R64 ;  /* 0x000000524840723c */ /* 0x000fe80000001840 */
[----:B------:R-:W1:Y:S01]  /*162d0*/  MUFU.EX2 R125, R160 ;  /* 0x000000a0007d7308 */ /* 0x000e620000000800 */
[----:B------:R-:W-:Y:S01]  /*162e0*/  FADD.FTZ R86, R102, R2 ;  /* 0x0000000266567221 */ /* 0x000fe20000010000 */
[----:B------:R-:W-:Y:S01]  /*162f0*/  F2FP.PACK_AB R157, R168, R169 ;  /* 0x000000a9a89d723e */ /* 0x000fe200000000ff */
[----:B------:R-:W2:Y:S01]  /*16300*/  LDSM.16.MT88.4 R80, [R196+0x800] ;  /* 0x00080000c450783b */ /* 0x000ea20000004200 */
[-C--:B----4-:R-:W-:Y:S05]  /*16310*/  HMMA.16816.F32 R4, R76, R96.reuse, R4 ;  /* 0x000000604c04723c */ /* 0x090fea0000001804 */
[----:B---3--:R-:W-:Y:S01]  /*16320*/  F2FP.PACK_AB R72, R124, R114 ;  /* 0x000000727c48723e */ /* 0x008fe200000000ff */
[----:B------:R-:W-:Y:S01]  /*16330*/  FADD.FTZ R2, R108, R0 ;  /* 0x000000006c027221 */ /* 0x000fe20000010000 */
[----:B------:R-:W-:Y:S01]  /*16340*/  F2FP.PACK_AB R74, R246, R127 ;  /* 0x0000007ff64a723e */ /* 0x000fe200000000ff */
[----:B------:R-:W3:Y:S01]  /*16350*/  LDSM.16.MT88.4 R100, [R193+0x800] ;  /* 0x00080000c164783b */ /* 0x000ee20000004200 */
[----:B------:R-:W-:Y:S03]  /*16360*/  MUFU.EX2 R165, R224 ;  /* 0x000000e000a57308 */ /* 0x000fe60000000800 */
[----:B------:R-:W-:Y:S01]  /*16370*/  F2FP.PACK_AB R73, R118, R117 ;  /* 0x000000757649723e */ /* 0x000fe200000000ff */
[----:B------:R-:W-:Y:S02]  /*16380*/  FADD.FTZ R0, R121, R3 ;  /* 0x0000000379007221 */ /* 0x000fe40000010000 */
[----:B------:R-:W-:Y:S02]  /*16390*/  FADD.FTZ R3, R115, R87 ;  /* 0x0000005773037221 */ /* 0x000fe40000010000 */
[----:B------:R-:W-:Y:S02]  /*163a0*/  FADD.FTZ R87, R114, R0 ;  /* 0x0000000072577221 */ /* 0x000fe40000010000 */
[----:B------:R-:W-:Y:S01]  /*163b0*/  MUFU.EX2 R164, R225 ;  /* 0x000000e100a47308 */ /* 0x000fe20000000800 */
[----:B-1----:R-:W-:Y:S01]  /*163c0*/  F2FP.PACK_AB R75, R183, R125 ;  /* 0x0000007db74b723e */ /* 0x002fe200000000ff */
[----:B------:R-:W-:Y:S02]  /*163d0*/  FADD.FTZ R86, R120, R86 ;  /* 0x0000005678567221 */ /* 0x000fe40000010000 */
[----:B------:R-:W-:Y:S02]  /*163e0*/  FADD.FTZ R3, R123, R3 ;  /* 0x000000037b037221 */ /* 0x000fe40000010000 */
[----:B------:R-:W-:Y:S02]  /*163f0*/  FADD.FTZ R87, R124, R87 ;  /* 0x000000577c577221 */ /* 0x000fe40000010000 */
[C---:B------:R-:W-:Y:S02]  /*16400*/  HMMA.16816.F32 R8, R72.reuse, R96, R8 ;  /* 0x000000604808723c */ /* 0x040fe40000001808 */
[----:B------:R-:W-:Y:S06]  /*16410*/  MUFU.EX2 R162, R226 ;  /* 0x000000e200a27308 */ /* 0x000fec0000000800 */
[-C--:B------:R-:W-:Y:S04]  /*16420*/  HMMA.16816.F32 R12, R72, R98.reuse, R12 ;  /* 0x00000062480c723c */ /* 0x080fe8000000180c */
[----:B------:R-:W1:Y:S04]  /*16430*/  MUFU.EX2 R184, R174 ;  /* 0x000000ae00b87308 */ /* 0x000e680000000800 */
[C---:B------:R-:W-:Y:S01]  /*16440*/  HMMA.16816.F32 R16, R76.reuse, R98, R16 ;  /* 0x000000624c10723c */ /* 0x040fe20000001810 */
[----:B------:R-:W4:Y:S05]  /*16450*/  LDSM.16.MT88.4 R96, [R195+0x800] ;  /* 0x00080000c360783b */ /* 0x000f2a0000004200 */
[----:B------:R-:W-:Y:S02]  /*16460*/  MUFU.EX2 R174, R189 ;  /* 0x000000bd00ae7308 */ /* 0x000fe40000000800 */
[-C--:B--2---:R-:W-:Y:S08]  /*16470*/  HMMA.16816.F32 R20, R76, R80.reuse, R20 ;  /* 0x000000504c14723c */ /* 0x084ff00000001814 */
[C---:B------:R-:W-:Y:S01]  /*16480*/  HMMA.16816.F32 R24, R72.reuse, R80, R24 ;  /* 0x000000504818723c */ /* 0x040fe20000001818 */
[----:B------:R-:W-:Y:S07]  /*16490*/  MUFU.EX2 R182, R163 ;  /* 0x000000a300b67308 */ /* 0x000fee0000000800 */
[-C--:B------:R-:W-:Y:S03]  /*164a0*/  HMMA.16816.F32 R28, R72, R82.reuse, R28 ;  /* 0x00000052481c723c */ /* 0x080fe6000000181c */
[----:B------:R-:W2:Y:S05]  /*164b0*/  MUFU.EX2 R180, R175 ;  /* 0x000000af00b47308 */ /* 0x000eaa0000000800 */
[C---:B------:R-:W-:Y:S01]  /*164c0*/  HMMA.16816.F32 R32, R76.reuse, R82, R32 ;  /* 0x000000524c20723c */ /* 0x040fe20000001820 */
[----:B------:R-:W1:Y:S04]  /*164d0*/  LDSM.16.MT88.4 R80, [R192+0x1000] ;  /* 0x00100000c050783b */ /* 0x000e680000004200 */
[----:B------:R-:W-:Y:S03]  /*164e0*/  MUFU.EX2 R155, R177 ;  /* 0x000000b1009b7308 */ /* 0x000fe60000000800 */
[-C--:B---3--:R-:W-:Y:S03]  /*164f0*/  HMMA.16816.F32 R36, R76, R100.reuse, R36 ;  /* 0x000000644c24723c */ /* 0x088fe60000001824 */
[C---:B-----5:R-:W-:Y:S02]  /*16500*/  ISETP.GT.AND P0, PT, R223.reuse, R247, PT ;  /* 0x000000f7df00720c */ /* 0x060fe40003f04270 */
[----:B------:R-:W-:Y:S02]  /*16510*/  IADD3 R223, R223, -0x1, RZ ;  /* 0xffffffffdfdf7810 */ /* 0x000fe40007ffe0ff */
[----:B------:R-:W3:Y:S01]  /*16520*/  MUFU.EX2 R175, R187 ;  /* 0x000000bb00af7308 */ /* 0x000ee20000000800 */
[C---:B------:R-:W-:Y:S08]  /*16530*/  HMMA.16816.F32 R40, R72.reuse, R100, R40 ;  /* 0x000000644828723c */ /* 0x040ff00000001828 */
[-C--:B------:R-:W-:Y:S01]  /*16540*/  HMMA.16816.F32 R44, R72, R102.reuse, R44 ;  /* 0x00000066482c723c */ /* 0x080fe2000000182c */
[----:B------:R-:W-:Y:S07]  /*16550*/  MUFU.EX2 R154, R181 ;  /* 0x000000b5009a7308 */ /* 0x000fee0000000800 */
[C---:B------:R-:W-:Y:S01]  /*16560*/  HMMA.16816.F32 R48, R76.reuse, R102, R48 ;  /* 0x000000664c30723c */ /* 0x040fe20000001830 */
[----:B------:R-:W5:Y:S02]  /*16570*/  LDSM.16.MT88.4 R100, [R196+0x1000] ;  /* 0x00100000c464783b */ /* 0x000f640000004200 */
[----:B------:R-:W1:Y:S05]  /*16580*/  MUFU.EX2 R153, R191 ;  /* 0x000000bf00997308 */ /* 0x000e6a0000000800 */
[-C--:B----4-:R-:W-:Y:S05]  /*16590*/  HMMA.16816.F32 R52, R76, R96.reuse, R52 ;  /* 0x000000604c34723c */ /* 0x090fea0000001834 */
[----:B------:R-:W-:Y:S03]  /*165a0*/  MUFU.EX2 R152, R207 ;  /* 0x000000cf00987308 */ /* 0x000fe60000000800 */
[C---:B------:R-:W-:Y:S07]  /*165b0*/  HMMA.16816.F32 R56, R72.reuse, R96, R56 ;  /* 0x000000604838723c */ /* 0x040fee0000001838 */
[----:B------:R-:W4:Y:S01]  /*165c0*/  MUFU.EX2 R170, R209 ;  /* 0x000000d100aa7308 */ /* 0x000f220000000800 */
[-C--:B------:R-:W-:Y:S07]  /*165d0*/  HMMA.16816.F32 R60, R72, R98.reuse, R60 ;  /* 0x00000062483c723c */ /* 0x080fee000000183c */
[----:B------:R-:W-:Y:S01]  /*165e0*/  F2FP.PACK_AB R72, R109, R111 ;  /* 0x0000006f6d48723e */ /* 0x000fe200000000ff */
[----:B------:R-:W-:Y:S01]  /*165f0*/  HMMA.16816.F32 R64, R76, R98, R64 ;  /* 0x000000624c40723c */ /* 0x000fe20000001840 */
[----:B------:R-:W5:Y:S01]  /*16600*/  LDSM.16.MT88.4 R96, [R195+0x1000] ;  /* 0x00100000c360783b */ /* 0x000f620000004200 */
[----:B------:R-:W4:Y:S02]  /*16610*/  MUFU.EX2 R89, R218 ;  /* 0x000000da00597308 */ /* 0x000f240000000800 */
[----:B------:R-:W-:Y:S02]  /*16620*/  F2FP.PACK_AB R74, R108, R110 ;  /* 0x0000006e6c4a723e */ /* 0x000fe400000000ff */
[----:B------:R-:W-:Y:S02]  /*16630*/  F2FP.PACK_AB R73, R243, R242 ;  /* 0x000000f2f349723e */ /* 0x000fe400000000ff */
[----:B-1----:R-:W-:Y:S01]  /*16640*/  F2FP.PACK_AB R75, R185, R184 ;  /* 0x000000b8b94b723e */ /* 0x002fe200000000ff */
[----:B------:R-:W-:Y:S03]  /*16650*/  LDSM.16.MT88.4 R108, [R195+0x1800] ;  /* 0x00180000c36c783b */ /* 0x000fe60000004200 */
[----:B--2---:R-:W-:Y:S01]  /*16660*/  F2FP.PACK_AB R76, R180, R182 ;  /* 0x000000b6b44c723e */ /* 0x004fe200000000ff */
[----:B------:R-:W1:Y:S01]  /*16670*/  MUFU.EX2 R88, R217 ;  /* 0x000000d900587308 */ /* 0x000e620000000800 */
[----:B---3--:R-:W-:Y:S01]  /*16680*/  F2FP.PACK_AB R78, R175, R155 ;  /* 0x0000009baf4e723e */ /* 0x008fe200000000ff */
[-C--:B------:R-:W-:Y:S05]  /*16690*/  HMMA.16816.F32 R4, R72, R80.reuse, R4 ;  /* 0x000000504804723c */ /* 0x080fea0000001804 */
[----:B------:R-:W-:Y:S02]  /*166a0*/  F2FP.PACK_AB R77, R153, R154 ;  /* 0x0000009a994d723e */ /* 0x000fe400000000ff */
[----:B----4-:R-:W-:Y:S01]  /*166b0*/  F2FP.PACK_AB R79, R170, R152 ;  /* 0x00000098aa4f723e */ /* 0x010fe200000000ff */
[----:B------:R-:W2:Y:S01]  /*166c0*/  MUFU.EX2 R113, R216 ;  /* 0x000000d800717308 */ /* 0x000ea20000000800 */
[----:B------:R-:W-:Y:S05]  /*166d0*/  FADD.FTZ R0, R89, R2 ;  /* 0x0000000259007221 */ /* 0x000fea0000010000 */
[C---:B------:R-:W-:Y:S04]  /*166e0*/  HMMA.16816.F32 R8, R76.reuse, R80, R8 ;  /* 0x000000504c08723c */ /* 0x040fe80000001808 */
[----:B------:R-:W3:Y:S04]  /*166f0*/  MUFU.EX2 R112, R215 ;  /* 0x000000d700707308 */ /* 0x000ee80000000800 */
[-C--:B------:R-:W-:Y:S04]  /*16700*/  HMMA.16816.F32 R12, R76, R82.reuse, R12 ;  /* 0x000000524c0c723c */ /* 0x080fe8000000180c */
[----:B-1----:R-:W-:Y:S02]  /*16710*/  FADD.FTZ R0, R88, R0 ;  /* 0x0000000058007221 */ /* 0x002fe40000010000 */
[----:B------:R-:W-:Y:S02]  /*16720*/  MUFU.EX2 R172, R213 ;  /* 0x000000d500ac7308 */ /* 0x000fe40000000800 */
[C---:B------:R-:W-:Y:S01]  /*16730*/  HMMA.16816.F32 R16, R72.reuse, R82, R16 ;  /* 0x000000524810723c */ /* 0x040fe20000001810 */
[----:B------:R-:W1:Y:S03]  /*16740*/  LDSM.16.MT88.4 R80, [R192+0x1800] ;  /* 0x00180000c050783b */ /* 0x000e660000004200 */
[----:B--2---:R-:W-:Y:S04]  /*16750*/  FADD.FTZ R0, R113, R0 ;  /* 0x0000000071007221 */ /* 0x004fe80000010000 */
[-C--:B-----5:R-:W-:Y:S01]  /*16760*/  HMMA.16816.F32 R20, R72, R100.reuse, R20 ;  /* 0x000000644814723c */ /* 0x0a0fe20000001814 */
        /* <DEDUP_REMOVED lines=9> */
[----:B------:R-:W2:Y:S06]  /*16800*/  LDSM.16.MT88.4 R100, [R196+0x1800] ;  /* 0x00180000c464783b */ /* 0x000eac0000004200 */
        /* <DEDUP_REMOVED lines=17> */
[----:B------:R-:W-:Y:S03]  /*16920*/  MUFU.EX2 R167, R230 ;  /* 0x000000e600a77308 */ /* 0x000fe60000000800 */
[----:B-----5:R-:W-:Y:S02]  /*16930*/  FADD.FTZ R0, R116, R0 ;  /* 0x0000000074007221 */ /* 0x020fe40000010000 */
[----:B------:R-:W-:Y:S02]  /*16940*/  FADD.FTZ R2, R154, R2 ;  /* 0x000000029a027221 */ /* 0x000fe40000010000 */
[-C--:B------:R-:W-:Y:S03]  /*16950*/  HMMA.16816.F32 R60, R76, R98.reuse, R60 ;  /* 0x000000624c3c723c */ /* 0x080fe6000000183c */
[----:B------:R-:W4:Y:S01]  /*16960*/  MUFU.EX2 R163, R235 ;  /* 0x000000eb00a37308 */ /* 0x000f220000000800 */
[----:B------:R-:W-:Y:S01]  /*16970*/  FADD.FTZ R2, R153, R2 ;  /* 0x0000000299027221 */ /* 0x000fe20000010000 */
[----:B-1----:R-:W-:Y:S03]  /*16980*/  F2FP.PACK_AB R158, R114, R116 ;  /* 0x00000074729e723e */ /* 0x002fe600000000ff */
[----:B------:R-:W-:Y:S04]  /*16990*/  HMMA.16816.F32 R64, R72, R98, R64 ;  /* 0x000000624840723c */ /* 0x000fe80000001840 */
[----:B------:R-:W-:Y:S01]  /*169a0*/  F2FP.PACK_AB R76, R88, R89 ;  /* 0x00000059584c723e */ /* 0x000fe200000000ff */
[----:B------:R-:W-:Y:S01]  /*169b0*/  MUFU.EX2 R161, R233 ;  /* 0x000000e900a17308 */ /* 0x000fe20000000800 */
        /* <DEDUP_REMOVED lines=9> */
[----:B------:R-:W-:Y:S01]  /*16a50*/  F2FP.PACK_AB R73, R165, R166 ;  /* 0x000000a6a549723e */ /* 0x000fe200000000ff */
[-C--:B------:R-:W-:Y:S05]  /*16a60*/  HMMA.16816.F32 R4, R76, R80.reuse, R4 ;  /* 0x000000504c04723c */ /* 0x080fea0000001804 */
[----:B------:R-:W-:Y:S01]  /*16a70*/  F2FP.PACK_AB R75, R162, R164 ;  /* 0x000000a4a24b723e */ /* 0x000fe200000000ff */
[----:B------:R-:W5:Y:S01]  /*16a80*/  MUFU.EX2 R160, R234 ;  /* 0x000000ea00a07308 */ /* 0x000f620000000800 */
[----:B----4-:R-:W-:Y:S01]  /*16a90*/  F2FP.PACK_AB R159, R163, R167 ;  /* 0x000000a7a39f723e */ /* 0x010fe200000000ff */
[----:B------:R-:W-:Y:S04]  /*16aa0*/  FADD.FTZ R2, R165, R2 ;  /* 0x00000002a5027221 */ /* 0x000fe80000010000 */
[C---:B------:R-:W-:Y:S04]  /*16ab0*/  HMMA.16816.F32 R8, R72.reuse, R80, R8 ;  /* 0x000000504808723c */ /* 0x040fe80000001808 */
[----:B------:R-:W4:Y:S01]  /*16ac0*/  MUFU.EX2 R89, R237 ;  /* 0x000000ed00597308 */ /* 0x000f220000000800 */
[----:B------:R-:W-:Y:S03]  /*16ad0*/  FADD.FTZ R2, R164, R2 ;  /* 0x00000002a4027221 */ /* 0x000fe60000010000 */
[-C--:B------:R-:W-:Y:S04]  /*16ae0*/  HMMA.16816.F32 R12, R72, R82.reuse, R12 ;  /* 0x00000052480c723c */ /* 0x080fe8000000180c */
[----:B-1----:R-:W-:Y:S02]  /*16af0*/  FADD.FTZ R239, R114, R0 ;  /* 0x0000000072ef7221 */ /* 0x002fe40000010000 */
[----:B------:R-:W-:Y:S01]  /*16b00*/  MUFU.EX2 R81, R240 ;  /* 0x000000f000517308 */ /* 0x000fe20000000800 */
[----:B------:R-:W-:Y:S01]  /*16b10*/  FADD.FTZ R0, R126, R3 ;  /* 0x000000037e007221 */ /* 0x000fe20000010000 */
[C---:B------:R-:W-:Y:S04]  /*16b20*/  HMMA.16816.F32 R16, R76.reuse, R82, R16 ;  /* 0x000000524c10723c */ /* 0x040fe80000001810 */
[----:B------:R-:W-:Y:S01]  /*16b30*/  FADD.FTZ R0, R128, R0 ;  /* 0x0000000080007221 */ /* 0x000fe20000010000 */
[----:B-----5:R-:W-:Y:S01]  /*16b40*/  F2FP.PACK_AB R96, R160, R161 ;  /* 0x000000a1a060723e */ /* 0x020fe200000000ff */
[----:B------:R-:W-:Y:S01]  /*16b50*/  FADD.FTZ R3, R127, R87 ;  /* 0x000000577f037221 */ /* 0x000fe20000010000 */
[----:B------:R-:W-:Y:S01]  /*16b60*/  MOV R87, R70 ;  /* 0x0000004600577202 */ /* 0x000fe20000000f00 */
[-C--:B--2---:R-:W-:Y:S01]  /*16b70*/  HMMA.16816.F32 R20, R76, R100.reuse, R20 ;  /* 0x000000644c14723c */ /* 0x084fe20000001814 */
[----:B------:R-:W-:Y:S03]  /*16b80*/  MUFU.EX2 R82, R236 ;  /* 0x000000ec00527308 */ /* 0x000fe60000000800 */
[----:B----4-:R-:W-:Y:S01]  /*16b90*/  F2FP.PACK_AB R98, R88, R89 ;  /* 0x000000595862723e */ /* 0x010fe200000000ff */
[----:B------:R-:W-:Y:S02]  /*16ba0*/  FADD.FTZ R3, R246, R3 ;  /* 0x00000003f6037221 */ /* 0x000fe40000010000 */
[----:B------:R-:W-:Y:S01]  /*16bb0*/  FADD.FTZ R0, R242, R0 ;  /* 0x00000000f2007221 */ /* 0x000fe20000010000 */
[C---:B------:R-:W-:Y:S03]  /*16bc0*/  HMMA.16816.F32 R24, R72.reuse, R100, R24 ;  /* 0x000000644818723c */ /* 0x040fe60000001818 */
[----:B------:R-:W1:Y:S01]  /*16bd0*/  MUFU.EX2 R83, R238 ;  /* 0x000000ee00537308 */ /* 0x000e620000000800 */
[----:B------:R-:W-:Y:S02]  /*16be0*/  FADD.FTZ R3, R182, R3 ;  /* 0x00000003b6037221 */ /* 0x000fe40000010000 */
[----:B------:R-:W-:Y:S02]  /*16bf0*/  FADD.FTZ R0, R243, R0 ;  /* 0x00000000f3007221 */ /* 0x000fe40000010000 */
[-C--:B------:R-:W-:Y:S04]  /*16c00*/  HMMA.16816.F32 R28, R72, R102.reuse, R28 ;  /* 0x00000066481c723c */ /* 0x080fe8000000181c */
[----:B------:R-:W-:Y:S01]  /*16c10*/  FADD.FTZ R3, R180, R3 ;  /* 0x00000003b4037221 */ /* 0x000fe20000010000 */
[----:B------:R-:W2:Y:S01]  /*16c20*/  MUFU.EX2 R80, R241 ;  /* 0x000000f100507308 */ /* 0x000ea20000000800 */
[----:B------:R-:W-:Y:S02]  /*16c30*/  FADD.FTZ R0, R184, R0 ;  /* 0x00000000b8007221 */ /* 0x000fe40000010000 */
[C---:B------:R-:W-:Y:S04]  /*16c40*/  HMMA.16816.F32 R32, R76.reuse, R102, R32 ;  /* 0x000000664c20723c */ /* 0x040fe80000001820 */
[----:B------:R-:W-:Y:S02]  /*16c50*/  FADD.FTZ R3, R155, R3 ;  /* 0x000000039b037221 */ /* 0x000fe40000010000 */
[----:B------:R-:W-:Y:S02]  /*16c60*/  FADD.FTZ R0, R185, R0 ;  /* 0x00000000b9007221 */ /* 0x000fe40000010000 */
[-C--:B---3--:R-:W-:Y:S04]  /*16c70*/  HMMA.16816.F32 R36, R76, R104.reuse, R36 ;  /* 0x000000684c24723c */ /* 0x088fe80000001824 */
[----:B-1----:R-:W-:Y:S01]  /*16c80*/  F2FP.PACK_AB R97, R83, R82 ;  /* 0x000000525361723e */ /* 0x002fe200000000ff */
[----:B------:R-:W-:Y:S02]  /*16c90*/  FADD.FTZ R3, R175, R3 ;  /* 0x00000003af037221 */ /* 0x000fe40000010000 */
[----:B------:R-:W-:Y:S01]  /*16ca0*/  FADD.FTZ R0, R172, R0 ;  /* 0x00000000ac007221 */ /* 0x000fe20000010000 */
[C---:B------:R-:W-:Y:S04]  /*16cb0*/  HMMA.16816.F32 R40, R72.reuse, R104, R40 ;  /* 0x000000684828723c */ /* 0x040fe80000001828 */
[----:B------:R-:W-:Y:S01]  /*16cc0*/  FADD.FTZ R3, R171, R3 ;  /* 0x00000003ab037221 */ /* 0x000fe20000010000 */
[----:B--2---:R-:W-:Y:S01]  /*16cd0*/  F2FP.PACK_AB R99, R80, R81 ;  /* 0x000000515063723e */ /* 0x004fe200000000ff */
        /* <DEDUP_REMOVED lines=45> */
.L_x_1748:
[----:B-1----:R-:W-:-:S13]  /*16fb0*/  ISETP.GE.AND P0, PT, R223, R252, PT ;  /* 0x000000fcdf00720c */ /* 0x002fda0003f06270 */
[----:B------:R-:W-:Y:S05]  /*16fc0*/  @!P0 BRA `(.L_x_1760) ;  /* 0x00003c7000008947 */ /* 0x000fea0003800000 */
[----:B------:R-:W-:Y:S01]  /*16fd0*/  IMAD.MOV.U32 R87, RZ, RZ, R70 ;  /* 0x000000ffff577224 */ /* 0x000fe200078e0046 */
[----:B------:R-:W-:Y:S01]  /*16fe0*/  MOV R89, R68 ;  /* 0x0000004400597202 */ /* 0x000fe20000000f00 */
[----:B------:R-:W-:Y:S01]  /*16ff0*/  IMAD.MOV.U32 R86, RZ, RZ, R71 ;  /* 0x000000ffff567224 */ /* 0x000fe200078e0047 */
[----:B------:R-:W-:Y:S02]  /*17000*/  MOV R88, R69 ;  /* 0x0000004500587202 */ /* 0x000fe40000000f00 */
.L_x_1767:
[----:B------:R-:W2:Y:S01]  /*17010*/  LDL.64 R6, [R1+0x8] ;  /* 0x0000080001067983 */ /* 0x000ea20000100a00 */
[----:B------:R-:W-:Y:S04]  /*17020*/  DEPBAR.LE SB0, 0x0 ;  /* 0x000080000000791a */ /* 0x000fe80000000000 */
[----:B------:R-:W3:Y:S01]  /*17030*/  LDL R4, [R1+0x4] ;  /* 0x0000040001047983 */ /* 0x000ee20000100800 */
[----:B------:R-:W-:Y:S01]  /*17040*/  WARPSYNC 0xffffffff ;  /* 0xffffffff00007948 */ /* 0x000fe20003800000 */
[----:B------:R-:W-:Y:S01]  /*17050*/  SHF.R.S32.HI R0, RZ, 0x1f, R231 ;  /* 0x0000001fff007819 */ /* 0x000fe200000114e7 */
[C---:B------:R-:W-:Y:S01]  /*17060*/  IMAD.WIDE.U32 R2, R231.reuse, c[0x0][0x208], RZ ;  /* 0x00008200e7027a25 */ /* 0x040fe200078e00ff */
        /* <DEDUP_REMOVED lines=30> */
.L_x_1864:
        /* <DEDUP_REMOVED lines=324> */
.L_x_1865:
        /* <DEDUP_REMOVED lines=25> */
.L_x_1866:
        /* <DEDUP_REMOVED lines=9> */
.L_x_1763:
[----:B--234-:R-:W-:Y:S05]  /*188b0*/  BSYNC B0 ;  /* 0x0000000000007941 */ /* 0x01cfea0003800000 */
.L_x_1762:
        /* <DEDUP_REMOVED lines=97> */
.L_x_1867:
[C---:B------:R-:W-:Y:S01]  /*18ed0*/  FMUL.FTZ R2, R71.reuse, c[0x0][0x2d0] ;  /* 0x0000b40047027a20 */ /* 0x040fe20000410000 */
[----:B--2---:R-:W-:Y:S01]  /*18ee0*/  FMNMX.FTZ R68, R0, R4, !PT ;  /* 0x0000000400447209 */ /* 0x004fe20007810000 */
[----:B------:R-:W-:Y:S01]  /*18ef0*/  FADD.FTZ R0, -R71, R86 ;  /* 0x0000005647007221 */ /* 0x000fe20000010100 */
[----:B------:R-:W-:Y:S01]  /*18f00*/  WARPSYNC 0xffffffff ;  /* 0xffffffff00007948 */ /* 0x000fe20003800000 */
[--C-:B-1----:R-:W-:Y:S01]  /*18f10*/  FFMA.FTZ R4, R188, c[0x0][0x2d0], -R2.reuse ;  /* 0x0000b400bc047a23 */ /* 0x102fe20000010802 */
[----:B------:R-:W-:Y:S01]  /*18f20*/  LDSM.16.MT88.4 R52, [R193] ;  /* 0x00000000c134783b */ /* 0x000fe20000004200 */
[----:B------:R-:W-:Y:S01]  /*18f30*/  FMUL.FTZ R0, R0, c[0x0][0x2d0] ;  /* 0x0000b40000007a20 */ /* 0x000fe20000410000 */
[----:B------:R-:W-:Y:S01]  /*18f40*/  ISETP.GT.AND P0, PT, R223, R252, PT ;  /* 0x000000fcdf00720c */ /* 0x000fe20003f04270 */
        /* <DEDUP_REMOVED lines=183> */
[C---:B------:R-:W-:Y:S02]  /*19ac0*/  FMUL.FTZ R7, R3.reuse, R131 ;  /* 0x0000008303077220 */ /* 0x040fe40000410000 */
        /* <DEDUP_REMOVED lines=58> */
[----:B---3--:R-:W-:Y:S01]  /*19e70*/  FADD.FTZ R3, R123, R3 ;  /* 0x000000037b037221 */ /* 0x008fe20000010000 */
        /* <DEDUP_REMOVED lines=122> */
[----:B------:R-:W-:Y:S01]  /*1a620*/  MUFU.EX2 R167, R241 ;  /* 0x000000f100a77308 */ /* 0x000fe20000000800 */
[----:B------:R-:W-:Y:S01]  /*1a630*/  F2FP.PACK_AB R72, R175, R172 ;  /* 0x000000acaf48723e */ /* 0x000fe200000000ff */
[----:B------:R-:W-:Y:S01]  /*1a640*/  FADD.FTZ R2, R166, R2 ;  /* 0x00000002a6027221 */ /* 0x000fe20000010000 */
[----:B------:R-:W-:Y:S01]  /*1a650*/  F2FP.PACK_AB R74, R178, R177 ;  /* 0x000000b1b24a723e */ /* 0x000fe200000000ff */
[-C--:B------:R-:W-:Y:S05]  /*1a660*/  HMMA.16816.F32 R4, R76, R80.reuse, R4 ;  /* 0x000000504c04723c */ /* 0x080fea0000001804 */
[C---:B------:R-:W-:Y:S01]  /*1a670*/  F2FP.PACK_AB R73, R165.reuse, R166 ;  /* 0x000000a6a549723e */ /* 0x040fe200000000ff */
[----:B------:R-:W4:Y:S01]  /*1a680*/  MUFU.EX2 R163, R242 ;  /* 0x000000f200a37308 */ /* 0x000f220000000800 */
        /* <DEDUP_REMOVED lines=8> */
[----:B------:R-:W-:Y:S01]  /*1a710*/  FADD.FTZ R3, R127, R87 ;  /* 0x000000577f037221 */ /* 0x000fe20000010000 */
[----:B------:R-:W-:Y:S01]  /*1a720*/  MOV R87, R70 ;  /* 0x0000004600577202 */ /* 0x000fe20000000f00 */
[-C--:B------:R-:W-:Y:S04]  /*1a730*/  HMMA.16816.F32 R12, R72, R82.reuse, R12 ;  /* 0x00000052480c723c */ /* 0x080fe8000000180c */
[----:B------:R-:W1:Y:S01]  /*1a740*/  MUFU.EX2 R160, R224 ;  /* 0x000000e000a07308 */ /* 0x000e620000000800 */
[----:B------:R-:W-:Y:S02]  /*1a750*/  FADD.FTZ R0, R128, R0 ;  /* 0x0000000080007221 */ /* 0x000fe40000010000 */
[----:B------:R-:W-:Y:S01]  /*1a760*/  FADD.FTZ R3, R243, R3 ;  /* 0x00000003f3037221 */ /* 0x000fe20000010000 */
[C---:B------:R-:W-:Y:S04]  /*1a770*/  HMMA.16816.F32 R16, R76.reuse, R82, R16 ;  /* 0x000000524c10723c */ /* 0x040fe80000001810 */
[----:B----4-:R-:W-:Y:S01]  /*1a780*/  F2FP.PACK_AB R159, R163, R167 ;  /* 0x000000a7a39f723e */ /* 0x010fe200000000ff */
[----:B------:R-:W-:Y:S01]  /*1a790*/  FADD.FTZ R3, R183, R3 ;  /* 0x00000003b7037221 */ /* 0x000fe20000010000 */
[----:B------:R-:W-:Y:S01]  /*1a7a0*/  MUFU.EX2 R89, R225 ;  /* 0x000000e100597308 */ /* 0x000fe20000000800 */
[----:B------:R-:W-:Y:S01]  /*1a7b0*/  FADD.FTZ R0, R230, R0 ;  /* 0x00000000e6007221 */ /* 0x000fe20000010000 */
[-C--:B--2---:R-:W-:Y:S04]  /*1a7c0*/  HMMA.16816.F32 R20, R76, R100.reuse, R20 ;  /* 0x000000644c14723c */ /* 0x084fe80000001814 */
[----:B------:R-:W-:Y:S02]  /*1a7d0*/  FADD.FTZ R3, R182, R3 ;  /* 0x00000003b6037221 */ /* 0x000fe40000010000 */
        /* <DEDUP_REMOVED lines=70> */
.L_x_1760:
[----:B------:R-:W-:Y:S05]  /*1ac40*/  BRA.DIV ~URZ, `(.L_x_1768) ;  /* 0x00008e227f007947 */ /* 0x000fea000b800000 */
[----:B------:R1:W2:Y:S02]  /*1ac50*/  SHFL.BFLY PT, R0, R239, 0x2, 0x1f ;  /* 0x0c401f00ef007f89 */ /* 0x0002a400000e0000 */
.L_x_1868:
        /* <DEDUP_REMOVED lines=15> */
.L_x_1869:
        /* <DEDUP_REMOVED lines=102> */
.L_x_1679:
        /* <DEDUP_REMOVED lines=8> */
[----:B------:R-:W3:Y:S08]  /*1b430*/  FLO.U32 R3, UR4 ;  /* 0x0000000400037d00 */ /* 0x000ef000080e0000 */
[----:B------:R-:W4:Y:S01]  /*1b440*/  POPC R2, UR4 ;  /* 0x0000000400027d09 */ /* 0x000f220008000000 */
[----:B---3--:R-:W-:Y:S01]  /*1b450*/  ISETP.EQ.U32.AND P0, PT, R3, R4, PT ;  /* 0x000000040300720c */ /* 0x008fe20003f02070 */
[----:B------:R-:W-:-:S12]  /*1b460*/  IMAD.MOV.U32 R4, RZ, RZ, c[0x0][0x560] ;  /* 0x00015800ff047624 */ /* 0x000fd800078e00ff */
[----:B----4-:R3:W4:Y:S04]  /*1b470*/  @P0 ATOMG.E.ADD.STRONG.GPU PT, R2, [R4.64], R2 ;  /* 0x00000002040209a8 */ /* 0x01072800081ee1c8 */
[----:B---3--:R-:W3:Y:S04]  /*1b480*/  S2R R4, SR_LTMASK ;  /* 0x0000000000047919 */ /* 0x008ee80000003900 */
[----:B----4-:R3:W4:Y:S02]  /*1b490*/  SHFL.IDX PT, R3, R2, R3, 0x1f ;  /* 0x00001f0302037589 */ /* 0x01072400000e0000 */
[----:B---3--:R-:W-:-:S06]  /*1b4a0*/  LOP3.LUT R2, R4, UR4, RZ, 0xc0, !PT ;  /* 0x0000000404027c12 */ /* 0x008fcc000f8ec0ff */
[----:B------:R-:W4:Y:S02]  /*1b4b0*/  POPC R2, R2 ;  /* 0x0000000200027309 */ /* 0x000f240000000000 */
[----:B----45:R-:W-:-:S05]  /*1b4c0*/  IADD3 R6, R3, c[0x0][0xc], R2 ;  /* 0x0000030003067a10 */ /* 0x030fca0007ffe002 */
[----:B------:R3:W-:Y:S02]  /*1b4d0*/  STL [R1+0x40], R6 ;  /* 0x0000400601007387 */ /* 0x0007e40000100800 */
.L_x_1771:
[----:B---3--:R-:W-:Y:S05]  /*1b4e0*/  BSYNC B0 ;  /* 0x0000000000007941 */ /* 0x008fea0003800000 */
.L_x_1770:
[----:B------:R-:W-:Y:S01]  /*1b4f0*/  PRMT R0, R0, 0x9910, RZ ;  /* 0x0000991000007816 */ /* 0x000fe200000000ff */
[----:B------:R-:W-:Y:S01]  /*1b500*/  BSSY B1, `(.L_x_1772) ;  /* 0x00002f1000017945 */ /* 0x000fe20003800000 */
[----:B-----5:R-:W-:Y:S02]  /*1b510*/  IMAD.MOV.U32 R57, RZ, RZ, R6 ;  /* 0x000000ffff397224 */ /* 0x020fe400078e0006 */
[----:B------:R-:W-:-:S13]  /*1b520*/  ISETP.NE.AND P0, PT, R0, RZ, PT ;  /* 0x000000ff0000720c */ /* 0x000fda0003f05270 */
[----:B------:R-:W-:Y:S05]  /*1b530*/  @!P0 BRA `(.L_x_1773) ;  /* 0x000022f000008947 */ /* 0x000fea0003800000 */
[----:B------:R-:W3:Y:S04]  /*1b540*/  LDL R6, [R1+0x9c] ;  /* 0x00009c0001067983 */ /* 0x000ee80000100800 */
[----:B------:R-:W4:Y:S04]  /*1b550*/  LDL R5, [R1+0xac] ;  /* 0x0000ac0001057983 */ /* 0x000f280000100800 */
[----:B-12---:R-:W2:Y:S04]  /*1b560*/  LDL R9, [R1+0xb4] ;  /* 0x0000b40001097983 */ /* 0x006ea80000100800 */
        /* <DEDUP_REMOVED lines=18> */
[----:B------:R-:W-:Y:S04]  /*1b690*/  STS [R6+0x2000], R3 ;  /* 0x0020000306007388 */ /* 0x000fe80000000800 */
[----:B------:R3:W-:Y:S01]  /*1b6a0*/  STS [R6+0x2400], R2 ;  /* 0x0024000206007388 */ /* 0x0007e20000000800 */
[----:B-1----:R-:W-:-:S03]  /*1b6b0*/  F2FP.PACK_AB R0, R35, R34 ;  /* 0x000000222300723e */ /* 0x002fc600000000ff */
[----:B---3--:R-:W3:Y:S01]  /*1b6c0*/  LDL R6, [R1+0xa8] ;  /* 0x0000a80001067983 */ /* 0x008ee20000100800 */
[----:B------:R-:W-:Y:S02]  /*1b6d0*/  F2FP.PACK_AB R3, R79, R78 ;  /* 0x0000004e4f03723e */ /* 0x000fe400000000ff */
[----:B------:R-:W-:Y:S01]  /*1b6e0*/  F2FP.PACK_AB R2, R131, R130 ;  /* 0x000000828302723e */ /* 0x000fe200000000ff */
[----:B------:R1:W-:Y:S04]  /*1b6f0*/  STS [R5+0x2000], R0 ;  /* 0x0020000005007388 */ /* 0x0003e80000000800 */
[----:B------:R4:W-:Y:S04]  /*1b700*/  STS [R5+0x2400], R4 ;  /* 0x0024000405007388 */ /* 0x0009e80000000800 */
[----:B--2---:R2:W-:Y:S04]  /*1b710*/  STS [R9], R3 ;  /* 0x0000000309007388 */ /* 0x0045e80000000800 */
[----:B------:R2:W-:Y:S04]  /*1b720*/  STS [R9+0x400], R2 ;  /* 0x0004000209007388 */ /* 0x0005e80000000800 */
[----:B------:R-:W3:Y:S01]  /*1b730*/  LDL.LU R11, [R1+0x64] ;  /* 0x00006400010b7983 */ /* 0x000ee20000300800 */
[----:B-1----:R-:W-:-:S02]  /*1b740*/  F2FP.PACK_AB R0, R81, R80 ;  /* 0x000000505100723e */ /* 0x002fc400000000ff */
[----:B----4-:R-:W-:-:S03]  /*1b750*/  F2FP.PACK_AB R4, R39, R38 ;  /* 0x000000262704723e */ /* 0x010fc600000000ff */
[----:B------:R1:W-:Y:S01]  /*1b760*/  STS [R8], R0 ;  /* 0x0000000008007388 */ /* 0x0003e20000000800 */
[----:B------:R-:W-:Y:S02]  /*1b770*/  F2FP.PACK_AB R5, R59, R58 ;  /* 0x0000003a3b05723e */ /* 0x000fe400000000ff */
[----:B--2---:R-:W-:Y:S02]  /*1b780*/  F2FP.PACK_AB R3, R133, R132 ;  /* 0x000000848503723e */ /* 0x004fe400000000ff */
[----:B------:R-:W-:-:S03]  /*1b790*/  F2FP.PACK_AB R2, R41, R40 ;  /* 0x000000282902723e */ /* 0x000fc600000000ff */
[----:B------:R-:W-:Y:S04]  /*1b7a0*/  STS [R8+0x400], R3 ;  /* 0x0004000308007388 */ /* 0x000fe80000000800 */
[----:B------:R-:W-:Y:S04]  /*1b7b0*/  STS [R9+0x2000], R4 ;  /* 0x0020000409007388 */ /* 0x000fe80000000800 */
[----:B------:R2:W-:Y:S01]  /*1b7c0*/  STS [R9+0x2400], R2 ;  /* 0x0024000209007388 */ /* 0x0005e20000000800 */
[----:B-1----:R-:W-:-:S03]  /*1b7d0*/  F2FP.PACK_AB R0, R43, R42 ;  /* 0x0000002a2b00723e */ /* 0x002fc600000000ff */
[----:B--2---:R-:W2:Y:S01]  /*1b7e0*/  LDL.LU R9, [R1+0x68] ;  /* 0x0000680001097983 */ /* 0x004ea20000300800 */
        /* <DEDUP_REMOVED lines=15> */
[----:B---3--:R1:W-:Y:S04]  /*1b8e0*/  STS [R6], R2 ;  /* 0x0000000206007388 */ /* 0x0083e80000000800 */
[----:B------:R3:W-:Y:S04]  /*1b8f0*/  STS [R6+0x400], R0 ;  /* 0x0004000006007388 */ /* 0x0007e80000000800 */
[----:B------:R3:W-:Y:S04]  /*1b900*/  STS [R7+0x2000], R4 ;  /* 0x0020000407007388 */ /* 0x0007e80000000800 */
[----:B------:R3:W-:Y:S01]  /*1b910*/  STS [R7+0x2400], R3 ;  /* 0x0024000307007388 */ /* 0x0007e20000000800 */
[----:B-1----:R-:W-:-:S02]  /*1b920*/  F2FP.PACK_AB R2, R51, R50 ;  /* 0x000000323302723e */ /* 0x002fc400000000ff */
[----:B---3--:R-:W-:-:S03]  /*1b930*/  F2FP.PACK_AB R0, R47, R46 ;  /* 0x0000002e2f00723e */ /* 0x008fc600000000ff */
        /* <DEDUP_REMOVED lines=12> */
[----:B---3--:R-:W-:Y:S02]  /*1ba00*/  F2FP.PACK_AB R3, R29, R28 ;  /* 0x0000001c1d03723e */ /* 0x008fe400000000ff */
[----:B--2---:R-:W-:-:S05]  /*1ba10*/  F2FP.PACK_AB R2, R33, R32 ;  /* 0x000000202102723e */ /* 0x004fca00000000ff */
        /* <DEDUP_REMOVED lines=20> */
.L_x_1774:
        /* <DEDUP_REMOVED lines=70> */
[----:B---3--:R-:W-:-:S05]  /*1bfc0*/  IMAD.IADD R6, R61, 0x1, R56 ;  /* 0x000000013d067824 */ /* 0x008fca00078e0238 */
        /* <DEDUP_REMOVED lines=25> */
[----:B-1----:R-:W-:Y:S01]  /*1c160*/  IADD3 R8, R251, R56, RZ ;  /* 0x00000038fb087210 */ /* 0x002fe20007ffe0ff */
        /* <DEDUP_REMOVED lines=39> */
[----:B------:R-:W-:Y:S01]  /*1c3e0*/  IADD3 R4, R10, R56, RZ ;  /* 0x000000380a047210 */ /* 0x000fe20007ffe0ff */
[----:B------:R-:W-:Y:S05]  /*1c3f0*/  BRA.DIV ~URZ, `(.L_x_1776) ;  /* 0x000078f27f007947 */ /* 0x000fea000b800000 */
[----:B-1234-:R1:W2:Y:S02]  /*1c400*/  SHFL.IDX PT, R7, R5, RZ, 0x181f ;  /* 0x00181fff05077589 */ /* 0x01e2a400000e0000 */
.L_x_1870:
[----:B------:R-:W-:Y:S05]  /*1c410*/  BRA.DIV ~URZ, `(.L_x_1777) ;  /* 0x000079427f007947 */ /* 0x000fea000b800000 */
[----:B------:R3:W4:Y:S02]  /*1c420*/  SHFL.IDX PT, R2, R6, RZ, 0x181f ;  /* 0x00181fff06027589 */ /* 0x00072400000e0000 */
.L_x_1871:
[----:B------:R-:W-:-:S13]  /*1c430*/  ISETP.GE.OR P0, PT, R4, R0, P2 ;  /* 0x000000000400720c */ /* 0x000fda0001706670 */
[----:B----4-:R-:W-:-:S04]  /*1c440*/  @!P0 LEA R2, P1, R244, R2, 0x1 ;  /* 0x00000002f4028211 */ /* 0x010fc800078208ff */
[----:B--2---:R-:W-:-:S05]  /*1c450*/  @!P0 LEA.HI.X R3, R244, R7, R245, 0x1, P1 ;  /* 0x00000007f4038211 */ /* 0x004fca00008f0cf5 */
[----:B------:R2:W-:Y:S01]  /*1c460*/  @!P0 ST.E.128 [R2.64], R12 ;  /* 0x0000000c02008985 */ /* 0x0005e2000c101d08 */
[----:B------:R-:W-:Y:S05]  /*1c470*/  BRA.DIV ~URZ, `(.L_x_1778) ;  /* 0x000079527f007947 */ /* 0x000fea000b800000 */
[----:B------:R4:W1:Y:S04]  /*1c480*/  SHFL.IDX PT, R7, R5, 0x1, 0x181f ;  /* 0x00381f0005077f89 */ /* 0x00086800000e0000 */
[----:B--2---:R4:W2:Y:S02]  /*1c490*/  SHFL.IDX PT, R2, R6, 0x1, 0x181f ;  /* 0x00381f0006027f89 */ /* 0x0048a400000e0000 */
.L_x_1872:
[----:B------:R-:W-:-:S04]  /*1c4a0*/  IADD3 R3, R4, 0x10, RZ ;  /* 0x0000001004037810 */ /* 0x000fc80007ffe0ff */
[----:B------:R-:W-:-:S13]  /*1c4b0*/  ISETP.GE.OR P0, PT, R3, R0, P2 ;  /* 0x000000000300720c */ /* 0x000fda0001706670 */
[----:B--2---:R-:W-:-:S04]  /*1c4c0*/  @!P0 LEA R2, P1, R244, R2, 0x1 ;  /* 0x00000002f4028211 */ /* 0x004fc800078208ff */
[----:B-1----:R-:W-:-:S05]  /*1c4d0*/  @!P0 LEA.HI.X R3, R244, R7, R245, 0x1, P1 ;  /* 0x00000007f4038211 */ /* 0x002fca00008f0cf5 */
[----:B------:R1:W-:Y:S01]  /*1c4e0*/  @!P0 ST.E.128 [R2.64], R16 ;  /* 0x0000001002008985 */ /* 0x0003e2000c101d08 */
[----:B------:R-:W-:Y:S05]  /*1c4f0*/  BRA.DIV ~URZ, `(.L_x_1779) ;  /* 0x000079a27f007947 */ /* 0x000fea000b800000 */
[----:B------:R2:W1:Y:S02]  /*1c500*/  SHFL.IDX PT, R7, R5, 0x2, 0x181f ;  /* 0x00581f0005077f89 */ /* 0x00046400000e0000 */
.L_x_1873:
[----:B------:R-:W-:Y:S05]  /*1c510*/  BRA.DIV ~URZ, `(.L_x_1780) ;  /* 0x000079f27f007947 */ /* 0x000fea000b800000 */
[----:B-1----:R1:W2:Y:S02]  /*1c520*/  SHFL.IDX PT, R2, R6, 0x2, 0x181f ;  /* 0x00581f0006027f89 */ /* 0x0022a400000e0000 */
.L_x_1874:
        /* <DEDUP_REMOVED lines=8> */
.L_x_1875:
[----:B------:R-:W-:-:S04]  /*1c5b0*/  IADD3 R3, R4, 0x30, RZ ;  /* 0x0000003004037810 */ /* 0x000fc80007ffe0ff */
[----:B------:R-:W-:-:S13]  /*1c5c0*/  ISETP.GE.OR P0, PT, R3, R0, P2 ;  /* 0x000000000300720c */ /* 0x000fda0001706670 */
[----:B--2---:R-:W-:-:S04]  /*1c5d0*/  @!P0 LEA R2, P1, R244, R2, 0x1 ;  /* 0x00000002f4028211 */ /* 0x004fc800078208ff */
[----:B------:R-:W-:-:S05]  /*1c5e0*/  @!P0 LEA.HI.X R3, R244, R7, R245, 0x1, P1 ;  /* 0x00000007f4038211 */ /* 0x000fca00008f0cf5 */
[----:B------:R2:W-:Y:S01]  /*1c5f0*/  @!P0 ST.E.128 [R2.64], R24 ;  /* 0x0000001802008985 */ /* 0x0005e2000c101d08 */
[----:B------:R-:W-:Y:S05]  /*1c600*/  BRA.DIV ~URZ, `(.L_x_1782) ;  /* 0x00007a427f007947 */ /* 0x000fea000b800000 */
[----:B------:R1:W2:Y:S02]  /*1c610*/  SHFL.IDX PT, R7, R5, 0x4, 0x181f ;  /* 0x00981f0005077f89 */ /* 0x0002a400000e0000 */
.L_x_1876:
[----:B------:R-:W-:Y:S05]  /*1c620*/  BRA.DIV ~URZ, `(.L_x_1783) ;  /* 0x00007a927f007947 */ /* 0x000fea000b800000 */
[----:B--2---:R2:W1:Y:S02]  /*1c630*/  SHFL.IDX PT, R2, R6, 0x4, 0x181f ;  /* 0x00981f0006027f89 */ /* 0x00446400000e0000 */
.L_x_1877:
        /* <DEDUP_REMOVED lines=8> */
.L_x_1878:
[----:B------:R-:W-:-:S04]  /*1c6c0*/  IADD3 R3, R4, 0x50, RZ ;  /* 0x0000005004037810 */ /* 0x000fc80007ffe0ff */
[----:B------:R-:W-:-:S13]  /*1c6d0*/  ISETP.GE.OR P0, PT, R3, R0, P2 ;  /* 0x000000000300720c */ /* 0x000fda0001706670 */
[----:B---3--:R-:W-:-:S04]  /*1c6e0*/  @!P0 LEA R2, P1, R244, R2, 0x1 ;  /* 0x00000002f4028211 */ /* 0x008fc800078208ff */
[----:B--2---:R-:W-:-:S05]  /*1c6f0*/  @!P0 LEA.HI.X R3, R244, R7, R245, 0x1, P1 ;  /* 0x00000007f4038211 */ /* 0x004fca00008f0cf5 */
[----:B------:R2:W-:Y:S01]  /*1c700*/  @!P0 ST.E.128 [R2.64], R32 ;  /* 0x0000002002008985 */ /* 0x0005e2000c101d08 */
[----:B------:R-:W-:Y:S05]  /*1c710*/  BRA.DIV ~URZ, `(.L_x_1785) ;  /* 0x00007ae27f007947 */ /* 0x000fea000b800000 */
[----:B------:R3:W1:Y:S02]  /*1c720*/  SHFL.IDX PT, R7, R5, 0x6, 0x181f ;  /* 0x00d81f0005077f89 */ /* 0x00066400000e0000 */
.L_x_1879:
[----:B------:R-:W-:Y:S05]  /*1c730*/  BRA.DIV ~URZ, `(.L_x_1786) ;  /* 0x00007b327f007947 */ /* 0x000fea000b800000 */
[----:B--2---:R2:W3:Y:S02]  /*1c740*/  SHFL.IDX PT, R2, R6, 0x6, 0x181f ;  /* 0x00d81f0006027f89 */ /* 0x0044e400000e0000 */
.L_x_1880:
        /* <DEDUP_REMOVED lines=8> */
.L_x_1881:
[----:B------:R-:W-:-:S04]  /*1c7d0*/  IADD3 R2, R4, 0x70, RZ ;  /* 0x0000007004027810 */ /* 0x000fc80007ffe0ff */
[----:B------:R-:W-:-:S13]  /*1c7e0*/  ISETP.GE.OR P0, PT, R2, R0, P2 ;  /* 0x000000000200720c */ /* 0x000fda0001706670 */
[----:B------:R-:W-:Y:S05]  /*1c7f0*/  @P0 BRA `(.L_x_1788) ;  /* 0x00001c1000000947 */ /* 0x000fea0003800000 */
[----:B----4-:R-:W-:-:S04]  /*1c800*/  LEA R2, P0, R244, R3, 0x1 ;  /* 0x00000003f4027211 */ /* 0x010fc800078008ff */
[----:B---3--:R-:W-:-:S05]  /*1c810*/  LEA.HI.X R3, R244, R5, R245, 0x1, P0 ;  /* 0x00000005f4037211 */ /* 0x008fca00000f0cf5 */
[----:B------:R3:W-:Y:S01]  /*1c820*/  ST.E.128 [R2.64], R40 ;  /* 0x0000002802007985 */ /* 0x0007e2000c101d08 */
[----:B------:R-:W-:Y:S05]  /*1c830*/  BRA `(.L_x_1788) ;  /* 0x00001bd000007947 */ /* 0x000fea0003800000 */
.L_x_1775:
        /* <DEDUP_REMOVED lines=33> */
.L_x_1882:
[----:B------:R-:W-:Y:S05]  /*1ca50*/  BRA.DIV ~URZ, `(.L_x_1790) ;  /* 0x000079c27f007947 */ /* 0x000fea000b800000 */
[----:B------:R3:W4:Y:S02]  /*1ca60*/  SHFL.IDX PT, R0, R12, RZ, 0x1c1f ;  /* 0x001c1fff0c007589 */ /* 0x00072400000e0000 */
.L_x_1883:
        /* <DEDUP_REMOVED lines=50> */
.L_x_1792:
[----:B------:R-:W-:Y:S05]  /*1cd90*/  BSYNC B0 ;  /* 0x0000000000007941 */ /* 0x000fea0003800000 */
.L_x_1791:
[----:B------:R-:W-:Y:S05]  /*1cda0*/  BRA.DIV ~URZ, `(.L_x_1793) ;  /* 0x000076e27f007947 */ /* 0x000fea000b800000 */
[----:B--2---:R2:W1:Y:S04]  /*1cdb0*/  SHFL.IDX PT, R4, R5, 0x1, 0x1c1f ;  /* 0x003c1f0005047f89 */ /* 0x00446800000e0000 */
[----:B----4-:R2:W4:Y:S02]  /*1cdc0*/  SHFL.IDX PT, R0, R12, 0x1, 0x1c1f ;  /* 0x003c1f000c007f89 */ /* 0x01052400000e0000 */
.L_x_1884:
        /* <DEDUP_REMOVED lines=50> */
.L_x_1795:
[----:B------:R-:W-:Y:S05]  /*1d0f0*/  BSYNC B0 ;  /* 0x0000000000007941 */ /* 0x000fea0003800000 */
.L_x_1794:
[----:B------:R-:W-:Y:S05]  /*1d100*/  BRA.DIV ~URZ, `(.L_x_1796) ;  /* 0x000074527f007947 */ /* 0x000fea000b800000 */
[----:B-1----:R1:W2:Y:S02]  /*1d110*/  SHFL.IDX PT, R4, R5, 0x2, 0x1c1f ;  /* 0x005c1f0005047f89 */ /* 0x0022a400000e0000 */
.L_x_1885:
[----:B------:R-:W-:Y:S05]  /*1d120*/  BRA.DIV ~URZ, `(.L_x_1797) ;  /* 0x000074a27f007947 */ /* 0x000fea000b800000 */
[----:B----4-:R4:W1:Y:S02]  /*1d130*/  SHFL.IDX PT, R0, R12, 0x2, 0x1c1f ;  /* 0x005c1f000c007f89 */ /* 0x01086400000e0000 */
.L_x_1886:
[----:B--23--:R-:W2:Y:S01]  /*1d140*/  LDL R2, [R1+0x6c] ;  /* 0x00006c0001027983 */ /* 0x00cea20000100800 */
[----:B------:R-:W-:Y:S01]  /*1d150*/  BSSY B0, `(.L_x_1798) ;  /* 0x0000033000007945 */ /* 0x000fe20003800000 */
[----:B--2---:R-:W-:-:S13]  /*1d160*/  LOP3.LUT P0, RZ, R2, 0x1, RZ, 0xc0, !PT ;  /* 0x0000000102ff7812 */ /* 0x004fda000780c0ff */
[----:B------:R-:W-:Y:S05]  /*1d170*/  @P0 BRA `(.L_x_1799) ;  /* 0x0000030000000947 */ /* 0x000fea0003800000 */
[----:B------:R-:W2:Y:S04]  /*1d180*/  LDL R8, [R1+0x34] ;  /* 0x0000340001087983 */ /* 0x000ea80000100800 */
        /* <DEDUP_REMOVED lines=47> */
.L_x_1799:
[----:B------:R-:W-:Y:S05]  /*1d480*/  BSYNC B0 ;  /* 0x0000000000007941 */ /* 0x000fea0003800000 */
.L_x_1798:
[----:B------:R-:W-:Y:S05]  /*1d490*/  BRA.DIV ~URZ, `(.L_x_1800) ;  /* 0x000071a27f007947 */ /* 0x000fea000b800000 */
[----:B------:R3:W2:Y:S04]  /*1d4a0*/  SHFL.IDX PT, R4, R5, 0x3, 0x1c1f ;  /* 0x007c1f0005047f89 */ /* 0x0006a800000e0000 */
[----:B-1----:R3:W1:Y:S02]  /*1d4b0*/  SHFL.IDX PT, R0, R12, 0x3, 0x1c1f ;  /* 0x007c1f000c007f89 */ /* 0x00266400000e0000 */
.L_x_1887:
[----:B--2---:R-:W2:Y:S02]  /*1d4c0*/  LDL R2, [R1+0x6c] ;  /* 0x00006c0001027983 */ /* 0x004ea40000100800 */
[----:B--2---:R-:W-:-:S13]  /*1d4d0*/  LOP3.LUT P0, RZ, R2, 0x2, RZ, 0xc0, !PT ;  /* 0x0000000202ff7812 */ /* 0x004fda000780c0ff */
[----:B------:R-:W-:Y:S05]  /*1d4e0*/  @P0 BRA `(.L_x_1788) ;  /* 0x00000f2000000947 */ /* 0x000fea0003800000 */
[----:B------:R-:W2:Y:S04]  /*1d4f0*/  LDL R6, [R1+0x34] ;  /* 0x0000340001067983 */ /* 0x000ea80000100800 */
[----:B------:R-:W5:Y:S04]  /*1d500*/  LDL R10, [R1+0x8c] ;  /* 0x00008c00010a7983 */ /* 0x000f680000100800 */
[----:B---3--:R-:W3:Y:S04]  /*1d510*/  LDL R7, [R1+0xd4] ;  /* 0x0000d40001077983 */ /* 0x008ee80000100800 */
[----:B----4-:R-:W4:Y:S04]  /*1d520*/  LDL R18, [R1+0x84] ;  /* 0x0000840001127983 */ /* 0x010f280000100800 */
[----:B------:R-:W3:Y:S04]  /*1d530*/  LDL R8, [R1+0x88] ;  /* 0x0000880001087983 */ /* 0x000ee80000100800 */
        /* <DEDUP_REMOVED lines=11> */
[----:B-----5:R-:W-:-:S11]  /*1d5f0*/  ISETP.GE.AND P5, PT, R10, c[0x0][0x3c8], PT ;  /* 0x0000f2000a007a0c */ /* 0x020fd60003fa6270 */
[----:B-1----:R-:W-:-:S04]  /*1d600*/  @!P0 LEA R2, P1, R6, R0, 0x2 ;  /* 0x0000000006028211 */ /* 0x002fc800078210ff */
[----:B---3--:R-:W-:Y:S02]  /*1d610*/  @!P0 LEA.HI.X R3, R6, R4, R7, 0x2, P1 ;  /* 0x0000000406038211 */ /* 0x008fe400008f1407 */
        /* <DEDUP_REMOVED lines=33> */
.L_x_1773:
[----:B------:R-:W3:Y:S04]  /*1d830*/  LDL.LU R0, [R1+0x64] ;  /* 0x0000640001007983 */ /* 0x000ee80000300800 */
[----:B------:R-:W4:Y:S01]  /*1d840*/  LDL.LU R7, [R1+0x68] ;  /* 0x0000680001077983 */ /* 0x000f220000300800 */
[----:B------:R-:W-:Y:S02]  /*1d850*/  ISETP.NE.U32.AND P0, PT, RZ, c[0x0][0x508], PT ;  /* 0x00014200ff007a0c */ /* 0x000fe40003f05070 */
[----:B------:R-:W-:Y:S01]  /*1d860*/  ISETP.NE.U32.AND P3, PT, RZ, c[0x0][0x500], PT ;  /* 0x00014000ff007a0c */ /* 0x000fe20003f65070 */
[----:B--2---:R-:W2:Y:S01]  /*1d870*/  LDL.LU R6, [R1+0x44] ;  /* 0x0000440001067983 */ /* 0x004ea20000300800 */
[----:B------:R-:W-:Y:S01]  /*1d880*/  ISETP.NE.AND.EX P2, PT, RZ, c[0x0][0x50c], PT, P0 ;  /* 0x00014300ff007a0c */ /* 0x000fe20003f45300 */
[----:B-1----:R-:W-:Y:S01]  /*1d890*/  IMAD.MOV.U32 R18, RZ, RZ, c[0x0][0x388] ;  /* 0x0000e200ff127624 */ /* 0x002fe200078e00ff */
[----:B------:R-:W-:-:S02]  /*1d8a0*/  ISETP.NE.AND.EX P3, PT, RZ, c[0x0][0x504], PT, P3 ;  /* 0x00014100ff007a0c */ /* 0x000fc40003f65330 */
[----:B---3--:R-:W-:-:S09]  /*1d8b0*/  IADD3 R2, P1, R0, c[0x0][0x500], RZ ;  /* 0x0001400000027a10 */ /* 0x008fd20007f3e0ff */
[----:B------:R-:W-:Y:S01]  /*1d8c0*/  @P2 IADD3 R4, P0, R0, c[0x0][0x508], RZ ;  /* 0x0001420000042a10 */ /* 0x000fe20007f1e0ff */
[----:B------:R-:W-:Y:S01]  /*1d8d0*/  IMAD.MOV.U32 R0, RZ, RZ, RZ ;  /* 0x000000ffff007224 */ /* 0x000fe200078e00ff */
[C---:B----4-:R-:W-:Y:S02]  /*1d8e0*/  IADD3.X R3, R7.reuse, c[0x0][0x504], RZ, P1, !PT ;  /* 0x0001410007037a10 */ /* 0x050fe40000ffe4ff */
[----:B------:R-:W-:-:S03]  /*1d8f0*/  @P2 IADD3.X R5, R7, c[0x0][0x50c], RZ, P0, !PT ;  /* 0x0001430007052a10 */ /* 0x000fc600007fe4ff */
[----:B------:R1:W5:Y:S04]  /*1d900*/  @P3 LDG.E R0, [R2.64] ;  /* 0x0000000802003981 */ /* 0x000368000c1e1900 */
[----:B------:R1:W5:Y:S01]  /*1d910*/  @P2 LDG.E R18, [R4.64] ;  /* 0x0000000804122981 */ /* 0x000362000c1e1900 */
[----:B--2---:R-:W-:-:S04]  /*1d920*/  ISETP.NE.AND P0, PT, R6, RZ, PT ;  /* 0x000000ff0600720c */ /* 0x004fc80003f05270 */
[----:B------:R-:W-:Y:S01]  /*1d930*/  SEL R19, R6, c[0x0][0x3d4], P0 ;  /* 0x0000f50006137a07 */ /* 0x000fe20000000000 */
[----:B------:R-:W-:Y:S05]  /*1d940*/  @P2 BRA `(.L_x_1801) ;  /* 0x0000004000002947 */ /* 0x000fea0003800000 */
[----:B------:R-:W-:Y:S05]  /*1d950*/  @!P3 BRA `(.L_x_1801) ;  /* 0x000000300000b947 */ /* 0x000fea0003800000 */
[----:B-1----:R1:W2:Y:S04]  /*1d960*/  LDG.E R4, [R2.64] ;  /* 0x0000000802047981 */ /* 0x0022a8000c1e1900 */
[----:B-1----:R-:W2:Y:S02]  /*1d970*/  LDG.E R2, [R2.64+0x4] ;  /* 0x0000040802027981 */ /* 0x002ea4000c1e1900 */
[----:B--2--5:R-:W-:Y:S02]  /*1d980*/  IADD3 R18, -R4, R2, RZ ;  /* 0x0000000204127210 */ /* 0x024fe40007ffe1ff */
.L_x_1801:
        /* <DEDUP_REMOVED lines=60> */
.L_x_1803:
[----:B------:R-:W-:Y:S05]  /*1dd50*/  BSYNC B0 ;  /* 0x0000000000007941 */ /* 0x000fea0003800000 */
.L_x_1802:
        /* <DEDUP_REMOVED lines=20> */
[----:B--2---:R-:W-:-:S04]  /*1dea0*/  IADD3 R4, R251, R11, RZ ;  /* 0x0000000bfb047210 */ /* 0x004fc80007ffe0ff */
        /* <DEDUP_REMOVED lines=20> */
.L_x_1888:
[----:B------:R-:W-:Y:S05]  /*1dff0*/  BRA.DIV ~URZ, `(.L_x_1805) ;  /* 0x000067827f007947 */ /* 0x000fea000b800000 */
[----:B------:R3:W4:Y:S02]  /*1e000*/  SHFL.IDX PT, R2, R6, RZ, 0x181f ;  /* 0x00181fff06027589 */ /* 0x00072400000e0000 */
.L_x_1889:
        /* <DEDUP_REMOVED lines=8> */
.L_x_1890:
[----:B------:R-:W-:-:S04]  /*1e090*/  IADD3 R3, R0, 0x10, RZ ;  /* 0x0000001000037810 */ /* 0x000fc80007ffe0ff */
[----:B------:R-:W-:-:S13]  /*1e0a0*/  ISETP.GE.OR P0, PT, R3, R4, P2 ;  /* 0x000000040300720c */ /* 0x000fda0001706670 */
[----:B--2---:R-:W-:-:S04]  /*1e0b0*/  @!P0 LEA R2, P1, R244, R2, 0x1 ;  /* 0x00000002f4028211 */ /* 0x004fc800078208ff */
[----:B-1----:R-:W-:-:S05]  /*1e0c0*/  @!P0 LEA.HI.X R3, R244, R7, R245, 0x1, P1 ;  /* 0x00000007f4038211 */ /* 0x002fca00008f0cf5 */
[----:B------:R1:W-:Y:S01]  /*1e0d0*/  @!P0 ST.E.128 [R2.64], RZ ;  /* 0x000000ff02008985 */ /* 0x0003e2000c101d08 */
[----:B------:R-:W-:Y:S05]  /*1e0e0*/  BRA.DIV ~URZ, `(.L_x_1807) ;  /* 0x000067d27f007947 */ /* 0x000fea000b800000 */
[----:B------:R2:W1:Y:S02]  /*1e0f0*/  SHFL.IDX PT, R7, R5, 0x2, 0x181f ;  /* 0x00581f0005077f89 */ /* 0x00046400000e0000 */
.L_x_1891:
[----:B------:R-:W-:Y:S05]  /*1e100*/  BRA.DIV ~URZ, `(.L_x_1808) ;  /* 0x000068227f007947 */ /* 0x000fea000b800000 */
[----:B-1----:R1:W2:Y:S02]  /*1e110*/  SHFL.IDX PT, R2, R6, 0x2, 0x181f ;  /* 0x00581f0006027f89 */ /* 0x0022a400000e0000 */
.L_x_1892:
        /* <DEDUP_REMOVED lines=8> */
.L_x_1893:
[----:B------:R-:W-:-:S04]  /*1e1a0*/  IADD3 R3, R0, 0x30, RZ ;  /* 0x0000003000037810 */ /* 0x000fc80007ffe0ff */
[----:B------:R-:W-:-:S13]  /*1e1b0*/  ISETP.GE.OR P0, PT, R3, R4, P2 ;  /* 0x000000040300720c */ /* 0x000fda0001706670 */
[----:B--2---:R-:W-:-:S04]  /*1e1c0*/  @!P0 LEA R2, P1, R244, R2, 0x1 ;  /* 0x00000002f4028211 */ /* 0x004fc800078208ff */
[----:B------:R-:W-:-:S05]  /*1e1d0*/  @!P0 LEA.HI.X R3, R244, R7, R245, 0x1, P1 ;  /* 0x00000007f4038211 */ /* 0x000fca00008f0cf5 */
[----:B------:R2:W-:Y:S01]  /*1e1e0*/  @!P0 ST.E.128 [R2.64], RZ ;  /* 0x000000ff02008985 */ /* 0x0005e2000c101d08 */
[----:B------:R-:W-:Y:S05]  /*1e1f0*/  BRA.DIV ~URZ, `(.L_x_1810) ;  /* 0x000068727f007947 */ /* 0x000fea000b800000 */
[----:B------:R1:W2:Y:S02]  /*1e200*/  SHFL.IDX PT, R7, R5, 0x4, 0x181f ;  /* 0x00981f0005077f89 */ /* 0x0002a400000e0000 */
.L_x_1894:
[----:B------:R-:W-:Y:S05]  /*1e210*/  BRA.DIV ~URZ, `(.L_x_1811) ;  /* 0x000068c27f007947 */ /* 0x000fea000b800000 */
[----:B--2---:R2:W1:Y:S02]  /*1e220*/  SHFL.IDX PT, R2, R6, 0x4, 0x181f ;  /* 0x00981f0006027f89 */ /* 0x00446400000e0000 */
.L_x_1895:
        /* <DEDUP_REMOVED lines=8> */
.L_x_1896:
[----:B------:R-:W-:-:S04]  /*1e2b0*/  IADD3 R3, R0, 0x50, RZ ;  /* 0x0000005000037810 */ /* 0x000fc80007ffe0ff */
[----:B------:R-:W-:-:S13]  /*1e2c0*/  ISETP.GE.OR P0, PT, R3, R4, P2 ;  /* 0x000000040300720c */ /* 0x000fda0001706670 */
[----:B---3--:R-:W-:-:S04]  /*1e2d0*/  @!P0 LEA R2, P1, R244, R2, 0x1 ;  /* 0x00000002f4028211 */ /* 0x008fc800078208ff */
[----:B--2---:R-:W-:-:S05]  /*1e2e0*/  @!P0 LEA.HI.X R3, R244, R7, R245, 0x1, P1 ;  /* 0x00000007f4038211 */ /* 0x004fca00008f0cf5 */
[----:B------:R2:W-:Y:S01]  /*1e2f0*/  @!P0 ST.E.128 [R2.64], RZ ;  /* 0x000000ff02008985 */ /* 0x0005e2000c101d08 */
[----:B------:R-:W-:Y:S05]  /*1e300*/  BRA.DIV ~URZ, `(.L_x_1813) ;  /* 0x000069127f007947 */ /* 0x000fea000b800000 */
[----:B------:R3:W1:Y:S02]  /*1e310*/  SHFL.IDX PT, R7, R5, 0x6, 0x181f ;  /* 0x00d81f0005077f89 */ /* 0x00066400000e0000 */
.L_x_1897:
[----:B------:R-:W-:Y:S05]  /*1e320*/  BRA.DIV ~URZ, `(.L_x_1814) ;  /* 0x000069627f007947 */ /* 0x000fea000b800000 */
[----:B--2---:R2:W3:Y:S02]  /*1e330*/  SHFL.IDX PT, R2, R6, 0x6, 0x181f ;  /* 0x00d81f0006027f89 */ /* 0x0044e400000e0000 */
.L_x_1898:
        /* <DEDUP_REMOVED lines=8> */
.L_x_1899:
[----:B------:R-:W-:-:S04]  /*1e3c0*/  IADD3 R0, R0, 0x70, RZ ;  /* 0x0000007000007810 */ /* 0x000fc80007ffe0ff */
[----:B------:R-:W-:-:S13]  /*1e3d0*/  ISETP.GE.OR P0, PT, R0, R4, P2 ;  /* 0x000000040000720c */ /* 0x000fda0001706670 */
[----:B----4-:R-:W-:-:S04]  /*1e3e0*/  @!P0 LEA R2, P1, R244, R2, 0x1 ;  /* 0x00000002f4028211 */ /* 0x010fc800078208ff */
[----:B---3--:R-:W-:-:S05]  /*1e3f0*/  @!P0 LEA.HI.X R3, R244, R5, R245, 0x1, P1 ;  /* 0x00000005f4038211 */ /* 0x008fca00008f0cf5 */
[----:B------:R3:W-:Y:S04]  /*1e400*/  @!P0 ST.E.128 [R2.64], RZ ;  /* 0x000000ff02008985 */ /* 0x0007e8000c101d08 */
.L_x_1788:
[----:B------:R-:W-:Y:S05]  /*1e410*/  BSYNC B1 ;  /* 0x0000000000017941 */ /* 0x000fea0003800000 */
.L_x_1772:
        /* <DEDUP_REMOVED lines=15> */
.L_x_1900:
[----:B------:R-:W-:Y:S05]  /*1e510*/  BRA.DIV ~URZ, `(.L_x_1818) ;  /* 0x000069227f007947 */ /* 0x000fea000b800000 */
[----:B------:R3:W4:Y:S02]  /*1e520*/  SHFL.IDX PT, R8, R57, 0x1, 0x1f ;  /* 0x00201f0039087f89 */ /* 0x00072400000e0000 */
.L_x_1901:
        /* <DEDUP_REMOVED lines=19> */
.L_x_1902:
        /* <DEDUP_REMOVED lines=16> */
.L_x_1903:
[----:B---3--:R-:W-:Y:S01]  /*1e760*/  IMAD R0, R0, c[0x0][0x538], RZ ;  /* 0x00014e0000007a24 */ /* 0x008fe200078e02ff */
[----:B------:R-:W-:Y:S04]  /*1e770*/  BSSY B1, `(.L_x_1821) ;  /* 0x00000ce000017945 */ /* 0x000fe80003800000 */
[----:B----4-:R-:W-:-:S04]  /*1e780*/  IADD3 R8, R0, R8, RZ ;  /* 0x0000000800087210 */ /* 0x010fc80007ffe0ff */
[----:B--2---:R-:W-:-:S13]  /*1e790*/  ISETP.GT.AND P0, PT, R8, R9, PT ;  /* 0x000000090800720c */ /* 0x004fda0003f04270 */
[----:B------:R-:W-:Y:S05]  /*1e7a0*/  @P0 BRA `(.L_x_1822) ;  /* 0x0000025000000947 */ /* 0x000fea0003800000 */
.L_x_1826:
        /* <DEDUP_REMOVED lines=17> */
.L_x_1904:
        /* <DEDUP_REMOVED lines=16> */
.L_x_1905:
[----:B--2---:R-:W-:-:S05]  /*1e9c0*/  IMAD R0, R0, c[0x0][0x538], RZ ;  /* 0x00014e0000007a24 */ /* 0x004fca00078e02ff */
[----:B------:R-:W-:-:S04]  /*1e9d0*/  IADD3 R8, R0, R8, RZ ;  /* 0x0000000800087210 */ /* 0x000fc80007ffe0ff */
[----:B------:R-:W-:-:S13]  /*1e9e0*/  ISETP.GT.AND P0, PT, R8, R9, PT ;  /* 0x000000090800720c */ /* 0x000fda0003f04270 */
[----:B-1----:R-:W-:Y:S05]  /*1e9f0*/  @!P0 BRA `(.L_x_1826) ;  /* 0xfffffdb000008947 */ /* 0x002fea000383ffff */
.L_x_1822:
[----:B------:R-:W-:-:S05]  /*1ea00*/  IADD3 R8, -R0, R8, RZ ;  /* 0x0000000800087210 */ /* 0x000fca0007ffe1ff */
[----:B------:R-:W-:-:S05]  /*1ea10*/  IMAD R0, R4, c[0x0][0x538], R8 ;  /* 0x00014e0004007a24 */ /* 0x000fca00078e0208 */
[----:B------:R-:W-:Y:S01]  /*1ea20*/  ISETP.GT.AND P0, PT, R0, R9, PT ;  /* 0x000000090000720c */ /* 0x000fe20003f04270 */
[----:B------:R-:W-:-:S12]  /*1ea30*/  BRA.DIV ~URZ, `(.L_x_1827) ;  /* 0x000068627f007947 */ /* 0x000fd8000b800000 */
[----:B------:R-:W-:-:S03]  /*1ea40*/  VOTE.ANY R5, PT, !P0 ;  /* 0x0000000000057806 */ /* 0x000fc600040e0100 */
.L_x_1906:
[----:B------:R-:W2:Y:S01]  /*1ea50*/  LDL.LU R2, [R1+0x4c] ;  /* 0x00004c0001027983 */ /* 0x000ea20000300800 */
[----:B------:R-:W2:Y:S02]  /*1ea60*/  POPC R0, R5 ;  /* 0x0000000500007309 */ /* 0x000ea40000000000 */
[----:B--2---:R-:W-:-:S05]  /*1ea70*/  IADD3 R2, R0, R2, RZ ;  /* 0x0000000200027210 */ /* 0x004fca0007ffe0ff */
[----:B------:R2:W-:Y:S01]  /*1ea80*/  STL [R1+0x4c], R2 ;  /* 0x00004c0201007387 */ /* 0x0005e20000100800 */
[----:B------:R-:W-:Y:S05]  /*1ea90*/  BRA.DIV ~URZ, `(.L_x_1828) ;  /* 0x000068527f007947 */ /* 0x000fea000b800000 */
[----:B------:R3:W4:Y:S04]  /*1eaa0*/  SHFL.IDX PT, R6, R6, R0, 0x1f ;  /* 0x00001f0006067589 */ /* 0x00072800000e0000 */
[----:B------:R3:W1:Y:S02]  /*1eab0*/  SHFL.IDX PT, R7, R7, R0, 0x1f ;  /* 0x00001f0007077589 */ /* 0x00066400000e0000 */
.L_x_1907:
[----:B------:R-:W-:Y:S01]  /*1eac0*/  ISETP.NE.AND P0, PT, R5, RZ, PT ;  /* 0x000000ff0500720c */ /* 0x000fe20003f05270 */
[----:B------:R-:W-:-:S12]  /*1ead0*/  BSSY B0, `(.L_x_1829) ;  /* 0x0000005000007945 */ /* 0x000fd80003800000 */
[----:B------:R-:W-:Y:S05]  /*1eae0*/  @!P0 BRA `(.L_x_1830) ;  /* 0x0000003000008947 */ /* 0x000fea0003800000 */
[----:B---3--:R-:W-:Y:S01]  /*1eaf0*/  IADD3 R0, R0, -0x1, RZ ;  /* 0xffffffff00007810 */ /* 0x008fe20007ffe0ff */
[----:B------:R-:W-:Y:S05]  /*1eb00*/  BRA.DIV ~URZ, `(.L_x_1831) ;  /* 0x000068b27f007947 */ /* 0x000fea000b800000 */
[----:B------:R3:W2:Y:S02]  /*1eb10*/  SHFL.IDX PT, R10, R4, R0, 0x1f ;  /* 0x00001f00040a7589 */ /* 0x0006a400000e0000 */
.L_x_1830:
[----:B------:R-:W-:Y:S05]  /*1eb20*/  BSYNC B0 ;  /* 0x0000000000007941 */ /* 0x000fea0003800000 */
.L_x_1829:
        /* <DEDUP_REMOVED lines=68> */
.L_x_1833:
        /* <DEDUP_REMOVED lines=68> */
.L_x_1834:
[----:B------:R-:W-:Y:S05]  /*1f3b0*/  BSYNC B0 ;  /* 0x0000000000007941 */ /* 0x000fea0003800000 */
.L_x_1832:
[----:B------:R-:W-:-:S04]  /*1f3c0*/  LOP3.LUT R2, RZ, R2, RZ, 0x33, !PT ;  /* 0x00000002ff027212 */ /* 0x000fc800078e33ff */
[----:B-1----:R-:W-:-:S05]  /*1f3d0*/  IADD3 R0, R2, R6, RZ ;  /* 0x0000000602007210 */ /* 0x002fca0007ffe0ff */
[----:B------:R1:W-:Y:S01]  /*1f3e0*/  STL [R1+0x44], R0 ;  /* 0x0000440001007387 */ /* 0x0003e20000100800 */
[----:B------:R-:W-:Y:S05]  /*1f3f0*/  BRA `(.L_x_1835) ;  /* 0x0000005000007947 */ /* 0x000fea0003800000 */
.L_x_1823:
[----:B------:R-:W-:Y:S01]  /*1f400*/  MOV R0, c[0x0][0x53c] ;  /* 0x00014f0000007a02 */ /* 0x000fe20000000f00 */
[----:B------:R2:W-:Y:S04]  /*1f410*/  STL [R1+0x40], R9 ;  /* 0x0000400901007387 */ /* 0x0005e80000100800 */
[----:B------:R2:W-:Y:S04]  /*1f420*/  STL [R1+0x44], RZ ;  /* 0x000044ff01007387 */ /* 0x0005e80000100800 */
[----:B------:R2:W-:Y:S04]  /*1f430*/  STL [R1+0x48], RZ ;  /* 0x000048ff01007387 */ /* 0x0005e80000100800 */
[----:B------:R2:W-:Y:S02]  /*1f440*/  STL [R1+0x4c], R0 ;  /* 0x00004c0001007387 */ /* 0x0005e40000100800 */
.L_x_1835:
[----:B------:R-:W-:Y:S05]  /*1f450*/  BSYNC B1 ;  /* 0x0000000000017941 */ /* 0x000fea0003800000 */
.L_x_1821:
        /* <DEDUP_REMOVED lines=9> */
.L_x_1816:
[----:B--2---:R-:W2:Y:S02]  /*1f4f0*/  LDL R0, [R1+0x4c] ;  /* 0x00004c0001007983 */ /* 0x004ea40000100800 */
[----:B--2---:R-:W-:-:S13]  /*1f500*/  ISETP.GE.AND P0, PT, R0, c[0x0][0x53c], PT ;  /* 0x00014f0000007a0c */ /* 0x004fda0003f06270 */
[----:B-1--4-:R-:W-:Y:S01]  /*1f510*/  @P0 CALL.REL.NOINC `(.L_x_1836) ;  /* 0x0000001000000944 */ /* 0x012fe20003c00000 */
[----:B------:R-:W-:Y:S05]  /*1f520*/  BRA `(.L_x_1837) ;  /* 0xfffe2a0000007947 */ /* 0x000fea000383ffff */
.L_x_1836:
[----:B------:R-:W-:Y:S05]  /*1f530*/  EXIT ;  /* 0x000000000000794d */ /* 0x000fea0003800000 */
.L_x_1624:
[----:B------:R-:W-:Y:S01]  /*1f540*/  IMAD.MOV.U32 R0, RZ, RZ, R5 ;  /* 0x000000ffff007224 */ /* 0x000fe200078e0005 */
[----:B------:R-:W-:Y:S02]  /*1f550*/  MOV R2, 0x1 ;  /* 0x0000000100027802 */ /* 0x000fe40000000f00 */
[----:B------:R-:W-:Y:S02]  /*1f560*/  MOV R3, 0x1f580 ;  /* 0x0001f58000037802 */ /* 0x000fe40000000f00 */
[----:B------:R-:W-:Y:S05]  /*1f570*/  CALL.REL.NOINC `($__internal_24_$__cuda_sm70_shflsync_up_p) ;  /* 0x00005f7000007944 */ /* 0x000fea0003c00000 */
[----:B------:R-:W-:Y:S01]  /*1f580*/  MOV R0, R4 ;  /* 0x0000000400007202 */ /* 0x000fe20000000f00 */
[----:B------:R-:W-:Y:S05]  /*1f590*/  BRA `(.L_x_1838) ;  /* 0xfffe0ec000007947 */ /* 0x000fea000383ffff */
.L_x_1625:
[----:B------:R-:W-:Y:S01]  /*1f5a0*/  IMAD.MOV.U32 R0, RZ, RZ, R5 ;  /* 0x000000ffff007224 */ /* 0x000fe200078e0005 */
[----:B------:R-:W-:Y:S02]  /*1f5b0*/  MOV R2, 0x2 ;  /* 0x0000000200027802 */ /* 0x000fe40000000f00 */
[----:B------:R-:W-:Y:S02]  /*1f5c0*/  MOV R3, 0x1f5e0 ;  /* 0x0001f5e000037802 */ /* 0x000fe40000000f00 */
[----:B------:R-:W-:Y:S05]  /*1f5d0*/  CALL.REL.NOINC `($__internal_24_$__cuda_sm70_shflsync_up_p) ;  /* 0x00005f1000007944 */ /* 0x000fea0003c00000 */
[----:B------:R-:W-:Y:S01]  /*1f5e0*/  SEL R0, R4, RZ, P4 ;  /* 0x000000ff04007207 */ /* 0x000fe20002000000 */
[----:B------:R-:W-:Y:S01]  /*1f5f0*/  IMAD.MOV.U32 R2, RZ, RZ, 0x4 ;  /* 0x00000004ff027424 */ /* 0x000fe200078e00ff */
[----:B------:R-:W-:-:S03]  /*1f600*/  MOV R3, 0x1f630 ;  /* 0x0001f63000037802 */ /* 0x000fc60000000f00 */
[----:B------:R-:W-:Y:S02]  /*1f610*/  IMAD.IADD R0, R5, 0x1, R0 ;  /* 0x0000000105007824 */ /* 0x000fe400078e0200 */
        /* <DEDUP_REMOVED lines=13> */
[----:B------:R-:W-:Y:S02]  /*1f6f0*/  MOV R61, 0x1f ;  /* 0x0000001f003d7802 */ /* 0x000fe40000000f00 */
[----:B------:R-:W-:Y:S01]  /*1f700*/  MOV R3, 0x1f740 ;  /* 0x0001f74000037802 */ /* 0x000fe20000000f00 */
[----:B------:R-:W-:-:S04]  /*1f710*/  IMAD.IADD R4, R0, 0x1, R4 ;  /* 0x0000000100047824 */ /* 0x000fc800078e0204 */
[----:B------:R-:W-:Y:S02]  /*1f720*/  IMAD.MOV.U32 R56, RZ, RZ, R4 ;  /* 0x000000ffff387224 */ /* 0x000fe400078e0004 */
[----:B------:R-:W-:Y:S05]  /*1f730*/  CALL.REL.NOINC `($__internal_23_$__cuda_sm70_shflsync_idx_p) ;  /* 0x00005d5000007944 */ /* 0x000fea0003c00000 */
[----:B------:R-:W-:Y:S01]  /*1f740*/  MOV R0, R62 ;  /* 0x0000003e00007202 */ /* 0x000fe20000000f00 */
[----:B------:R-:W-:Y:S05]  /*1f750*/  BRA `(.L_x_1839) ;  /* 0xfffe0e0000007947 */ /* 0x000fea000383ffff */
.L_x_1627:
[----:B------:R-:W-:Y:S02]  /*1f760*/  SEL R0, RZ, 0x1, P0 ;  /* 0x00000001ff007807 */ /* 0x000fe40000000000 */
[----:B------:R-:W-:Y:S02]  /*1f770*/  MOV R2, 0x1f790 ;  /* 0x0001f79000027802 */ /* 0x000fe40000000f00 */
[----:B------:R-:W-:Y:S05]  /*1f780*/  CALL.REL.NOINC `($__internal_25_$__cuda_sm70_votesync_ballot) ;  /* 0x00005dd000007944 */ /* 0x000fea0003c00000 */
[----:B------:R-:W-:Y:S01]  /*1f790*/  MOV R7, R0 ;  /* 0x0000000000077202 */ /* 0x000fe20000000f00 */
[----:B------:R-:W-:Y:S05]  /*1f7a0*/  BRA `(.L_x_1840) ;  /* 0xfffe0e4000007947 */ /* 0x000fea000383ffff */
.L_x_1628:
[----:B------:R-:W-:Y:S01]  /*1f7b0*/  IMAD.MOV.U32 R56, RZ, RZ, R9 ;  /* 0x000000ffff387224 */ /* 0x000fe200078e0009 */
[----:B-1----:R-:W-:Y:S01]  /*1f7c0*/  MOV R2, R0 ;  /* 0x0000000000027202 */ /* 0x002fe20000000f00 */
[----:B------:R-:W-:Y:S01]  /*1f7d0*/  IMAD.MOV.U32 R61, RZ, RZ, 0x1f ;  /* 0x0000001fff3d7424 */ /* 0x000fe200078e00ff */
[----:B------:R-:W-:Y:S02]  /*1f7e0*/  MOV R3, 0x1f800 ;  /* 0x0001f80000037802 */ /* 0x000fe40000000f00 */
[----:B------:R-:W-:Y:S05]  /*1f7f0*/  CALL.REL.NOINC `($__internal_23_$__cuda_sm70_shflsync_idx_p) ;  /* 0x00005c9000007944 */ /* 0x000fea0003c00000 */
[----:B------:R-:W-:Y:S01]  /*1f800*/  IMAD.MOV.U32 R12, RZ, RZ, R62 ;  /* 0x000000ffff0c7224 */ /* 0x000fe200078e003e */
[----:B------:R-:W-:Y:S01]  /*1f810*/  MOV R56, R8 ;  /* 0x0000000800387202 */ /* 0x000fe20000000f00 */
[----:B------:R-:W-:Y:S01]  /*1f820*/  IMAD.MOV.U32 R5, RZ, RZ, RZ ;  /* 0x000000ffff057224 */ /* 0x000fe200078e00ff */
[----:B------:R-:W-:Y:S01]  /*1f830*/  MOV R2, R0 ;  /* 0x0000000000027202 */ /* 0x000fe20000000f00 */
[----:B------:R-:W-:Y:S01]  /*1f840*/  IMAD.MOV.U32 R61, RZ, RZ, 0x1f ;  /* 0x0000001fff3d7424 */ /* 0x000fe200078e00ff */
[----:B------:R-:W-:-:S02]  /*1f850*/  MOV R3, 0x1f870 ;  /* 0x0001f87000037802 */ /* 0x000fc40000000f00 */
[----:B------:R-:W-:Y:S05]  /*1f860*/  CALL.REL.NOINC `($__internal_23_$__cuda_sm70_shflsync_idx_p) ;  /* 0x00005c2000007944 */ /* 0x000fea0003c00000 */
[----:B------:R-:W-:Y:S01]  /*1f870*/  MOV R9, R62 ;  /* 0x0000003e00097202 */ /* 0x000fe20000000f00 */
[----:B------:R-:W-:Y:S05]  /*1f880*/  BRA `(.L_x_1841) ;  /* 0xfffe0dd000007947 */ /* 0x000fea000383ffff */
.L_x_1631:
[----:B------:R-:W-:Y:S01]  /*1f890*/  IMAD.MOV.U32 R56, RZ, RZ, R4 ;  /* 0x000000ffff387224 */ /* 0x000fe200078e0004 */
[----:B-1----:R-:W-:Y:S01]  /*1f8a0*/  MOV R2, R0 ;  /* 0x0000000000027202 */ /* 0x002fe20000000f00 */
[----:B------:R-:W-:Y:S01]  /*1f8b0*/  IMAD.MOV.U32 R61, RZ, RZ, 0x1f ;  /* 0x0000001fff3d7424 */ /* 0x000fe200078e00ff */
[----:B------:R-:W-:-:S02]  /*1f8c0*/  MOV R3, 0x1f8e0 ;  /* 0x0001f8e000037802 */ /* 0x000fc40000000f00 */
[----:B---34-:R-:W-:Y:S05]  /*1f8d0*/  CALL.REL.NOINC `($__internal_23_$__cuda_sm70_shflsync_idx_p) ;  /* 0x00005bb000007944 */ /* 0x018fea0003c00000 */
[----:B------:R-:W-:Y:S01]  /*1f8e0*/  MOV R5, R62 ;  /* 0x0000003e00057202 */ /* 0x000fe20000000f00 */
[----:B------:R-:W-:Y:S05]  /*1f8f0*/  BRA `(.L_x_1630) ;  /* 0xfffe0dc000007947 */ /* 0x000fea000383ffff */
.L_x_1680:
[----:B------:R-:W-:Y:S01]  /*1f900*/  IMAD.MOV.U32 R56, RZ, RZ, R5 ;  /* 0x000000ffff387224 */ /* 0x000fe200078e0005 */
[----:B------:R-:W-:Y:S01]  /*1f910*/  MOV R2, RZ ;  /* 0x000000ff00027202 */ /* 0x000fe20000000f00 */
[----:B------:R-:W-:Y:S01]  /*1f920*/  IMAD.MOV.U32 R61, RZ, RZ, 0x181f ;  /* 0x0000181fff3d7424 */ /* 0x000fe200078e00ff */
[----:B------:R-:W-:-:S02]  /*1f930*/  MOV R3, 0x1f950 ;  /* 0x0001f95000037802 */ /* 0x000fc40000000f00 */
[----:B-----5:R-:W-:Y:S05]  /*1f940*/  CALL.REL.NOINC `($__internal_23_$__cuda_sm70_shflsync_idx_p) ;  /* 0x00005b4000007944 */ /* 0x020fea0003c00000 */
[----:B------:R-:W-:Y:S01]  /*1f950*/  MOV R7, R62 ;  /* 0x0000003e00077202 */ /* 0x000fe20000000f00 */
[----:B------:R-:W-:Y:S05]  /*1f960*/  BRA `(.L_x_1842) ;  /* 0xfffe91d000007947 */ /* 0x000fea000383ffff */
.L_x_1681:
[----:B------:R-:W-:Y:S01]  /*1f970*/  IMAD.MOV.U32 R56, RZ, RZ, R6 ;  /* 0x000000ffff387224 */ /* 0x000fe200078e0006 */
[----:B------:R-:W-:Y:S01]  /*1f980*/  MOV R2, RZ ;  /* 0x000000ff00027202 */ /* 0x000fe20000000f00 */
[----:B------:R-:W-:Y:S01]  /*1f990*/  IMAD.MOV.U32 R61, RZ, RZ, 0x181f ;  /* 0x0000181fff3d7424 */ /* 0x000fe200078e00ff */
[----:B------:R-:W-:-:S02]  /*1f9a0*/  MOV R3, 0x1f9c0 ;  /* 0x0001f9c000037802 */ /* 0x000fc40000000f00 */
[----:B-12--5:R-:W-:Y:S05]  /*1f9b0*/  CALL.REL.NOINC `($__internal_23_$__cuda_sm70_shflsync_idx_p) ;  /* 0x00005ad000007944 */ /* 0x026fea0003c00000 */
[----:B------:R-:W-:Y:S01]  /*1f9c0*/  MOV R2, R62 ;  /* 0x0000003e00027202 */ /* 0x000fe20000000f00 */
[----:B------:R-:W-:Y:S05]  /*1f9d0*/  BRA `(.L_x_1843) ;  /* 0xfffe918000007947 */ /* 0x000fea000383ffff */
.L_x_1684:
[----:B------:R-:W-:Y:S01]  /*1f9e0*/  IMAD.MOV.U32 R56, RZ, RZ, R5 ;  /* 0x000000ffff387224 */ /* 0x000fe200078e0005 */
[----:B--2-4-:R-:W-:Y:S01]  /*1f9f0*/  MOV R2, 0x1 ;  /* 0x0000000100027802 */ /* 0x014fe20000000f00 */
[----:B------:R-:W-:Y:S01]  /*1fa00*/  IMAD.MOV.U32 R61, RZ, RZ, 0x181f ;  /* 0x0000181fff3d7424 */ /* 0x000fe200078e00ff */
[----:B------:R-:W-:-:S02]  /*1fa10*/  MOV R3, 0x1fa30 ;  /* 0x0001fa3000037802 */ /* 0x000fc40000000f00 */
[----:B-1---5:R-:W-:Y:S05]  /*1fa20*/  CALL.REL.NOINC `($__internal_23_$__cuda_sm70_shflsync_idx_p) ;  /* 0x00005a6000007944 */ /* 0x022fea0003c00000 */
[----:B------:R-:W-:Y:S01]  /*1fa30*/  IMAD.MOV.U32 R7, RZ, RZ, R62 ;  /* 0x000000ffff077224 */ /* 0x000fe200078e003e */
[----:B------:R-:W-:Y:S01]  /*1fa40*/  MOV R2, 0x1 ;  /* 0x0000000100027802 */ /* 0x000fe20000000f00 */
[----:B------:R-:W-:Y:S01]  /*1fa50*/  IMAD.MOV.U32 R56, RZ, RZ, R6 ;  /* 0x000000ffff387224 */ /* 0x000fe200078e0006 */
[----:B------:R-:W-:-:S02]  /*1fa60*/  MOV R61, 0x181f ;  /* 0x0000181f003d7802 */ /* 0x000fc40000000f00 */
[----:B------:R-:W-:Y:S02]  /*1fa70*/  MOV R3, 0x1fa90 ;  /* 0x0001fa9000037802 */ /* 0x000fe40000000f00 */
[----:B------:R-:W-:Y:S05]  /*1fa80*/  CALL.REL.NOINC `($__internal_23_$__cuda_sm70_shflsync_idx_p) ;  /* 0x00005a0000007944 */ /* 0x000fea0003c00000 */
[----:B------:R-:W-:Y:S01]  /*1fa90*/  MOV R2, R62 ;  /* 0x0000003e00027202 */ /* 0x000fe20000000f00 */
[----:B------:R-:W-:Y:S05]  /*1faa0*/  BRA `(.L_x_1844) ;  /* 0xfffe91a000007947 */ /* 0x000fea000383ffff */
.L_x_1687:
[----:B------:R-:W-:Y:S01]  /*1fab0*/  IMAD.MOV.U32 R56, RZ, RZ, R5 ;  /* 0x000000ffff387224 */ /* 0x000fe200078e0005 */
[----:B---34-:R-:W-:Y:S01]  /*1fac0*/  MOV R2, 0x2 ;  /* 0x0000000200027802 */ /* 0x018fe20000000f00 */
[----:B------:R-:W-:Y:S01]  /*1fad0*/  IMAD.MOV.U32 R61, RZ, RZ, 0x181f ;  /* 0x0000181fff3d7424 */ /* 0x000fe200078e00ff */
[----:B------:R-:W-:Y:S02]  /*1fae0*/  MOV R3, 0x1fb00 ;  /* 0x0001fb0000037802 */ /* 0x000fe40000000f00 */
[----:B-12--5:R-:W-:Y:S05]  /*1faf0*/  CALL.REL.NOINC `($__internal_23_$__cuda_sm70_shflsync_idx_p) ;  /* 0x0000599000007944 */ /* 0x026fea0003c00000 */
[----:B------:R-:W-:Y:S01]  /*1fb00*/  MOV R7, R62 ;  /* 0x0000003e00077202 */ /* 0x000fe20000000f00 */
[----:B------:R-:W-:Y:S05]  /*1fb10*/  BRA `(.L_x_1845) ;  /* 0xfffe920000007947 */ /* 0x000fea000383ffff */
.L_x_1688:
[----:B------:R-:W-:Y:S01]  /*1fb20*/  IMAD.MOV.U32 R56, RZ, RZ, R6 ;  /* 0x000000ffff387224 */ /* 0x000fe200078e0006 */
[----:B----4-:R-:W-:Y:S01]  /*1fb30*/  MOV R2, 0x2 ;  /* 0x0000000200027802 */ /* 0x010fe20000000f00 */
[----:B------:R-:W-:Y:S01]  /*1fb40*/  IMAD.MOV.U32 R61, RZ, RZ, 0x181f ;  /* 0x0000181fff3d7424 */ /* 0x000fe200078e00ff */
[----:B------:R-:W-:Y:S02]  /*1fb50*/  MOV R3, 0x1fb70 ;  /* 0x0001fb7000037802 */ /* 0x000fe40000000f00 */
[----:B-123-5:R-:W-:Y:S05]  /*1fb60*/  CALL.REL.NOINC `($__internal_23_$__cuda_sm70_shflsync_idx_p) ;  /* 0x0000592000007944 */ /* 0x02efea0003c00000 */
[----:B------:R-:W-:Y:S01]  /*1fb70*/  MOV R2, R62 ;  /* 0x0000003e00027202 */ /* 0x000fe20000000f00 */
[----:B------:R-:W-:Y:S05]  /*1fb80*/  BRA `(.L_x_1846) ;  /* 0xfffe91b000007947 */ /* 0x000fea000383ffff */
.L_x_1691:
[----:B------:R-:W-:Y:S01]  /*1fb90*/  IMAD.MOV.U32 R56, RZ, RZ, R5 ;  /* 0x000000ffff387224 */ /* 0x000fe200078e0005 */
[----:B-12---:R-:W-:Y:S01]  /*1fba0*/  MOV R2, 0x3 ;  /* 0x0000000300027802 */ /* 0x006fe20000000f00 */
[----:B------:R-:W-:Y:S01]  /*1fbb0*/  IMAD.MOV.U32 R61, RZ, RZ, 0x181f ;  /* 0x0000181fff3d7424 */ /* 0x000fe200078e00ff */
[----:B------:R-:W-:-:S02]  /*1fbc0*/  MOV R3, 0x1fbe0 ;  /* 0x0001fbe000037802 */ /* 0x000fc40000000f00 */
[----:B---345:R-:W-:Y:S05]  /*1fbd0*/  CALL.REL.NOINC `($__internal_23_$__cuda_sm70_shflsync_idx_p) ;  /* 0x000058b000007944 */ /* 0x038fea0003c00000 */
        /* <DEDUP_REMOVED lines=8> */
.L_x_1694:
[----:B------:R-:W-:Y:S01]  /*1fc60*/  IMAD.MOV.U32 R56, RZ, RZ, R5 ;  /* 0x000000ffff387224 */ /* 0x000fe200078e0005 */
[----:B--2---:R-:W-:Y:S01]  /*1fc70*/  MOV R2, 0x4 ;  /* 0x0000000400027802 */ /* 0x004fe20000000f00 */
[----:B------:R-:W-:Y:S01]  /*1fc80*/  IMAD.MOV.U32 R61, RZ, RZ, 0x181f ;  /* 0x0000181fff3d7424 */ /* 0x000fe200078e00ff */
[----:B------:R-:W-:Y:S02]  /*1fc90*/  MOV R3, 0x1fcb0 ;  /* 0x0001fcb000037802 */ /* 0x000fe40000000f00 */
[----:B-1-345:R-:W-:Y:S05]  /*1fca0*/  CALL.REL.NOINC `($__internal_23_$__cuda_sm70_shflsync_idx_p) ;  /* 0x000057e000007944 */ /* 0x03afea0003c00000 */
[----:B------:R-:W-:Y:S01]  /*1fcb0*/  MOV R7, R62 ;  /* 0x0000003e00077202 */ /* 0x000fe20000000f00 */
[----:B------:R-:W-:Y:S05]  /*1fcc0*/  BRA `(.L_x_1848) ;  /* 0xfffe922000007947 */ /* 0x000fea000383ffff */
.L_x_1695:
[----:B------:R-:W-:Y:S01]  /*1fcd0*/  IMAD.MOV.U32 R56, RZ, RZ, R6 ;  /* 0x000000ffff387224 */ /* 0x000fe200078e0006 */
[----:B--2---:R-:W-:Y:S01]  /*1fce0*/  MOV R2, 0x4 ;  /* 0x0000000400027802 */ /* 0x004fe20000000f00 */
[----:B------:R-:W-:Y:S01]  /*1fcf0*/  IMAD.MOV.U32 R61, RZ, RZ, 0x181f ;  /* 0x0000181fff3d7424 */ /* 0x000fe200078e00ff */
[----:B------:R-:W-:Y:S02]  /*1fd00*/  MOV R3, 0x1fd20 ;  /* 0x0001fd2000037802 */ /* 0x000fe40000000f00 */
[----:B-1-345:R-:W-:Y:S05]  /*1fd10*/  CALL.REL.NOINC `($__internal_23_$__cuda_sm70_shflsync_idx_p) ;  /* 0x0000577000007944 */ /* 0x03afea0003c00000 */
[----:B------:R-:W-:Y:S01]  /*1fd20*/  MOV R2, R62 ;  /* 0x0000003e00027202 */ /* 0x000fe20000000f00 */
[----:B------:R-:W-:Y:S05]  /*1fd30*/  BRA `(.L_x_1849) ;  /* 0xfffe91d000007947 */ /* 0x000fea000383ffff */
.L_x_1698:
[----:B------:R-:W-:Y:S01]  /*1fd40*/  IMAD.MOV.U32 R56, RZ, RZ, R5 ;  /* 0x000000ffff387224 */ /* 0x000fe200078e0005 */
[----:B-1-3--:R-:W-:Y:S01]  /*1fd50*/  MOV R2, 0x5 ;  /* 0x0000000500027802 */ /* 0x00afe20000000f00 */
[----:B------:R-:W-:Y:S01]  /*1fd60*/  IMAD.MOV.U32 R61, RZ, RZ, 0x181f ;  /* 0x0000181fff3d7424 */ /* 0x000fe200078e00ff */
[----:B------:R-:W-:-:S02]  /*1fd70*/  MOV R3, 0x1fd90 ;  /* 0x0001fd9000037802 */ /* 0x000fc40000000f00 */
[----:B--2-45:R-:W-:Y:S05]  /*1fd80*/  CALL.REL.NOINC `($__internal_23_$__cuda_sm70_shflsync_idx_p) ;  /* 0x0000570000007944 */ /* 0x034fea0003c00000 */
        /* <DEDUP_REMOVED lines=8> */
.L_x_1701:
[----:B------:R-:W-:Y:S01]  /*1fe10*/  IMAD.MOV.U32 R56, RZ, RZ, R5 ;  /* 0x000000ffff387224 */ /* 0x000fe200078e0005 */
[----:B--23--:R-:W-:Y:S01]  /*1fe20*/  MOV R2, 0x6 ;  /* 0x0000000600027802 */ /* 0x00cfe20000000f00 */
[----:B------:R-:W-:Y:S01]  /*1fe30*/  IMAD.MOV.U32 R61, RZ, RZ, 0x181f ;  /* 0x0000181fff3d7424 */ /* 0x000fe200078e00ff */
[----:B------:R-:W-:Y:S02]  /*1fe40*/  MOV R3, 0x1fe60 ;  /* 0x0001fe6000037802 */ /* 0x000fe40000000f00 */
[----:B-1--45:R-:W-:Y:S05]  /*1fe50*/  CALL.REL.NOINC `($__internal_23_$__cuda_sm70_shflsync_idx_p) ;  /* 0x0000563000007944 */ /* 0x032fea0003c00000 */
[----:B------:R-:W-:Y:S01]  /*1fe60*/  MOV R7, R62 ;  /* 0x0000003e00077202 */ /* 0x000fe20000000f00 */
[----:B------:R-:W-:Y:S05]  /*1fe70*/  BRA `(.L_x_1851) ;  /* 0xfffe924000007947 */ /* 0x000fea000383ffff */
.L_x_1702:
[----:B------:R-:W-:Y:S01]  /*1fe80*/  IMAD.MOV.U32 R56, RZ, RZ, R6 ;  /* 0x000000ffff387224 */ /* 0x000fe200078e0006 */
[----:B---3--:R-:W-:Y:S01]  /*1fe90*/  MOV R2, 0x6 ;  /* 0x0000000600027802 */ /* 0x008fe20000000f00 */
[----:B------:R-:W-:Y:S01]  /*1fea0*/  IMAD.MOV.U32 R61, RZ, RZ, 0x181f ;  /* 0x0000181fff3d7424 */ /* 0x000fe200078e00ff */
[----:B------:R-:W-:Y:S02]  /*1feb0*/  MOV R3, 0x1fed0 ;  /* 0x0001fed000037802 */ /* 0x000fe40000000f00 */
[----:B-12-45:R-:W-:Y:S05]  /*1fec0*/  CALL.REL.NOINC `($__internal_23_$__cuda_sm70_shflsync_idx_p) ;  /* 0x000055c000007944 */ /* 0x036fea0003c00000 */
[----:B------:R-:W-:Y:S01]  /*1fed0*/  MOV R2, R62 ;  /* 0x0000003e00027202 */ /* 0x000fe20000000f00 */
[----:B------:R-:W-:Y:S05]  /*1fee0*/  BRA `(.L_x_1852) ;  /* 0xfffe91f000007947 */ /* 0x000fea000383ffff */
.L_x_1705:
        /* <DEDUP_REMOVED lines=13> */
.L_x_1744:
[----:B------:R-:W-:Y:S01]  /*1ffc0*/  IMAD.MOV.U32 R56, RZ, RZ, R4 ;  /* 0x000000ffff387224 */ /* 0x000fe200078e0004 */
[----:B------:R-:W-:Y:S01]  /*1ffd0*/  MOV R2, RZ ;  /* 0x000000ff00027202 */ /* 0x000fe20000000f00 */
[----:B------:R-:W-:Y:S01]  /*1ffe0*/  IMAD.MOV.U32 R61, RZ, RZ, 0x181f ;  /* 0x0000181fff3d7424 */ /* 0x000fe200078e00ff */
[----:B------:R-:W-:Y:S02]  /*1fff0*/  MOV R3, 0x20010 ;  /* 0x0002001000037802 */ /* 0x000fe40000000f00 */
[----:B------:R-:W-:Y:S05]  /*20000*/  CALL.REL.NOINC `($__internal_23_$__cuda_sm70_shflsync_idx_p) ;  /* 0x0000548000007944 */ /* 0x000fea0003c00000 */
[----:B------:R-:W-:Y:S01]  /*20010*/  MOV R7, R62 ;  /* 0x0000003e00077202 */ /* 0x000fe20000000f00 */
[----:B------:R-:W-:Y:S05]  /*20020*/  BRA `(.L_x_1854) ;  /* 0xfffef95000007947 */ /* 0x000fea000383ffff */
.L_x_1745:
[----:B------:R-:W-:Y:S01]  /*20030*/  IMAD.MOV.U32 R56, RZ, RZ, R0 ;  /* 0x000000ffff387224 */ /* 0x000fe200078e0000 */
[----:B------:R-:W-:Y:S01]  /*20040*/  MOV R2, RZ ;  /* 0x000000ff00027202 */ /* 0x000fe20000000f00 */
[----:B------:R-:W-:Y:S01]  /*20050*/  IMAD.MOV.U32 R61, RZ, RZ, 0x181f ;  /* 0x0000181fff3d7424 */ /* 0x000fe200078e00ff */
[----:B------:R-:W-:Y:S02]  /*20060*/  MOV R3, 0x20080 ;  /* 0x0002008000037802 */ /* 0x000fe40000000f00 */
[----:B-12---:R-:W-:Y:S05]  /*20070*/  CALL.REL.NOINC `($__internal_23_$__cuda_sm70_shflsync_idx_p) ;  /* 0x0000541000007944 */ /* 0x006fea0003c00000 */
        /* <DEDUP_REMOVED lines=12> */
[----:B------:R-:W-:Y:S05]  /*20140*/  CALL.REL.NOINC `($__internal_23_$__cuda_sm70_shflsync_idx_p) ;  /* 0x0000534000007944 */ /* 0x000fea0003c00000 */
[----:B------:R-:W-:Y:S01]  /*20150*/  IMAD.MOV.U32 R6, RZ, RZ, R62 ;  /* 0x000000ffff067224 */ /* 0x000fe200078e003e */
[----:B------:R-:W-:Y:S01]  /*20160*/  MOV R2, 0x1 ;  /* 0x0000000100027802 */ /* 0x000fe20000000f00 */
[----:B------:R-:W-:Y:S01]  /*20170*/  IMAD.MOV.U32 R56, RZ, RZ, R0 ;  /* 0x000000ffff387224 */ /* 0x000fe200078e0000 */
[----:B------:R-:W-:Y:S02]  /*20180*/  MOV R61, 0x181f ;  /* 0x0000181f003d7802 */ /* 0x000fe40000000f00 */
[----:B------:R-:W-:Y:S02]  /*20190*/  MOV R3, 0x201b0 ;  /* 0x000201b000037802 */ /* 0x000fe40000000f00 */
[----:B------:R-:W-:Y:S05]  /*201a0*/  CALL.REL.NOINC `($__internal_23_$__cuda_sm70_shflsync_idx_p) ;  /* 0x000052e000007944 */ /* 0x000fea0003c00000 */
        /* <DEDUP_REMOVED lines=60> */
[----:B------:R-:W-:Y:S01]  /*20570*/  MOV R0, R62 ;  /* 0x0000003e00007202 */ /* 0x000fe20000000f00 */
[----:B------:R-:W-:Y:S05]  /*20580*/  BRA `(.L_x_1855) ;  /* 0xfffef57000007947 */ /* 0x000fea000383ffff */
.L_x_1746:
[----:B------:R-:W-:Y:S01]  /*20590*/  IMAD.MOV.U32 R56, RZ, RZ, R0 ;  /* 0x000000ffff387224 */ /* 0x000fe200078e0000 */
[----:B------:R-:W-:Y:S01]  /*205a0*/  MOV R2, RZ ;  /* 0x000000ff00027202 */ /* 0x000fe20000000f00 */
[----:B------:R-:W-:Y:S01]  /*205b0*/  IMAD.MOV.U32 R61, RZ, RZ, 0x1c1f ;  /* 0x00001c1fff3d7424 */ /* 0x000fe200078e00ff */
[----:B------:R-:W-:-:S02]  /*205c0*/  MOV R3, 0x205e0 ;  /* 0x000205e000037802 */ /* 0x000fc40000000f00 */
[----:B------:R-:W-:Y:S05]  /*205d0*/  CALL.REL.NOINC `($__internal_23_$__cuda_sm70_shflsync_idx_p) ;  /* 0x00004eb000007944 */ /* 0x000fea0003c00000 */
[----:B------:R-:W-:Y:S01]  /*205e0*/  MOV R2, R62 ;  /* 0x0000003e00027202 */ /* 0x000fe20000000f00 */
[----:B------:R-:W-:Y:S05]  /*205f0*/  BRA `(.L_x_1856) ;  /* 0xfffef69000007947 */ /* 0x000fea000383ffff */
.L_x_1747:
[----:B------:R-:W-:Y:S01]  /*20600*/  IMAD.MOV.U32 R56, RZ, RZ, R0 ;  /* 0x000000ffff387224 */ /* 0x000fe200078e0000 */
[----:B------:R-:W-:Y:S01]  /*20610*/  MOV R2, 0x1 ;  /* 0x0000000100027802 */ /* 0x000fe20000000f00 */
[----:B------:R-:W-:Y:S01]  /*20620*/  IMAD.MOV.U32 R61, RZ, RZ, 0x1c1f ;  /* 0x00001c1fff3d7424 */ /* 0x000fe200078e00ff */
[----:B------:R-:W-:-:S02]  /*20630*/  MOV R3, 0x20650 ;  /* 0x0002065000037802 */ /* 0x000fc40000000f00 */
[----:B-1----:R-:W-:Y:S05]  /*20640*/  CALL.REL.NOINC `($__internal_23_$__cuda_sm70_shflsync_idx_p) ;  /* 0x00004e4000007944 */ /* 0x002fea0003c00000 */
[----:B------:R-:W-:Y:S01]  /*20650*/  IMAD.IADD R2, R4, 0x1, R62 ;  /* 0x0000000104027824 */ /* 0x000fe200078e023e */
[----:B------:R-:W-:Y:S01]  /*20660*/  MOV R3, 0x20940 ;  /* 0x0002094000037802 */ /* 0x000fe20000000f00 */
[----:B------:R-:W-:-:S02]  /*20670*/  IMAD.MOV.U32 R56, RZ, RZ, R0 ;  /* 0x000000ffff387224 */ /* 0x000fc400078e0000 */
[----:B------:R-:W-:Y:S01]  /*20680*/  IMAD.MOV.U32 R61, RZ, RZ, 0x1c1f ;  /* 0x00001c1fff3d7424 */ /* 0x000fe200078e00ff */
        /* <DEDUP_REMOVED lines=10> */
[----:B------:R-:W-:Y:S02]  /*20730*/  ISETP.GT.AND P4, PT, R2, 0x19, PT ;  /* 0x000000190200780c */ /* 0x000fe40003f84270 */
        /* <DEDUP_REMOVED lines=30> */
[----:B------:R-:W-:Y:S02]  /*20920*/  FSEL R63, R38, -INF , P0 ;  /* 0xff800000263f7808 */ /* 0x000fe40000000000 */
[----:B------:R-:W-:Y:S05]  /*20930*/  CALL.REL.NOINC `($__internal_23_$__cuda_sm70_shflsync_idx_p) ;  /* 0x00004b5000007944 */ /* 0x000fea0003c00000 */
[----:B------:R-:W-:Y:S01]  /*20940*/  IMAD.IADD R2, R4, 0x1, R62 ;  /* 0x0000000104027824 */ /* 0x000fe200078e023e */
[----:B------:R-:W-:Y:S01]  /*20950*/  MOV R3, 0x20c30 ;  /* 0x00020c3000037802 */ /* 0x000fe20000000f00 */
[----:B------:R-:W-:Y:S02]  /*20960*/  IMAD.MOV.U32 R56, RZ, RZ, R0 ;  /* 0x000000ffff387224 */ /* 0x000fe400078e0000 */
        /* <DEDUP_REMOVED lines=45> */
[----:B------:R-:W-:Y:S02]  /*20c40*/  FMNMX.FTZ R0, R10, R12, !PT ;  /* 0x0000000c0a007209 */ /* 0x000fe40007810000 */
[----:B------:R-:W-:Y:S02]  /*20c50*/  FMNMX.FTZ R3, R26, R27, !PT ;  /* 0x0000001b1a037209 */ /* 0x000fe40007810000 */
[----:B------:R-:W-:-:S02]  /*20c60*/  IMNMX R5, R5, R4, PT ;  /* 0x0000000405057217 */ /* 0x000fc40003800200 */
[----:B------:R-:W-:Y:S02]  /*20c70*/  FMNMX.FTZ R71, R14, R0, !PT ;  /* 0x000000000e477209 */ /* 0x000fe40007810000 */
[C---:B------:R-:W-:Y:S02]  /*20c80*/  ISETP.GT.AND P0, PT, R5.reuse, RZ, PT ;  /* 0x000000ff0500720c */ /* 0x040fe40003f04270 */
[C---:B------:R-:W-:Y:S02]  /*20c90*/  ISETP.GT.AND P1, PT, R5.reuse, 0x1, PT ;  /* 0x000000010500780c */ /* 0x040fe40003f24270 */
[----:B------:R-:W-:Y:S02]  /*20ca0*/  ISETP.GT.AND P3, PT, R5, 0x8, PT ;  /* 0x000000080500780c */ /* 0x000fe40003f64270 */
[----:B------:R-:W-:Y:S02]  /*20cb0*/  FSEL R24, R157, -INF , P0 ;  /* 0xff8000009d187808 */ /* 0x000fe40000000000 */
[----:B------:R-:W-:-:S02]  /*20cc0*/  FSEL R25, R156, -INF , P1 ;  /* 0xff8000009c197808 */ /* 0x000fc40000800000 */
        /* <DEDUP_REMOVED lines=10> */
[----:B------:R-:W-:Y:S02]  /*20d70*/  FMNMX.FTZ R2, R15, R2, !PT ;  /* 0x000000020f027209 */ /* 0x000fe40007810000 */
[----:B------:R-:W-:-:S02]  /*20d80*/  ISETP.GT.AND P2, PT, R5, 0x11, PT ;  /* 0x000000110500780c */ /* 0x000fc40003f44270 */
[----:B------:R-:W-:Y:S02]  /*20d90*/  FSEL R38, R141, -INF , P0 ;  /* 0xff8000008d267808 */ /* 0x000fe40000000000 */
[----:B------:R-:W-:Y:S02]  /*20da0*/  FMNMX.FTZ R0, R37, R0, !PT ;  /* 0x0000000025007209 */ /* 0x000fe40007810000 */
[----:B------:R-:W-:Y:S02]  /*20db0*/  FMNMX.FTZ R71, R18, R71, !PT ;  /* 0x0000004712477209 */ /* 0x000fe40007810000 */
[----:B------:R-:W-:Y:S02]  /*20dc0*/  FMNMX.FTZ R2, R17, R2, !PT ;  /* 0x0000000211027209 */ /* 0x000fe40007810000 */
[----:B------:R-:W-:Y:S02]  /*20dd0*/  ISETP.GT.AND P3, PT, R5, 0x18, PT ;  /* 0x000000180500780c */ /* 0x000fe40003f64270 */
[----:B------:R-:W-:-:S02]  /*20de0*/  FSEL R39, R140, -INF , P2 ;  /* 0xff8000008c277808 */ /* 0x000fc40001000000 */
[----:B------:R-:W-:Y:S02]  /*20df0*/  FMNMX.FTZ R0, R38, R0, !PT ;  /* 0x0000000026007209 */ /* 0x000fe40007810000 */
        /* <DEDUP_REMOVED lines=85> */
[----:B------:R-:W-:Y:S01]  /*21350*/  FMNMX.FTZ R69, R87, R69, !PT ;  /* 0x0000004557457209 */ /* 0x000fe20007810000 */
[----:B------:R-:W-:Y:S01]  /*21360*/  IMAD.MOV.U32 R4, RZ, RZ, R71 ;  /* 0x000000ffff047224 */ /* 0x000fe200078e0047 */
[----:B------:R-:W-:Y:S01]  /*21370*/  FMNMX.FTZ R8, R52, R0, !PT ;  /* 0x0000000034087209 */ /* 0x000fe20007810000 */
[----:B------:R-:W-:Y:S01]  /*21380*/  IMAD.MOV.U32 R0, RZ, RZ, 0x2 ;  /* 0x00000002ff007424 */ /* 0x000fe200078e00ff */
[----:B------:R-:W-:Y:S02]  /*21390*/  FMNMX.FTZ R70, R63, R70, !PT ;  /* 0x000000463f467209 */ /* 0x000fe40007810000 */
[----:B------:R-:W-:-:S02]  /*213a0*/  FMNMX.FTZ R69, R83, R69, !PT ;  /* 0x0000004553457209 */ /* 0x000fc40007810000 */
[----:B------:R-:W-:Y:S02]  /*213b0*/  MOV R2, 0x213d0 ;  /* 0x000213d000027802 */ /* 0x000fe40000000f00 */
[----:B------:R-:W-:Y:S05]  /*213c0*/  CALL.REL.NOINC `($__internal_22_$__cuda_sm70_shflsync_bfly_p) ;  /* 0x0000406000007944 */ /* 0x000fea0003c00000 */
[----:B------:R-:W-:Y:S01]  /*213d0*/  FMNMX.FTZ R71, R71, R0, !PT ;  /* 0x0000000047477209 */ /* 0x000fe20007810000 */
[----:B------:R-:W-:Y:S01]  /*213e0*/  IMAD.MOV.U32 R0, RZ, RZ, 0x1 ;  /* 0x00000001ff007424 */ /* 0x000fe200078e00ff */
[----:B------:R-:W-:-:S03]  /*213f0*/  MOV R2, 0x21420 ;  /* 0x0002142000027802 */ /* 0x000fc60000000f00 */
[----:B------:R-:W-:Y:S02]  /*21400*/  IMAD.MOV.U32 R4, RZ, RZ, R71 ;  /* 0x000000ffff047224 */ /* 0x000fe400078e0047 */
[----:B------:R-:W-:Y:S05]  /*21410*/  CALL.REL.NOINC `($__internal_22_$__cuda_sm70_shflsync_bfly_p) ;  /* 0x0000401000007944 */ /* 0x000fea0003c00000 */
[----:B------:R-:W-:Y:S01]  /*21420*/  FMNMX.FTZ R71, R71, R0, !PT ;  /* 0x0000000047477209 */ /* 0x000fe20007810000 */
[----:B------:R-:W-:Y:S01]  /*21430*/  IMAD.MOV.U32 R4, RZ, RZ, R70 ;  /* 0x000000ffff047224 */ /* 0x000fe200078e0046 */
[----:B------:R-:W-:Y:S01]  /*21440*/  MOV R2, 0x21470 ;  /* 0x0002147000027802 */ /* 0x000fe20000000f00 */
[----:B------:R-:W-:Y:S02]  /*21450*/  IMAD.MOV.U32 R0, RZ, RZ, 0x2 ;  /* 0x00000002ff007424 */ /* 0x000fe400078e00ff */
        /* <DEDUP_REMOVED lines=26> */
[----:B------:R-:W-:Y:S01]  /*21600*/  MOV R9, R0 ;  /* 0x0000000000097202 */ /* 0x000fe20000000f00 */
[----:B------:R-:W-:Y:S05]  /*21610*/  BRA `(.L_x_1857) ;  /* 0xfffef6e000007947 */ /* 0x000fea000383ffff */
.L_x_1751:
[----:B------:R-:W-:Y:S01]  /*21620*/  MOV R2, RZ ;  /* 0x000000ff00027202 */ /* 0x000fe20000000f00 */
[----:B------:R-:W-:Y:S01]  /*21630*/  IMAD.MOV.U32 R56, RZ, RZ, R4 ;  /* 0x000000ffff387224 */ /* 0x000fe200078e0004 */
[----:B------:R-:W-:Y:S01]  /*21640*/  MOV R3, 0x21670 ;  /* 0x0002167000037802 */ /* 0x000fe20000000f00 */
[----:B------:R-:W-:Y:S02]  /*21650*/  IMAD.MOV.U32 R61, RZ, RZ, 0x181f ;  /* 0x0000181fff3d7424 */ /* 0x000fe400078e00ff */
[----:B-1----:R-:W-:Y:S05]  /*21660*/  CALL.REL.NOINC `($__internal_23_$__cuda_sm70_shflsync_idx_p) ;  /* 0x00003e2000007944 */ /* 0x002fea0003c00000 */
[----:B------:R-:W-:Y:S01]  /*21670*/  MOV R7, R62 ;  /* 0x0000003e00077202 */ /* 0x000fe20000000f00 */
[----:B------:R-:W-:-:S05]  /*21680*/  BRA `(.L_x_1858) ;  /* 0xffff12a000007947 */ /* 0x000fca000383ffff */
.L_x_1752:
[----:B------:R-:W-:Y:S01]  /*21690*/  MOV R2, RZ ;  /* 0x000000ff00027202 */ /* 0x000fe20000000f00 */
[----:B------:R-:W-:Y:S01]  /*216a0*/  IMAD.MOV.U32 R56, RZ, RZ, R0 ;  /* 0x000000ffff387224 */ /* 0x000fe200078e0000 */
[----:B------:R-:W-:Y:S01]  /*216b0*/  MOV R3, 0x216e0 ;  /* 0x000216e000037802 */ /* 0x000fe20000000f00 */
[----:B------:R-:W-:Y:S02]  /*216c0*/  IMAD.MOV.U32 R61, RZ, RZ, 0x181f ;  /* 0x0000181fff3d7424 */ /* 0x000fe400078e00ff */
[----:B-123--:R-:W-:Y:S05]  /*216d0*/  CALL.REL.NOINC `($__internal_23_$__cuda_sm70_shflsync_idx_p) ;  /* 0x00003db000007944 */ /* 0x00efea0003c00000 */
[----:B------:R-:W-:Y:S01]  /*216e0*/  IMAD.MOV.U32 R56, RZ, RZ, R4 ;  /* 0x000000ffff387224 */ /* 0x000fe200078e0004 */
[----:B------:R-:W-:Y:S01]  /*216f0*/  ISETP.GE.AND P0, PT, R244, c[0x0][0x1d4], PT ;  /* 0x00007500f4007a0c */ /* 0x000fe20003f06270 */
[----:B------:R-:W-:Y:S01]  /*21700*/  IMAD.MOV.U32 R61, RZ, RZ, 0x181f ;  /* 0x0000181fff3d7424 */ /* 0x000fe200078e00ff */
[----:B------:R-:W-:Y:S05]  /*21710*/  IADD3 R2, P1, R62, R5, RZ ;  /* 0x000000053e027210 */ /* 0x000fea0007f3e0ff */
[----:B------:R-:W-:Y:S01]  /*21720*/  IMAD.X R3, R7, 0x1, R6, P1 ;  /* 0x0000000107037824 */ /* 0x000fe200008e0606 */
[----:B------:R-:W-:Y:S05]  /*21730*/  SEL R7, RZ, 0x10, P0 ;  /* 0x00000010ff077807 */ /* 0x000fea0000000000 */
[----:B------:R-:W-:Y:S01]  /*21740*/  @!PT LDS RZ, [RZ] ;  /* 0x00000000fffff984 */ /* 0x000fe20000000800 */
[----:B------:R-:W-:Y:S01]  /*21750*/  @!PT LDS RZ, [RZ] ;  /* 0x00000000fffff984 */ /* 0x000fe20000000800 */
[----:B------:R-:W-:Y:S01]  /*21760*/  @!PT LDS RZ, [RZ] ;  /* 0x00000000fffff984 */ /* 0x000fe20000000800 */
[----:B------:R1:W-:Y:S02]  /*21770*/  LDGSTS.E.BYPASS.LTC128B.128 [R208+0x100], [R2.64], !P0 ;  /* 0x0010000002d07fae */ /* 0x0003e4000c101d48 */
[----:B-1----:R-:W-:Y:S01]  /*21780*/  MOV R3, 0x217b0 ;  /* 0x000217b000037802 */ /* 0x002fe20000000f00 */
[----:B------:R-:W-:Y:S03]  /*21790*/  IMAD.MOV.U32 R2, RZ, RZ, 0x1 ;  /* 0x00000001ff027424 */ /* 0x000fe600078e00ff */
[----:B------:R-:W-:Y:S05]  /*217a0*/  CALL.REL.NOINC `($__internal_23_$__cuda_sm70_shflsync_idx_p) ;  /* 0x00003ce000007944 */ /* 0x000fea0003c00000 */
[----:B------:R-:W-:Y:S01]  /*217b0*/  MOV R2, 0x1 ;  /* 0x0000000100027802 */ /* 0x000fe20000000f00 */
[----:B------:R-:W-:Y:S01]  /*217c0*/  IMAD.MOV.U32 R8, RZ, RZ, R62 ;  /* 0x000000ffff087224 */ /* 0x000fe200078e003e */
[----:B------:R-:W-:Y:S01]  /*217d0*/  MOV R61, 0x181f ;  /* 0x0000181f003d7802 */ /* 0x000fe20000000f00 */
[----:B------:R-:W-:Y:S01]  /*217e0*/  IMAD.MOV.U32 R56, RZ, RZ, R0 ;  /* 0x000000ffff387224 */ /* 0x000fe200078e0000 */
[----:B------:R-:W-:Y:S02]  /*217f0*/  MOV R3, 0x21810 ;  /* 0x0002181000037802 */ /* 0x000fe40000000f00 */
[----:B------:R-:W-:Y:S05]  /*21800*/  CALL.REL.NOINC `($__internal_23_$__cuda_sm70_shflsync_idx_p) ;  /* 0x00003c8000007944 */ /* 0x000fea0003c00000 */
        /* <DEDUP_REMOVED lines=60> */
[----:B------:R-:W-:Y:S01]  /*21bd0*/  MOV R0, R62 ;  /* 0x0000003e00007202 */ /* 0x000fe20000000f00 */
[----:B------:R-:W-:-:S05]  /*21be0*/  BRA `(.L_x_1859) ;  /* 0xffff0ee000007947 */ /* 0x000fca000383ffff */
.L_x_1755:
[----:B------:R-:W-:Y:S01]  /*21bf0*/  MOV R2, RZ ;  /* 0x000000ff00027202 */ /* 0x000fe20000000f00 */
[----:B------:R-:W-:Y:S01]  /*21c00*/  IMAD.MOV.U32 R56, RZ, RZ, R4 ;  /* 0x000000ffff387224 */ /* 0x000fe200078e0004 */
[----:B------:R-:W-:Y:S01]  /*21c10*/  MOV R3, 0x21c40 ;  /* 0x00021c4000037802 */ /* 0x000fe20000000f00 */
[----:B------:R-:W-:Y:S02]  /*21c20*/  IMAD.MOV.U32 R61, RZ, RZ, 0x181f ;  /* 0x0000181fff3d7424 */ /* 0x000fe400078e00ff */
[----:B------:R-:W-:Y:S05]  /*21c30*/  CALL.REL.NOINC `($__internal_23_$__cuda_sm70_shflsync_idx_p) ;  /* 0x0000385000007944 */ /* 0x000fea0003c00000 */
[----:B------:R-:W-:Y:S01]  /*21c40*/  MOV R7, R62 ;  /* 0x0000003e00077202 */ /* 0x000fe20000000f00 */
[----:B------:R-:W-:-:S05]  /*21c50*/  BRA `(.L_x_1860) ;  /* 0xffff219000007947 */ /* 0x000fca000383ffff */
.L_x_1756:
[----:B------:R-:W-:Y:S01]  /*21c60*/  MOV R2, RZ ;  /* 0x000000ff00027202 */ /* 0x000fe20000000f00 */
[----:B------:R-:W-:Y:S01]  /*21c70*/  IMAD.MOV.U32 R56, RZ, RZ, R0 ;  /* 0x000000ffff387224 */ /* 0x000fe200078e0000 */
[----:B------:R-:W-:Y:S01]  /*21c80*/  MOV R3, 0x21cb0 ;  /* 0x00021cb000037802 */ /* 0x000fe20000000f00 */
[----:B------:R-:W-:Y:S02]  /*21c90*/  IMAD.MOV.U32 R61, RZ, RZ, 0x181f ;  /* 0x0000181fff3d7424 */ /* 0x000fe400078e00ff */
[----:B-12---:R-:W-:Y:S05]  /*21ca0*/  CALL.REL.NOINC `($__internal_23_$__cuda_sm70_shflsync_idx_p) ;  /* 0x000037e000007944 */ /* 0x006fea0003c00000 */
        /* <DEDUP_REMOVED lines=81> */
.L_x_1757:
[----:B------:R-:W-:Y:S01]  /*221c0*/  MOV R2, RZ ;  /* 0x000000ff00027202 */ /* 0x000fe20000000f00 */
[----:B------:R-:W-:Y:S01]  /*221d0*/  IMAD.MOV.U32 R56, RZ, RZ, R4 ;  /* 0x000000ffff387224 */ /* 0x000fe200078e0004 */
[----:B------:R-:W-:Y:S01]  /*221e0*/  MOV R3, 0x22210 ;  /* 0x0002221000037802 */ /* 0x000fe20000000f00 */
[----:B------:R-:W-:Y:S02]  /*221f0*/  IMAD.MOV.U32 R61, RZ, RZ, 0x1c1f ;  /* 0x00001c1fff3d7424 */ /* 0x000fe400078e00ff */
[----:B------:R-:W-:Y:S05]  /*22200*/  CALL.REL.NOINC `($__internal_23_$__cuda_sm70_shflsync_idx_p) ;  /* 0x0000328000007944 */ /* 0x000fea0003c00000 */
[----:B------:R-:W-:Y:S01]  /*22210*/  MOV R0, R62 ;  /* 0x0000003e00007202 */ /* 0x000fe20000000f00 */
[----:B------:R-:W-:-:S05]  /*22220*/  BRA `(.L_x_1862) ;  /* 0xffff1ef000007947 */ /* 0x000fca000383ffff */
.L_x_1758:
[----:B------:R-:W-:Y:S01]  /*22230*/  MOV R2, 0x1 ;  /* 0x0000000100027802 */ /* 0x000fe20000000f00 */
[----:B------:R-:W-:Y:S01]  /*22240*/  IMAD.MOV.U32 R56, RZ, RZ, R4 ;  /* 0x000000ffff387224 */ /* 0x000fe200078e0004 */
[----:B------:R-:W-:Y:S01]  /*22250*/  MOV R3, 0x22280 ;  /* 0x0002228000037802 */ /* 0x000fe20000000f00 */
[----:B------:R-:W-:Y:S02]  /*22260*/  IMAD.MOV.U32 R61, RZ, RZ, 0x1c1f ;  /* 0x00001c1fff3d7424 */ /* 0x000fe400078e00ff */
[----:B-1----:R-:W-:Y:S05]  /*22270*/  CALL.REL.NOINC `($__internal_23_$__cuda_sm70_shflsync_idx_p) ;  /* 0x0000321000007944 */ /* 0x002fea0003c00000 */
[----:B------:R-:W-:Y:S01]  /*22280*/  MOV R3, 0x22560 ;  /* 0x0002256000037802 */ /* 0x000fe20000000f00 */
[----:B------:R-:W-:Y:S02]  /*22290*/  IMAD.IADD R62, R5, 0x1, R62 ;  /* 0x00000001053e7824 */ /* 0x000fe400078e023e */
[----:B------:R-:W-:Y:S02]  /*222a0*/  IMAD.MOV.U32 R56, RZ, RZ, R4 ;  /* 0x000000ffff387224 */ /* 0x000fe400078e0004 */
[----:B------:R-:W-:Y:S01]  /*222b0*/  IMAD.MOV.U32 R2, RZ, RZ, 0x2 ;  /* 0x00000002ff027424 */ /* 0x000fe200078e00ff */
[C---:B------:R-:W-:Y:S01]  /*222c0*/  ISETP.GT.AND P0, PT, R62.reuse, RZ, PT ;  /* 0x000000ff3e00720c */ /* 0x040fe20003f04270 */
[----:B------:R-:W-:Y:S01]  /*222d0*/  IMAD.MOV.U32 R61, RZ, RZ, 0x1c1f ;  /* 0x00001c1fff3d7424 */ /* 0x000fe200078e00ff */
        /* <DEDUP_REMOVED lines=36> */
[----:B------:R-:W-:Y:S02]  /*22520*/  FSEL R40, R32, -INF , P2 ;  /* 0xff80000020287808 */ /* 0x000fe40001000000 */
[----:B------:R-:W-:Y:S02]  /*22530*/  FSEL R39, R31, -INF , P1 ;  /* 0xff8000001f277808 */ /* 0x000fe40000800000 */
[----:B------:R-:W-:Y:S02]  /*22540*/  FSEL R38, R30, -INF , P0 ;  /* 0xff8000001e267808 */ /* 0x000fe40000000000 */
[----:B------:R-:W-:Y:S05]  /*22550*/  CALL.REL.NOINC `($__internal_23_$__cuda_sm70_shflsync_idx_p) ;  /* 0x00002f3000007944 */ /* 0x000fea0003c00000 */
        /* <DEDUP_REMOVED lines=169> */
[----:B------:R-:W-:Y:S05]  /*22ff0*/  CALL.REL.NOINC `($__internal_22_$__cuda_sm70_shflsync_bfly_p) ;  /* 0x0000243000007944 */ /* 0x000fea0003c00000 */
[----:B------:R-:W-:Y:S01]  /*23000*/  FMNMX.FTZ R4, R4, R0, !PT ;  /* 0x0000000004047209 */ /* 0x000fe20007810000 */
[----:B------:R-:W-:Y:S01]  /*23010*/  IMAD.MOV.U32 R0, RZ, RZ, 0x1 ;  /* 0x00000001ff007424 */ /* 0x000fe200078e00ff */
[----:B------:R-:W-:Y:S02]  /*23020*/  MOV R2, 0x23040 ;  /* 0x0002304000027802 */ /* 0x000fe40000000f00 */
        /* <DEDUP_REMOVED lines=28> */
[----:B------:R-:W-:-:S05]  /*231f0*/  BRA `(.L_x_1863) ;  /* 0xffff1f9000007947 */ /* 0x000fca000383ffff */
.L_x_1761:
[----:B-1--4-:R-:W-:Y:S01]  /*23200*/  MOV R61, 0x181f ;  /* 0x0000181f003d7802 */ /* 0x012fe20000000f00 */
[----:B------:R-:W-:Y:S01]  /*23210*/  IMAD.MOV.U32 R2, RZ, RZ, RZ ;  /* 0x000000ffff027224 */ /* 0x000fe200078e00ff */
[----:B------:R-:W-:Y:S02]  /*23220*/  MOV R3, 0x23240 ;  /* 0x0002324000037802 */ /* 0x000fe40000000f00 */
[----:B------:R-:W-:Y:S05]  /*23230*/  CALL.REL.NOINC `($__internal_23_$__cuda_sm70_shflsync_idx_p) ;  /* 0x0000225000007944 */ /* 0x000fea0003c00000 */
[----:B------:R-:W-:Y:S01]  /*23240*/  MOV R58, R62 ;  /* 0x0000003e003a7202 */ /* 0x000fe20000000f00 */
[----:B------:R-:W-:-:S05]  /*23250*/  BRA `(.L_x_1864) ;  /* 0xffff3ff000007947 */ /* 0x000fca000383ffff */
.L_x_1764:
[----:B------:R-:W-:Y:S01]  /*23260*/  MOV R2, RZ ;  /* 0x000000ff00027202 */ /* 0x000fe20000000f00 */
[----:B------:R-:W-:Y:S01]  /*23270*/  IMAD.MOV.U32 R56, RZ, RZ, R4 ;  /* 0x000000ffff387224 */ /* 0x000fe200078e0004 */
[----:B------:R-:W-:Y:S01]  /*23280*/  MOV R3, 0x232b0 ;  /* 0x000232b000037802 */ /* 0x000fe20000000f00 */
[----:B------:R-:W-:Y:S02]  /*23290*/  IMAD.MOV.U32 R61, RZ, RZ, 0x181f ;  /* 0x0000181fff3d7424 */ /* 0x000fe400078e00ff */
[----:B------:R-:W-:Y:S05]  /*232a0*/  CALL.REL.NOINC `($__internal_23_$__cuda_sm70_shflsync_idx_p) ;  /* 0x000021e000007944 */ /* 0x000fea0003c00000 */
[----:B------:R-:W-:Y:S01]  /*232b0*/  MOV R7, R62 ;  /* 0x0000003e00077202 */ /* 0x000fe20000000f00 */
[----:B------:R-:W-:-:S05]  /*232c0*/  BRA `(.L_x_1865) ;  /* 0xffff53c000007947 */ /* 0x000fca000383ffff */
.L_x_1765:
[----:B------:R-:W-:Y:S01]  /*232d0*/  MOV R2, RZ ;  /* 0x000000ff00027202 */ /* 0x000fe20000000f00 */
[----:B------:R-:W-:Y:S01]  /*232e0*/  IMAD.MOV.U32 R56, RZ, RZ, R0 ;  /* 0x000000ffff387224 */ /* 0x000fe200078e0000 */
[----:B------:R-:W-:Y:S01]  /*232f0*/  MOV R3, 0x23320 ;  /* 0x0002332000037802 */ /* 0x000fe20000000f00 */
[----:B------:R-:W-:Y:S02]  /*23300*/  IMAD.MOV.U32 R61, RZ, RZ, 0x181f ;  /* 0x0000181fff3d7424 */ /* 0x000fe400078e00ff */
[----:B-12---:R-:W-:Y:S05]  /*23310*/  CALL.REL.NOINC `($__internal_23_$__cuda_sm70_shflsync_idx_p) ;  /* 0x0000217000007944 */ /* 0x006fea0003c00000 */
        /* <DEDUP_REMOVED lines=82> */
.L_x_1766:
[----:B------:R-:W-:Y:S02]  /*23840*/  MOV R0, 0x2 ;  /* 0x0000000200007802 */ /* 0x000fe40000000f00 */
        /* <DEDUP_REMOVED lines=34> */
.L_x_1768:
[----:B------:R-:W-:Y:S01]  /*23a70*/  IMAD.MOV.U32 R4, RZ, RZ, R239 ;  /* 0x000000ffff047224 */ /* 0x000fe200078e00ef */
[----:B------:R-:W-:-:S02]  /*23a80*/  MOV R0, 0x2 ;  /* 0x0000000200007802 */ /* 0x000fc40000000f00 */
[----:B------:R-:W-:Y:S02]  /*23a90*/  MOV R2, 0x23ab0 ;  /* 0x00023ab000027802 */ /* 0x000fe40000000f00 */
[----:B------:R-:W-:Y:S05]  /*23aa0*/  CALL.REL.NOINC `($__internal_22_$__cuda_sm70_shflsync_bfly_p) ;  /* 0x0000198000007944 */ /* 0x000fea0003c00000 */
[----:B------:R-:W-:Y:S05]  /*23ab0*/  BRA `(.L_x_1868) ;  /* 0xffff71a000007947 */ /* 0x000fea000383ffff */
.L_x_1769:
[----:B------:R-:W-:Y:S01]  /*23ac0*/  IMAD.MOV.U32 R4, RZ, RZ, R5 ;  /* 0x000000ffff047224 */ /* 0x000fe200078e0005 */
[----:B------:R-:W-:Y:S02]  /*23ad0*/  MOV R0, 0x1 ;  /* 0x0000000100007802 */ /* 0x000fe40000000f00 */
[----:B------:R-:W-:Y:S02]  /*23ae0*/  MOV R2, 0x23b00 ;  /* 0x00023b0000027802 */ /* 0x000fe40000000f00 */
[----:B-1----:R-:W-:Y:S05]  /*23af0*/  CALL.REL.NOINC `($__internal_22_$__cuda_sm70_shflsync_bfly_p) ;  /* 0x0000193000007944 */ /* 0x002fea0003c00000 */
[----:B------:R-:W-:Y:S01]  /*23b00*/  FADD.FTZ R5, R5, R0 ;  /* 0x0000000005057221 */ /* 0x000fe20000010000 */
[----:B------:R-:W-:Y:S02]  /*23b10*/  MOV R4, R243 ;  /* 0x000000f300047202 */ /* 0x000fe40000000f00 */
[----:B------:R-:W-:Y:S02]  /*23b20*/  MOV R0, 0x2 ;  /* 0x0000000200007802 */ /* 0x000fe40000000f00 */
[----:B------:R-:W-:Y:S02]  /*23b30*/  MOV R2, 0x23b50 ;  /* 0x00023b5000027802 */ /* 0x000fe40000000f00 */
[----:B------:R-:W-:Y:S05]  /*23b40*/  CALL.REL.NOINC `($__internal_22_$__cuda_sm70_shflsync_bfly_p) ;  /* 0x000018e000007944 */ /* 0x000fea0003c00000 */
[----:B------:R-:W-:Y:S01]  /*23b50*/  FADD.FTZ R6, R243, R0 ;  /* 0x00000000f3067221 */ /* 0x000fe20000010000 */
[----:B------:R-:W-:Y:S02]  /*23b60*/  MOV R0, 0x1 ;  /* 0x0000000100007802 */ /* 0x000fe40000000f00 */
[----:B------:R-:W-:-:S02]  /*23b70*/  MOV R2, 0x23ba0 ;  /* 0x00023ba000027802 */ /* 0x000fc40000000f00 */
[----:B------:R-:W-:Y:S02]  /*23b80*/  MOV R4, R6 ;  /* 0x0000000600047202 */ /* 0x000fe40000000f00 */
[----:B------:R-:W-:Y:S05]  /*23b90*/  CALL.REL.NOINC `($__internal_22_$__cuda_sm70_shflsync_bfly_p) ;  /* 0x0000189000007944 */ /* 0x000fea0003c00000 */
[----:B------:R-:W-:Y:S01]  /*23ba0*/  FADD.FTZ R6, R6, R0 ;  /* 0x0000000006067221 */ /* 0x000fe20000010000 */
[----:B------:R-:W-:Y:S02]  /*23bb0*/  MOV R4, R246 ;  /* 0x000000f600047202 */ /* 0x000fe40000000f00 */
[----:B------:R-:W-:Y:S02]  /*23bc0*/  MOV R0, 0x2 ;  /* 0x0000000200007802 */ /* 0x000fe40000000f00 */
[----:B------:R-:W-:Y:S02]  /*23bd0*/  MOV R2, 0x23bf0 ;  /* 0x00023bf000027802 */ /* 0x000fe40000000f00 */
[----:B------:R-:W-:Y:S05]  /*23be0*/  CALL.REL.NOINC `($__internal_22_$__cuda_sm70_shflsync_bfly_p) ;  /* 0x0000184000007944 */ /* 0x000fea0003c00000 */
[----:B------:R-:W-:Y:S01]  /*23bf0*/  FADD.FTZ R7, R246, R0 ;  /* 0x00000000f6077221 */ /* 0x000fe20000010000 */
[----:B------:R-:W-:Y:S02]  /*23c00*/  MOV R0, 0x1 ;  /* 0x0000000100007802 */ /* 0x000fe40000000f00 */
[----:B------:R-:W-:Y:S02]  /*23c10*/  MOV R2, 0x23c40 ;  /* 0x00023c4000027802 */ /* 0x000fe40000000f00 */
[----:B------:R-:W-:-:S02]  /*23c20*/  MOV R4, R7 ;  /* 0x0000000700047202 */ /* 0x000fc40000000f00 */
[----:B------:R-:W-:Y:S05]  /*23c30*/  CALL.REL.NOINC `($__internal_22_$__cuda_sm70_shflsync_bfly_p) ;  /* 0x000017f000007944 */ /* 0x000fea0003c00000 */
[----:B------:R-:W-:Y:S01]  /*23c40*/  FADD.FTZ R7, R7, R0 ;  /* 0x0000000007077221 */ /* 0x000fe20000010000 */
[----:B------:R-:W-:-:S02]  /*23c50*/  MOV R4, R247 ;  /* 0x000000f700047202 */ /* 0x000fc40000000f00 */
[----:B------:R-:W-:Y:S02]  /*23c60*/  MOV R0, 0x2 ;  /* 0x0000000200007802 */ /* 0x000fe40000000f00 */
[----:B------:R-:W-:Y:S02]  /*23c70*/  MOV R2, 0x23c90 ;  /* 0x00023c9000027802 */ /* 0x000fe40000000f00 */
[----:B------:R-:W-:Y:S05]  /*23c80*/  CALL.REL.NOINC `($__internal_22_$__cuda_sm70_shflsync_bfly_p) ;  /* 0x000017a000007944 */ /* 0x000fea0003c00000 */
[----:B------:R-:W-:Y:S01]  /*23c90*/  FADD.FTZ R4, R247, R0 ;  /* 0x00000000f7047221 */ /* 0x000fe20000010000 */
[----:B------:R-:W-:Y:S02]  /*23ca0*/  MOV R0, 0x1 ;  /* 0x0000000100007802 */ /* 0x000fe40000000f00 */
[----:B------:R-:W-:Y:S02]  /*23cb0*/  MOV R2, 0x23cd0 ;  /* 0x00023cd000027802 */ /* 0x000fe40000000f00 */
[----:B------:R-:W-:Y:S05]  /*23cc0*/  CALL.REL.NOINC `($__internal_22_$__cuda_sm70_shflsync_bfly_p) ;  /* 0x0000176000007944 */ /* 0x000fea0003c00000 */
[----:B------:R-:W-:Y:S01]  /*23cd0*/  MOV R8, R0 ;  /* 0x0000000000087202 */ /* 0x000fe20000000f00 */
[----:B------:R-:W-:Y:S05]  /*23ce0*/  BRA `(.L_x_1869) ;  /* 0xffff706000007947 */ /* 0x000fea000383ffff */
.L_x_1776:
[----:B-1234-:R-:W-:Y:S01]  /*23cf0*/  IMAD.MOV.U32 R56, RZ, RZ, R5 ;  /* 0x000000ffff387224 */ /* 0x01efe200078e0005 */
[----:B------:R-:W-:Y:S01]  /*23d00*/  MOV R2, RZ ;  /* 0x000000ff00027202 */ /* 0x000fe20000000f00 */
[----:B------:R-:W-:Y:S01]  /*23d10*/  IMAD.MOV.U32 R61, RZ, RZ, 0x181f ;  /* 0x0000181fff3d7424 */ /* 0x000fe200078e00ff */
[----:B------:R-:W-:Y:S02]  /*23d20*/  MOV R3, 0x23d40 ;  /* 0x00023d4000037802 */ /* 0x000fe40000000f00 */
[----:B------:R-:W-:Y:S05]  /*23d30*/  CALL.REL.NOINC `($__internal_23_$__cuda_sm70_shflsync_idx_p) ;  /* 0x0000175000007944 */ /* 0x000fea0003c00000 */
[----:B------:R-:W-:Y:S01]  /*23d40*/  MOV R7, R62 ;  /* 0x0000003e00077202 */ /* 0x000fe20000000f00 */
[----:B------:R-:W-:Y:S05]  /*23d50*/  BRA `(.L_x_1870) ;  /* 0xffff86b000007947 */ /* 0x000fea000383ffff */
.L_x_1777:
[----:B------:R-:W-:Y:S01]  /*23d60*/  IMAD.MOV.U32 R56, RZ, RZ, R6 ;  /* 0x000000ffff387224 */ /* 0x000fe200078e0006 */
[----:B------:R-:W-:Y:S01]  /*23d70*/  MOV R2, RZ ;  /* 0x000000ff00027202 */ /* 0x000fe20000000f00 */
[----:B------:R-:W-:Y:S01]  /*23d80*/  IMAD.MOV.U32 R61, RZ, RZ, 0x181f ;  /* 0x0000181fff3d7424 */ /* 0x000fe200078e00ff */
[----:B------:R-:W-:-:S02]  /*23d90*/  MOV R3, 0x23db0 ;  /* 0x00023db000037802 */ /* 0x000fc40000000f00 */
[----:B-12---:R-:W-:Y:S05]  /*23da0*/  CALL.REL.NOINC `($__internal_23_$__cuda_sm70_shflsync_idx_p) ;  /* 0x000016e000007944 */ /* 0x006fea0003c00000 */
[----:B------:R-:W-:Y:S01]  /*23db0*/  MOV R2, R62 ;  /* 0x0000003e00027202 */ /* 0x000fe20000000f00 */
[----:B------:R-:W-:Y:S05]  /*23dc0*/  BRA `(.L_x_1871) ;  /* 0xffff866000007947 */ /* 0x000fea000383ffff */
.L_x_1778:
[----:B------:R-:W-:Y:S01]  /*23dd0*/  IMAD.MOV.U32 R56, RZ, RZ, R5 ;  /* 0x000000ffff387224 */ /* 0x000fe200078e0005 */
[----:B--2---:R-:W-:Y:S01]  /*23de0*/  MOV R2, 0x1 ;  /* 0x0000000100027802 */ /* 0x004fe20000000f00 */
[----:B------:R-:W-:Y:S01]  /*23df0*/  IMAD.MOV.U32 R61, RZ, RZ, 0x181f ;  /* 0x0000181fff3d7424 */ /* 0x000fe200078e00ff */
[----:B------:R-:W-:-:S02]  /*23e00*/  MOV R3, 0x23e20 ;  /* 0x00023e2000037802 */ /* 0x000fc40000000f00 */
[----:B-1-3--:R-:W-:Y:S05]  /*23e10*/  CALL.REL.NOINC `($__internal_23_$__cuda_sm70_shflsync_idx_p) ;  /* 0x0000167000007944 */ /* 0x00afea0003c00000 */
        /* <DEDUP_REMOVED lines=8> */
.L_x_1779:
[----:B------:R-:W-:Y:S01]  /*23ea0*/  IMAD.MOV.U32 R56, RZ, RZ, R5 ;  /* 0x000000ffff387224 */ /* 0x000fe200078e0005 */
[----:B-1----:R-:W-:Y:S01]  /*23eb0*/  MOV R2, 0x2 ;  /* 0x0000000200027802 */ /* 0x002fe20000000f00 */
[----:B------:R-:W-:Y:S01]  /*23ec0*/  IMAD.MOV.U32 R61, RZ, RZ, 0x181f ;  /* 0x0000181fff3d7424 */ /* 0x000fe200078e00ff */
[----:B------:R-:W-:Y:S02]  /*23ed0*/  MOV R3, 0x23ef0 ;  /* 0x00023ef000037802 */ /* 0x000fe40000000f00 */
[----:B---34-:R-:W-:Y:S05]  /*23ee0*/  CALL.REL.NOINC `($__internal_23_$__cuda_sm70_shflsync_idx_p) ;  /* 0x000015a000007944 */ /* 0x018fea0003c00000 */
[----:B------:R-:W-:Y:S01]  /*23ef0*/  MOV R7, R62 ;  /* 0x0000003e00077202 */ /* 0x000fe20000000f00 */
[----:B------:R-:W-:Y:S05]  /*23f00*/  BRA `(.L_x_1873) ;  /* 0xffff860000007947 */ /* 0x000fea000383ffff */
.L_x_1780:
[----:B------:R-:W-:Y:S01]  /*23f10*/  IMAD.MOV.U32 R56, RZ, RZ, R6 ;  /* 0x000000ffff387224 */ /* 0x000fe200078e0006 */
[----:B-1----:R-:W-:Y:S01]  /*23f20*/  MOV R2, 0x2 ;  /* 0x0000000200027802 */ /* 0x002fe20000000f00 */
[----:B------:R-:W-:Y:S01]  /*23f30*/  IMAD.MOV.U32 R61, RZ, RZ, 0x181f ;  /* 0x0000181fff3d7424 */ /* 0x000fe200078e00ff */
[----:B------:R-:W-:Y:S02]  /*23f40*/  MOV R3, 0x23f60 ;  /* 0x00023f6000037802 */ /* 0x000fe40000000f00 */
[----:B--234-:R-:W-:Y:S05]  /*23f50*/  CALL.REL.NOINC `($__internal_23_$__cuda_sm70_shflsync_idx_p) ;  /* 0x0000153000007944 */ /* 0x01cfea0003c00000 */
[----:B------:R-:W-:Y:S01]  /*23f60*/  MOV R2, R62 ;  /* 0x0000003e00027202 */ /* 0x000fe20000000f00 */
[----:B------:R-:W-:Y:S05]  /*23f70*/  BRA `(.L_x_1874) ;  /* 0xffff85b000007947 */ /* 0x000fea000383ffff */
.L_x_1781:
[----:B------:R-:W-:Y:S01]  /*23f80*/  IMAD.MOV.U32 R56, RZ, RZ, R5 ;  /* 0x000000ffff387224 */ /* 0x000fe200078e0005 */
[----:B--2---:R-:W-:Y:S01]  /*23f90*/  MOV R2, 0x3 ;  /* 0x0000000300027802 */ /* 0x004fe20000000f00 */
[----:B------:R-:W-:Y:S01]  /*23fa0*/  IMAD.MOV.U32 R61, RZ, RZ, 0x181f ;  /* 0x0000181fff3d7424 */ /* 0x000fe200078e00ff */
[----:B------:R-:W-:-:S02]  /*23fb0*/  MOV R3, 0x23fd0 ;  /* 0x00023fd000037802 */ /* 0x000fc40000000f00 */
[----:B-1-34-:R-:W-:Y:S05]  /*23fc0*/  CALL.REL.NOINC `($__internal_23_$__cuda_sm70_shflsync_idx_p) ;  /* 0x000014c000007944 */ /* 0x01afea0003c00000 */
        /* <DEDUP_REMOVED lines=8> */
.L_x_1782:
[----:B------:R-:W-:Y:S01]  /*24050*/  IMAD.MOV.U32 R56, RZ, RZ, R5 ;  /* 0x000000ffff387224 */ /* 0x000fe200078e0005 */
[----:B--2---:R-:W-:Y:S01]  /*24060*/  MOV R2, 0x4 ;  /* 0x0000000400027802 */ /* 0x004fe20000000f00 */
[----:B------:R-:W-:Y:S01]  /*24070*/  IMAD.MOV.U32 R61, RZ, RZ, 0x181f ;  /* 0x0000181fff3d7424 */ /* 0x000fe200078e00ff */
[----:B------:R-:W-:Y:S02]  /*24080*/  MOV R3, 0x240a0 ;  /* 0x000240a000037802 */ /* 0x000fe40000000f00 */
[----:B-1-34-:R-:W-:Y:S05]  /*24090*/  CALL.REL.NOINC `($__internal_23_$__cuda_sm70_shflsync_idx_p) ;  /* 0x000013f000007944 */ /* 0x01afea0003c00000 */
[----:B------:R-:W-:Y:S01]  /*240a0*/  MOV R7, R62 ;  /* 0x0000003e00077202 */ /* 0x000fe20000000f00 */
[----:B------:R-:W-:Y:S05]  /*240b0*/  BRA `(.L_x_1876) ;  /* 0xffff856000007947 */ /* 0x000fea000383ffff */
.L_x_1783:
[----:B------:R-:W-:Y:S01]  /*240c0*/  IMAD.MOV.U32 R56, RZ, RZ, R6 ;  /* 0x000000ffff387224 */ /* 0x000fe200078e0006 */
[----:B--2---:R-:W-:Y:S01]  /*240d0*/  MOV R2, 0x4 ;  /* 0x0000000400027802 */ /* 0x004fe20000000f00 */
[----:B------:R-:W-:Y:S01]  /*240e0*/  IMAD.MOV.U32 R61, RZ, RZ, 0x181f ;  /* 0x0000181fff3d7424 */ /* 0x000fe200078e00ff */
[----:B------:R-:W-:Y:S02]  /*240f0*/  MOV R3, 0x24110 ;  /* 0x0002411000037802 */ /* 0x000fe40000000f00 */
[----:B-1-34-:R-:W-:Y:S05]  /*24100*/  CALL.REL.NOINC `($__internal_23_$__cuda_sm70_shflsync_idx_p) ;  /* 0x0000138000007944 */ /* 0x01afea0003c00000 */
[----:B------:R-:W-:Y:S01]  /*24110*/  MOV R2, R62 ;  /* 0x0000003e00027202 */ /* 0x000fe20000000f00 */
[----:B------:R-:W-:Y:S05]  /*24120*/  BRA `(.L_x_1877) ;  /* 0xffff851000007947 */ /* 0x000fea000383ffff */
.L_x_1784:
[----:B------:R-:W-:Y:S01]  /*24130*/  IMAD.MOV.U32 R56, RZ, RZ, R5 ;  /* 0x000000ffff387224 */ /* 0x000fe200078e0005 */
[----:B-1----:R-:W-:Y:S01]  /*24140*/  MOV R2, 0x5 ;  /* 0x0000000500027802 */ /* 0x002fe20000000f00 */
[----:B------:R-:W-:Y:S01]  /*24150*/  IMAD.MOV.U32 R61, RZ, RZ, 0x181f ;  /* 0x0000181fff3d7424 */ /* 0x000fe200078e00ff */
[----:B------:R-:W-:-:S02]  /*24160*/  MOV R3, 0x24180 ;  /* 0x0002418000037802 */ /* 0x000fc40000000f00 */
[----:B--234-:R-:W-:Y:S05]  /*24170*/  CALL.REL.NOINC `($__internal_23_$__cuda_sm70_shflsync_idx_p) ;  /* 0x0000131000007944 */ /* 0x01cfea0003c00000 */
        /* <DEDUP_REMOVED lines=8> */
.L_x_1785:
[----:B------:R-:W-:Y:S01]  /*24200*/  IMAD.MOV.U32 R56, RZ, RZ, R5 ;  /* 0x000000ffff387224 */ /* 0x000fe200078e0005 */
[----:B--2---:R-:W-:Y:S01]  /*24210*/  MOV R2, 0x6 ;  /* 0x0000000600027802 */ /* 0x004fe20000000f00 */
[----:B------:R-:W-:Y:S01]  /*24220*/  IMAD.MOV.U32 R61, RZ, RZ, 0x181f ;  /* 0x0000181fff3d7424 */ /* 0x000fe200078e00ff */
[----:B------:R-:W-:Y:S02]  /*24230*/  MOV R3, 0x24250 ;  /* 0x0002425000037802 */ /* 0x000fe40000000f00 */
[----:B-1--4-:R-:W-:Y:S05]  /*24240*/  CALL.REL.NOINC `($__internal_23_$__cuda_sm70_shflsync_idx_p) ;  /* 0x0000124000007944 */ /* 0x012fea0003c00000 */
[----:B------:R-:W-:Y:S01]  /*24250*/  MOV R7, R62 ;  /* 0x0000003e00077202 */ /* 0x000fe20000000f00 */
[----:B------:R-:W-:Y:S05]  /*24260*/  BRA `(.L_x_1879) ;  /* 0xffff84c000007947 */ /* 0x000fea000383ffff */
.L_x_1786:
[----:B------:R-:W-:Y:S01]  /*24270*/  IMAD.MOV.U32 R56, RZ, RZ, R6 ;  /* 0x000000ffff387224 */ /* 0x000fe200078e0006 */
[----:B--2---:R-:W-:Y:S01]  /*24280*/  MOV R2, 0x6 ;  /* 0x0000000600027802 */ /* 0x004fe20000000f00 */
[----:B------:R-:W-:Y:S01]  /*24290*/  IMAD.MOV.U32 R61, RZ, RZ, 0x181f ;  /* 0x0000181fff3d7424 */ /* 0x000fe200078e00ff */
[----:B------:R-:W-:Y:S02]  /*242a0*/  MOV R3, 0x242c0 ;  /* 0x000242c000037802 */ /* 0x000fe40000000f00 */
[----:B-1-34-:R-:W-:Y:S05]  /*242b0*/  CALL.REL.NOINC `($__internal_23_$__cuda_sm70_shflsync_idx_p) ;  /* 0x000011d000007944 */ /* 0x01afea0003c00000 */
[----:B------:R-:W-:Y:S01]  /*242c0*/  MOV R2, R62 ;  /* 0x0000003e00027202 */ /* 0x000fe20000000f00 */
[----:B------:R-:W-:Y:S05]  /*242d0*/  BRA `(.L_x_1880) ;  /* 0xffff847000007947 */ /* 0x000fea000383ffff */
.L_x_1787:
[----:B------:R-:W-:Y:S01]  /*242e0*/  IMAD.MOV.U32 R56, RZ, RZ, R5 ;  /* 0x000000ffff387224 */ /* 0x000fe200078e0005 */
[----:B-1----:R-:W-:Y:S01]  /*242f0*/  MOV R2, 0x7 ;  /* 0x0000000700027802 */ /* 0x002fe20000000f00 */
[----:B------:R-:W-:Y:S01]  /*24300*/  IMAD.MOV.U32 R61, RZ, RZ, 0x181f ;  /* 0x0000181fff3d7424 */ /* 0x000fe200078e00ff */
[----:B------:R-:W-:-:S02]  /*24310*/  MOV R3, 0x24330 ;  /* 0x0002433000037802 */ /* 0x000fc40000000f00 */
[----:B--2-4-:R-:W-:Y:S05]  /*24320*/  CALL.REL.NOINC `($__internal_23_$__cuda_sm70_shflsync_idx_p) ;  /* 0x0000116000007944 */ /* 0x014fea0003c00000 */
        /* <DEDUP_REMOVED lines=8> */
.L_x_1789:
[----:B------:R-:W-:Y:S01]  /*243b0*/  IMAD.MOV.U32 R56, RZ, RZ, R5 ;  /* 0x000000ffff387224 */ /* 0x000fe200078e0005 */
[----:B------:R-:W-:Y:S01]  /*243c0*/  MOV R2, RZ ;  /* 0x000000ff00027202 */ /* 0x000fe20000000f00 */
[----:B------:R-:W-:Y:S01]  /*243d0*/  IMAD.MOV.U32 R61, RZ, RZ, 0x1c1f ;  /* 0x00001c1fff3d7424 */ /* 0x000fe200078e00ff */
[----:B------:R-:W-:Y:S02]  /*243e0*/  MOV R3, 0x24400 ;  /* 0x0002440000037802 */ /* 0x000fe40000000f00 */
[----:B------:R-:W-:Y:S05]  /*243f0*/  CALL.REL.NOINC `($__internal_23_$__cuda_sm70_shflsync_idx_p) ;  /* 0x0000109000007944 */ /* 0x000fea0003c00000 */
[----:B------:R-:W-:Y:S01]  /*24400*/  MOV R4, R62 ;  /* 0x0000003e00047202 */ /* 0x000fe20000000f00 */
[----:B------:R-:W-:Y:S05]  /*24410*/  BRA `(.L_x_1882) ;  /* 0xffff863000007947 */ /* 0x000fea000383ffff */
.L_x_1790:
[----:B------:R-:W-:Y:S01]  /*24420*/  IMAD.MOV.U32 R56, RZ, RZ, R12 ;  /* 0x000000ffff387224 */ /* 0x000fe200078e000c */
[----:B------:R-:W-:Y:S01]  /*24430*/  MOV R2, RZ ;  /* 0x000000ff00027202 */ /* 0x000fe20000000f00 */
[----:B------:R-:W-:Y:S01]  /*24440*/  IMAD.MOV.U32 R61, RZ, RZ, 0x1c1f ;  /* 0x00001c1fff3d7424 */ /* 0x000fe200078e00ff */
[----:B------:R-:W-:Y:S02]  /*24450*/  MOV R3, 0x24470 ;  /* 0x0002447000037802 */ /* 0x000fe40000000f00 */
[----:B-12---:R-:W-:Y:S05]  /*24460*/  CALL.REL.NOINC `($__internal_23_$__cuda_sm70_shflsync_idx_p) ;  /* 0x0000102000007944 */ /* 0x006fea0003c00000 */
[----:B------:R-:W-:Y:S01]  /*24470*/  MOV R0, R62 ;  /* 0x0000003e00007202 */ /* 0x000fe20000000f00 */
[----:B------:R-:W-:Y:S05]  /*24480*/  BRA `(.L_x_1883) ;  /* 0xffff85e000007947 */ /* 0x000fea000383ffff */
.L_x_1793:
[----:B------:R-:W-:Y:S01]  /*24490*/  IMAD.MOV.U32 R56, RZ, RZ, R5 ;  /* 0x000000ffff387224 */ /* 0x000fe200078e0005 */
[----:B---3--:R-:W-:Y:S01]  /*244a0*/  MOV R2, 0x1 ;  /* 0x0000000100027802 */ /* 0x008fe20000000f00 */
        /* <DEDUP_REMOVED lines=11> */
.L_x_1796:
[----:B------:R-:W-:Y:S01]  /*24560*/  IMAD.MOV.U32 R56, RZ, RZ, R5 ;  /* 0x000000ffff387224 */ /* 0x000fe200078e0005 */
[----:B--23--:R-:W-:Y:S01]  /*24570*/  MOV R2, 0x2 ;  /* 0x0000000200027802 */ /* 0x00cfe20000000f00 */
[----:B------:R-:W-:Y:S01]  /*24580*/  IMAD.MOV.U32 R61, RZ, RZ, 0x1c1f ;  /* 0x00001c1fff3d7424 */ /* 0x000fe200078e00ff */
[----:B------:R-:W-:Y:S02]  /*24590*/  MOV R3, 0x245b0 ;  /* 0x000245b000037802 */ /* 0x000fe40000000f00 */
[----:B-1--4-:R-:W-:Y:S05]  /*245a0*/  CALL.REL.NOINC `($__internal_23_$__cuda_sm70_shflsync_idx_p) ;  /* 0x00000ee000007944 */ /* 0x012fea0003c00000 */
[----:B------:R-:W-:Y:S01]  /*245b0*/  MOV R4, R62 ;  /* 0x0000003e00047202 */ /* 0x000fe20000000f00 */
[----:B------:R-:W-:Y:S05]  /*245c0*/  BRA `(.L_x_1885) ;  /* 0xffff8b5000007947 */ /* 0x000fea000383ffff */
.L_x_1797:
[----:B------:R-:W-:Y:S01]  /*245d0*/  IMAD.MOV.U32 R56, RZ, RZ, R12 ;  /* 0x000000ffff387224 */ /* 0x000fe200078e000c */
[----:B--23--:R-:W-:Y:S01]  /*245e0*/  MOV R2, 0x2 ;  /* 0x0000000200027802 */ /* 0x00cfe20000000f00 */
[----:B------:R-:W-:Y:S01]  /*245f0*/  IMAD.MOV.U32 R61, RZ, RZ, 0x1c1f ;  /* 0x00001c1fff3d7424 */ /* 0x000fe200078e00ff */
[----:B------:R-:W-:Y:S02]  /*24600*/  MOV R3, 0x24620 ;  /* 0x0002462000037802 */ /* 0x000fe40000000f00 */
[----:B-1--4-:R-:W-:Y:S05]  /*24610*/  CALL.REL.NOINC `($__internal_23_$__cuda_sm70_shflsync_idx_p) ;  /* 0x00000e7000007944 */ /* 0x012fea0003c00000 */
[----:B------:R-:W-:Y:S01]  /*24620*/  MOV R0, R62 ;  /* 0x0000003e00007202 */ /* 0x000fe20000000f00 */
[----:B------:R-:W-:Y:S05]  /*24630*/  BRA `(.L_x_1886) ;  /* 0xffff8b0000007947 */ /* 0x000fea000383ffff */
.L_x_1800:
[----:B------:R-:W-:Y:S01]  /*24640*/  IMAD.MOV.U32 R56, RZ, RZ, R5 ;  /* 0x000000ffff387224 */ /* 0x000fe200078e0005 */
[----:B--2---:R-:W-:Y:S01]  /*24650*/  MOV R2, 0x3 ;  /* 0x0000000300027802 */ /* 0x004fe20000000f00 */
[----:B------:R-:W-:Y:S01]  /*24660*/  IMAD.MOV.U32 R61, RZ, RZ, 0x1c1f ;  /* 0x00001c1fff3d7424 */ /* 0x000fe200078e00ff */
[----:B------:R-:W-:-:S02]  /*24670*/  MOV R3, 0x24690 ;  /* 0x0002469000037802 */ /* 0x000fc40000000f00 */
[----:B-1--4-:R-:W-:Y:S05]  /*24680*/  CALL.REL.NOINC `($__internal_23_$__cuda_sm70_shflsync_idx_p) ;  /* 0x00000e0000007944 */ /* 0x012fea0003c00000 */
        /* <DEDUP_REMOVED lines=8> */
.L_x_1804:
[----:B------:R-:W-:Y:S01]  /*24710*/  IMAD.MOV.U32 R56, RZ, RZ, R5 ;  /* 0x000000ffff387224 */ /* 0x000fe200078e0005 */
[----:B------:R-:W-:Y:S01]  /*24720*/  MOV R2, RZ ;  /* 0x000000ff00027202 */ /* 0x000fe20000000f00 */
[----:B------:R-:W-:Y:S01]  /*24730*/  IMAD.MOV.U32 R61, RZ, RZ, 0x181f ;  /* 0x0000181fff3d7424 */ /* 0x000fe200078e00ff */
[----:B------:R-:W-:Y:S02]  /*24740*/  MOV R3, 0x24760 ;  /* 0x0002476000037802 */ /* 0x000fe40000000f00 */
[----:B------:R-:W-:Y:S05]  /*24750*/  CALL.REL.NOINC `($__internal_23_$__cuda_sm70_shflsync_idx_p) ;  /* 0x00000d3000007944 */ /* 0x000fea0003c00000 */
[----:B------:R-:W-:Y:S01]  /*24760*/  MOV R7, R62 ;  /* 0x0000003e00077202 */ /* 0x000fe20000000f00 */
[----:B------:R-:W-:Y:S05]  /*24770*/  BRA `(.L_x_1888) ;  /* 0xffff987000007947 */ /* 0x000fea000383ffff */
.L_x_1805:
[----:B------:R-:W-:Y:S01]  /*24780*/  IMAD.MOV.U32 R56, RZ, RZ, R6 ;  /* 0x000000ffff387224 */ /* 0x000fe200078e0006 */
[----:B------:R-:W-:Y:S01]  /*24790*/  MOV R2, RZ ;  /* 0x000000ff00027202 */ /* 0x000fe20000000f00 */
[----:B------:R-:W-:Y:S01]  /*247a0*/  IMAD.MOV.U32 R61, RZ, RZ, 0x181f ;  /* 0x0000181fff3d7424 */ /* 0x000fe200078e00ff */
[----:B------:R-:W-:Y:S02]  /*247b0*/  MOV R3, 0x247d0 ;  /* 0x000247d000037802 */ /* 0x000fe40000000f00 */
[----:B-12---:R-:W-:Y:S05]  /*247c0*/  CALL.REL.NOINC `($__internal_23_$__cuda_sm70_shflsync_idx_p) ;  /* 0x00000cc000007944 */ /* 0x006fea0003c00000 */
[----:B------:R-:W-:Y:S01]  /*247d0*/  MOV R2, R62 ;  /* 0x0000003e00027202 */ /* 0x000fe20000000f00 */
[----:B------:R-:W-:Y:S05]  /*247e0*/  BRA `(.L_x_1889) ;  /* 0xffff982000007947 */ /* 0x000fea000383ffff */
.L_x_1806:
        /* <DEDUP_REMOVED lines=13> */
.L_x_1807:
[----:B------:R-:W-:Y:S01]  /*248c0*/  IMAD.MOV.U32 R56, RZ, RZ, R5 ;  /* 0x000000ffff387224 */ /* 0x000fe200078e0005 */
[----:B-1----:R-:W-:Y:S01]  /*248d0*/  MOV R2, 0x2 ;  /* 0x0000000200027802 */ /* 0x002fe20000000f00 */
[----:B------:R-:W-:Y:S01]  /*248e0*/  IMAD.MOV.U32 R61, RZ, RZ, 0x181f ;  /* 0x0000181fff3d7424 */ /* 0x000fe200078e00ff */
[----:B------:R-:W-:Y:S02]  /*248f0*/  MOV R3, 0x24910 ;  /* 0x0002491000037802 */ /* 0x000fe40000000f00 */
[----:B---34-:R-:W-:Y:S05]  /*24900*/  CALL.REL.NOINC `($__internal_23_$__cuda_sm70_shflsync_idx_p) ;  /* 0x00000b8000007944 */ /* 0x018fea0003c00000 */
[----:B------:R-:W-:Y:S01]  /*24910*/  MOV R7, R62 ;  /* 0x0000003e00077202 */ /* 0x000fe20000000f00 */
[----:B------:R-:W-:Y:S05]  /*24920*/  BRA `(.L_x_1891) ;  /* 0xffff97d000007947 */ /* 0x000fea000383ffff */
.L_x_1808:
[----:B------:R-:W-:Y:S01]  /*24930*/  IMAD.MOV.U32 R56, RZ, RZ, R6 ;  /* 0x000000ffff387224 */ /* 0x000fe200078e0006 */
[----:B-1----:R-:W-:Y:S01]  /*24940*/  MOV R2, 0x2 ;  /* 0x0000000200027802 */ /* 0x002fe20000000f00 */
[----:B------:R-:W-:Y:S01]  /*24950*/  IMAD.MOV.U32 R61, RZ, RZ, 0x181f ;  /* 0x0000181fff3d7424 */ /* 0x000fe200078e00ff */
[----:B------:R-:W-:Y:S02]  /*24960*/  MOV R3, 0x24980 ;  /* 0x0002498000037802 */ /* 0x000fe40000000f00 */
[----:B--234-:R-:W-:Y:S05]  /*24970*/  CALL.REL.NOINC `($__internal_23_$__cuda_sm70_shflsync_idx_p) ;  /* 0x00000b1000007944 */ /* 0x01cfea0003c00000 */
[----:B------:R-:W-:Y:S01]  /*24980*/  MOV R2, R62 ;  /* 0x0000003e00027202 */ /* 0x000fe20000000f00 */
[----:B------:R-:W-:Y:S05]  /*24990*/  BRA `(.L_x_1892) ;  /* 0xffff978000007947 */ /* 0x000fea000383ffff */
.L_x_1809:
        /* <DEDUP_REMOVED lines=13> */
.L_x_1810:
[----:B------:R-:W-:Y:S01]  /*24a70*/  IMAD.MOV.U32 R56, RZ, RZ, R5 ;  /* 0x000000ffff387224 */ /* 0x000fe200078e0005 */
[----:B--2---:R-:W-:Y:S01]  /*24a80*/  MOV R2, 0x4 ;  /* 0x0000000400027802 */ /* 0x004fe20000000f00 */
[----:B------:R-:W-:Y:S01]  /*24a90*/  IMAD.MOV.U32 R61, RZ, RZ, 0x181f ;  /* 0x0000181fff3d7424 */ /* 0x000fe200078e00ff */
[----:B------:R-:W-:Y:S02]  /*24aa0*/  MOV R3, 0x24ac0 ;  /* 0x00024ac000037802 */ /* 0x000fe40000000f00 */
[----:B-1-34-:R-:W-:Y:S05]  /*24ab0*/  CALL.REL.NOINC `($__internal_23_$__cuda_sm70_shflsync_idx_p) ;  /* 0x000009d000007944 */ /* 0x01afea0003c00000 */
[----:B------:R-:W-:Y:S01]  /*24ac0*/  MOV R7, R62 ;  /* 0x0000003e00077202 */ /* 0x000fe20000000f00 */
[----:B------:R-:W-:Y:S05]  /*24ad0*/  BRA `(.L_x_1894) ;  /* 0xffff973000007947 */ /* 0x000fea000383ffff */
.L_x_1811:
[----:B------:R-:W-:Y:S01]  /*24ae0*/  IMAD.MOV.U32 R56, RZ, RZ, R6 ;  /* 0x000000ffff387224 */ /* 0x000fe200078e0006 */
[----:B--2---:R-:W-:Y:S01]  /*24af0*/  MOV R2, 0x4 ;  /* 0x0000000400027802 */ /* 0x004fe20000000f00 */
[----:B------:R-:W-:Y:S01]  /*24b00*/  IMAD.MOV.U32 R61, RZ, RZ, 0x181f ;  /* 0x0000181fff3d7424 */ /* 0x000fe200078e00ff */
[----:B------:R-:W-:Y:S02]  /*24b10*/  MOV R3, 0x24b30 ;  /* 0x00024b3000037802 */ /* 0x000fe40000000f00 */
[----:B-1-34-:R-:W-:Y:S05]  /*24b20*/  CALL.REL.NOINC `($__internal_23_$__cuda_sm70_shflsync_idx_p) ;  /* 0x0000096000007944 */ /* 0x01afea0003c00000 */
[----:B------:R-:W-:Y:S01]  /*24b30*/  MOV R2, R62 ;  /* 0x0000003e00027202 */ /* 0x000fe20000000f00 */
[----:B------:R-:W-:Y:S05]  /*24b40*/  BRA `(.L_x_1895) ;  /* 0xffff96e000007947 */ /* 0x000fea000383ffff */
.L_x_1812:
        /* <DEDUP_REMOVED lines=13> */
.L_x_1813:
[----:B------:R-:W-:Y:S01]  /*24c20*/  IMAD.MOV.U32 R56, RZ, RZ, R5 ;  /* 0x000000ffff387224 */ /* 0x000fe200078e0005 */
[----:B--2---:R-:W-:Y:S01]  /*24c30*/  MOV R2, 0x6 ;  /* 0x0000000600027802 */ /* 0x004fe20000000f00 */
[----:B------:R-:W-:Y:S01]  /*24c40*/  IMAD.MOV.U32 R61, RZ, RZ, 0x181f ;  /* 0x0000181fff3d7424 */ /* 0x000fe200078e00ff */
[----:B------:R-:W-:Y:S02]  /*24c50*/  MOV R3, 0x24c70 ;  /* 0x00024c7000037802 */ /* 0x000fe40000000f00 */
[----:B-1--4-:R-:W-:Y:S05]  /*24c60*/  CALL.REL.NOINC `($__internal_23_$__cuda_sm70_shflsync_idx_p) ;  /* 0x0000082000007944 */ /* 0x012fea0003c00000 */
[----:B------:R-:W-:Y:S01]  /*24c70*/  MOV R7, R62 ;  /* 0x0000003e00077202 */ /* 0x000fe20000000f00 */
[----:B------:R-:W-:Y:S05]  /*24c80*/  BRA `(.L_x_1897) ;  /* 0xffff969000007947 */ /* 0x000fea000383ffff */
.L_x_1814:
[----:B------:R-:W-:Y:S01]  /*24c90*/  IMAD.MOV.U32 R56, RZ, RZ, R6 ;  /* 0x000000ffff387224 */ /* 0x000fe200078e0006 */
[----:B--2---:R-:W-:Y:S01]  /*24ca0*/  MOV R2, 0x6 ;  /* 0x0000000600027802 */ /* 0x004fe20000000f00 */
[----:B------:R-:W-:Y:S01]  /*24cb0*/  IMAD.MOV.U32 R61, RZ, RZ, 0x181f ;  /* 0x0000181fff3d7424 */ /* 0x000fe200078e00ff */
[----:B------:R-:W-:Y:S02]  /*24cc0*/  MOV R3, 0x24ce0 ;  /* 0x00024ce000037802 */ /* 0x000fe40000000f00 */
[----:B-1-34-:R-:W-:Y:S05]  /*24cd0*/  CALL.REL.NOINC `($__internal_23_$__cuda_sm70_shflsync_idx_p) ;  /* 0x000007b000007944 */ /* 0x01afea0003c00000 */
[----:B------:R-:W-:Y:S01]  /*24ce0*/  MOV R2, R62 ;  /* 0x0000003e00027202 */ /* 0x000fe20000000f00 */
[----:B------:R-:W-:Y:S05]  /*24cf0*/  BRA `(.L_x_1898) ;  /* 0xffff964000007947 */ /* 0x000fea000383ffff */
.L_x_1815:
        /* <DEDUP_REMOVED lines=13> */
.L_x_1817:
[----:B------:R-:W-:Y:S01]  /*24dd0*/  IMAD.MOV.U32 R56, RZ, RZ, R57 ;  /* 0x000000ffff387224 */ /* 0x000fe200078e0039 */
[----:B------:R-:W-:Y:S01]  /*24de0*/  MOV R2, RZ ;  /* 0x000000ff00027202 */ /* 0x000fe20000000f00 */
[----:B------:R-:W-:Y:S01]  /*24df0*/  IMAD.MOV.U32 R61, RZ, RZ, 0x1f ;  /* 0x0000001fff3d7424 */ /* 0x000fe200078e00ff */
[----:B------:R-:W-:Y:S02]  /*24e00*/  MOV R3, 0x24e20 ;  /* 0x00024e2000037802 */ /* 0x000fe40000000f00 */
[----:B------:R-:W-:Y:S05]  /*24e10*/  CALL.REL.NOINC `($__internal_23_$__cuda_sm70_shflsync_idx_p) ;  /* 0x0000067000007944 */ /* 0x000fea0003c00000 */
[----:B------:R-:W-:Y:S01]  /*24e20*/  MOV R9, R62 ;  /* 0x0000003e00097202 */ /* 0x000fe20000000f00 */
[----:B------:R-:W-:Y:S05]  /*24e30*/  BRA `(.L_x_1900) ;  /* 0xffff96d000007947 */ /* 0x000fea000383ffff */
.L_x_1818:
[----:B------:R-:W-:Y:S01]  /*24e40*/  IMAD.MOV.U32 R56, RZ, RZ, R57 ;  /* 0x000000ffff387224 */ /* 0x000fe200078e0039 */
[----:B------:R-:W-:Y:S01]  /*24e50*/  MOV R2, 0x1 ;  /* 0x0000000100027802 */ /* 0x000fe20000000f00 */
[----:B------:R-:W-:Y:S01]  /*24e60*/  IMAD.MOV.U32 R61, RZ, RZ, 0x1f ;  /* 0x0000001fff3d7424 */ /* 0x000fe200078e00ff */
[----:B------:R-:W-:Y:S02]  /*24e70*/  MOV R3, 0x24e90 ;  /* 0x00024e9000037802 */ /* 0x000fe40000000f00 */
[----:B-12---:R-:W-:Y:S05]  /*24e80*/  CALL.REL.NOINC `($__internal_23_$__cuda_sm70_shflsync_idx_p) ;  /* 0x0000060000007944 */ /* 0x006fea0003c00000 */
[----:B------:R-:W-:Y:S01]  /*24e90*/  MOV R8, R62 ;  /* 0x0000003e00087202 */ /* 0x000fe20000000f00 */
[----:B------:R-:W-:Y:S05]  /*24ea0*/  BRA `(.L_x_1901) ;  /* 0xffff968000007947 */ /* 0x000fea000383ffff */
.L_x_1819:
[----:B------:R-:W-:Y:S02]  /*24eb0*/  MOV R2, 0x1 ;  /* 0x0000000100027802 */ /* 0x000fe40000000f00 */
[----:B------:R-:W-:-:S02]  /*24ec0*/  MOV R3, 0x24ee0 ;  /* 0x00024ee000037802 */ /* 0x000fc40000000f00 */
[----:B-1234-:R-:W-:Y:S05]  /*24ed0*/  CALL.REL.NOINC `($__internal_24_$__cuda_sm70_shflsync_up_p) ;  /* 0x0000061000007944 */ /* 0x01efea0003c00000 */
[----:B------:R-:W-:Y:S05]  /*24ee0*/  BRA `(.L_x_1902) ;  /* 0xffff977000007947 */ /* 0x000fea000383ffff */
.L_x_1820:
[----:B------:R-:W-:Y:S02]  /*24ef0*/  MOV R2, 0x2 ;  /* 0x0000000200027802 */ /* 0x000fe40000000f00 */
[----:B------:R-:W-:-:S02]  /*24f00*/  MOV R3, 0x24f20 ;  /* 0x00024f2000037802 */ /* 0x000fc40000000f00 */
[----:B--2-4-:R-:W-:Y:S05]  /*24f10*/  CALL.REL.NOINC `($__internal_24_$__cuda_sm70_shflsync_up_p) ;  /* 0x000005d000007944 */ /* 0x014fea0003c00000 */
        /* <DEDUP_REMOVED lines=24> */
.L_x_1824:
[----:B------:R-:W-:Y:S02]  /*250a0*/  MOV R2, 0x1 ;  /* 0x0000000100027802 */ /* 0x000fe40000000f00 */
[----:B------:R-:W-:Y:S02]  /*250b0*/  MOV R3, 0x250d0 ;  /* 0x000250d000037802 */ /* 0x000fe40000000f00 */
[----:B------:R-:W-:Y:S05]  /*250c0*/  CALL.REL.NOINC `($__internal_24_$__cuda_sm70_shflsync_up_p) ;  /* 0x0000042000007944 */ /* 0x000fea0003c00000 */
[----:B------:R-:W-:Y:S01]  /*250d0*/  MOV R2, R4 ;  /* 0x0000000400027202 */ /* 0x000fe20000000f00 */
[----:B------:R-:W-:Y:S05]  /*250e0*/  BRA `(.L_x_1904) ;  /* 0xffff97d000007947 */ /* 0x000fea000383ffff */
.L_x_1825:
        /* <DEDUP_REMOVED lines=27> */
.L_x_1827:
[----:B------:R-:W-:Y:S02]  /*252a0*/  SEL R0, RZ, 0x1, P0 ;  /* 0x00000001ff007807 */ /* 0x000fe40000000000 */
[----:B------:R-:W-:Y:S02]  /*252b0*/  MOV R2, 0x252d0 ;  /* 0x000252d000027802 */ /* 0x000fe40000000f00 */
[----:B-1----:R-:W-:Y:S05]  /*252c0*/  CALL.REL.NOINC `($__internal_25_$__cuda_sm70_votesync_ballot) ;  /* 0x0000029000007944 */ /* 0x002fea0003c00000 */
[----:B------:R-:W-:Y:S01]  /*252d0*/  MOV R5, R0 ;  /* 0x0000000000057202 */ /* 0x000fe20000000f00 */
[----:B------:R-:W-:Y:S05]  /*252e0*/  BRA `(.L_x_1906) ;  /* 0xffff976000007947 */ /* 0x000fea000383ffff */
.L_x_1828:
[----:B------:R-:W-:Y:S01]  /*252f0*/  IMAD.MOV.U32 R56, RZ, RZ, R6 ;  /* 0x000000ffff387224 */ /* 0x000fe200078e0006 */
[----:B--2---:R-:W-:Y:S01]  /*25300*/  MOV R2, R0 ;  /* 0x0000000000027202 */ /* 0x004fe20000000f00 */
[----:B------:R-:W-:Y:S01]  /*25310*/  IMAD.MOV.U32 R61, RZ, RZ, 0x1f ;  /* 0x0000001fff3d7424 */ /* 0x000fe200078e00ff */
[----:B------:R-:W-:Y:S02]  /*25320*/  MOV R3, 0x25340 ;  /* 0x0002534000037802 */ /* 0x000fe40000000f00 */
[----:B-1----:R-:W-:Y:S05]  /*25330*/  CALL.REL.NOINC `($__internal_23_$__cuda_sm70_shflsync_idx_p) ;  /* 0x0000015000007944 */ /* 0x002fea0003c00000 */
[----:B------:R-:W-:Y:S01]  /*25340*/  IMAD.MOV.U32 R6, RZ, RZ, R62 ;  /* 0x000000ffff067224 */ /* 0x000fe200078e003e */
[----:B------:R-:W-:Y:S01]  /*25350*/  MOV R2, R0 ;  /* 0x0000000000027202 */ /* 0x000fe20000000f00 */
[----:B------:R-:W-:Y:S01]  /*25360*/  IMAD.MOV.U32 R56, RZ, RZ, R7 ;  /* 0x000000ffff387224 */ /* 0x000fe200078e0007 */
[----:B------:R-:W-:-:S02]  /*25370*/  MOV R61, 0x1f ;  /* 0x0000001f003d7802 */ /* 0x000fc40000000f00 */
[----:B------:R-:W-:Y:S02]  /*25380*/  MOV R3, 0x253a0 ;  /* 0x000253a000037802 */ /* 0x000fe40000000f00 */
[----:B------:R-:W-:Y:S05]  /*25390*/  CALL.REL.NOINC `($__internal_23_$__cuda_sm70_shflsync_idx_p) ;  /* 0x000000f000007944 */ /* 0x000fea0003c00000 */
[----:B------:R-:W-:Y:S01]  /*253a0*/  MOV R7, R62 ;  /* 0x0000003e00077202 */ /* 0x000fe20000000f00 */
[----:B------:R-:W-:Y:S05]  /*253b0*/  BRA `(.L_x_1907) ;  /* 0xffff970000007947 */ /* 0x000fea000383ffff */
.L_x_1831:
[----:B------:R-:W-:Y:S01]  /*253c0*/  IMAD.MOV.U32 R56, RZ, RZ, R4 ;  /* 0x000000ffff387224 */ /* 0x000fe200078e0004 */
[----:B--2---:R-:W-:Y:S01]  /*253d0*/  MOV R2, R0 ;  /* 0x0000000000027202 */ /* 0x004fe20000000f00 */
[----:B------:R-:W-:Y:S01]  /*253e0*/  IMAD.MOV.U32 R61, RZ, RZ, 0x1f ;  /* 0x0000001fff3d7424 */ /* 0x000fe200078e00ff */
[----:B------:R-:W-:Y:S02]  /*253f0*/  MOV R3, 0x25410 ;  /* 0x0002541000037802 */ /* 0x000fe40000000f00 */
[----:B-1--4-:R-:W-:Y:S05]  /*25400*/  CALL.REL.NOINC `($__internal_23_$__cuda_sm70_shflsync_idx_p) ;  /* 0x0000008000007944 */ /* 0x012fea0003c00000 */
[----:B------:R-:W-:Y:S01]  /*25410*/  MOV R10, R62 ;  /* 0x0000003e000a7202 */ /* 0x000fe20000000f00 */
[----:B------:R-:W-:Y:S05]  /*25420*/  BRA `(.L_x_1830) ;  /* 0xffff96f000007947 */ /* 0x000fea000383ffff */
        .weak           $__internal_22_$__cuda_sm70_shflsync_bfly_p
        .type           $__internal_22_$__cuda_sm70_shflsync_bfly_p,@function
        .size           $__internal_22_$__cuda_sm70_shflsync_bfly_p,($__internal_23_$__cuda_sm70_shflsync_idx_p - $__internal_22_$__cuda_sm70_shflsync_bfly_p)
$__internal_22_$__cuda_sm70_shflsync_bfly_p:
[----:B------:R-:W-:Y:S02]  /*25430*/  MOV R172, 0xffffffff ;  /* 0xffffffff00ac7802 */ /* 0x000fe40000000f00 */
[----:B------:R-:W-:Y:S02]  /*25440*/  MOV R3, 0x1f ;  /* 0x0000001f00037802 */ /* 0x000fe40000000f00 */
[----:B------:R-:W-:Y:S04]  /*25450*/  WARPSYNC R172 ;  /* 0x000000ac00007348 */ /* 0x000fe80003800000 */
[----:B------:R1:W2:Y:S02]  /*25460*/  SHFL.BFLY PT, R0, R4, R0, R3 ;  /* 0x0c00000004007389 */ /* 0x0002a400000e0003 */
[----:B-1----:R-:W-:-:S04]  /*25470*/  MOV R3, 0x0 ;  /* 0x0000000000037802 */ /* 0x002fc80000000f00 */
[----:B--2---:R-:W-:Y:S05]  /*25480*/  RET.REL.NODEC R2 `(_ZN7cutlass13device_kernelIN5flash19enable_sm80_to_sm89INS1_16FlashAttnFwdSm80INS1_25CollectiveMainloopFwdSm80ILi4ELi1ELb0EN4cute5tupleIJNS5_1CILi128EEENS7_ILi80EEENS7_ILi64EEEEEELi64ENS_6half_tEfNS_4arch4Sm80ELb1ELb0ELb1ELb1ELb1ELb1ELb1ELb1EEENS1_21CollectiveEpilogueFwdINS6_IJS8_SA_S9_EEENS6_IJNS7_ILi1EEESI_SI_EEESC_SE_Li128ELb1ELb1ELb1ELb0EEENS1_36VarlenDynamicPersistentTileSchedulerILi128ELi80ELi128ELi128ELb1ELb1ELb0ELb1ELb1ELb1EEEEEEEEEvNT_6ParamsE) ;  /* 0xfffdab7002007950 */ /* 0x004fea0003c3ffff */
        .weak           $__internal_23_$__cuda_sm70_shflsync_idx_p
        .type           $__internal_23_$__cuda_sm70_shflsync_idx_p,@function
        .size           $__internal_23_$__cuda_sm70_shflsync_idx_p,($__internal_24_$__cuda_sm70_shflsync_up_p - $__internal_23_$__cuda_sm70_shflsync_idx_p)
$__internal_23_$__cuda_sm70_shflsync_idx_p:
[----:B------:R-:W-:-:S04]  /*25490*/  MOV R62, 0xffffffff ;  /* 0xffffffff003e7802 */ /* 0x000fc80000000f00 */
[----:B------:R-:W-:Y:S04]  /*254a0*/  WARPSYNC R62 ;  /* 0x0000003e00007348 */ /* 0x000fe80003800000 */
[----:B------:R1:W2:Y:S02]  /*254b0*/  SHFL.IDX PT, R62, R56, R2, R61 ;  /* 0x00000002383e7389 */ /* 0x0002a400000e003d */
[----:B-1----:R-:W-:Y:S02]  /*254c0*/  MOV R2, R3 ;  /* 0x0000000300027202 */ /* 0x002fe40000000f00 */
[----:B------:R-:W-:-:S04]  /*254d0*/  MOV R3, 0x0 ;  /* 0x0000000000037802 */ /* 0x000fc80000000f00 */
[----:B--2---:R-:W-:Y:S05]  /*254e0*/  RET.REL.NODEC R2 `(_ZN7cutlass13device_kernelIN5flash19enable_sm80_to_sm89INS1_16FlashAttnFwdSm80INS1_25CollectiveMainloopFwdSm80ILi4ELi1ELb0EN4cute5tupleIJNS5_1CILi128EEENS7_ILi80EEENS7_ILi64EEEEEELi64ENS_6half_tEfNS_4arch4Sm80ELb1ELb0ELb1ELb1ELb1ELb1ELb1ELb1EEENS1_21CollectiveEpilogueFwdINS6_IJS8_SA_S9_EEENS6_IJNS7_ILi1EEESI_SI_EEESC_SE_Li128ELb1ELb1ELb1ELb0EEENS1_36VarlenDynamicPersistentTileSchedulerILi128ELi80ELi128ELi128ELb1ELb1ELb0ELb1ELb1ELb1EEEEEEEEEvNT_6ParamsE) ;  /* 0xfffdab1002007950 */ /* 0x004fea0003c3ffff */
        .weak           $__internal_24_$__cuda_sm70_shflsync_up_p
        .type           $__internal_24_$__cuda_sm70_shflsync_up_p,@function
        .size           $__internal_24_$__cuda_sm70_shflsync_up_p,($__internal_25_$__cuda_sm70_votesync_ballot - $__internal_24_$__cuda_sm70_shflsync_up_p)
$__internal_24_$__cuda_sm70_shflsync_up_p:
[----:B------:R-:W-:Y:S02]  /*254f0*/  IMAD.MOV.U32 R4, RZ, RZ, RZ ;  /* 0x000000ffff047224 */ /* 0x000fe400078e00ff */
[----:B------:R-:W-:-:S04]  /*25500*/  IMAD.MOV.U32 R11, RZ, RZ, -0x1 ;  /* 0xffffffffff0b7424 */ /* 0x000fc800078e00ff */
[----:B------:R-:W-:Y:S04]  /*25510*/  WARPSYNC R11 ;  /* 0x0000000b00007348 */ /* 0x000fe80003800000 */
[----:B------:R1:W2:Y:S02]  /*25520*/  SHFL.UP PT, R4, R0, R2, R4 ;  /* 0x0400000200047389 */ /* 0x0002a400000e0004 */
[----:B-1----:R-:W-:Y:S02]  /*25530*/  MOV R2, R3 ;  /* 0x0000000300027202 */ /* 0x002fe40000000f00 */
[----:B------:R-:W-:-:S04]  /*25540*/  MOV R3, 0x0 ;  /* 0x0000000000037802 */ /* 0x000fc80000000f00 */
[----:B--2---:R-:W-:Y:S05]  /*25550*/  RET.REL.NODEC R2 `(_ZN7cutlass13device_kernelIN5flash19enable_sm80_to_sm89INS1_16FlashAttnFwdSm80INS1_25CollectiveMainloopFwdSm80ILi4ELi1ELb0EN4cute5tupleIJNS5_1CILi128EEENS7_ILi80EEENS7_ILi64EEEEEELi64ENS_6half_tEfNS_4arch4Sm80ELb1ELb0ELb1ELb1ELb1ELb1ELb1ELb1EEENS1_21CollectiveEpilogueFwdINS6_IJS8_SA_S9_EEENS6_IJNS7_ILi1EEESI_SI_EEESC_SE_Li128ELb1ELb1ELb1ELb0EEENS1_36VarlenDynamicPersistentTileSchedulerILi128ELi80ELi128ELi128ELb1ELb1ELb0ELb1ELb1ELb1EEEEEEEEEvNT_6ParamsE) ;  /* 0xfffdaaa002007950 */ /* 0x004fea0003c3ffff */
        .weak           $__internal_25_$__cuda_sm70_votesync_ballot
        .type           $__internal_25_$__cuda_sm70_votesync_ballot,@function
        .size           $__internal_25_$__cuda_sm70_votesync_ballot,(.L_x_1939 - $__internal_25_$__cuda_sm70_votesync_ballot)
$__internal_25_$__cuda_sm70_votesync_ballot:
[----:B------:R-:W-:Y:S01]  /*25560*/  ISETP.NE.U32.AND P0, PT, R0, 0x1, PT ;  /* 0x000000010000780c */ /* 0x000fe20003f05070 */
[----:B------:R-:W-:-:S04]  /*25570*/  IMAD.MOV.U32 R3, RZ, RZ, -0x1 ;  /* 0xffffffffff037424 */ /* 0x000fc800078e00ff */
[----:B------:R-:W-:Y:S08]  /*25580*/  WARPSYNC R3 ;  /* 0x0000000300007348 */ /* 0x000ff00003800000 */
[----:B------:R-:W-:-:S04]  /*25590*/  VOTE.ANY R0, PT, !P0 ;  /* 0x0000000000007806 */ /* 0x000fc800040e0100 */
[----:B------:R-:W-:Y:S01]  /*255a0*/  LOP3.LUT R0, R0, R3, RZ, 0xc0, !PT ;  /* 0x0000000300007212 */ /* 0x000fe200078ec0ff */
[----:B------:R-:W-:-:S04]  /*255b0*/  IMAD.MOV.U32 R3, RZ, RZ, 0x0 ;  /* 0x00000000ff037424 */ /* 0x000fc800078e00ff */
[----:B------:R-:W-:Y:S05]  /*255c0*/  RET.REL.NODEC R2 `(_ZN7cutlass13device_kernelIN5flash19enable_sm80_to_sm89INS1_16FlashAttnFwdSm80INS1_25CollectiveMainloopFwdSm80ILi4ELi1ELb0EN4cute5tupleIJNS5_1CILi128EEENS7_ILi80EEENS7_ILi64EEEEEELi64ENS_6half_tEfNS_4arch4Sm80ELb1ELb0ELb1ELb1ELb1ELb1ELb1ELb1EEENS1_21CollectiveEpilogueFwdINS6_IJS8_SA_S9_EEENS6_IJNS7_ILi1EEESI_SI_EEESC_SE_Li128ELb1ELb1ELb1ELb0EEENS1_36VarlenDynamicPersistentTileSchedulerILi128ELi80ELi128ELi128ELb1ELb1ELb0ELb1ELb1ELb1EEEEEEEEEvNT_6ParamsE) ;  /* 0xfffdaa3002007950 */ /* 0x000fea0003c3ffff */
.L_x_1908:
        /* <DEDUP_REMOVED lines=11> */
.L_x_1939:


//--------------------- .nv.shared._ZN7cutlass13device_kernelIN5flash19enable_sm80_to_sm89INS1_16FlashAttnFwdSm80INS1_25CollectiveMainloopFwdSm80ILi4ELi1ELb0EN4cute5tupleIJNS5_1CILi128EEENS7_ILi112EEENS7_ILi64EEEEEELi64ENS_6half_tEfNS_4arch4Sm80ELb0ELb0ELb1ELb0ELb1ELb0ELb1ELb1EEENS1_21CollectiveEpilogueFwdINS6_IJS8_SA_S9_EEENS6_IJNS7_ILi1EEESI_SI_EEESC_SE_Li128ELb0ELb1ELb1ELb0EEENS1_19SingleTileSchedulerILb0ELb1ELb1ELi128EEEEEEEEEvNT_6ParamsE --------------------------
	.section	.nv.shared._ZN7cutlass13device_kernelIN5flash19enable_sm80_to_sm89INS1_16FlashAttnFwdSm80INS1_25CollectiveMainloopFwdSm80ILi4ELi1ELb0EN4cute5tupleIJNS5_1CILi128EEENS7_ILi112EEENS7_ILi64EEEEEELi64ENS_6half_tEfNS_4arch4Sm80ELb0ELb0ELb1ELb0ELb1ELb0ELb1ELb1EEENS1_21CollectiveEpilogueFwdINS6_IJS8_SA_S9_EEENS6_IJNS7_ILi1EEESI_SI_EEESC_SE_Li128ELb0ELb1ELb1ELb0EEENS1_19SingleTileSchedulerILb0ELb1ELb1ELi128EEEEEEEEEvNT_6ParamsE,"aw",@nobits
	.sectionflags	@""
	.align	16


//--------------------- .nv.global                --------------------------
	.section	.nv.global,"aw",@nobits
.nv.global:
	.type		_ZN85_INTERNAL_37829866_49_flash_fwd_hdim64_fp16_paged_split_softcap_sm80_cu_6987f922_31664cute1_E,@object
	.size		_ZN85_INTERNAL_37829866_49_flash_fwd_hdim64_fp16_paged_split_softcap_sm80_cu_6987f922_31664cute1_E,(_ZN85_INTERNAL_37829866_49_flash_fwd_hdim64_fp16_paged_split_softcap_sm80_cu_6987f922_31664cuda3std3__45__cpo6cbeginE - _ZN85_INTERNAL_37829866_49_flash_fwd_hdim64_fp16_paged_split_softcap_sm80_cu_6987f922_31664cute1_E)
_ZN85_INTERNAL_37829866_49_flash_fwd_hdim64_fp16_paged_split_softcap_sm80_cu_6987f922_31664cute1_E:
	.zero		1
	.type		_ZN85_INTERNAL_37829866_49_flash_fwd_hdim64_fp16_paged_split_softcap_sm80_cu_6987f922_31664cuda3std3__45__cpo6cbeginE,@object
	.size		_ZN85_INTERNAL_37829866_49_flash_fwd_hdim64_fp16_paged_split_softcap_sm80_cu_6987f922_31664cuda3std3__45__cpo6cbeginE,(_ZN85_INTERNAL_37829866_49_flash_fwd_hdim64_fp16_paged_split_softcap_sm80_cu_6987f922_31664cuda3std3__48in_placeE - _ZN85_INTERNAL_37829866_49_flash_fwd_hdim64_fp16_paged_split_softcap_sm80_cu_6987f922_31664cuda3std3__45__cpo6cbeginE)
_ZN85_INTERNAL_37829866_49_flash_fwd_hdim64_fp16_paged_split_softcap_sm80_cu_6987f922_31664cuda3std3__45__cpo6cbeginE:
	.zero		1
	.type		_ZN85_INTERNAL_37829866_49_flash_fwd_hdim64_fp16_paged_split_softcap_sm80_cu_6987f922_31664cuda3std3__48in_placeE,@object
	.size		_ZN85_INTERNAL_37829866_49_flash_fwd_hdim64_fp16_paged_split_softcap_sm80_cu_6987f922_31664cuda3std3__48in_placeE,(_ZN85_INTERNAL_37829866_49_flash_fwd_hdim64_fp16_paged_split_softcap_sm80_cu_6987f922_31664cuda3std6ranges3__45__cpo9iter_moveE - _ZN85_INTERNAL_37829866_49_flash_fwd_hdim64_fp16_paged_split_softcap_sm80_cu_6987f922_31664cuda3std3__48in_placeE)
_ZN85_INTERNAL_37829866_49_flash_fwd_hdim64_fp16_paged_split_softcap_sm80_cu_6987f922_31664cuda3std3__48in_placeE:
	.zero		1
	.type		_ZN85_INTERNAL_37829866_49_flash_fwd_hdim64_fp16_paged_split_softcap_sm80_cu_6987f922_31664cuda3std6ranges3__45__cpo9iter_moveE,@object
	.size		_ZN85_INTERNAL_37829866_49_flash_fwd_hdim64_fp16_paged_split_softcap_sm80_cu_6987f922_31664cuda3std6ranges3__45__cpo9iter_moveE,(_ZN85_INTERNAL_37829866_49_flash_fwd_hdim64_fp16_paged_split_softcap_sm80_cu_6987f922_31664cuda3std3__45__cpo5beginE - _ZN85_INTERNAL_37829866_49_flash_fwd_hdim64_fp16_paged_split_softcap_sm80_cu_6987f922_31664cuda3std6ranges3__45__cpo9iter_moveE)
_ZN85_INTERNAL_37829866_49_flash_fwd_hdim64_fp16_paged_split_softcap_sm80_cu_6987f922_31664cuda3std6ranges3__45__cpo9iter_moveE:
	.zero		1
	.type		_ZN85_INTERNAL_37829866_49_flash_fwd_hdim64_fp16_paged_split_softcap_sm80_cu_6987f922_31664cuda3std3__45__cpo5beginE,@object
	.size		_ZN85_INTERNAL_37829866_49_flash_fwd_hdim64_fp16_paged_split_softcap_sm80_cu_6987f922_31664cuda3std3__45__cpo5beginE,(_ZN85_INTERNAL_37829866_49_flash_fwd_hdim64_fp16_paged_split_softcap_sm80_cu_6987f922_31664cuda3std3__487_GLOBAL__N__37829866_49_flash_fwd_hdim64_fp16_paged_split_softcap_sm80_cu_6987f922_31666ignoreE - _ZN85_INTERNAL_37829866_49_flash_fwd_hdim64_fp16_paged_split_softcap_sm80_cu_6987f922_31664cuda3std3__45__cpo5beginE)
_ZN85_INTERNAL_37829866_49_flash_fwd_hdim64_fp16_paged_split_softcap_sm80_cu_6987f922_31664cuda3std3__45__cpo5beginE:
	.zero		1
	.type		_ZN85_INTERNAL_37829866_49_flash_fwd_hdim64_fp16_paged_split_softcap_sm80_cu_6987f922_31664cuda3std3__487_GLOBAL__N__37829866_49_flash_fwd_hdim64_fp16_paged_split_softcap_sm80_cu_6987f922_31666ignoreE,@object
	.size		_ZN85_INTERNAL_37829866_49_flash_fwd_hdim64_fp16_paged_split_softcap_sm80_cu_6987f922_31664cuda3std3__487_GLOBAL__N__37829866_49_flash_fwd_hdim64_fp16_paged_split_softcap_sm80_cu_6987f922_31666ignoreE,(_ZN85_INTERNAL_37829866_49_flash_fwd_hdim64_fp16_paged_split_softcap_sm80_cu_6987f922_31664cute7productE - _ZN85_INTERNAL_37829866_49_flash_fwd_hdim64_fp16_paged_split_softcap_sm80_cu_6987f922_31664cuda3std3__487_GLOBAL__N__37829866_49_flash_fwd_hdim64_fp16_paged_split_softcap_sm80_cu_6987f922_31666ignoreE)
_ZN85_INTERNAL_37829866_49_flash_fwd_hdim64_fp16_paged_split_softcap_sm80_cu_6987f922_31664cuda3std3__487_GLOBAL__N__37829866_49_flash_fwd_hdim64_fp16_paged_split_softcap_sm80_cu_6987f922_31666ignoreE:
	.zero		1
	.type		_ZN85_INTERNAL_37829866_49_flash_fwd_hdim64_fp16_paged_split_softcap_sm80_cu_6987f922_31664cute7productE,@object
	.size		_ZN85_INTERNAL_37829866_49_flash_fwd_hdim64_fp16_paged_split_softcap_sm80_cu_6987f922_31664cute7productE,(_ZN85_INTERNAL_37829866_49_flash_fwd_hdim64_fp16_paged_split_softcap_sm80_cu_6987f922_31664cuda3std3__45__cpo3endE - _ZN85_INTERNAL_37829866_49_flash_fwd_hdim64_fp16_paged_split_softcap_sm80_cu_6987f922_31664cute7productE)
_ZN85_INTERNAL_37829866_49_flash_fwd_hdim64_fp16_paged_split_softcap_sm80_cu_6987f922_31664cute7productE:
	.zero		1
	.type		_ZN85_INTERNAL_37829866_49_flash_fwd_hdim64_fp16_paged_split_softcap_sm80_cu_6987f922_31664cuda3std3__45__cpo3endE,@object
	.size		_ZN85_INTERNAL_37829866_49_flash_fwd_hdim64_fp16_paged_split_softcap_sm80_cu_6987f922_31664cuda3std3__45__cpo3endE,(_ZN85_INTERNAL_37829866_49_flash_fwd_hdim64_fp16_paged_split_softcap_sm80_cu_6987f922_31664cuda3std3__419piecewise_constructE - _ZN85_INTERNAL_37829866_49_flash_fwd_hdim64_fp16_paged_split_softcap_sm80_cu_6987f922_31664cuda3std3__45__cpo3endE)
_ZN85_INTERNAL_37829866_49_flash_fwd_hdim64_fp16_paged_split_softcap_sm80_cu_6987f922_31664cuda3std3__45__cpo3endE:
	.zero		1
	.type		_ZN85_INTERNAL_37829866_49_flash_fwd_hdim64_fp16_paged_split_softcap_sm80_cu_6987f922_31664cuda3std3__419piecewise_constructE,@object
	.size		_ZN85_INTERNAL_37829866_49_flash_fwd_hdim64_fp16_paged_split_softcap_sm80_cu_6987f922_31664cuda3std3__419piecewise_constructE,(_ZN85_INTERNAL_37829866_49_flash_fwd_hdim64_fp16_paged_split_softcap_sm80_cu_6987f922_31664cuda3std3__45__cpo4cendE - _ZN85_INTERNAL_37829866_49_flash_fwd_hdim64_fp16_paged_split_softcap_sm80_cu_6987f922_31664cuda3std3__419piecewise_constructE)
_ZN85_INTERNAL_37829866_49_flash_fwd_hdim64_fp16_paged_split_softcap_sm80_cu_6987f922_31664cuda3std3__419piecewise_constructE:
	.zero		1
	.type		_ZN85_INTERNAL_37829866_49_flash_fwd_hdim64_fp16_paged_split_softcap_sm80_cu_6987f922_31664cuda3std3__45__cpo4cendE,@object
	.size		_ZN85_INTERNAL_37829866_49_flash_fwd_hdim64_fp16_paged_split_softcap_sm80_cu_6987f922_31664cuda3std3__45__cpo4cendE,(_ZN85_INTERNAL_37829866_49_flash_fwd_hdim64_fp16_paged_split_softcap_sm80_cu_6987f922_31664cuda3std6ranges3__45__cpo4swapE - _ZN85_INTERNAL_37829866_49_flash_fwd_hdim64_fp16_paged_split_softcap_sm80_cu_6987f922_31664cuda3std3__45__cpo4cendE)
_ZN85_INTERNAL_37829866_49_flash_fwd_hdim64_fp16_paged_split_softcap_sm80_cu_6987f922_31664cuda3std3__45__cpo4cendE:
	.zero		1
	.type		_ZN85_INTERNAL_37829866_49_flash_fwd_hdim64_fp16_paged_split_softcap_sm80_cu_6987f922_31664cuda3std6ranges3__45__cpo4swapE,@object
	.size		_ZN85_INTERNAL_37829866_49_flash_fwd_hdim64_fp16_paged_split_softcap_sm80_cu_6987f922_31664cuda3std6ranges3__45__cpo4swapE,(.L_7 - _ZN85_INTERNAL_37829866_49_flash_fwd_hdim64_fp16_paged_split_softcap_sm80_cu_6987f922_31664cuda3std6ranges3__45__cpo4swapE)
_ZN85_INTERNAL_37829866_49_flash_fwd_hdim64_fp16_paged_split_softcap_sm80_cu_6987f922_31664cuda3std6ranges3__45__cpo4swapE:
	.zero		1
.L_7:


//--------------------- .nv.shared._ZN7cutlass13device_kernelIN5flash19enable_sm80_to_sm89INS1_16FlashAttnFwdSm80INS1_25CollectiveMainloopFwdSm80ILi4ELi1ELb0EN4cute5tupleIJNS5_1CILi128EEENS7_ILi80EEENS7_ILi64EEEEEELi64ENS_6half_tEfNS_4arch4Sm80ELb0ELb0ELb1ELb1ELb1ELb0ELb1ELb1EEENS1_21CollectiveEpilogueFwdINS6_IJS8_SA_S9_EEENS6_IJNS7_ILi1EEESI_SI_EEESC_SE_Li128ELb1ELb1ELb1ELb0EEENS1_36VarlenDynamicPersistentTileSchedulerILi128ELi80ELi128ELi128ELb1ELb1ELb0ELb0ELb1ELb1EEEEEEEEEvNT_6ParamsE --------------------------
	.section	.nv.shared._ZN7cutlass13device_kernelIN5flash19enable_sm80_to_sm89INS1_16FlashAttnFwdSm80INS1_25CollectiveMainloopFwdSm80ILi4ELi1ELb0EN4cute5tupleIJNS5_1CILi128EEENS7_ILi80EEENS7_ILi64EEEEEELi64ENS_6half_tEfNS_4arch4Sm80ELb0ELb0ELb1ELb1ELb1ELb0ELb1ELb1EEENS1_21CollectiveEpilogueFwdINS6_IJS8_SA_S9_EEENS6_IJNS7_ILi1EEESI_SI_EEESC_SE_Li128ELb1ELb1ELb1ELb0EEENS1_36VarlenDynamicPersistentTileSchedulerILi128ELi80ELi128ELi128ELb1ELb1ELb0ELb0ELb1ELb1EEEEEEEEEvNT_6ParamsE,"aw",@nobits
	.sectionflags	@""
	.align	16


//--------------------- .nv.shared._ZN7cutlass13device_kernelIN5flash19enable_sm80_to_sm89INS1_16FlashAttnFwdSm80INS1_25CollectiveMainloopFwdSm80ILi4ELi1ELb0EN4cute5tupleIJNS5_1CILi128EEENS7_ILi80EEENS7_ILi64EEEEEELi64ENS_6half_tEfNS_4arch4Sm80ELb0ELb0ELb1ELb1ELb1ELb1ELb1ELb1EEENS1_21CollectiveEpilogueFwdINS6_IJS8_SA_S9_EEENS6_IJNS7_ILi1EEESI_SI_EEESC_SE_Li128ELb1ELb1ELb1ELb0EEENS1_36VarlenDynamicPersistentTileSchedulerILi128ELi80ELi128ELi128ELb1ELb1ELb0ELb0ELb1ELb1EEEEEEEEEvNT_6ParamsE --------------------------
	.section	.nv.shared._ZN7cutlass13device_kernelIN5flash19enable_sm80_to_sm89INS1_16FlashAttnFwdSm80INS1_25CollectiveMainloopFwdSm80ILi4ELi1ELb0EN4cute5tupleIJNS5_1CILi128EEENS7_ILi80EEENS7_ILi64EEEEEELi64ENS_6half_tEfNS_4arch4Sm80ELb0ELb0ELb1ELb1ELb1ELb1ELb1ELb1EEENS1_21CollectiveEpilogueFwdINS6_IJS8_SA_S9_EEENS6_IJNS7_ILi1EEESI_SI_EEESC_SE_Li128ELb1ELb1ELb1ELb0EEENS1_36VarlenDynamicPersistentTileSchedulerILi128ELi80ELi128ELi128ELb1ELb1ELb0ELb0ELb1ELb1EEEEEEEEEvNT_6ParamsE,"aw",@nobits
	.sectionflags	@""
	.align	16


//--------------------- .nv.shared._ZN7cutlass13device_kernelIN5flash19enable_sm80_to_sm89INS1_16FlashAttnFwdSm80INS1_25CollectiveMainloopFwdSm80ILi4ELi1ELb0EN4cute5tupleIJNS5_1CILi128EEENS7_ILi96EEENS7_ILi64EEEEEELi64ENS_6half_tEfNS_4arch4Sm80ELb0ELb1ELb1ELb0ELb1ELb0ELb1ELb1EEENS1_21CollectiveEpilogueFwdINS6_IJS8_SA_S9_EEENS6_IJNS7_ILi1EEESI_SI_EEESC_SE_Li128ELb0ELb1ELb1ELb0EEENS1_19SingleTileSchedulerILb0ELb1ELb1ELi128EEEEEEEEEvNT_6ParamsE --------------------------
	.section	.nv.shared._ZN7cutlass13device_kernelIN5flash19enable_sm80_to_sm89INS1_16FlashAttnFwdSm80INS1_25CollectiveMainloopFwdSm80ILi4ELi1ELb0EN4cute5tupleIJNS5_1CILi128EEENS7_ILi96EEENS7_ILi64EEEEEELi64ENS_6half_tEfNS_4arch4Sm80ELb0ELb1ELb1ELb0ELb1ELb0ELb1ELb1EEENS1_21CollectiveEpilogueFwdINS6_IJS8_SA_S9_EEENS6_IJNS7_ILi1EEESI_SI_EEESC_SE_Li128ELb0ELb1ELb1ELb0EEENS1_19SingleTileSchedulerILb0ELb1ELb1ELi128EEEEEEEEEvNT_6ParamsE,"aw",@nobits
	.sectionflags	@""
	.align	16


//--------------------- .nv.shared._ZN7cutlass13device_kernelIN5flash19enable_sm80_to_sm89INS1_16FlashAttnFwdSm80INS1_25CollectiveMainloopFwdSm80ILi4ELi1ELb0EN4cute5tupleIJNS5_1CILi128EEENS7_ILi80EEENS7_ILi64EEEEEELi64ENS_6half_tEfNS_4arch4Sm80ELb0ELb1ELb1ELb1ELb1ELb0ELb1ELb1EEENS1_21CollectiveEpilogueFwdINS6_IJS8_SA_S9_EEENS6_IJNS7_ILi1EEESI_SI_EEESC_SE_Li128ELb1ELb1ELb1ELb0EEENS1_36VarlenDynamicPersistentTileSchedulerILi128ELi80ELi128ELi128ELb1ELb1ELb0ELb1ELb0ELb1EEEEEEEEEvNT_6ParamsE --------------------------
	.section	.nv.shared._ZN7cutlass13device_kernelIN5flash19enable_sm80_to_sm89INS1_16FlashAttnFwdSm80INS1_25CollectiveMainloopFwdSm80ILi4ELi1ELb0EN4cute5tupleIJNS5_1CILi128EEENS7_ILi80EEENS7_ILi64EEEEEELi64ENS_6half_tEfNS_4arch4Sm80ELb0ELb1ELb1ELb1ELb1ELb0ELb1ELb1EEENS1_21CollectiveEpilogueFwdINS6_IJS8_SA_S9_EEENS6_IJNS7_ILi1EEESI_SI_EEESC_SE_Li128ELb1ELb1ELb1ELb0EEENS1_36VarlenDynamicPersistentTileSchedulerILi128ELi80ELi128ELi128ELb1ELb1ELb0ELb1ELb0ELb1EEEEEEEEEvNT_6ParamsE,"aw",@nobits
	.sectionflags	@""
	.align	16


//--------------------- .nv.shared._ZN7cutlass13device_kernelIN5flash19enable_sm80_to_sm89INS1_16FlashAttnFwdSm80INS1_25CollectiveMainloopFwdSm80ILi4ELi1ELb0EN4cute5tupleIJNS5_1CILi128EEENS7_ILi80EEENS7_ILi64EEEEEELi64ENS_6half_tEfNS_4arch4Sm80ELb0ELb1ELb1ELb1ELb1ELb1ELb1ELb1EEENS1_21CollectiveEpilogueFwdINS6_IJS8_SA_S9_EEENS6_IJNS7_ILi1EEESI_SI_EEESC_SE_Li128ELb1ELb1ELb1ELb0EEENS1_36VarlenDynamicPersistentTileSchedulerILi128ELi80ELi128ELi128ELb1ELb1ELb0ELb1ELb0ELb1EEEEEEEEEvNT_6ParamsE --------------------------
	.section	.nv.shared._ZN7cutlass13device_kernelIN5flash19enable_sm80_to_sm89INS1_16FlashAttnFwdSm80INS1_25CollectiveMainloopFwdSm80ILi4ELi1ELb0EN4cute5tupleIJNS5_1CILi128EEENS7_ILi80EEENS7_ILi64EEEEEELi64ENS_6half_tEfNS_4arch4Sm80ELb0ELb1ELb1ELb1ELb1ELb1ELb1ELb1EEENS1_21CollectiveEpilogueFwdINS6_IJS8_SA_S9_EEENS6_IJNS7_ILi1EEESI_SI_EEESC_SE_Li128ELb1ELb1ELb1ELb0EEENS1_36VarlenDynamicPersistentTileSchedulerILi128ELi80ELi128ELi128ELb1ELb1ELb0ELb1ELb0ELb1EEEEEEEEEvNT_6ParamsE,"aw",@nobits
	.sectionflags	@""
	.align	16


//--------------------- .nv.shared._ZN7cutlass13device_kernelIN5flash19enable_sm80_to_sm89INS1_16FlashAttnFwdSm80INS1_25CollectiveMainloopFwdSm80ILi4ELi1ELb0EN4cute5tupleIJNS5_1CILi128EEENS7_ILi112EEENS7_ILi64EEEEEELi64ENS_6half_tEfNS_4arch4Sm80ELb1ELb0ELb1ELb0ELb1ELb0ELb1ELb1EEENS1_21CollectiveEpilogueFwdINS6_IJS8_SA_S9_EEENS6_IJNS7_ILi1EEESI_SI_EEESC_SE_Li128ELb0ELb1ELb1ELb0EEENS1_30DynamicPersistentTileSchedulerILi128ELi128ELb1ELb1ELb0EEEEEEEEEvNT_6ParamsE --------------------------
	.section	.nv.shared._ZN7cutlass13device_kernelIN5flash19enable_sm80_to_sm89INS1_16FlashAttnFwdSm80INS1_25CollectiveMainloopFwdSm80ILi4ELi1ELb0EN4cute5tupleIJNS5_1CILi128EEENS7_ILi112EEENS7_ILi64EEEEEELi64ENS_6half_tEfNS_4arch4Sm80ELb1ELb0ELb1ELb0ELb1ELb0ELb1ELb1EEENS1_21CollectiveEpilogueFwdINS6_IJS8_SA_S9_EEENS6_IJNS7_ILi1EEESI_SI_EEESC_SE_Li128ELb0ELb1ELb1ELb0EEENS1_30DynamicPersistentTileSchedulerILi128ELi128ELb1ELb1ELb0EEEEEEEEEvNT_6ParamsE,"aw",@nobits
	.sectionflags	@""
	.align	16


//--------------------- .nv.shared._ZN7cutlass13device_kernelIN5flash19enable_sm80_to_sm89INS1_16FlashAttnFwdSm80INS1_25CollectiveMainloopFwdSm80ILi4ELi1ELb0EN4cute5tupleIJNS5_1CILi128EEENS7_ILi80EEENS7_ILi64EEEEEELi64ENS_6half_tEfNS_4arch4Sm80ELb1ELb0ELb1ELb1ELb1ELb0ELb1ELb1EEENS1_21CollectiveEpilogueFwdINS6_IJS8_SA_S9_EEENS6_IJNS7_ILi1EEESI_SI_EEESC_SE_Li128ELb1ELb1ELb1ELb0EEENS1_36VarlenDynamicPersistentTileSchedulerILi128ELi80ELi128ELi128ELb1ELb1ELb0ELb1ELb1ELb1EEEEEEEEEvNT_6ParamsE --------------------------
	.section	.nv.shared._ZN7cutlass13device_kernelIN5flash19enable_sm80_to_sm89INS1_16FlashAttnFwdSm80INS1_25CollectiveMainloopFwdSm80ILi4ELi1ELb0EN4cute5tupleIJNS5_1CILi128EEENS7_ILi80EEENS7_ILi64EEEEEELi64ENS_6half_tEfNS_4arch4Sm80ELb1ELb0ELb1ELb1ELb1ELb0ELb1ELb1EEENS1_21CollectiveEpilogueFwdINS6_IJS8_SA_S9_EEENS6_IJNS7_ILi1EEESI_SI_EEESC_SE_Li128ELb1ELb1ELb1ELb0EEENS1_36VarlenDynamicPersistentTileSchedulerILi128ELi80ELi128ELi128ELb1ELb1ELb0ELb1ELb1ELb1EEEEEEEEEvNT_6ParamsE,"aw",@nobits
	.sectionflags	@""
	.align	16


//--------------------- .nv.shared._ZN7cutlass13device_kernelIN5flash19enable_sm80_to_sm89INS1_16FlashAttnFwdSm80INS1_25CollectiveMainloopFwdSm80ILi4ELi1ELb0EN4cute5tupleIJNS5_1CILi128EEENS7_ILi80EEENS7_ILi64EEEEEELi64ENS_6half_tEfNS_4arch4Sm80ELb1ELb0ELb1ELb1ELb1ELb1ELb1ELb1EEENS1_21CollectiveEpilogueFwdINS6_IJS8_SA_S9_EEENS6_IJNS7_ILi1EEESI_SI_EEESC_SE_Li128ELb1ELb1ELb1ELb0EEENS1_36VarlenDynamicPersistentTileSchedulerILi128ELi80ELi128ELi128ELb1ELb1ELb0ELb1ELb1ELb1EEEEEEEEEvNT_6ParamsE --------------------------
	.section	.nv.shared._ZN7cutlass13device_kernelIN5flash19enable_sm80_to_sm89INS1_16FlashAttnFwdSm80INS1_25CollectiveMainloopFwdSm80ILi4ELi1ELb0EN4cute5tupleIJNS5_1CILi128EEENS7_ILi80EEENS7_ILi64EEEEEELi64ENS_6half_tEfNS_4arch4Sm80ELb1ELb0ELb1ELb1ELb1ELb1ELb1ELb1EEENS1_21CollectiveEpilogueFwdINS6_IJS8_SA_S9_EEENS6_IJNS7_ILi1EEESI_SI_EEESC_SE_Li128ELb1ELb1ELb1ELb0EEENS1_36VarlenDynamicPersistentTileSchedulerILi128ELi80ELi128ELi128ELb1ELb1ELb0ELb1ELb1ELb1EEEEEEEEEvNT_6ParamsE,"aw",@nobits
	.sectionflags	@""
	.align	16
